	.target	sm_90a

	.elftype	@"ET_EXEC"


//--------------------- .note.nv.tkinfo           --------------------------
	.section	.note.nv.tkinfo,"",@"SHT_NOTE"
	.sectionflags	@"SHF_NOTE_NV_TKINFO"
	.tkinfo
        /*0018*/ 	.word	0x00000002
        /*0030*/ 	.string	""
        /*0030*/ 	.string	"ptxas"
        /*0030*/ 	.string	"Cuda compilation tools, release 13.0, V13.0.88"
        /*0030*/ 	.string	"Build cuda_13.0.r13.0/compiler.36424714_0"
        /*0030*/ 	.string	"-arch sm_90a -m 64 "



//--------------------- .note.nv.cuinfo           --------------------------
	.section	.note.nv.cuinfo,"",@"SHT_NOTE"
	.sectionflags	@"SHF_NOTE_NV_CUINFO"
        /*0018*/ 	.short	0x0002
        /*001a*/ 	.short	0x005a
        /*001c*/ 	.short	0x0082
	.zero		2


//--------------------- .nv.info                  --------------------------
	.section	.nv.info,"",@"SHT_CUDA_INFO"
	.align	4


	//----- nvinfo : EIATTR_REGCOUNT
	.align		4
        /*0000*/ 	.byte	0x04, 0x2f
        /*0002*/ 	.short	(.L_21 - .L_20)
	.align		4
.L_20:
        /*0004*/ 	.word	index@(_ZN7cutlass13device_kernelIN5flash11enable_sm90INS1_16FlashAttnFwdSm90INS1_25CollectiveMainloopFwdSm90ILi2EN4cute5tupleIJNS5_1CILi1EEES8_S8_EEENS6_IJNS7_ILi192EEENS7_ILi128EEENS7_ILi96EEEEEELi96ENS_12float_e4m3_tEfNS_4arch4Sm90ELb1ELb0ELb1ELb1ELb0ELb1ELb0ELb1ELb1ELb1ELb1ELb0EEENS1_21CollectiveEpilogueFwdINS6_IJSA_SC_SB_EEES9_NS_10bfloat16_tESG_Li384ELb1ELb1ELb1ELb1EEENS1_36VarlenDynamicPersistentTileSchedulerILi192ELi128ELi384ELi128ELb1ELb1ELb1ELb1ELb1ELb1EEEEEEEEEvNT_6ParamsE)
        /*0008*/ 	.word	0x00000080


	//----- nvinfo : EIATTR_FRAME_SIZE
	.align		4
.L_21:
        /*000c*/ 	.byte	0x04, 0x11
        /*000e*/ 	.short	(.L_23 - .L_22)
	.align		4
.L_22:
        /*0010*/ 	.word	index@(_ZN7cutlass13device_kernelIN5flash11enable_sm90INS1_16FlashAttnFwdSm90INS1_25CollectiveMainloopFwdSm90ILi2EN4cute5tupleIJNS5_1CILi1EEES8_S8_EEENS6_IJNS7_ILi192EEENS7_ILi128EEENS7_ILi96EEEEEELi96ENS_12float_e4m3_tEfNS_4arch4Sm90ELb1ELb0ELb1ELb1ELb0ELb1ELb0ELb1ELb1ELb1ELb1ELb0EEENS1_21CollectiveEpilogueFwdINS6_IJSA_SC_SB_EEES9_NS_10bfloat16_tESG_Li384ELb1ELb1ELb1ELb1EEENS1_36VarlenDynamicPersistentTileSchedulerILi192ELi128ELi384ELi128ELb1ELb1ELb1ELb1ELb1ELb1EEEEEEEEEvNT_6ParamsE)
        /*0014*/ 	.word	0x00000088


	//----- nvinfo : EIATTR_REGCOUNT
	.align		4
.L_23:
        /*0018*/ 	.byte	0x04, 0x2f
        /*001a*/ 	.short	(.L_25 - .L_24)
	.align		4
.L_24:
        /*001c*/ 	.word	index@(_ZN7cutlass13device_kernelIN5flash11enable_sm90INS1_16FlashAttnFwdSm90INS1_25CollectiveMainloopFwdSm90ILi2EN4cute5tupleIJNS5_1CILi1EEES8_S8_EEENS6_IJNS7_ILi192EEENS7_ILi128EEENS7_ILi96EEEEEELi96ENS_12float_e4m3_tEfNS_4arch4Sm90ELb1ELb0ELb1ELb1ELb0ELb0ELb0ELb1ELb1ELb1ELb1ELb0EEENS1_21CollectiveEpilogueFwdINS6_IJSA_SC_SB_EEES9_NS_10bfloat16_tESG_Li384ELb1ELb1ELb1ELb1EEENS1_36VarlenDynamicPersistentTileSchedulerILi192ELi128ELi384ELi128ELb1ELb1ELb1ELb1ELb1ELb1EEEEEEEEEvNT_6ParamsE)
        /*0020*/ 	.word	0x00000080


	//----- nvinfo : EIATTR_FRAME_SIZE
	.align		4
.L_25:
        /*0024*/ 	.byte	0x04, 0x11
        /*0026*/ 	.short	(.L_27 - .L_26)
	.align		4
.L_26:
        /*0028*/ 	.word	index@(_ZN7cutlass13device_kernelIN5flash11enable_sm90INS1_16FlashAttnFwdSm90INS1_25CollectiveMainloopFwdSm90ILi2EN4cute5tupleIJNS5_1CILi1EEES8_S8_EEENS6_IJNS7_ILi192EEENS7_ILi128EEENS7_ILi96EEEEEELi96ENS_12float_e4m3_tEfNS_4arch4Sm90ELb1ELb0ELb1ELb1ELb0ELb0ELb0ELb1ELb1ELb1ELb1ELb0EEENS1_21CollectiveEpilogueFwdINS6_IJSA_SC_SB_EEES9_NS_10bfloat16_tESG_Li384ELb1ELb1ELb1ELb1EEENS1_36VarlenDynamicPersistentTileSchedulerILi192ELi128ELi384ELi128ELb1ELb1ELb1ELb1ELb1ELb1EEEEEEEEEvNT_6ParamsE)
        /*002c*/ 	.word	0x00000020


	//----- nvinfo : EIATTR_REGCOUNT
	.align		4
.L_27:
        /*0030*/ 	.byte	0x04, 0x2f
        /*0032*/ 	.short	(.L_29 - .L_28)
	.align		4
.L_28:
        /*0034*/ 	.word	index@(_ZN7cutlass13device_kernelIN5flash11enable_sm90INS1_16FlashAttnFwdSm90INS1_25CollectiveMainloopFwdSm90ILi2EN4cute5tupleIJNS5_1CILi1EEES8_S8_EEENS6_IJNS7_ILi192EEENS7_ILi128EEENS7_ILi96EEEEEELi96ENS_12float_e4m3_tEfNS_4arch4Sm90ELb1ELb0ELb1ELb0ELb0ELb0ELb0ELb1ELb1ELb1ELb1ELb0EEENS1_21CollectiveEpilogueFwdINS6_IJSA_SC_SB_EEES9_NS_10bfloat16_tESG_Li384ELb0ELb1ELb1ELb1EEENS1_19SingleTileSchedulerILb0ELb1ELb1ELi192EEEEEEEEEvNT_6ParamsE)
        /*0038*/ 	.word	0x00000080


	//----- nvinfo : EIATTR_FRAME_SIZE
	.align		4
.L_29:
        /*003c*/ 	.byte	0x04, 0x11
        /*003e*/ 	.short	(.L_31 - .L_30)
	.align		4
.L_30:
        /*0040*/ 	.word	index@(_ZN7cutlass13device_kernelIN5flash11enable_sm90INS1_16FlashAttnFwdSm90INS1_25CollectiveMainloopFwdSm90ILi2EN4cute5tupleIJNS5_1CILi1EEES8_S8_EEENS6_IJNS7_ILi192EEENS7_ILi128EEENS7_ILi96EEEEEELi96ENS_12float_e4m3_tEfNS_4arch4Sm90ELb1ELb0ELb1ELb0ELb0ELb0ELb0ELb1ELb1ELb1ELb1ELb0EEENS1_21CollectiveEpilogueFwdINS6_IJSA_SC_SB_EEES9_NS_10bfloat16_tESG_Li384ELb0ELb1ELb1ELb1EEENS1_19SingleTileSchedulerILb0ELb1ELb1ELi192EEEEEEEEEvNT_6ParamsE)
        /*0044*/ 	.word	0x00000000


	//----- nvinfo : EIATTR_REGCOUNT
	.align		4
.L_31:
        /*0048*/ 	.byte	0x04, 0x2f
        /*004a*/ 	.short	(.L_33 - .L_32)
	.align		4
.L_32:
        /*004c*/ 	.word	index@(_ZN7cutlass13device_kernelIN5flash11enable_sm90INS1_16FlashAttnFwdSm90INS1_25CollectiveMainloopFwdSm90ILi2EN4cute5tupleIJNS5_1CILi1EEES8_S8_EEENS6_IJNS7_ILi192EEENS7_ILi128EEENS7_ILi96EEEEEELi96ENS_12float_e4m3_tEfNS_4arch4Sm90ELb0ELb1ELb1ELb1ELb0ELb1ELb0ELb1ELb1ELb1ELb1ELb0EEENS1_21CollectiveEpilogueFwdINS6_IJSA_SC_SB_EEES9_NS_10bfloat16_tESG_Li384ELb1ELb1ELb1ELb1EEENS1_36VarlenDynamicPersistentTileSchedulerILi192ELi128ELi384ELi128ELb1ELb1ELb1ELb1ELb0ELb1EEEEEEEEEvNT_6ParamsE)
        /*0050*/ 	.word	0x00000080


	//----- nvinfo : EIATTR_FRAME_SIZE
	.align		4
.L_33:
        /*0054*/ 	.byte	0x04, 0x11
        /*0056*/ 	.short	(.L_35 - .L_34)
	.align		4
.L_34:
        /*0058*/ 	.word	index@(_ZN7cutlass13device_kernelIN5flash11enable_sm90INS1_16FlashAttnFwdSm90INS1_25CollectiveMainloopFwdSm90ILi2EN4cute5tupleIJNS5_1CILi1EEES8_S8_EEENS6_IJNS7_ILi192EEENS7_ILi128EEENS7_ILi96EEEEEELi96ENS_12float_e4m3_tEfNS_4arch4Sm90ELb0ELb1ELb1ELb1ELb0ELb1ELb0ELb1ELb1ELb1ELb1ELb0EEENS1_21CollectiveEpilogueFwdINS6_IJSA_SC_SB_EEES9_NS_10bfloat16_tESG_Li384ELb1ELb1ELb1ELb1EEENS1_36VarlenDynamicPersistentTileSchedulerILi192ELi128ELi384ELi128ELb1ELb1ELb1ELb1ELb0ELb1EEEEEEEEEvNT_6ParamsE)
        /*005c*/ 	.word	0x00000090


	//----- nvinfo : EIATTR_REGCOUNT
	.align		4
.L_35:
        /*0060*/ 	.byte	0x04, 0x2f
        /*0062*/ 	.short	(.L_37 - .L_36)
	.align		4
.L_36:
        /*0064*/ 	.word	index@(_ZN7cutlass13device_kernelIN5flash11enable_sm90INS1_16FlashAttnFwdSm90INS1_25CollectiveMainloopFwdSm90ILi2EN4cute5tupleIJNS5_1CILi1EEES8_S8_EEENS6_IJNS7_ILi192EEENS7_ILi128EEENS7_ILi96EEEEEELi96ENS_12float_e4m3_tEfNS_4arch4Sm90ELb0ELb1ELb1ELb1ELb0ELb0ELb0ELb1ELb1ELb1ELb1ELb0EEENS1_21CollectiveEpilogueFwdINS6_IJSA_SC_SB_EEES9_NS_10bfloat16_tESG_Li384ELb1ELb1ELb1ELb1EEENS1_36VarlenDynamicPersistentTileSchedulerILi192ELi128ELi384ELi128ELb1ELb1ELb1ELb1ELb0ELb1EEEEEEEEEvNT_6ParamsE)
        /*0068*/ 	.word	0x00000080


	//----- nvinfo : EIATTR_FRAME_SIZE
	.align		4
.L_37:
        /*006c*/ 	.byte	0x04, 0x11
        /*006e*/ 	.short	(.L_39 - .L_38)
	.align		4
.L_38:
        /*0070*/ 	.word	index@(_ZN7cutlass13device_kernelIN5flash11enable_sm90INS1_16FlashAttnFwdSm90INS1_25CollectiveMainloopFwdSm90ILi2EN4cute5tupleIJNS5_1CILi1EEES8_S8_EEENS6_IJNS7_ILi192EEENS7_ILi128EEENS7_ILi96EEEEEELi96ENS_12float_e4m3_tEfNS_4arch4Sm90ELb0ELb1ELb1ELb1ELb0ELb0ELb0ELb1ELb1ELb1ELb1ELb0EEENS1_21CollectiveEpilogueFwdINS6_IJSA_SC_SB_EEES9_NS_10bfloat16_tESG_Li384ELb1ELb1ELb1ELb1EEENS1_36VarlenDynamicPersistentTileSchedulerILi192ELi128ELi384ELi128ELb1ELb1ELb1ELb1ELb0ELb1EEEEEEEEEvNT_6ParamsE)
        /*0074*/ 	.word	0x00000020


	//----- nvinfo : EIATTR_REGCOUNT
	.align		4
.L_39:
        /*0078*/ 	.byte	0x04, 0x2f
        /*007a*/ 	.short	(.L_41 - .L_40)
	.align		4
.L_40:
        /*007c*/ 	.word	index@(_ZN7cutlass13device_kernelIN5flash11enable_sm90INS1_16FlashAttnFwdSm90INS1_25CollectiveMainloopFwdSm90ILi2EN4cute5tupleIJNS5_1CILi1EEES8_S8_EEENS6_IJNS7_ILi192EEENS7_ILi128EEENS7_ILi96EEEEEELi96ENS_12float_e4m3_tEfNS_4arch4Sm90ELb0ELb1ELb1ELb0ELb0ELb0ELb0ELb1ELb1ELb1ELb1ELb0EEENS1_21CollectiveEpilogueFwdINS6_IJSA_SC_SB_EEES9_NS_10bfloat16_tESG_Li384ELb0ELb1ELb1ELb1EEENS1_19SingleTileSchedulerILb0ELb1ELb1ELi192EEEEEEEEEvNT_6ParamsE)
        /*0080*/ 	.word	0x00000080


	//----- nvinfo : EIATTR_FRAME_SIZE
	.align		4
.L_41:
        /*0084*/ 	.byte	0x04, 0x11
        /*0086*/ 	.short	(.L_43 - .L_42)
	.align		4
.L_42:
        /*0088*/ 	.word	index@(_ZN7cutlass13device_kernelIN5flash11enable_sm90INS1_16FlashAttnFwdSm90INS1_25CollectiveMainloopFwdSm90ILi2EN4cute5tupleIJNS5_1CILi1EEES8_S8_EEENS6_IJNS7_ILi192EEENS7_ILi128EEENS7_ILi96EEEEEELi96ENS_12float_e4m3_tEfNS_4arch4Sm90ELb0ELb1ELb1ELb0ELb0ELb0ELb0ELb1ELb1ELb1ELb1ELb0EEENS1_21CollectiveEpilogueFwdINS6_IJSA_SC_SB_EEES9_NS_10bfloat16_tESG_Li384ELb0ELb1ELb1ELb1EEENS1_19SingleTileSchedulerILb0ELb1ELb1ELi192EEEEEEEEEvNT_6ParamsE)
        /*008c*/ 	.word	0x00000000


	//----- nvinfo : EIATTR_REGCOUNT
	.align		4
.L_43:
        /*0090*/ 	.byte	0x04, 0x2f
        /*0092*/ 	.short	(.L_45 - .L_44)
	.align		4
.L_44:
        /*0094*/ 	.word	index@(_ZN7cutlass13device_kernelIN5flash11enable_sm90INS1_16FlashAttnFwdSm90INS1_25CollectiveMainloopFwdSm90ILi2EN4cute5tupleIJNS5_1CILi1EEES8_S8_EEENS6_IJNS7_ILi192EEENS7_ILi128EEENS7_ILi96EEEEEELi96ENS_12float_e4m3_tEfNS_4arch4Sm90ELb0ELb0ELb1ELb1ELb0ELb1ELb0ELb1ELb1ELb1ELb1ELb0EEENS1_21CollectiveEpilogueFwdINS6_IJSA_SC_SB_EEES9_NS_10bfloat16_tESG_Li384ELb1ELb1ELb1ELb1EEENS1_36VarlenDynamicPersistentTileSchedulerILi192ELi128ELi384ELi128ELb1ELb1ELb1ELb0ELb1ELb1EEEEEEEEEvNT_6ParamsE)
        /*0098*/ 	.word	0x00000080


	//----- nvinfo : EIATTR_FRAME_SIZE
	.align		4
.L_45:
        /*009c*/ 	.byte	0x04, 0x11
        /*009e*/ 	.short	(.L_47 - .L_46)
	.align		4
.L_46:
        /*00a0*/ 	.word	index@(_ZN7cutlass13device_kernelIN5flash11enable_sm90INS1_16FlashAttnFwdSm90INS1_25CollectiveMainloopFwdSm90ILi2EN4cute5tupleIJNS5_1CILi1EEES8_S8_EEENS6_IJNS7_ILi192EEENS7_ILi128EEENS7_ILi96EEEEEELi96ENS_12float_e4m3_tEfNS_4arch4Sm90ELb0ELb0ELb1ELb1ELb0ELb1ELb0ELb1ELb1ELb1ELb1ELb0EEENS1_21CollectiveEpilogueFwdINS6_IJSA_SC_SB_EEES9_NS_10bfloat16_tESG_Li384ELb1ELb1ELb1ELb1EEENS1_36VarlenDynamicPersistentTileSchedulerILi192ELi128ELi384ELi128ELb1ELb1ELb1ELb0ELb1ELb1EEEEEEEEEvNT_6ParamsE)
        /*00a4*/ 	.word	0x00000090


	//----- nvinfo : EIATTR_REGCOUNT
	.align		4
.L_47:
        /*00a8*/ 	.byte	0x04, 0x2f
        /*00aa*/ 	.short	(.L_49 - .L_48)
	.align		4
.L_48:
        /*00ac*/ 	.word	index@(_ZN7cutlass13device_kernelIN5flash11enable_sm90INS1_16FlashAttnFwdSm90INS1_25CollectiveMainloopFwdSm90ILi2EN4cute5tupleIJNS5_1CILi1EEES8_S8_EEENS6_IJNS7_ILi192EEENS7_ILi128EEENS7_ILi96EEEEEELi96ENS_12float_e4m3_tEfNS_4arch4Sm90ELb0ELb0ELb1ELb1ELb0ELb0ELb0ELb1ELb1ELb1ELb1ELb0EEENS1_21CollectiveEpilogueFwdINS6_IJSA_SC_SB_EEES9_NS_10bfloat16_tESG_Li384ELb1ELb1ELb1ELb1EEENS1_36VarlenDynamicPersistentTileSchedulerILi192ELi128ELi384ELi128ELb1ELb1ELb1ELb0ELb1ELb1EEEEEEEEEvNT_6ParamsE)
        /*00b0*/ 	.word	0x00000080


	//----- nvinfo : EIATTR_FRAME_SIZE
	.align		4
.L_49:
        /*00b4*/ 	.byte	0x04, 0x11
        /*00b6*/ 	.short	(.L_51 - .L_50)
	.align		4
.L_50:
        /*00b8*/ 	.word	index@(_ZN7cutlass13device_kernelIN5flash11enable_sm90INS1_16FlashAttnFwdSm90INS1_25CollectiveMainloopFwdSm90ILi2EN4cute5tupleIJNS5_1CILi1EEES8_S8_EEENS6_IJNS7_ILi192EEENS7_ILi128EEENS7_ILi96EEEEEELi96ENS_12float_e4m3_tEfNS_4arch4Sm90ELb0ELb0ELb1ELb1ELb0ELb0ELb0ELb1ELb1ELb1ELb1ELb0EEENS1_21CollectiveEpilogueFwdINS6_IJSA_SC_SB_EEES9_NS_10bfloat16_tESG_Li384ELb1ELb1ELb1ELb1EEENS1_36VarlenDynamicPersistentTileSchedulerILi192ELi128ELi384ELi128ELb1ELb1ELb1ELb0ELb1ELb1EEEEEEEEEvNT_6ParamsE)
        /*00bc*/ 	.word	0x00000028


	//----- nvinfo : EIATTR_REGCOUNT
	.align		4
.L_51:
        /*00c0*/ 	.byte	0x04, 0x2f
        /*00c2*/ 	.short	(.L_53 - .L_52)
	.align		4
.L_52:
        /*00c4*/ 	.word	index@(_ZN7cutlass13device_kernelIN5flash11enable_sm90INS1_16FlashAttnFwdSm90INS1_25CollectiveMainloopFwdSm90ILi2EN4cute5tupleIJNS5_1CILi1EEES8_S8_EEENS6_IJNS7_ILi192EEENS7_ILi128EEENS7_ILi96EEEEEELi96ENS_12float_e4m3_tEfNS_4arch4Sm90ELb0ELb0ELb1ELb0ELb0ELb0ELb0ELb1ELb1ELb1ELb1ELb0EEENS1_21CollectiveEpilogueFwdINS6_IJSA_SC_SB_EEES9_NS_10bfloat16_tESG_Li384ELb0ELb1ELb1ELb1EEENS1_19SingleTileSchedulerILb0ELb1ELb1ELi192EEEEEEEEEvNT_6ParamsE)
        /*00c8*/ 	.word	0x00000080


	//----- nvinfo : EIATTR_FRAME_SIZE
	.align		4
.L_53:
        /*00cc*/ 	.byte	0x04, 0x11
        /*00ce*/ 	.short	(.L_55 - .L_54)
	.align		4
.L_54:
        /*00d0*/ 	.word	index@(_ZN7cutlass13device_kernelIN5flash11enable_sm90INS1_16FlashAttnFwdSm90INS1_25CollectiveMainloopFwdSm90ILi2EN4cute5tupleIJNS5_1CILi1EEES8_S8_EEENS6_IJNS7_ILi192EEENS7_ILi128EEENS7_ILi96EEEEEELi96ENS_12float_e4m3_tEfNS_4arch4Sm90ELb0ELb0ELb1ELb0ELb0ELb0ELb0ELb1ELb1ELb1ELb1ELb0EEENS1_21CollectiveEpilogueFwdINS6_IJSA_SC_SB_EEES9_NS_10bfloat16_tESG_Li384ELb0ELb1ELb1ELb1EEENS1_19SingleTileSchedulerILb0ELb1ELb1ELi192EEEEEEEEEvNT_6ParamsE)
        /*00d4*/ 	.word	0x00000000


	//----- nvinfo : EIATTR_MIN_STACK_SIZE
	.align		4
.L_55:
        /*00d8*/ 	.byte	0x04, 0x12
        /*00da*/ 	.short	(.L_57 - .L_56)
	.align		4
.L_56:
        /*00dc*/ 	.word	index@(_ZN7cutlass13device_kernelIN5flash11enable_sm90INS1_16FlashAttnFwdSm90INS1_25CollectiveMainloopFwdSm90ILi2EN4cute5tupleIJNS5_1CILi1EEES8_S8_EEENS6_IJNS7_ILi192EEENS7_ILi128EEENS7_ILi96EEEEEELi96ENS_12float_e4m3_tEfNS_4arch4Sm90ELb0ELb0ELb1ELb0ELb0ELb0ELb0ELb1ELb1ELb1ELb1ELb0EEENS1_21CollectiveEpilogueFwdINS6_IJSA_SC_SB_EEES9_NS_10bfloat16_tESG_Li384ELb0ELb1ELb1ELb1EEENS1_19SingleTileSchedulerILb0ELb1ELb1ELi192EEEEEEEEEvNT_6ParamsE)
        /*00e0*/ 	.word	0x00000000


	//----- nvinfo : EIATTR_MIN_STACK_SIZE
	.align		4
.L_57:
        /*00e4*/ 	.byte	0x04, 0x12
        /*00e6*/ 	.short	(.L_59 - .L_58)
	.align		4
.L_58:
        /*00e8*/ 	.word	index@(_ZN7cutlass13device_kernelIN5flash11enable_sm90INS1_16FlashAttnFwdSm90INS1_25CollectiveMainloopFwdSm90ILi2EN4cute5tupleIJNS5_1CILi1EEES8_S8_EEENS6_IJNS7_ILi192EEENS7_ILi128EEENS7_ILi96EEEEEELi96ENS_12float_e4m3_tEfNS_4arch4Sm90ELb0ELb0ELb1ELb1ELb0ELb0ELb0ELb1ELb1ELb1ELb1ELb0EEENS1_21CollectiveEpilogueFwdINS6_IJSA_SC_SB_EEES9_NS_10bfloat16_tESG_Li384ELb1ELb1ELb1ELb1EEENS1_36VarlenDynamicPersistentTileSchedulerILi192ELi128ELi384ELi128ELb1ELb1ELb1ELb0ELb1ELb1EEEEEEEEEvNT_6ParamsE)
        /*00ec*/ 	.word	0x00000028


	//----- nvinfo : EIATTR_MIN_STACK_SIZE
	.align		4
.L_59:
        /*00f0*/ 	.byte	0x04, 0x12
        /*00f2*/ 	.short	(.L_61 - .L_60)
	.align		4
.L_60:
        /*00f4*/ 	.word	index@(_ZN7cutlass13device_kernelIN5flash11enable_sm90INS1_16FlashAttnFwdSm90INS1_25CollectiveMainloopFwdSm90ILi2EN4cute5tupleIJNS5_1CILi1EEES8_S8_EEENS6_IJNS7_ILi192EEENS7_ILi128EEENS7_ILi96EEEEEELi96ENS_12float_e4m3_tEfNS_4arch4Sm90ELb0ELb0ELb1ELb1ELb0ELb1ELb0ELb1ELb1ELb1ELb1ELb0EEENS1_21CollectiveEpilogueFwdINS6_IJSA_SC_SB_EEES9_NS_10bfloat16_tESG_Li384ELb1ELb1ELb1ELb1EEENS1_36VarlenDynamicPersistentTileSchedulerILi192ELi128ELi384ELi128ELb1ELb1ELb1ELb0ELb1ELb1EEEEEEEEEvNT_6ParamsE)
        /*00f8*/ 	.word	0x00000090


	//----- nvinfo : EIATTR_MIN_STACK_SIZE
	.align		4
.L_61:
        /*00fc*/ 	.byte	0x04, 0x12
        /*00fe*/ 	.short	(.L_63 - .L_62)
	.align		4
.L_62:
        /*0100*/ 	.word	index@(_ZN7cutlass13device_kernelIN5flash11enable_sm90INS1_16FlashAttnFwdSm90INS1_25CollectiveMainloopFwdSm90ILi2EN4cute5tupleIJNS5_1CILi1EEES8_S8_EEENS6_IJNS7_ILi192EEENS7_ILi128EEENS7_ILi96EEEEEELi96ENS_12float_e4m3_tEfNS_4arch4Sm90ELb0ELb1ELb1ELb0ELb0ELb0ELb0ELb1ELb1ELb1ELb1ELb0EEENS1_21CollectiveEpilogueFwdINS6_IJSA_SC_SB_EEES9_NS_10bfloat16_tESG_Li384ELb0ELb1ELb1ELb1EEENS1_19SingleTileSchedulerILb0ELb1ELb1ELi192EEEEEEEEEvNT_6ParamsE)
        /*0104*/ 	.word	0x00000000


	//----- nvinfo : EIATTR_MIN_STACK_SIZE
	.align		4
.L_63:
        /*0108*/ 	.byte	0x04, 0x12
        /*010a*/ 	.short	(.L_65 - .L_64)
	.align		4
.L_64:
        /*010c*/ 	.word	index@(_ZN7cutlass13device_kernelIN5flash11enable_sm90INS1_16FlashAttnFwdSm90INS1_25CollectiveMainloopFwdSm90ILi2EN4cute5tupleIJNS5_1CILi1EEES8_S8_EEENS6_IJNS7_ILi192EEENS7_ILi128EEENS7_ILi96EEEEEELi96ENS_12float_e4m3_tEfNS_4arch4Sm90ELb0ELb1ELb1ELb1ELb0ELb0ELb0ELb1ELb1ELb1ELb1ELb0EEENS1_21CollectiveEpilogueFwdINS6_IJSA_SC_SB_EEES9_NS_10bfloat16_tESG_Li384ELb1ELb1ELb1ELb1EEENS1_36VarlenDynamicPersistentTileSchedulerILi192ELi128ELi384ELi128ELb1ELb1ELb1ELb1ELb0ELb1EEEEEEEEEvNT_6ParamsE)
        /*0110*/ 	.word	0x00000020


	//----- nvinfo : EIATTR_MIN_STACK_SIZE
	.align		4
.L_65:
        /*0114*/ 	.byte	0x04, 0x12
        /*0116*/ 	.short	(.L_67 - .L_66)
	.align		4
.L_66:
        /*0118*/ 	.word	index@(_ZN7cutlass13device_kernelIN5flash11enable_sm90INS1_16FlashAttnFwdSm90INS1_25CollectiveMainloopFwdSm90ILi2EN4cute5tupleIJNS5_1CILi1EEES8_S8_EEENS6_IJNS7_ILi192EEENS7_ILi128EEENS7_ILi96EEEEEELi96ENS_12float_e4m3_tEfNS_4arch4Sm90ELb0ELb1ELb1ELb1ELb0ELb1ELb0ELb1ELb1ELb1ELb1ELb0EEENS1_21CollectiveEpilogueFwdINS6_IJSA_SC_SB_EEES9_NS_10bfloat16_tESG_Li384ELb1ELb1ELb1ELb1EEENS1_36VarlenDynamicPersistentTileSchedulerILi192ELi128ELi384ELi128ELb1ELb1ELb1ELb1ELb0ELb1EEEEEEEEEvNT_6ParamsE)
        /*011c*/ 	.word	0x00000090


	//----- nvinfo : EIATTR_MIN_STACK_SIZE
	.align		4
.L_67:
        /*0120*/ 	.byte	0x04, 0x12
        /*0122*/ 	.short	(.L_69 - .L_68)
	.align		4
.L_68:
        /*0124*/ 	.word	index@(_ZN7cutlass13device_kernelIN5flash11enable_sm90INS1_16FlashAttnFwdSm90INS1_25CollectiveMainloopFwdSm90ILi2EN4cute5tupleIJNS5_1CILi1EEES8_S8_EEENS6_IJNS7_ILi192EEENS7_ILi128EEENS7_ILi96EEEEEELi96ENS_12float_e4m3_tEfNS_4arch4Sm90ELb1ELb0ELb1ELb0ELb0ELb0ELb0ELb1ELb1ELb1ELb1ELb0EEENS1_21CollectiveEpilogueFwdINS6_IJSA_SC_SB_EEES9_NS_10bfloat16_tESG_Li384ELb0ELb1ELb1ELb1EEENS1_19SingleTileSchedulerILb0ELb1ELb1ELi192EEEEEEEEEvNT_6ParamsE)
        /*0128*/ 	.word	0x00000000


	//----- nvinfo : EIATTR_MIN_STACK_SIZE
	.align		4
.L_69:
        /*012c*/ 	.byte	0x04, 0x12
        /*012e*/ 	.short	(.L_71 - .L_70)
	.align		4
.L_70:
        /*0130*/ 	.word	index@(_ZN7cutlass13device_kernelIN5flash11enable_sm90INS1_16FlashAttnFwdSm90INS1_25CollectiveMainloopFwdSm90ILi2EN4cute5tupleIJNS5_1CILi1EEES8_S8_EEENS6_IJNS7_ILi192EEENS7_ILi128EEENS7_ILi96EEEEEELi96ENS_12float_e4m3_tEfNS_4arch4Sm90ELb1ELb0ELb1ELb1ELb0ELb0ELb0ELb1ELb1ELb1ELb1ELb0EEENS1_21CollectiveEpilogueFwdINS6_IJSA_SC_SB_EEES9_NS_10bfloat16_tESG_Li384ELb1ELb1ELb1ELb1EEENS1_36VarlenDynamicPersistentTileSchedulerILi192ELi128ELi384ELi128ELb1ELb1ELb1ELb1ELb1ELb1EEEEEEEEEvNT_6ParamsE)
        /*0134*/ 	.word	0x00000020


	//----- nvinfo : EIATTR_MIN_STACK_SIZE
	.align		4
.L_71:
        /*0138*/ 	.byte	0x04, 0x12
        /*013a*/ 	.short	(.L_73 - .L_72)
	.align		4
.L_72:
        /*013c*/ 	.word	index@(_ZN7cutlass13device_kernelIN5flash11enable_sm90INS1_16FlashAttnFwdSm90INS1_25CollectiveMainloopFwdSm90ILi2EN4cute5tupleIJNS5_1CILi1EEES8_S8_EEENS6_IJNS7_ILi192EEENS7_ILi128EEENS7_ILi96EEEEEELi96ENS_12float_e4m3_tEfNS_4arch4Sm90ELb1ELb0ELb1ELb1ELb0ELb1ELb0ELb1ELb1ELb1ELb1ELb0EEENS1_21CollectiveEpilogueFwdINS6_IJSA_SC_SB_EEES9_NS_10bfloat16_tESG_Li384ELb1ELb1ELb1ELb1EEENS1_36VarlenDynamicPersistentTileSchedulerILi192ELi128ELi384ELi128ELb1ELb1ELb1ELb1ELb1ELb1EEEEEEEEEvNT_6ParamsE)
        /*0140*/ 	.word	0x00000088
.L_73:


//--------------------- .nv.compat                --------------------------
	.section	.nv.compat,"",@"SHT_CUDA_COMPAT_INFO"
	.align	4
        /*0000*/ 	.byte	0x02, 0x09, 0x01, 0x00, 0x02, 0x02, 0x04, 0x00, 0x02, 0x05, 0x05, 0x00, 0x03, 0x07, 0x01, 0x01
        /*0010*/ 	.byte	0x02, 0x03, 0x01, 0x00, 0x02, 0x06, 0x01, 0x00, 0x04, 0x0b, 0x08, 0x00, 0x00, 0x00, 0x00, 0x00
        /*0020*/ 	.byte	0x00, 0x00, 0x00, 0x00


//--------------------- .nv.info._ZN7cutlass13device_kernelIN5flash11enable_sm90INS1_16FlashAttnFwdSm90INS1_25CollectiveMainloopFwdSm90ILi2EN4cute5tupleIJNS5_1CILi1EEES8_S8_EEENS6_IJNS7_ILi192EEENS7_ILi128EEENS7_ILi96EEEEEELi96ENS_12float_e4m3_tEfNS_4arch4Sm90ELb0ELb0ELb1ELb0ELb0ELb0ELb0ELb1ELb1ELb1ELb1ELb0EEENS1_21CollectiveEpilogueFwdINS6_IJSA_SC_SB_EEES9_NS_10bfloat16_tESG_Li384ELb0ELb1ELb1ELb1EEENS1_19SingleTileSchedulerILb0ELb1ELb1ELi192EEEEEEEEEvNT_6ParamsE --------------------------
	.section	.nv.info._ZN7cutlass13device_kernelIN5flash11enable_sm90INS1_16FlashAttnFwdSm90INS1_25CollectiveMainloopFwdSm90ILi2EN4cute5tupleIJNS5_1CILi1EEES8_S8_EEENS6_IJNS7_ILi192EEENS7_ILi128EEENS7_ILi96EEEEEELi96ENS_12float_e4m3_tEfNS_4arch4Sm90ELb0ELb0ELb1ELb0ELb0ELb0ELb0ELb1ELb1ELb1ELb1ELb0EEENS1_21CollectiveEpilogueFwdINS6_IJSA_SC_SB_EEES9_NS_10bfloat16_tESG_Li384ELb0ELb1ELb1ELb1EEENS1_19SingleTileSchedulerILb0ELb1ELb1ELi192EEEEEEEEEvNT_6ParamsE,"",@"SHT_CUDA_INFO"
	.sectionflags	@""
	.align	4


	//----- nvinfo : EIATTR_CUDA_API_VERSION
	.align		4
        /*0000*/ 	.byte	0x04, 0x37
        /*0002*/ 	.short	(.L_75 - .L_74)
.L_74:
        /*0004*/ 	.word	0x00000082


	//----- nvinfo : EIATTR_KPARAM_INFO
	.align		4
.L_75:
        /*0008*/ 	.byte	0x04, 0x17
        /*000a*/ 	.short	(.L_77 - .L_76)
.L_76:
        /*000c*/ 	.word	0x00000000
        /*0010*/ 	.short	0x0000
        /*0012*/ 	.short	0x0070
        /*0014*/ 	.byte	0x00, 0xf0, 0x01, 0x28


	//----- nvinfo : EIATTR_SPARSE_MMA_MASK
	.align		4
.L_77:
        /*0018*/ 	.byte	0x03, 0x50
        /*001a*/ 	.short	0x0000


	//----- nvinfo : EIATTR_MAXREG_COUNT
	.align		4
        /*001c*/ 	.byte	0x03, 0x1b
        /*001e*/ 	.short	0x0080


	//----- nvinfo : EIATTR_NUM_BARRIERS
	.align		4
        /*0020*/ 	.byte	0x02, 0x4c
        /*0022*/ 	.byte	0x09
	.zero		1


	//----- nvinfo : EIATTR_EXTERNS
	.align		4
        /*0024*/ 	.byte	0x04, 0x0f
        /*0026*/ 	.short	(.L_79 - .L_78)


	//   ....[0]....
	.align		4
.L_78:
        /*0028*/ 	.word	index@(__assertfail)


	//----- nvinfo : EIATTR_MERCURY_ISA_VERSION
	.align		4
.L_79:
        /*002c*/ 	.byte	0x03, 0x5f
        /*002e*/ 	.short	0x0101


	//----- nvinfo : EIATTR_INT_WARP_WIDE_INSTR_OFFSETS
	.align		4
        /*0030*/ 	.byte	0x04, 0x31
        /*0032*/ 	.short	(.L_81 - .L_80)


	//   ....[0]....
.L_80:
        /*0034*/ 	.word	0x00000120


	//   ....[1]....
        /*0038*/ 	.word	0x00000160


	//   ....[2]....
        /*003c*/ 	.word	0x000001d0


	//----- nvinfo : EIATTR_COOP_GROUP_MASK_REGIDS
	.align		4
.L_81:
        /*0040*/ 	.byte	0x04, 0x29
        /*0042*/ 	.short	(.L_83 - .L_82)


	//   ....[0]....
.L_82:
        /*0044*/ 	.word	0xffffffff


	//   ....[1]....
        /*0048*/ 	.word	0xffffffff


	//   ....[2]....
        /*004c*/ 	.word	0xffffffff


	//   ....[3]....
        /*0050*/ 	.word	0xffffffff


	//   ....[4]....
        /*0054*/ 	.word	0xffffffff


	//   ....[5]....
        /*0058*/ 	.word	0xffffffff


	//   ....[6]....
        /*005c*/ 	.word	0xffffffff


	//   ....[7]....
        /*0060*/ 	.word	0xffffffff


	//   ....[8]....
        /*0064*/ 	.word	0xffffffff


	//   ....[9]....
        /*0068*/ 	.word	0xffffffff


	//   ....[10]....
        /*006c*/ 	.word	0xffffffff


	//   ....[11]....
        /*0070*/ 	.word	0xffffffff


	//   ....[12]....
        /*0074*/ 	.word	0xffffffff


	//   ....[13]....
        /*0078*/ 	.word	0xffffffff


	//   ....[14]....
        /*007c*/ 	.word	0xffffffff


	//   ....[15]....
        /*0080*/ 	.word	0xffffffff


	//   ....[16]....
        /*0084*/ 	.word	0xffffffff


	//   ....[17]....
        /*0088*/ 	.word	0xffffffff


	//   ....[18]....
        /*008c*/ 	.word	0xffffffff


	//   ....[19]....
        /*0090*/ 	.word	0xffffffff


	//   ....[20]....
        /*0094*/ 	.word	0xffffffff


	//   ....[21]....
        /*0098*/ 	.word	0xffffffff


	//   ....[22]....
        /*009c*/ 	.word	0xffffffff


	//   ....[23]....
        /*00a0*/ 	.word	0xffffffff


	//   ....[24]....
        /*00a4*/ 	.word	0xffffffff


	//   ....[25]....
        /*00a8*/ 	.word	0xffffffff


	//   ....[26]....
        /*00ac*/ 	.word	0xffffffff


	//   ....[27]....
        /*00b0*/ 	.word	0xffffffff


	//   ....[28]....
        /*00b4*/ 	.word	0xffffffff


	//   ....[29]....
        /*00b8*/ 	.word	0xffffffff


	//   ....[30]....
        /*00bc*/ 	.word	0xffffffff


	//   ....[31]....
        /*00c0*/ 	.word	0xffffffff


	//   ....[32]....
        /*00c4*/ 	.word	0xffffffff


	//   ....[33]....
        /*00c8*/ 	.word	0xffffffff


	//   ....[34]....
        /*00cc*/ 	.word	0xffffffff


	//   ....[35]....
        /*00d0*/ 	.word	0xffffffff


	//   ....[36]....
        /*00d4*/ 	.word	0xffffffff


	//   ....[37]....
        /*00d8*/ 	.word	0xffffffff


	//   ....[38]....
        /*00dc*/ 	.word	0xffffffff


	//   ....[39]....
        /*00e0*/ 	.word	0xffffffff


	//   ....[40]....
        /*00e4*/ 	.word	0xffffffff


	//   ....[41]....
        /*00e8*/ 	.word	0xffffffff


	//   ....[42]....
        /*00ec*/ 	.word	0xffffffff


	//   ....[43]....
        /*00f0*/ 	.word	0xffffffff


	//   ....[44]....
        /*00f4*/ 	.word	0xffffffff


	//   ....[45]....
        /*00f8*/ 	.word	0xffffffff


	//   ....[46]....
        /*00fc*/ 	.word	0xffffffff


	//   ....[47]....
        /*0100*/ 	.word	0xffffffff


	//   ....[48]....
        /*0104*/ 	.word	0xffffffff


	//   ....[49]....
        /*0108*/ 	.word	0xffffffff


	//   ....[50]....
        /*010c*/ 	.word	0xffffffff


	//   ....[51]....
        /*0110*/ 	.word	0xffffffff


	//   ....[52]....
        /*0114*/ 	.word	0xffffffff


	//   ....[53]....
        /*0118*/ 	.word	0xffffffff


	//   ....[54]....
        /*011c*/ 	.word	0xffffffff


	//   ....[55]....
        /*0120*/ 	.word	0xffffffff


	//   ....[56]....
        /*0124*/ 	.word	0xffffffff


	//   ....[57]....
        /*0128*/ 	.word	0xffffffff


	//   ....[58]....
        /*012c*/ 	.word	0xffffffff


	//   ....[59]....
        /*0130*/ 	.word	0xffffffff


	//   ....[60]....
        /*0134*/ 	.word	0xffffffff


	//   ....[61]....
        /*0138*/ 	.word	0xffffffff


	//   ....[62]....
        /*013c*/ 	.word	0xffffffff


	//   ....[63]....
        /*0140*/ 	.word	0xffffffff


	//   ....[64]....
        /*0144*/ 	.word	0xffffffff


	//   ....[65]....
        /*0148*/ 	.word	0xffffffff


	//   ....[66]....
        /*014c*/ 	.word	0xffffffff


	//   ....[67]....
        /*0150*/ 	.word	0xffffffff


	//   ....[68]....
        /*0154*/ 	.word	0xffffffff


	//   ....[69]....
        /*0158*/ 	.word	0xffffffff


	//   ....[70]....
        /*015c*/ 	.word	0xffffffff


	//   ....[71]....
        /*0160*/ 	.word	0xffffffff


	//   ....[72]....
        /*0164*/ 	.word	0xffffffff


	//   ....[73]....
        /*0168*/ 	.word	0xffffffff


	//   ....[74]....
        /*016c*/ 	.word	0xffffffff


	//   ....[75]....
        /*0170*/ 	.word	0xffffffff


	//   ....[76]....
        /*0174*/ 	.word	0xffffffff


	//   ....[77]....
        /*0178*/ 	.word	0xffffffff


	//   ....[78]....
        /*017c*/ 	.word	0xffffffff


	//   ....[79]....
        /*0180*/ 	.word	0xffffffff


	//   ....[80]....
        /*0184*/ 	.word	0xffffffff


	//   ....[81]....
        /*0188*/ 	.word	0xffffffff


	//   ....[82]....
        /*018c*/ 	.word	0xffffffff


	//   ....[83]....
        /*0190*/ 	.word	0xffffffff


	//   ....[84]....
        /*0194*/ 	.word	0xffffffff


	//   ....[85]....
        /*0198*/ 	.word	0x0500000f


	//   ....[86]....
        /*019c*/ 	.word	0x0500000f


	//   ....[87]....
        /*01a0*/ 	.word	0x0500000f


	//   ....[88]....
        /*01a4*/ 	.word	0x0500000f


	//   ....[89]....
        /*01a8*/ 	.word	0x0500000f


	//   ....[90]....
        /*01ac*/ 	.word	0x0500000f


	//   ....[91]....
        /*01b0*/ 	.word	0x0500000f


	//----- nvinfo : EIATTR_COOP_GROUP_INSTR_OFFSETS
	.align		4
.L_83:
        /*01b4*/ 	.byte	0x04, 0x28
        /*01b6*/ 	.short	(.L_85 - .L_84)


	//   ....[0]....
.L_84:
        /*01b8*/ 	.word	0x00000050


	//   ....[1]....
        /*01bc*/ 	.word	0x00000130


	//   ....[2]....
        /*01c0*/ 	.word	0x00000180


	//   ....[3]....
        /*01c4*/ 	.word	0x000003b0


	//   ....[4]....
        /*01c8*/ 	.word	0x00000510


	//   ....[5]....
        /*01cc*/ 	.word	0x00000630


	//   ....[6]....
        /*01d0*/ 	.word	0x00000790


	//   ....[7]....
        /*01d4*/ 	.word	0x000010c0


	//   ....[8]....
        /*01d8*/ 	.word	0x00002bc0


	//   ....[9]....
        /*01dc*/ 	.word	0x00002c20


	//   ....[10]....
        /*01e0*/ 	.word	0x00003160


	//   ....[11]....
        /*01e4*/ 	.word	0x000031c0


	//   ....[12]....
        /*01e8*/ 	.word	0x00004e60


	//   ....[13]....
        /*01ec*/ 	.word	0x00004ec0


	//   ....[14]....
        /*01f0*/ 	.word	0x00004f40


	//   ....[15]....
        /*01f4*/ 	.word	0x00004f70


	//   ....[16]....
        /*01f8*/ 	.word	0x00006670


	//   ....[17]....
        /*01fc*/ 	.word	0x00006690


	//   ....[18]....
        /*0200*/ 	.word	0x00006710


	//   ....[19]....
        /*0204*/ 	.word	0x00006720


	//   ....[20]....
        /*0208*/ 	.word	0x000073f0


	//   ....[21]....
        /*020c*/ 	.word	0x00007400


	//   ....[22]....
        /*0210*/ 	.word	0x00007410


	//   ....[23]....
        /*0214*/ 	.word	0x00007420


	//   ....[24]....
        /*0218*/ 	.word	0x00007430


	//   ....[25]....
        /*021c*/ 	.word	0x00007450


	//   ....[26]....
        /*0220*/ 	.word	0x00007460


	//   ....[27]....
        /*0224*/ 	.word	0x00007470


	//   ....[28]....
        /*0228*/ 	.word	0x00007490


	//   ....[29]....
        /*022c*/ 	.word	0x000074a0


	//   ....[30]....
        /*0230*/ 	.word	0x000074b0


	//   ....[31]....
        /*0234*/ 	.word	0x000074c0


	//   ....[32]....
        /*0238*/ 	.word	0x000074e0


	//   ....[33]....
        /*023c*/ 	.word	0x00007500


	//   ....[34]....
        /*0240*/ 	.word	0x00007520


	//   ....[35]....
        /*0244*/ 	.word	0x00007530


	//   ....[36]....
        /*0248*/ 	.word	0x00007550


	//   ....[37]....
        /*024c*/ 	.word	0x00007570


	//   ....[38]....
        /*0250*/ 	.word	0x00007580


	//   ....[39]....
        /*0254*/ 	.word	0x000075a0


	//   ....[40]....
        /*0258*/ 	.word	0x000075c0


	//   ....[41]....
        /*025c*/ 	.word	0x000075d0


	//   ....[42]....
        /*0260*/ 	.word	0x000075e0


	//   ....[43]....
        /*0264*/ 	.word	0x000075f0


	//   ....[44]....
        /*0268*/ 	.word	0x00007610


	//   ....[45]....
        /*026c*/ 	.word	0x00007630


	//   ....[46]....
        /*0270*/ 	.word	0x00007640


	//   ....[47]....
        /*0274*/ 	.word	0x00007650


	//   ....[48]....
        /*0278*/ 	.word	0x00007670


	//   ....[49]....
        /*027c*/ 	.word	0x00007680


	//   ....[50]....
        /*0280*/ 	.word	0x00007690


	//   ....[51]....
        /*0284*/ 	.word	0x000076a0


	//   ....[52]....
        /*0288*/ 	.word	0x000076b0


	//   ....[53]....
        /*028c*/ 	.word	0x000076c0


	//   ....[54]....
        /*0290*/ 	.word	0x000076d0


	//   ....[55]....
        /*0294*/ 	.word	0x000076e0


	//   ....[56]....
        /*0298*/ 	.word	0x000076f0


	//   ....[57]....
        /*029c*/ 	.word	0x00007700


	//   ....[58]....
        /*02a0*/ 	.word	0x00007710


	//   ....[59]....
        /*02a4*/ 	.word	0x00007720


	//   ....[60]....
        /*02a8*/ 	.word	0x00007740


	//   ....[61]....
        /*02ac*/ 	.word	0x00007760


	//   ....[62]....
        /*02b0*/ 	.word	0x00007780


	//   ....[63]....
        /*02b4*/ 	.word	0x00007790


	//   ....[64]....
        /*02b8*/ 	.word	0x000077a0


	//   ....[65]....
        /*02bc*/ 	.word	0x000077b0


	//   ....[66]....
        /*02c0*/ 	.word	0x000077c0


	//   ....[67]....
        /*02c4*/ 	.word	0x000077d0


	//   ....[68]....
        /*02c8*/ 	.word	0x00007ba0


	//   ....[69]....
        /*02cc*/ 	.word	0x00007c10


	//   ....[70]....
        /*02d0*/ 	.word	0x00007c40


	//   ....[71]....
        /*02d4*/ 	.word	0x00007c80


	//   ....[72]....
        /*02d8*/ 	.word	0x00007cc0


	//   ....[73]....
        /*02dc*/ 	.word	0x00007d00


	//   ....[74]....
        /*02e0*/ 	.word	0x00008220


	//   ....[75]....
        /*02e4*/ 	.word	0x00008250


	//   ....[76]....
        /*02e8*/ 	.word	0x00008c20


	//   ....[77]....
        /*02ec*/ 	.word	0x00009970


	//   ....[78]....
        /*02f0*/ 	.word	0x0000a660


	//   ....[79]....
        /*02f4*/ 	.word	0x0000a690


	//   ....[80]....
        /*02f8*/ 	.word	0x0000a6c0


	//   ....[81]....
        /*02fc*/ 	.word	0x0000a6e0


	//   ....[82]....
        /*0300*/ 	.word	0x0000a6f0


	//   ....[83]....
        /*0304*/ 	.word	0x0000a750


	//   ....[84]....
        /*0308*/ 	.word	0x0000be60


	//   ....[85]....
        /*030c*/ 	.word	0x0000c350


	//   ....[86]....
        /*0310*/ 	.word	0x0000c520


	//   ....[87]....
        /*0314*/ 	.word	0x0000c570


	//   ....[88]....
        /*0318*/ 	.word	0x0000c630


	//   ....[89]....
        /*031c*/ 	.word	0x0000c6e0


	//   ....[90]....
        /*0320*/ 	.word	0x0000c770


	//   ....[91]....
        /*0324*/ 	.word	0x0000c860


	//----- nvinfo : EIATTR_REG_RECONFIG
	.align		4
.L_85:
        /*0328*/ 	.byte	0x01, 0x54
	.zero		2


	//----- nvinfo : EIATTR_SYSCALL_OFFSETS
	.align		4
        /*032c*/ 	.byte	0x04, 0x46
        /*032e*/ 	.short	(.L_87 - .L_86)


	//   ....[0]....
.L_86:
        /*0330*/ 	.word	0x00001280


	//   ....[1]....
        /*0334*/ 	.word	0x00009310


	//   ....[2]....
        /*0338*/ 	.word	0x00009450


	//   ....[3]....
        /*033c*/ 	.word	0x00009590


	//   ....[4]....
        /*0340*/ 	.word	0x000096b0


	//   ....[5]....
        /*0344*/ 	.word	0x0000a1e0


	//----- nvinfo : EIATTR_MBARRIER_INSTR_OFFSETS
	.align		4
.L_87:
        /*0348*/ 	.byte	0x04, 0x39
        /*034a*/ 	.short	(.L_89 - .L_88)


	//   ....[0]....
.L_88:
        /*034c*/ 	.word	0x00000260
        /*0350*/ 	.word	0x000000ff
        /*0354*/ 	.word	0x00017000
        /*0358*/ 	.short	0x0100
        /*035a*/ 	.byte	0x08
	.zero		1


	//   ....[1]....
        /*035c*/ 	.word	0x00000270
        /*0360*/ 	.word	0x000000ff
        /*0364*/ 	.word	0x00017020
        /*0368*/ 	.short	0x0100
        /*036a*/ 	.byte	0x08
	.zero		1


	//   ....[2]....
        /*036c*/ 	.word	0x00000360
        /*0370*/ 	.word	0x000000ff
        /*0374*/ 	.word	0x00017030
        /*0378*/ 	.short	0x0100
        /*037a*/ 	.byte	0x08
	.zero		1


	//   ....[3]....
        /*037c*/ 	.word	0x00000370
        /*0380*/ 	.word	0x000000ff
        /*0384*/ 	.word	0x00017040
        /*0388*/ 	.short	0x0100
        /*038a*/ 	.byte	0x08
	.zero		1


	//   ....[4]....
        /*038c*/ 	.word	0x00000380
        /*0390*/ 	.word	0x000000ff
        /*0394*/ 	.word	0x00017038
        /*0398*/ 	.short	0x0100
        /*039a*/ 	.byte	0x08
	.zero		1


	//   ....[5]....
        /*039c*/ 	.word	0x00000390
        /*03a0*/ 	.word	0x000000ff
        /*03a4*/ 	.word	0x00017048
        /*03a8*/ 	.short	0x0100
        /*03aa*/ 	.byte	0x08
	.zero		1


	//   ....[6]....
        /*03ac*/ 	.word	0x000004c0
        /*03b0*/ 	.word	0x000000ff
        /*03b4*/ 	.word	0x00017050
        /*03b8*/ 	.short	0x0100
        /*03ba*/ 	.byte	0x08
	.zero		1


	//   ....[7]....
        /*03bc*/ 	.word	0x000004d0
        /*03c0*/ 	.word	0x000000ff
        /*03c4*/ 	.word	0x00017060
        /*03c8*/ 	.short	0x0100
        /*03ca*/ 	.byte	0x08
	.zero		1


	//   ....[8]....
        /*03cc*/ 	.word	0x000004e0
        /*03d0*/ 	.word	0x000000ff
        /*03d4*/ 	.word	0x00017058
        /*03d8*/ 	.short	0x0100
        /*03da*/ 	.byte	0x08
	.zero		1


	//   ....[9]....
        /*03dc*/ 	.word	0x000004f0
        /*03e0*/ 	.word	0x000000ff
        /*03e4*/ 	.word	0x00017068
        /*03e8*/ 	.short	0x0100
        /*03ea*/ 	.byte	0x08
	.zero		1


	//   ....[10]....
        /*03ec*/ 	.word	0x000005e0
        /*03f0*/ 	.word	0x000000ff
        /*03f4*/ 	.word	0x00017070
        /*03f8*/ 	.short	0x0100
        /*03fa*/ 	.byte	0x06
	.zero		1


	//   ....[11]....
        /*03fc*/ 	.word	0x000005f0
        /*0400*/ 	.word	0x000000ff
        /*0404*/ 	.word	0x00017080
        /*0408*/ 	.short	0x0100
        /*040a*/ 	.byte	0x06
	.zero		1


	//   ....[12]....
        /*040c*/ 	.word	0x00000600
        /*0410*/ 	.word	0x000000ff
        /*0414*/ 	.word	0x00017078
        /*0418*/ 	.short	0x0100
        /*041a*/ 	.byte	0x06
	.zero		1


	//   ....[13]....
        /*041c*/ 	.word	0x00000610
        /*0420*/ 	.word	0x000000ff
        /*0424*/ 	.word	0x00017088
        /*0428*/ 	.short	0x0100
        /*042a*/ 	.byte	0x06
	.zero		1


	//   ....[14]....
        /*042c*/ 	.word	0x00000740
        /*0430*/ 	.word	0x000000ff
        /*0434*/ 	.word	0x00017090
        /*0438*/ 	.short	0x0100
        /*043a*/ 	.byte	0x08
	.zero		1


	//   ....[15]....
        /*043c*/ 	.word	0x00000750
        /*0440*/ 	.word	0x000000ff
        /*0444*/ 	.word	0x000170a0
        /*0448*/ 	.short	0x0100
        /*044a*/ 	.byte	0x08
	.zero		1


	//   ....[16]....
        /*044c*/ 	.word	0x00000760
        /*0450*/ 	.word	0x000000ff
        /*0454*/ 	.word	0x00017098
        /*0458*/ 	.short	0x0100
        /*045a*/ 	.byte	0x08
	.zero		1


	//   ....[17]....
        /*045c*/ 	.word	0x00000770
        /*0460*/ 	.word	0x000000ff
        /*0464*/ 	.word	0x000170a8
        /*0468*/ 	.short	0x0100
        /*046a*/ 	.byte	0x08
	.zero		1


	//   ....[18]....
        /*046c*/ 	.word	0x000008a0
        /*0470*/ 	.word	0x000000ff
        /*0474*/ 	.word	0x000170b0
        /*0478*/ 	.short	0x0100
        /*047a*/ 	.byte	0x08
	.zero		1


	//   ....[19]....
        /*047c*/ 	.word	0x000008b0
        /*0480*/ 	.word	0x000000ff
        /*0484*/ 	.word	0x000170c0
        /*0488*/ 	.short	0x0100
        /*048a*/ 	.byte	0x08
	.zero		1


	//   ....[20]....
        /*048c*/ 	.word	0x000008c0
        /*0490*/ 	.word	0x000000ff
        /*0494*/ 	.word	0x000170b8
        /*0498*/ 	.short	0x0100
        /*049a*/ 	.byte	0x08
	.zero		1


	//   ....[21]....
        /*049c*/ 	.word	0x000008d0
        /*04a0*/ 	.word	0x000000ff
        /*04a4*/ 	.word	0x000170c8
        /*04a8*/ 	.short	0x0100
        /*04aa*/ 	.byte	0x08
	.zero		1


	//   ....[22]....
        /*04ac*/ 	.word	0x00001550
        /*04b0*/ 	.word	0x000000ff
        /*04b4*/ 	.word	0x00017000
        /*04b8*/ 	.short	0x010a
        /*04ba*/ 	.byte	0x26
	.zero		1


	//   ....[23]....
        /*04bc*/ 	.word	0x000015e0
        /*04c0*/ 	.word	0x000000ff
        /*04c4*/ 	.word	0x00017030
        /*04c8*/ 	.short	0x010a
        /*04ca*/ 	.byte	0x26
	.zero		1


	//   ....[24]....
        /*04cc*/ 	.word	0x00001640
        /*04d0*/ 	.word	0x000000ff
        /*04d4*/ 	.word	0x00017030
        /*04d8*/ 	.short	0x010a
        /*04da*/ 	.byte	0x26
	.zero		1


	//   ....[25]....
        /*04dc*/ 	.word	0x00003560
        /*04e0*/ 	.word	0x0000000c
        /*04e4*/ 	.word	0x00000000
        /*04e8*/ 	.short	0x0101
        /*04ea*/ 	.byte	0x3f
	.zero		1


	//   ....[26]....
        /*04ec*/ 	.word	0x00004010
        /*04f0*/ 	.word	0x000000ff
        /*04f4*/ 	.word	0x00017030
        /*04f8*/ 	.short	0x010a
        /*04fa*/ 	.byte	0x16
	.zero		1


	//   ....[27]....
        /*04fc*/ 	.word	0x00004050
        /*0500*/ 	.word	0x000000ff
        /*0504*/ 	.word	0x00017030
        /*0508*/ 	.short	0x010a
        /*050a*/ 	.byte	0x16
	.zero		1


	//   ....[28]....
        /*050c*/ 	.word	0x000041e0
        /*0510*/ 	.word	0x000000ff
        /*0514*/ 	.word	0x00017050
        /*0518*/ 	.short	0x010a
        /*051a*/ 	.byte	0x0b
	.zero		1


	//   ....[29]....
        /*051c*/ 	.word	0x00004e10
        /*0520*/ 	.word	0x000000ff
        /*0524*/ 	.word	0x00017050
        /*0528*/ 	.short	0x010a
        /*052a*/ 	.byte	0x0b
	.zero		1


	//   ....[30]....
        /*052c*/ 	.word	0x00005bc0
        /*0530*/ 	.word	0x00000008
        /*0534*/ 	.word	0x00000000
        /*0538*/ 	.short	0x0101
        /*053a*/ 	.byte	0x3f
	.zero		1


	//   ....[31]....
        /*053c*/ 	.word	0x00005e70
        /*0540*/ 	.word	0x000000ff
        /*0544*/ 	.word	0x00000000
        /*0548*/ 	.short	0x0101
        /*054a*/ 	.byte	0x05
	.zero		1


	//   ....[32]....
        /*054c*/ 	.word	0x00006390
        /*0550*/ 	.word	0x000000ff
        /*0554*/ 	.word	0x00017050
        /*0558*/ 	.short	0x010a
        /*055a*/ 	.byte	0x0b
	.zero		1


	//   ....[33]....
        /*055c*/ 	.word	0x000063d0
        /*0560*/ 	.word	0x000000ff
        /*0564*/ 	.word	0x00017050
        /*0568*/ 	.short	0x010a
        /*056a*/ 	.byte	0x0b
	.zero		1


	//   ....[34]....
        /*056c*/ 	.word	0x00006a00
        /*0570*/ 	.word	0x000000ff
        /*0574*/ 	.word	0x00000000
        /*0578*/ 	.short	0x0101
        /*057a*/ 	.byte	0x04
	.zero		1


	//   ....[35]....
        /*057c*/ 	.word	0x00007ce0
        /*0580*/ 	.word	0x000000ff
        /*0584*/ 	.word	0x00000000
        /*0588*/ 	.short	0x0101
        /*058a*/ 	.byte	0x04
	.zero		1


	//   ....[36]....
        /*058c*/ 	.word	0x00009ba0
        /*0590*/ 	.word	0x000000ff
        /*0594*/ 	.word	0x00017080
        /*0598*/ 	.short	0x010a
        /*059a*/ 	.byte	0x26
	.zero		1


	//   ....[37]....
        /*059c*/ 	.word	0x00009dc0
        /*05a0*/ 	.word	0x000000ff
        /*05a4*/ 	.word	0x00017040
        /*05a8*/ 	.short	0x010a
        /*05aa*/ 	.byte	0x26
	.zero		1


	//   ....[38]....
        /*05ac*/ 	.word	0x0000a910
        /*05b0*/ 	.word	0x000000ff
        /*05b4*/ 	.word	0x00017000
        /*05b8*/ 	.short	0x0107
        /*05ba*/ 	.byte	0x26
	.zero		1


	//   ....[39]....
        /*05bc*/ 	.word	0x0000a950
        /*05c0*/ 	.word	0x000000ff
        /*05c4*/ 	.word	0x00017000
        /*05c8*/ 	.short	0x0101
        /*05ca*/ 	.byte	0x26
	.zero		1


	//   ....[40]....
        /*05cc*/ 	.word	0x0000a960
        /*05d0*/ 	.word	0x000000ff
        /*05d4*/ 	.word	0x00017020
        /*05d8*/ 	.short	0x010a
        /*05da*/ 	.byte	0x26
	.zero		1


	//   ....[41]....
        /*05dc*/ 	.word	0x0000ac60
        /*05e0*/ 	.word	0x00000006
        /*05e4*/ 	.word	0x00017080
        /*05e8*/ 	.short	0x010a
        /*05ea*/ 	.byte	0x3f
	.zero		1


	//   ....[42]....
        /*05ec*/ 	.word	0x0000b040
        /*05f0*/ 	.word	0x00000006
        /*05f4*/ 	.word	0x00017040
        /*05f8*/ 	.short	0x010a
        /*05fa*/ 	.byte	0x3f
	.zero		1


	//   ....[43]....
        /*05fc*/ 	.word	0x0000b450
        /*0600*/ 	.word	0x00000003
        /*0604*/ 	.word	0x00017070
        /*0608*/ 	.short	0x010a
        /*060a*/ 	.byte	0x3f
	.zero		1


	//   ....[44]....
        /*060c*/ 	.word	0x0000b4b0
        /*0610*/ 	.word	0x00000003
        /*0614*/ 	.word	0x00017060
        /*0618*/ 	.short	0x010a
        /*061a*/ 	.byte	0x3f
	.zero		1


	//   ....[45]....
        /*061c*/ 	.word	0x0000b7e0
        /*0620*/ 	.word	0x00000003
        /*0624*/ 	.word	0x00017050
        /*0628*/ 	.short	0x0101
        /*062a*/ 	.byte	0x3f
	.zero		1


	//   ....[46]....
        /*062c*/ 	.word	0x0000b850
        /*0630*/ 	.word	0x00000002
        /*0634*/ 	.word	0x00000000
        /*0638*/ 	.short	0x0101
        /*063a*/ 	.byte	0x3f
	.zero		1


	//   ....[47]....
        /*063c*/ 	.word	0x0000b940
        /*0640*/ 	.word	0x00000000
        /*0644*/ 	.word	0x00017070
        /*0648*/ 	.short	0x010a
        /*064a*/ 	.byte	0x3f
	.zero		1


	//   ....[48]....
        /*064c*/ 	.word	0x0000b9e0
        /*0650*/ 	.word	0x00000000
        /*0654*/ 	.word	0x00017060
        /*0658*/ 	.short	0x010a
        /*065a*/ 	.byte	0x3f
	.zero		1


	//   ....[49]....
        /*065c*/ 	.word	0x0000bd10
        /*0660*/ 	.word	0x00000000
        /*0664*/ 	.word	0x00017050
        /*0668*/ 	.short	0x0101
        /*066a*/ 	.byte	0x3f
	.zero		1


	//   ....[50]....
        /*066c*/ 	.word	0x0000bd70
        /*0670*/ 	.word	0x00000002
        /*0674*/ 	.word	0x00000000
        /*0678*/ 	.short	0x0101
        /*067a*/ 	.byte	0x3f
	.zero		1


	//   ....[51]....
        /*067c*/ 	.word	0x0000be10
        /*0680*/ 	.word	0x00000009
        /*0684*/ 	.word	0x00017020
        /*0688*/ 	.short	0x010a
        /*068a*/ 	.byte	0x3f
	.zero		1


	//   ....[52]....
        /*068c*/ 	.word	0x0000bf50
        /*0690*/ 	.word	0x00000006
        /*0694*/ 	.word	0x00000000
        /*0698*/ 	.short	0x010a
        /*069a*/ 	.byte	0x3f
	.zero		1


	//   ....[53]....
        /*069c*/ 	.word	0x0000bfc0
        /*06a0*/ 	.word	0x00000007
        /*06a4*/ 	.word	0x00000000
        /*06a8*/ 	.short	0x010a
        /*06aa*/ 	.byte	0x3f
	.zero		1


	//   ....[54]....
        /*06ac*/ 	.word	0x0000c010
        /*06b0*/ 	.word	0x00000000
        /*06b4*/ 	.word	0x00017060
        /*06b8*/ 	.short	0x010a
        /*06ba*/ 	.byte	0x3f
	.zero		1


	//   ....[55]....
        /*06bc*/ 	.word	0x0000c060
        /*06c0*/ 	.word	0x00000005
        /*06c4*/ 	.word	0x00017060
        /*06c8*/ 	.short	0x010a
        /*06ca*/ 	.byte	0x3f
	.zero		1


	//   ....[56]....
        /*06cc*/ 	.word	0x0000c0a0
        /*06d0*/ 	.word	0x00000000
        /*06d4*/ 	.word	0x00017080
        /*06d8*/ 	.short	0x010a
        /*06da*/ 	.byte	0x3f
	.zero		1


	//   ....[57]....
        /*06dc*/ 	.word	0x0000c0c0
        /*06e0*/ 	.word	0x00000005
        /*06e4*/ 	.word	0x00017080
        /*06e8*/ 	.short	0x010a
        /*06ea*/ 	.byte	0x3f
	.zero		1


	//   ....[58]....
        /*06ec*/ 	.word	0x0000c130
        /*06f0*/ 	.word	0x00000003
        /*06f4*/ 	.word	0x00017000
        /*06f8*/ 	.short	0x010a
        /*06fa*/ 	.byte	0x3f
	.zero		1


	//   ....[59]....
        /*06fc*/ 	.word	0x0000c190
        /*0700*/ 	.word	0x00000003
        /*0704*/ 	.word	0x00017030
        /*0708*/ 	.short	0x010a
        /*070a*/ 	.byte	0x3f
	.zero		1


	//   ....[60]....
        /*070c*/ 	.word	0x0000c1f0
        /*0710*/ 	.word	0x0000000a
        /*0714*/ 	.word	0x00017030
        /*0718*/ 	.short	0x010a
        /*071a*/ 	.byte	0x3f
	.zero		1


	//   ....[61]....
        /*071c*/ 	.word	0x0000c250
        /*0720*/ 	.word	0x00000046
        /*0724*/ 	.word	0x00017050
        /*0728*/ 	.short	0x010a
        /*072a*/ 	.byte	0x3f
	.zero		1


	//   ....[62]....
        /*072c*/ 	.word	0x0000c2b0
        /*0730*/ 	.word	0x00000005
        /*0734*/ 	.word	0x00017050
        /*0738*/ 	.short	0x010a
        /*073a*/ 	.byte	0x3f
	.zero		1


	//   ....[63]....
        /*073c*/ 	.word	0x0000c410
        /*0740*/ 	.word	0x00000003
        /*0744*/ 	.word	0x00017080
        /*0748*/ 	.short	0x010a
        /*074a*/ 	.byte	0x3f
	.zero		1


	//   ....[64]....
        /*074c*/ 	.word	0x0000c470
        /*0750*/ 	.word	0x00000003
        /*0754*/ 	.word	0x00017040
        /*0758*/ 	.short	0x010a
        /*075a*/ 	.byte	0x3f
	.zero		1


	//   ....[65]....
        /*075c*/ 	.word	0x0000c8a0
        /*0760*/ 	.word	0x00000003
        /*0764*/ 	.word	0x00017020
        /*0768*/ 	.short	0x010a
        /*076a*/ 	.byte	0x3f
	.zero		1


	//   ....[66]....
        /*076c*/ 	.word	0x0000c8f0
        /*0770*/ 	.word	0x00000006
        /*0774*/ 	.word	0x00017080
        /*0778*/ 	.short	0x010a
        /*077a*/ 	.byte	0x3f
	.zero		1


	//   ....[67]....
        /*077c*/ 	.word	0x0000c940
        /*0780*/ 	.word	0x00000006
        /*0784*/ 	.word	0x00017040
        /*0788*/ 	.short	0x010a
        /*078a*/ 	.byte	0x3f
	.zero		1


	//   ....[68]....
        /*078c*/ 	.word	0x0000c990
        /*0790*/ 	.word	0x00000003
        /*0794*/ 	.word	0x00017070
        /*0798*/ 	.short	0x010a
        /*079a*/ 	.byte	0x3f
	.zero		1


	//   ....[69]....
        /*079c*/ 	.word	0x0000c9e0
        /*07a0*/ 	.word	0x00000003
        /*07a4*/ 	.word	0x00017060
        /*07a8*/ 	.short	0x010a
        /*07aa*/ 	.byte	0x3f
	.zero		1


	//   ....[70]....
        /*07ac*/ 	.word	0x0000ca30
        /*07b0*/ 	.word	0x00000000
        /*07b4*/ 	.word	0x00017070
        /*07b8*/ 	.short	0x010a
        /*07ba*/ 	.byte	0x3f
	.zero		1


	//   ....[71]....
        /*07bc*/ 	.word	0x0000ca80
        /*07c0*/ 	.word	0x00000000
        /*07c4*/ 	.word	0x00017060
        /*07c8*/ 	.short	0x010a
        /*07ca*/ 	.byte	0x3f
	.zero		1


	//   ....[72]....
        /*07cc*/ 	.word	0x0000cad0
        /*07d0*/ 	.word	0x00000009
        /*07d4*/ 	.word	0x00017020
        /*07d8*/ 	.short	0x010a
        /*07da*/ 	.byte	0x3f
	.zero		1


	//   ....[73]....
        /*07dc*/ 	.word	0x0000cb20
        /*07e0*/ 	.word	0x00000006
        /*07e4*/ 	.word	0x00000000
        /*07e8*/ 	.short	0x010a
        /*07ea*/ 	.byte	0x3f
	.zero		1


	//   ....[74]....
        /*07ec*/ 	.word	0x0000cb70
        /*07f0*/ 	.word	0x00000007
        /*07f4*/ 	.word	0x00000000
        /*07f8*/ 	.short	0x010a
        /*07fa*/ 	.byte	0x3f
	.zero		1


	//   ....[75]....
        /*07fc*/ 	.word	0x0000cbc0
        /*0800*/ 	.word	0x00000000
        /*0804*/ 	.word	0x00017060
        /*0808*/ 	.short	0x010a
        /*080a*/ 	.byte	0x3f
	.zero		1


	//   ....[76]....
        /*080c*/ 	.word	0x0000cc10
        /*0810*/ 	.word	0x00000005
        /*0814*/ 	.word	0x00017060
        /*0818*/ 	.short	0x010a
        /*081a*/ 	.byte	0x3f
	.zero		1


	//   ....[77]....
        /*081c*/ 	.word	0x0000cc60
        /*0820*/ 	.word	0x00000000
        /*0824*/ 	.word	0x00017080
        /*0828*/ 	.short	0x010a
        /*082a*/ 	.byte	0x3f
	.zero		1


	//----- nvinfo : EIATTR_NUM_MBARRIERS
	.align		4
.L_89:
        /*082c*/ 	.byte	0x03, 0x38
        /*082e*/ 	.short	0x0016


	//----- nvinfo : EIATTR_EXIT_INSTR_OFFSETS
	.align		4
        /*0830*/ 	.byte	0x04, 0x1c
        /*0832*/ 	.short	(.L_91 - .L_90)


	//   ....[0]....
.L_90:
        /*0834*/ 	.word	0x0000c110


	//----- nvinfo : EIATTR_MAX_THREADS
	.align		4
.L_91:
        /*0838*/ 	.byte	0x04, 0x05
        /*083a*/ 	.short	(.L_93 - .L_92)
.L_92:
        /*083c*/ 	.word	0x00000200
        /*0840*/ 	.word	0x00000001
        /*0844*/ 	.word	0x00000001


	//----- nvinfo : EIATTR_CRS_STACK_SIZE
	.align		4
.L_93:
        /*0848*/ 	.byte	0x04, 0x1e
        /*084a*/ 	.short	(.L_95 - .L_94)
.L_94:
        /*084c*/ 	.word	0x00000000


	//----- nvinfo : EIATTR_CBANK_PARAM_SIZE
	.align		4
.L_95:
        /*0850*/ 	.byte	0x03, 0x19
        /*0852*/ 	.short	0x0a70


	//----- nvinfo : EIATTR_PARAM_CBANK
	.align		4
        /*0854*/ 	.byte	0x04, 0x0a
        /*0856*/ 	.short	(.L_97 - .L_96)
	.align		4
.L_96:
        /*0858*/ 	.word	index@(.nv.constant0._ZN7cutlass13device_kernelIN5flash11enable_sm90INS1_16FlashAttnFwdSm90INS1_25CollectiveMainloopFwdSm90ILi2EN4cute5tupleIJNS5_1CILi1EEES8_S8_EEENS6_IJNS7_ILi192EEENS7_ILi128EEENS7_ILi96EEEEEELi96ENS_12float_e4m3_tEfNS_4arch4Sm90ELb0ELb0ELb1ELb0ELb0ELb0ELb0ELb1ELb1ELb1ELb1ELb0EEENS1_21CollectiveEpilogueFwdINS6_IJSA_SC_SB_EEES9_NS_10bfloat16_tESG_Li384ELb0ELb1ELb1ELb1EEENS1_19SingleTileSchedulerILb0ELb1ELb1ELi192EEEEEEEEEvNT_6ParamsE)
        /*085c*/ 	.short	0x0210
        /*085e*/ 	.short	0x0a70


	//----- nvinfo : EIATTR_SW_WAR
	.align		4
.L_97:
        /*0860*/ 	.byte	0x04, 0x36
        /*0862*/ 	.short	(.L_99 - .L_98)
.L_98:
        /*0864*/ 	.word	0x00000008
.L_99:


//--------------------- .nv.info._ZN7cutlass13device_kernelIN5flash11enable_sm90INS1_16FlashAttnFwdSm90INS1_25CollectiveMainloopFwdSm90ILi2EN4cute5tupleIJNS5_1CILi1EEES8_S8_EEENS6_IJNS7_ILi192EEENS7_ILi128EEENS7_ILi96EEEEEELi96ENS_12float_e4m3_tEfNS_4arch4Sm90ELb0ELb0ELb1ELb1ELb0ELb0ELb0ELb1ELb1ELb1ELb1ELb0EEENS1_21CollectiveEpilogueFwdINS6_IJSA_SC_SB_EEES9_NS_10bfloat16_tESG_Li384ELb1ELb1ELb1ELb1EEENS1_36VarlenDynamicPersistentTileSchedulerILi192ELi128ELi384ELi128ELb1ELb1ELb1ELb0ELb1ELb1EEEEEEEEEvNT_6ParamsE --------------------------
	.section	.nv.info._ZN7cutlass13device_kernelIN5flash11enable_sm90INS1_16FlashAttnFwdSm90INS1_25CollectiveMainloopFwdSm90ILi2EN4cute5tupleIJNS5_1CILi1EEES8_S8_EEENS6_IJNS7_ILi192EEENS7_ILi128EEENS7_ILi96EEEEEELi96ENS_12float_e4m3_tEfNS_4arch4Sm90ELb0ELb0ELb1ELb1ELb0ELb0ELb0ELb1ELb1ELb1ELb1ELb0EEENS1_21CollectiveEpilogueFwdINS6_IJSA_SC_SB_EEES9_NS_10bfloat16_tESG_Li384ELb1ELb1ELb1ELb1EEENS1_36VarlenDynamicPersistentTileSchedulerILi192ELi128ELi384ELi128ELb1ELb1ELb1ELb0ELb1ELb1EEEEEEEEEvNT_6ParamsE,"",@"SHT_CUDA_INFO"
	.sectionflags	@""
	.align	4


	//----- nvinfo : EIATTR_CUDA_API_VERSION
	.align		4
        /*0000*/ 	.byte	0x04, 0x37
        /*0002*/ 	.short	(.L_101 - .L_100)
.L_100:
        /*0004*/ 	.word	0x00000082


	//----- nvinfo : EIATTR_KPARAM_INFO
	.align		4
.L_101:
        /*0008*/ 	.byte	0x04, 0x17
        /*000a*/ 	.short	(.L_103 - .L_102)
.L_102:
        /*000c*/ 	.word	0x00000000
        /*0010*/ 	.short	0x0000
        /*0012*/ 	.short	0x0070
        /*0014*/ 	.byte	0x00, 0xf0, 0x01, 0x2a


	//----- nvinfo : EIATTR_SPARSE_MMA_MASK
	.align		4
.L_103:
        /*0018*/ 	.byte	0x03, 0x50
        /*001a*/ 	.short	0x0000


	//----- nvinfo : EIATTR_MAXREG_COUNT
	.align		4
        /*001c*/ 	.byte	0x03, 0x1b
        /*001e*/ 	.short	0x0080


	//----- nvinfo : EIATTR_NUM_BARRIERS
	.align		4
        /*0020*/ 	.byte	0x02, 0x4c
        /*0022*/ 	.byte	0x09
	.zero		1


	//----- nvinfo : EIATTR_EXTERNS
	.align		4
        /*0024*/ 	.byte	0x04, 0x0f
        /*0026*/ 	.short	(.L_105 - .L_104)


	//   ....[0]....
	.align		4
.L_104:
        /*0028*/ 	.word	index@(__assertfail)


	//----- nvinfo : EIATTR_ANNOTATIONS
	.align		4
.L_105:
        /*002c*/ 	.byte	0x04, 0x55
        /*002e*/ 	.short	(.L_107 - .L_106)


	//   ....[0]....
.L_106:
        /*0030*/ 	.word	0x00000001
        /*0034*/ 	.byte	0x10, 0x0d, 0x00, 0x00, 0x01, 0x00, 0x00, 0x00, 0xf0, 0x0d, 0x00, 0x00, 0x01, 0x00, 0x00, 0x00
        /* <DEDUP_REMOVED lines=15> */
        /*0134*/ 	.byte	0x90, 0xfb, 0x00, 0x00, 0x01, 0x00, 0x00, 0x00, 0xe0, 0x02, 0x01, 0x00


	//----- nvinfo : EIATTR_MERCURY_ISA_VERSION
	.align		4
.L_107:
        /*0140*/ 	.byte	0x03, 0x5f
        /*0142*/ 	.short	0x0101


	//----- nvinfo : EIATTR_UNUSED_LOAD_BYTE_OFFSET
	.align		4
        /*0144*/ 	.byte	0x04, 0x44
        /*0146*/ 	.short	(.L_109 - .L_108)


	//   ....[0]....
.L_108:
        /*0148*/ 	.word	0x00000a00
        /*014c*/ 	.word	0x0000fff0


	//   ....[1]....
        /*0150*/ 	.word	0x000074d0
        /*0154*/ 	.word	0x0000fff0


	//----- nvinfo : EIATTR_INT_WARP_WIDE_INSTR_OFFSETS
	.align		4
.L_109:
        /*0158*/ 	.byte	0x04, 0x31
        /*015a*/ 	.short	(.L_111 - .L_110)


	//   ....[0]....
.L_110:
        /*015c*/ 	.word	0x00000130


	//   ....[1]....
        /*0160*/ 	.word	0x00000170


	//   ....[2]....
        /*0164*/ 	.word	0x000001e0


	//   ....[3]....
        /*0168*/ 	.word	0x0000c070


	//   ....[4]....
        /*016c*/ 	.word	0x0000c100


	//   ....[5]....
        /*0170*/ 	.word	0x0000ea20


	//   ....[6]....
        /*0174*/ 	.word	0x0000eab0


	//----- nvinfo : EIATTR_COOP_GROUP_MASK_REGIDS
	.align		4
.L_111:
        /*0178*/ 	.byte	0x04, 0x29
        /*017a*/ 	.short	(.L_113 - .L_112)


	//   ....[0]....
.L_112:
        /*017c*/ 	.word	0xffffffff


	//   ....[1]....
        /*0180*/ 	.word	0xffffffff


	//   ....[2]....
        /*0184*/ 	.word	0xffffffff


	//   ....[3]....
        /*0188*/ 	.word	0xffffffff


	//   ....[4]....
        /*018c*/ 	.word	0xffffffff


	//   ....[5]....
        /*0190*/ 	.word	0xffffffff


	//   ....[6]....
        /*0194*/ 	.word	0xffffffff


	//   ....[7]....
        /*0198*/ 	.word	0xffffffff


	//   ....[8]....
        /*019c*/ 	.word	0xffffffff


	//   ....[9]....
        /*01a0*/ 	.word	0xffffffff


	//   ....[10]....
        /*01a4*/ 	.word	0xffffffff


	//   ....[11]....
        /*01a8*/ 	.word	0xffffffff


	//   ....[12]....
        /*01ac*/ 	.word	0xffffffff


	//   ....[13]....
        /*01b0*/ 	.word	0xffffffff


	//   ....[14]....
        /*01b4*/ 	.word	0xffffffff


	//   ....[15]....
        /*01b8*/ 	.word	0xffffffff


	//   ....[16]....
        /*01bc*/ 	.word	0xffffffff


	//   ....[17]....
        /*01c0*/ 	.word	0xffffffff


	//   ....[18]....
        /*01c4*/ 	.word	0xffffffff


	//   ....[19]....
        /*01c8*/ 	.word	0xffffffff


	//   ....[20]....
        /*01cc*/ 	.word	0xffffffff


	//   ....[21]....
        /*01d0*/ 	.word	0xffffffff


	//   ....[22]....
        /*01d4*/ 	.word	0xffffffff


	//   ....[23]....
        /*01d8*/ 	.word	0xffffffff


	//   ....[24]....
        /*01dc*/ 	.word	0xffffffff


	//   ....[25]....
        /*01e0*/ 	.word	0xffffffff


	//   ....[26]....
        /*01e4*/ 	.word	0xffffffff


	//   ....[27]....
        /*01e8*/ 	.word	0xffffffff


	//   ....[28]....
        /*01ec*/ 	.word	0xffffffff


	//   ....[29]....
        /*01f0*/ 	.word	0xffffffff


	//   ....[30]....
        /*01f4*/ 	.word	0xffffffff


	//   ....[31]....
        /*01f8*/ 	.word	0xffffffff


	//   ....[32]....
        /*01fc*/ 	.word	0xffffffff


	//   ....[33]....
        /*0200*/ 	.word	0xffffffff


	//   ....[34]....
        /*0204*/ 	.word	0xffffffff


	//   ....[35]....
        /*0208*/ 	.word	0xffffffff


	//   ....[36]....
        /*020c*/ 	.word	0xffffffff


	//   ....[37]....
        /*0210*/ 	.word	0xffffffff


	//   ....[38]....
        /*0214*/ 	.word	0xffffffff


	//   ....[39]....
        /*0218*/ 	.word	0xffffffff


	//   ....[40]....
        /*021c*/ 	.word	0xffffffff


	//   ....[41]....
        /*0220*/ 	.word	0xffffffff


	//   ....[42]....
        /*0224*/ 	.word	0xffffffff


	//   ....[43]....
        /*0228*/ 	.word	0xffffffff


	//   ....[44]....
        /*022c*/ 	.word	0xffffffff


	//   ....[45]....
        /*0230*/ 	.word	0xffffffff


	//   ....[46]....
        /*0234*/ 	.word	0xffffffff


	//   ....[47]....
        /*0238*/ 	.word	0xffffffff


	//   ....[48]....
        /*023c*/ 	.word	0xffffffff


	//   ....[49]....
        /*0240*/ 	.word	0xffffffff


	//   ....[50]....
        /*0244*/ 	.word	0xffffffff


	//   ....[51]....
        /*0248*/ 	.word	0xffffffff


	//   ....[52]....
        /*024c*/ 	.word	0xffffffff


	//   ....[53]....
        /*0250*/ 	.word	0xffffffff


	//   ....[54]....
        /*0254*/ 	.word	0xffffffff


	//   ....[55]....
        /*0258*/ 	.word	0xffffffff


	//   ....[56]....
        /*025c*/ 	.word	0xffffffff


	//   ....[57]....
        /*0260*/ 	.word	0xffffffff


	//   ....[58]....
        /*0264*/ 	.word	0xffffffff


	//   ....[59]....
        /*0268*/ 	.word	0xffffffff


	//   ....[60]....
        /*026c*/ 	.word	0xffffffff


	//   ....[61]....
        /*0270*/ 	.word	0xffffffff


	//   ....[62]....
        /*0274*/ 	.word	0xffffffff


	//   ....[63]....
        /*0278*/ 	.word	0xffffffff


	//   ....[64]....
        /*027c*/ 	.word	0xffffffff


	//   ....[65]....
        /*0280*/ 	.word	0xffffffff


	//   ....[66]....
        /*0284*/ 	.word	0xffffffff


	//   ....[67]....
        /*0288*/ 	.word	0xffffffff


	//   ....[68]....
        /*028c*/ 	.word	0xffffffff


	//   ....[69]....
        /*0290*/ 	.word	0xffffffff


	//   ....[70]....
        /*0294*/ 	.word	0xffffffff


	//   ....[71]....
        /*0298*/ 	.word	0xffffffff


	//   ....[72]....
        /*029c*/ 	.word	0xffffffff


	//   ....[73]....
        /*02a0*/ 	.word	0xffffffff


	//   ....[74]....
        /*02a4*/ 	.word	0xffffffff


	//   ....[75]....
        /*02a8*/ 	.word	0xffffffff


	//   ....[76]....
        /*02ac*/ 	.word	0xffffffff


	//   ....[77]....
        /*02b0*/ 	.word	0xffffffff


	//   ....[78]....
        /*02b4*/ 	.word	0xffffffff


	//   ....[79]....
        /*02b8*/ 	.word	0xffffffff


	//   ....[80]....
        /*02bc*/ 	.word	0xffffffff


	//   ....[81]....
        /*02c0*/ 	.word	0xffffffff


	//   ....[82]....
        /*02c4*/ 	.word	0xffffffff


	//   ....[83]....
        /*02c8*/ 	.word	0xffffffff


	//   ....[84]....
        /*02cc*/ 	.word	0xffffffff


	//   ....[85]....
        /*02d0*/ 	.word	0xffffffff


	//   ....[86]....
        /*02d4*/ 	.word	0xffffffff


	//   ....[87]....
        /*02d8*/ 	.word	0xffffffff


	//   ....[88]....
        /*02dc*/ 	.word	0xffffffff


	//   ....[89]....
        /*02e0*/ 	.word	0xffffffff


	//   ....[90]....
        /*02e4*/ 	.word	0xffffffff


	//   ....[91]....
        /*02e8*/ 	.word	0xffffffff


	//   ....[92]....
        /*02ec*/ 	.word	0xffffffff


	//   ....[93]....
        /*02f0*/ 	.word	0xffffffff


	//   ....[94]....
        /*02f4*/ 	.word	0xffffffff


	//   ....[95]....
        /*02f8*/ 	.word	0xffffffff


	//   ....[96]....
        /*02fc*/ 	.word	0xffffffff


	//   ....[97]....
        /*0300*/ 	.word	0xffffffff


	//   ....[98]....
        /*0304*/ 	.word	0xffffffff


	//   ....[99]....
        /*0308*/ 	.word	0xffffffff


	//   ....[100]....
        /*030c*/ 	.word	0xffffffff


	//   ....[101]....
        /*0310*/ 	.word	0xffffffff


	//   ....[102]....
        /*0314*/ 	.word	0xffffffff


	//   ....[103]....
        /*0318*/ 	.word	0xffffffff


	//   ....[104]....
        /*031c*/ 	.word	0xffffffff


	//   ....[105]....
        /*0320*/ 	.word	0xffffffff


	//   ....[106]....
        /*0324*/ 	.word	0xffffffff


	//   ....[107]....
        /*0328*/ 	.word	0xffffffff


	//   ....[108]....
        /*032c*/ 	.word	0xffffffff


	//   ....[109]....
        /*0330*/ 	.word	0xffffffff


	//   ....[110]....
        /*0334*/ 	.word	0xffffffff


	//   ....[111]....
        /*0338*/ 	.word	0xffffffff


	//   ....[112]....
        /*033c*/ 	.word	0xffffffff


	//   ....[113]....
        /*0340*/ 	.word	0xffffffff


	//   ....[114]....
        /*0344*/ 	.word	0xffffffff


	//   ....[115]....
        /*0348*/ 	.word	0xffffffff


	//   ....[116]....
        /*034c*/ 	.word	0xffffffff


	//   ....[117]....
        /*0350*/ 	.word	0xffffffff


	//   ....[118]....
        /*0354*/ 	.word	0xffffffff


	//   ....[119]....
        /*0358*/ 	.word	0xffffffff


	//   ....[120]....
        /*035c*/ 	.word	0xffffffff


	//   ....[121]....
        /*0360*/ 	.word	0xffffffff


	//   ....[122]....
        /*0364*/ 	.word	0xffffffff


	//   ....[123]....
        /*0368*/ 	.word	0xffffffff


	//   ....[124]....
        /*036c*/ 	.word	0xffffffff


	//   ....[125]....
        /*0370*/ 	.word	0xffffffff


	//   ....[126]....
        /*0374*/ 	.word	0xffffffff


	//   ....[127]....
        /*0378*/ 	.word	0x0500000f


	//   ....[128]....
        /*037c*/ 	.word	0x0500000f


	//   ....[129]....
        /*0380*/ 	.word	0x0500000f


	//   ....[130]....
        /*0384*/ 	.word	0x0500000f


	//   ....[131]....
        /*0388*/ 	.word	0x0500000f


	//   ....[132]....
        /*038c*/ 	.word	0x0500000f


	//   ....[133]....
        /*0390*/ 	.word	0x0500000f


	//   ....[134]....
        /*0394*/ 	.word	0x0500000f


	//----- nvinfo : EIATTR_COOP_GROUP_INSTR_OFFSETS
	.align		4
.L_113:
        /*0398*/ 	.byte	0x04, 0x28
        /*039a*/ 	.short	(.L_115 - .L_114)


	//   ....[0]....
.L_114:
        /*039c*/ 	.word	0x00000060


	//   ....[1]....
        /*03a0*/ 	.word	0x00000140


	//   ....[2]....
        /*03a4*/ 	.word	0x00000190


	//   ....[3]....
        /*03a8*/ 	.word	0x000003c0


	//   ....[4]....
        /*03ac*/ 	.word	0x00000520


	//   ....[5]....
        /*03b0*/ 	.word	0x00000640


	//   ....[6]....
        /*03b4*/ 	.word	0x000007a0


	//   ....[7]....
        /*03b8*/ 	.word	0x00001910


	//   ....[8]....
        /*03bc*/ 	.word	0x00003330


	//   ....[9]....
        /*03c0*/ 	.word	0x00003380


	//   ....[10]....
        /*03c4*/ 	.word	0x00003960


	//   ....[11]....
        /*03c8*/ 	.word	0x00003a00


	//   ....[12]....
        /*03cc*/ 	.word	0x000057b0


	//   ....[13]....
        /*03d0*/ 	.word	0x000057d0


	//   ....[14]....
        /*03d4*/ 	.word	0x000057f0


	//   ....[15]....
        /*03d8*/ 	.word	0x00005810


	//   ....[16]....
        /*03dc*/ 	.word	0x00006e00


	//   ....[17]....
        /*03e0*/ 	.word	0x00006e20


	//   ....[18]....
        /*03e4*/ 	.word	0x00006ea0


	//   ....[19]....
        /*03e8*/ 	.word	0x00006eb0


	//   ....[20]....
        /*03ec*/ 	.word	0x00007b10


	//   ....[21]....
        /*03f0*/ 	.word	0x00007b50


	//   ....[22]....
        /*03f4*/ 	.word	0x00007b70


	//   ....[23]....
        /*03f8*/ 	.word	0x00007b80


	//   ....[24]....
        /*03fc*/ 	.word	0x00007ba0


	//   ....[25]....
        /*0400*/ 	.word	0x00007bc0


	//   ....[26]....
        /*0404*/ 	.word	0x00007be0


	//   ....[27]....
        /*0408*/ 	.word	0x00007c00


	//   ....[28]....
        /*040c*/ 	.word	0x00007c20


	//   ....[29]....
        /*0410*/ 	.word	0x00007c40


	//   ....[30]....
        /*0414*/ 	.word	0x00007c50


	//   ....[31]....
        /*0418*/ 	.word	0x00007c60


	//   ....[32]....
        /*041c*/ 	.word	0x00007c70


	//   ....[33]....
        /*0420*/ 	.word	0x00007c80


	//   ....[34]....
        /*0424*/ 	.word	0x00007c90


	//   ....[35]....
        /*0428*/ 	.word	0x00007ca0


	//   ....[36]....
        /*042c*/ 	.word	0x00007cb0


	//   ....[37]....
        /*0430*/ 	.word	0x00007cc0


	//   ....[38]....
        /*0434*/ 	.word	0x00007cd0


	//   ....[39]....
        /*0438*/ 	.word	0x00007ce0


	//   ....[40]....
        /*043c*/ 	.word	0x00007cf0


	//   ....[41]....
        /*0440*/ 	.word	0x00007d00


	//   ....[42]....
        /*0444*/ 	.word	0x00007d10


	//   ....[43]....
        /*0448*/ 	.word	0x00007d20


	//   ....[44]....
        /*044c*/ 	.word	0x00007d30


	//   ....[45]....
        /*0450*/ 	.word	0x00007d40


	//   ....[46]....
        /*0454*/ 	.word	0x00007d50


	//   ....[47]....
        /*0458*/ 	.word	0x00007d60


	//   ....[48]....
        /*045c*/ 	.word	0x00007d70


	//   ....[49]....
        /*0460*/ 	.word	0x00007d80


	//   ....[50]....
        /*0464*/ 	.word	0x00007d90


	//   ....[51]....
        /*0468*/ 	.word	0x00007da0


	//   ....[52]....
        /*046c*/ 	.word	0x00007db0


	//   ....[53]....
        /*0470*/ 	.word	0x00007dc0


	//   ....[54]....
        /*0474*/ 	.word	0x00007dd0


	//   ....[55]....
        /*0478*/ 	.word	0x00007de0


	//   ....[56]....
        /*047c*/ 	.word	0x00007df0


	//   ....[57]....
        /*0480*/ 	.word	0x00007e10


	//   ....[58]....
        /*0484*/ 	.word	0x00007e20


	//   ....[59]....
        /*0488*/ 	.word	0x00007e30


	//   ....[60]....
        /*048c*/ 	.word	0x00007e40


	//   ....[61]....
        /*0490*/ 	.word	0x00007e50


	//   ....[62]....
        /*0494*/ 	.word	0x00007e60


	//   ....[63]....
        /*0498*/ 	.word	0x00007e70


	//   ....[64]....
        /*049c*/ 	.word	0x00007e80


	//   ....[65]....
        /*04a0*/ 	.word	0x00007e90


	//   ....[66]....
        /*04a4*/ 	.word	0x00007ea0


	//   ....[67]....
        /*04a8*/ 	.word	0x00007eb0


	//   ....[68]....
        /*04ac*/ 	.word	0x00008890


	//   ....[69]....
        /*04b0*/ 	.word	0x000088a0


	//   ....[70]....
        /*04b4*/ 	.word	0x000088b0


	//   ....[71]....
        /*04b8*/ 	.word	0x000088f0


	//   ....[72]....
        /*04bc*/ 	.word	0x00008ff0


	//   ....[73]....
        /*04c0*/ 	.word	0x00009010


	//   ....[74]....
        /*04c4*/ 	.word	0x00009140


	//   ....[75]....
        /*04c8*/ 	.word	0x00009160


	//   ....[76]....
        /*04cc*/ 	.word	0x00009640


	//   ....[77]....
        /*04d0*/ 	.word	0x00009650


	//   ....[78]....
        /*04d4*/ 	.word	0x00009990


	//   ....[79]....
        /*04d8*/ 	.word	0x000099a0


	//   ....[80]....
        /*04dc*/ 	.word	0x0000a630


	//   ....[81]....
        /*04e0*/ 	.word	0x0000a640


	//   ....[82]....
        /*04e4*/ 	.word	0x0000a740


	//   ....[83]....
        /*04e8*/ 	.word	0x0000a760


	//   ....[84]....
        /*04ec*/ 	.word	0x0000a8f0


	//   ....[85]....
        /*04f0*/ 	.word	0x0000aaf0


	//   ....[86]....
        /*04f4*/ 	.word	0x0000ab20


	//   ....[87]....
        /*04f8*/ 	.word	0x0000ab50


	//   ....[88]....
        /*04fc*/ 	.word	0x0000ab80


	//   ....[89]....
        /*0500*/ 	.word	0x0000abb0


	//   ....[90]....
        /*0504*/ 	.word	0x0000abf0


	//   ....[91]....
        /*0508*/ 	.word	0x0000ad90


	//   ....[92]....
        /*050c*/ 	.word	0x0000adc0


	//   ....[93]....
        /*0510*/ 	.word	0x0000adf0


	//   ....[94]....
        /*0514*/ 	.word	0x0000ae20


	//   ....[95]....
        /*0518*/ 	.word	0x0000ae50


	//   ....[96]....
        /*051c*/ 	.word	0x0000ae80


	//   ....[97]....
        /*0520*/ 	.word	0x0000af10


	//   ....[98]....
        /*0524*/ 	.word	0x0000af60


	//   ....[99]....
        /*0528*/ 	.word	0x0000af70


	//   ....[100]....
        /*052c*/ 	.word	0x0000b030


	//   ....[101]....
        /*0530*/ 	.word	0x0000c7c0


	//   ....[102]....
        /*0534*/ 	.word	0x0000d600


	//   ....[103]....
        /*0538*/ 	.word	0x0000d610


	//   ....[104]....
        /*053c*/ 	.word	0x0000d620


	//   ....[105]....
        /*0540*/ 	.word	0x0000d630


	//   ....[106]....
        /*0544*/ 	.word	0x0000d650


	//   ....[107]....
        /*0548*/ 	.word	0x0000d670


	//   ....[108]....
        /*054c*/ 	.word	0x0000f1f0


	//   ....[109]....
        /*0550*/ 	.word	0x0000f220


	//   ....[110]....
        /*0554*/ 	.word	0x0000f250


	//   ....[111]....
        /*0558*/ 	.word	0x0000f260


	//   ....[112]....
        /*055c*/ 	.word	0x0000f290


	//   ....[113]....
        /*0560*/ 	.word	0x0000f2a0


	//   ....[114]....
        /*0564*/ 	.word	0x0000f2d0


	//   ....[115]....
        /*0568*/ 	.word	0x0000f320


	//   ....[116]....
        /*056c*/ 	.word	0x0000f480


	//   ....[117]....
        /*0570*/ 	.word	0x0000f4b0


	//   ....[118]....
        /*0574*/ 	.word	0x0000f4e0


	//   ....[119]....
        /*0578*/ 	.word	0x0000f510


	//   ....[120]....
        /*057c*/ 	.word	0x0000f540


	//   ....[121]....
        /*0580*/ 	.word	0x0000f580


	//   ....[122]....
        /*0584*/ 	.word	0x0000f610


	//   ....[123]....
        /*0588*/ 	.word	0x0000f660


	//   ....[124]....
        /*058c*/ 	.word	0x0000f670


	//   ....[125]....
        /*0590*/ 	.word	0x0000f700


	//   ....[126]....
        /*0594*/ 	.word	0x0000fcb0


	//   ....[127]....
        /*0598*/ 	.word	0x00010190


	//   ....[128]....
        /*059c*/ 	.word	0x00010350


	//   ....[129]....
        /*05a0*/ 	.word	0x000103a0


	//   ....[130]....
        /*05a4*/ 	.word	0x00010400


	//   ....[131]....
        /*05a8*/ 	.word	0x00010450


	//   ....[132]....
        /*05ac*/ 	.word	0x000104b0


	//   ....[133]....
        /*05b0*/ 	.word	0x00010500


	//   ....[134]....
        /*05b4*/ 	.word	0x000109a0


	//----- nvinfo : EIATTR_REG_RECONFIG
	.align		4
.L_115:
        /*05b8*/ 	.byte	0x01, 0x54
	.zero		2


	//----- nvinfo : EIATTR_SYSCALL_OFFSETS
	.align		4
        /*05bc*/ 	.byte	0x04, 0x46
        /*05be*/ 	.short	(.L_117 - .L_116)


	//   ....[0]....
.L_116:
        /*05c0*/ 	.word	0x00001ac0


	//   ....[1]....
        /*05c4*/ 	.word	0x0000c260


	//   ....[2]....
        /*05c8*/ 	.word	0x0000c3d0


	//   ....[3]....
        /*05cc*/ 	.word	0x0000c520


	//   ....[4]....
        /*05d0*/ 	.word	0x0000c660


	//   ....[5]....
        /*05d4*/ 	.word	0x0000d100


	//----- nvinfo : EIATTR_MBARRIER_INSTR_OFFSETS
	.align		4
.L_117:
        /*05d8*/ 	.byte	0x04, 0x39
        /*05da*/ 	.short	(.L_119 - .L_118)


	//   ....[0]....
.L_118:
        /*05dc*/ 	.word	0x00000270
        /*05e0*/ 	.word	0x000000ff
        /*05e4*/ 	.word	0x00019c00
        /*05e8*/ 	.short	0x0100
        /*05ea*/ 	.byte	0x08
	.zero		1


	//   ....[1]....
        /*05ec*/ 	.word	0x00000280
        /*05f0*/ 	.word	0x000000ff
        /*05f4*/ 	.word	0x00019c20
        /*05f8*/ 	.short	0x0100
        /*05fa*/ 	.byte	0x08
	.zero		1


	//   ....[2]....
        /*05fc*/ 	.word	0x00000370
        /*0600*/ 	.word	0x000000ff
        /*0604*/ 	.word	0x00019c30
        /*0608*/ 	.short	0x0100
        /*060a*/ 	.byte	0x08
	.zero		1


	//   ....[3]....
        /*060c*/ 	.word	0x00000380
        /*0610*/ 	.word	0x000000ff
        /*0614*/ 	.word	0x00019c40
        /*0618*/ 	.short	0x0100
        /*061a*/ 	.byte	0x08
	.zero		1


	//   ....[4]....
        /*061c*/ 	.word	0x00000390
        /*0620*/ 	.word	0x000000ff
        /*0624*/ 	.word	0x00019c38
        /*0628*/ 	.short	0x0100
        /*062a*/ 	.byte	0x08
	.zero		1


	//   ....[5]....
        /*062c*/ 	.word	0x000003a0
        /*0630*/ 	.word	0x000000ff
        /*0634*/ 	.word	0x00019c48
        /*0638*/ 	.short	0x0100
        /*063a*/ 	.byte	0x08
	.zero		1


	//   ....[6]....
        /*063c*/ 	.word	0x000004d0
        /*0640*/ 	.word	0x000000ff
        /*0644*/ 	.word	0x00019c50
        /*0648*/ 	.short	0x0100
        /*064a*/ 	.byte	0x08
	.zero		1


	//   ....[7]....
        /*064c*/ 	.word	0x000004e0
        /*0650*/ 	.word	0x000000ff
        /*0654*/ 	.word	0x00019c60
        /*0658*/ 	.short	0x0100
        /*065a*/ 	.byte	0x08
	.zero		1


	//   ....[8]....
        /*065c*/ 	.word	0x000004f0
        /*0660*/ 	.word	0x000000ff
        /*0664*/ 	.word	0x00019c58
        /*0668*/ 	.short	0x0100
        /*066a*/ 	.byte	0x08
	.zero		1


	//   ....[9]....
        /*066c*/ 	.word	0x00000500
        /*0670*/ 	.word	0x000000ff
        /*0674*/ 	.word	0x00019c68
        /*0678*/ 	.short	0x0100
        /*067a*/ 	.byte	0x08
	.zero		1


	//   ....[10]....
        /*067c*/ 	.word	0x000005f0
        /*0680*/ 	.word	0x000000ff
        /*0684*/ 	.word	0x00019c70
        /*0688*/ 	.short	0x0100
        /*068a*/ 	.byte	0x06
	.zero		1


	//   ....[11]....
        /*068c*/ 	.word	0x00000600
        /*0690*/ 	.word	0x000000ff
        /*0694*/ 	.word	0x00019c80
        /*0698*/ 	.short	0x0100
        /*069a*/ 	.byte	0x06
	.zero		1


	//   ....[12]....
        /*069c*/ 	.word	0x00000610
        /*06a0*/ 	.word	0x000000ff
        /*06a4*/ 	.word	0x00019c78
        /*06a8*/ 	.short	0x0100
        /*06aa*/ 	.byte	0x06
	.zero		1


	//   ....[13]....
        /*06ac*/ 	.word	0x00000620
        /*06b0*/ 	.word	0x000000ff
        /*06b4*/ 	.word	0x00019c88
        /*06b8*/ 	.short	0x0100
        /*06ba*/ 	.byte	0x06
	.zero		1


	//   ....[14]....
        /*06bc*/ 	.word	0x00000750
        /*06c0*/ 	.word	0x000000ff
        /*06c4*/ 	.word	0x00019c90
        /*06c8*/ 	.short	0x0100
        /*06ca*/ 	.byte	0x08
	.zero		1


	//   ....[15]....
        /*06cc*/ 	.word	0x00000760
        /*06d0*/ 	.word	0x000000ff
        /*06d4*/ 	.word	0x00019ca0
        /*06d8*/ 	.short	0x0100
        /*06da*/ 	.byte	0x08
	.zero		1


	//   ....[16]....
        /*06dc*/ 	.word	0x00000770
        /*06e0*/ 	.word	0x000000ff
        /*06e4*/ 	.word	0x00019c98
        /*06e8*/ 	.short	0x0100
        /*06ea*/ 	.byte	0x08
	.zero		1


	//   ....[17]....
        /*06ec*/ 	.word	0x00000780
        /*06f0*/ 	.word	0x000000ff
        /*06f4*/ 	.word	0x00019ca8
        /*06f8*/ 	.short	0x0100
        /*06fa*/ 	.byte	0x08
	.zero		1


	//   ....[18]....
        /*06fc*/ 	.word	0x000008b0
        /*0700*/ 	.word	0x000000ff
        /*0704*/ 	.word	0x00019cb0
        /*0708*/ 	.short	0x0100
        /*070a*/ 	.byte	0x08
	.zero		1


	//   ....[19]....
        /*070c*/ 	.word	0x000008c0
        /*0710*/ 	.word	0x000000ff
        /*0714*/ 	.word	0x00019cc0
        /*0718*/ 	.short	0x0100
        /*071a*/ 	.byte	0x08
	.zero		1


	//   ....[20]....
        /*071c*/ 	.word	0x000008d0
        /*0720*/ 	.word	0x000000ff
        /*0724*/ 	.word	0x00019cb8
        /*0728*/ 	.short	0x0100
        /*072a*/ 	.byte	0x08
	.zero		1


	//   ....[21]....
        /*072c*/ 	.word	0x000008e0
        /*0730*/ 	.word	0x000000ff
        /*0734*/ 	.word	0x00019cc8
        /*0738*/ 	.short	0x0100
        /*073a*/ 	.byte	0x08
	.zero		1


	//   ....[22]....
        /*073c*/ 	.word	0x00001d70
        /*0740*/ 	.word	0x00000002
        /*0744*/ 	.word	0x00019c00
        /*0748*/ 	.short	0x010a
        /*074a*/ 	.byte	0x3f
	.zero		1


	//   ....[23]....
        /*074c*/ 	.word	0x00001e10
        /*0750*/ 	.word	0x00000004
        /*0754*/ 	.word	0x00019c30
        /*0758*/ 	.short	0x010a
        /*075a*/ 	.byte	0x3f
	.zero		1


	//   ....[24]....
        /*075c*/ 	.word	0x00001e80
        /*0760*/ 	.word	0x00000004
        /*0764*/ 	.word	0x00019c30
        /*0768*/ 	.short	0x010a
        /*076a*/ 	.byte	0x3f
	.zero		1


	//   ....[25]....
        /*076c*/ 	.word	0x00003db0
        /*0770*/ 	.word	0x0000002b
        /*0774*/ 	.word	0x00000000
        /*0778*/ 	.short	0x0101
        /*077a*/ 	.byte	0x3f
	.zero		1


	//   ....[26]....
        /*077c*/ 	.word	0x000047c0
        /*0780*/ 	.word	0x00000008
        /*0784*/ 	.word	0x00019c30
        /*0788*/ 	.short	0x010a
        /*078a*/ 	.byte	0x3f
	.zero		1


	//   ....[27]....
        /*078c*/ 	.word	0x00004800
        /*0790*/ 	.word	0x00000008
        /*0794*/ 	.word	0x00019c30
        /*0798*/ 	.short	0x010a
        /*079a*/ 	.byte	0x3f
	.zero		1


	//   ....[28]....
        /*079c*/ 	.word	0x00004970
        /*07a0*/ 	.word	0x000000ff
        /*07a4*/ 	.word	0x00019c50
        /*07a8*/ 	.short	0x010a
        /*07aa*/ 	.byte	0x0b
	.zero		1


	//   ....[29]....
        /*07ac*/ 	.word	0x000049b0
        /*07b0*/ 	.word	0x000000ff
        /*07b4*/ 	.word	0x00019c50
        /*07b8*/ 	.short	0x010a
        /*07ba*/ 	.byte	0x0b
	.zero		1


	//   ....[30]....
        /*07bc*/ 	.word	0x00005770
        /*07c0*/ 	.word	0x00000008
        /*07c4*/ 	.word	0x00000000
        /*07c8*/ 	.short	0x0101
        /*07ca*/ 	.byte	0x3f
	.zero		1


	//   ....[31]....
        /*07cc*/ 	.word	0x00006670
        /*07d0*/ 	.word	0x000000ff
        /*07d4*/ 	.word	0x00000000
        /*07d8*/ 	.short	0x0101
        /*07da*/ 	.byte	0x06
	.zero		1


	//   ....[32]....
        /*07dc*/ 	.word	0x00006b30
        /*07e0*/ 	.word	0x0000000c
        /*07e4*/ 	.word	0x00019c50
        /*07e8*/ 	.short	0x010a
        /*07ea*/ 	.byte	0x3f
	.zero		1


	//   ....[33]....
        /*07ec*/ 	.word	0x00006b70
        /*07f0*/ 	.word	0x0000000c
        /*07f4*/ 	.word	0x00019c50
        /*07f8*/ 	.short	0x010a
        /*07fa*/ 	.byte	0x3f
	.zero		1


	//   ....[34]....
        /*07fc*/ 	.word	0x00007150
        /*0800*/ 	.word	0x0000000c
        /*0804*/ 	.word	0x00000000
        /*0808*/ 	.short	0x0101
        /*080a*/ 	.byte	0x3f
	.zero		1


	//   ....[35]....
        /*080c*/ 	.word	0x00009020
        /*0810*/ 	.word	0x000000ff
        /*0814*/ 	.word	0x00000000
        /*0818*/ 	.short	0x0101
        /*081a*/ 	.byte	0x08
	.zero		1


	//   ....[36]....
        /*081c*/ 	.word	0x00009440
        /*0820*/ 	.word	0x000000ff
        /*0824*/ 	.word	0x00000000
        /*0828*/ 	.short	0x0101
        /*082a*/ 	.byte	0x08
	.zero		1


	//   ....[37]....
        /*082c*/ 	.word	0x0000ca10
        /*0830*/ 	.word	0x00000003
        /*0834*/ 	.word	0x00019c80
        /*0838*/ 	.short	0x010a
        /*083a*/ 	.byte	0x3f
	.zero		1


	//   ....[38]....
        /*083c*/ 	.word	0x0000cc70
        /*0840*/ 	.word	0x00000003
        /*0844*/ 	.word	0x00019c40
        /*0848*/ 	.short	0x010a
        /*084a*/ 	.byte	0x3f
	.zero		1


	//   ....[39]....
        /*084c*/ 	.word	0x0000d860
        /*0850*/ 	.word	0x00000011
        /*0854*/ 	.word	0x00019c00
        /*0858*/ 	.short	0x0107
        /*085a*/ 	.byte	0x3f
	.zero		1


	//   ....[40]....
        /*085c*/ 	.word	0x0000d970
        /*0860*/ 	.word	0x00000011
        /*0864*/ 	.word	0x00019c00
        /*0868*/ 	.short	0x0101
        /*086a*/ 	.byte	0x3f
	.zero		1


	//   ....[41]....
        /*086c*/ 	.word	0x0000d990
        /*0870*/ 	.word	0x00000011
        /*0874*/ 	.word	0x00019c20
        /*0878*/ 	.short	0x010a
        /*087a*/ 	.byte	0x3f
	.zero		1


	//   ....[42]....
        /*087c*/ 	.word	0x0000dc60
        /*0880*/ 	.word	0x00000004
        /*0884*/ 	.word	0x00019c80
        /*0888*/ 	.short	0x010a
        /*088a*/ 	.byte	0x3f
	.zero		1


	//   ....[43]....
        /*088c*/ 	.word	0x0000e080
        /*0890*/ 	.word	0x00000004
        /*0894*/ 	.word	0x00019c40
        /*0898*/ 	.short	0x010a
        /*089a*/ 	.byte	0x3f
	.zero		1


	//   ....[44]....
        /*089c*/ 	.word	0x0000e530
        /*08a0*/ 	.word	0x00000003
        /*08a4*/ 	.word	0x00019c70
        /*08a8*/ 	.short	0x010a
        /*08aa*/ 	.byte	0x3f
	.zero		1


	//   ....[45]....
        /*08ac*/ 	.word	0x0000e5a0
        /*08b0*/ 	.word	0x00000003
        /*08b4*/ 	.word	0x00019c60
        /*08b8*/ 	.short	0x010a
        /*08ba*/ 	.byte	0x3f
	.zero		1


	//   ....[46]....
        /*08bc*/ 	.word	0x0000e900
        /*08c0*/ 	.word	0x00000003
        /*08c4*/ 	.word	0x00019c50
        /*08c8*/ 	.short	0x0101
        /*08ca*/ 	.byte	0x3f
	.zero		1


	//   ....[47]....
        /*08cc*/ 	.word	0x0000e980
        /*08d0*/ 	.word	0x00000002
        /*08d4*/ 	.word	0x00000000
        /*08d8*/ 	.short	0x0101
        /*08da*/ 	.byte	0x3f
	.zero		1


	//   ....[48]....
        /*08dc*/ 	.word	0x0000eb70
        /*08e0*/ 	.word	0x00000003
        /*08e4*/ 	.word	0x00019c70
        /*08e8*/ 	.short	0x010a
        /*08ea*/ 	.byte	0x3f
	.zero		1


	//   ....[49]....
        /*08ec*/ 	.word	0x0000ebe0
        /*08f0*/ 	.word	0x00000003
        /*08f4*/ 	.word	0x00019c60
        /*08f8*/ 	.short	0x010a
        /*08fa*/ 	.byte	0x3f
	.zero		1


	//   ....[50]....
        /*08fc*/ 	.word	0x0000ef40
        /*0900*/ 	.word	0x00000003
        /*0904*/ 	.word	0x00019c50
        /*0908*/ 	.short	0x0101
        /*090a*/ 	.byte	0x3f
	.zero		1


	//   ....[51]....
        /*090c*/ 	.word	0x0000ef90
        /*0910*/ 	.word	0x00000000
        /*0914*/ 	.word	0x00000000
        /*0918*/ 	.short	0x0101
        /*091a*/ 	.byte	0x3f
	.zero		1


	//   ....[52]....
        /*091c*/ 	.word	0x0000fc30
        /*0920*/ 	.word	0x00000007
        /*0924*/ 	.word	0x00019c20
        /*0928*/ 	.short	0x010a
        /*092a*/ 	.byte	0x3f
	.zero		1


	//   ....[53]....
        /*092c*/ 	.word	0x0000fdd0
        /*0930*/ 	.word	0x00000005
        /*0934*/ 	.word	0x00000000
        /*0938*/ 	.short	0x010a
        /*093a*/ 	.byte	0x3f
	.zero		1


	//   ....[54]....
        /*093c*/ 	.word	0x0000fe40
        /*0940*/ 	.word	0x00000003
        /*0944*/ 	.word	0x00000000
        /*0948*/ 	.short	0x010a
        /*094a*/ 	.byte	0x3f
	.zero		1


	//   ....[55]....
        /*094c*/ 	.word	0x0000fe90
        /*0950*/ 	.word	0x00000003
        /*0954*/ 	.word	0x00019c60
        /*0958*/ 	.short	0x010a
        /*095a*/ 	.byte	0x3f
	.zero		1


	//   ....[56]....
        /*095c*/ 	.word	0x0000fee0
        /*0960*/ 	.word	0x00000005
        /*0964*/ 	.word	0x00019c60
        /*0968*/ 	.short	0x010a
        /*096a*/ 	.byte	0x3f
	.zero		1


	//   ....[57]....
        /*096c*/ 	.word	0x0000ff20
        /*0970*/ 	.word	0x00000003
        /*0974*/ 	.word	0x00019c80
        /*0978*/ 	.short	0x010a
        /*097a*/ 	.byte	0x3f
	.zero		1


	//   ....[58]....
        /*097c*/ 	.word	0x0000ff40
        /*0980*/ 	.word	0x00000005
        /*0984*/ 	.word	0x00019c80
        /*0988*/ 	.short	0x010a
        /*098a*/ 	.byte	0x3f
	.zero		1


	//   ....[59]....
        /*098c*/ 	.word	0x0000ffa0
        /*0990*/ 	.word	0x00000002
        /*0994*/ 	.word	0x00019c00
        /*0998*/ 	.short	0x010a
        /*099a*/ 	.byte	0x3f
	.zero		1


	//   ....[60]....
        /*099c*/ 	.word	0x0000fff0
        /*09a0*/ 	.word	0x00000004
        /*09a4*/ 	.word	0x00019c30
        /*09a8*/ 	.short	0x010a
        /*09aa*/ 	.byte	0x3f
	.zero		1


	//   ....[61]....
        /*09ac*/ 	.word	0x00010040
        /*09b0*/ 	.word	0x00000008
        /*09b4*/ 	.word	0x00019c30
        /*09b8*/ 	.short	0x010a
        /*09ba*/ 	.byte	0x3f
	.zero		1


	//   ....[62]....
        /*09bc*/ 	.word	0x000100a0
        /*09c0*/ 	.word	0x0000000a
        /*09c4*/ 	.word	0x00019c50
        /*09c8*/ 	.short	0x010a
        /*09ca*/ 	.byte	0x3f
	.zero		1


	//   ....[63]....
        /*09cc*/ 	.word	0x000100f0
        /*09d0*/ 	.word	0x0000000c
        /*09d4*/ 	.word	0x00019c50
        /*09d8*/ 	.short	0x010a
        /*09da*/ 	.byte	0x3f
	.zero		1


	//   ....[64]....
        /*09dc*/ 	.word	0x00010240
        /*09e0*/ 	.word	0x00000003
        /*09e4*/ 	.word	0x00019c80
        /*09e8*/ 	.short	0x010a
        /*09ea*/ 	.byte	0x3f
	.zero		1


	//   ....[65]....
        /*09ec*/ 	.word	0x00010290
        /*09f0*/ 	.word	0x00000003
        /*09f4*/ 	.word	0x00019c40
        /*09f8*/ 	.short	0x010a
        /*09fa*/ 	.byte	0x3f
	.zero		1


	//   ....[66]....
        /*09fc*/ 	.word	0x00010690
        /*0a00*/ 	.word	0x00000011
        /*0a04*/ 	.word	0x00019c20
        /*0a08*/ 	.short	0x010a
        /*0a0a*/ 	.byte	0x3f
	.zero		1


	//   ....[67]....
        /*0a0c*/ 	.word	0x000106e0
        /*0a10*/ 	.word	0x00000004
        /*0a14*/ 	.word	0x00019c80
        /*0a18*/ 	.short	0x010a
        /*0a1a*/ 	.byte	0x3f
	.zero		1


	//   ....[68]....
        /*0a1c*/ 	.word	0x00010730
        /*0a20*/ 	.word	0x00000004
        /*0a24*/ 	.word	0x00019c40
        /*0a28*/ 	.short	0x010a
        /*0a2a*/ 	.byte	0x3f
	.zero		1


	//   ....[69]....
        /*0a2c*/ 	.word	0x00010780
        /*0a30*/ 	.word	0x00000003
        /*0a34*/ 	.word	0x00019c70
        /*0a38*/ 	.short	0x010a
        /*0a3a*/ 	.byte	0x3f
	.zero		1


	//   ....[70]....
        /*0a3c*/ 	.word	0x000107d0
        /*0a40*/ 	.word	0x00000003
        /*0a44*/ 	.word	0x00019c60
        /*0a48*/ 	.short	0x010a
        /*0a4a*/ 	.byte	0x3f
	.zero		1


	//   ....[71]....
        /*0a4c*/ 	.word	0x00010820
        /*0a50*/ 	.word	0x00000003
        /*0a54*/ 	.word	0x00019c70
        /*0a58*/ 	.short	0x010a
        /*0a5a*/ 	.byte	0x3f
	.zero		1


	//   ....[72]....
        /*0a5c*/ 	.word	0x00010870
        /*0a60*/ 	.word	0x00000003
        /*0a64*/ 	.word	0x00019c60
        /*0a68*/ 	.short	0x010a
        /*0a6a*/ 	.byte	0x3f
	.zero		1


	//   ....[73]....
        /*0a6c*/ 	.word	0x000108c0
        /*0a70*/ 	.word	0x00000007
        /*0a74*/ 	.word	0x00019c20
        /*0a78*/ 	.short	0x010a
        /*0a7a*/ 	.byte	0x3f
	.zero		1


	//   ....[74]....
        /*0a7c*/ 	.word	0x00010a60
        /*0a80*/ 	.word	0x00000005
        /*0a84*/ 	.word	0x00000000
        /*0a88*/ 	.short	0x010a
        /*0a8a*/ 	.byte	0x3f
	.zero		1


	//   ....[75]....
        /*0a8c*/ 	.word	0x00010ab0
        /*0a90*/ 	.word	0x00000003
        /*0a94*/ 	.word	0x00000000
        /*0a98*/ 	.short	0x010a
        /*0a9a*/ 	.byte	0x3f
	.zero		1


	//   ....[76]....
        /*0a9c*/ 	.word	0x00010b00
        /*0aa0*/ 	.word	0x00000003
        /*0aa4*/ 	.word	0x00019c60
        /*0aa8*/ 	.short	0x010a
        /*0aaa*/ 	.byte	0x3f
	.zero		1


	//   ....[77]....
        /*0aac*/ 	.word	0x00010b50
        /*0ab0*/ 	.word	0x00000005
        /*0ab4*/ 	.word	0x00019c60
        /*0ab8*/ 	.short	0x010a
        /*0aba*/ 	.byte	0x3f
	.zero		1


	//   ....[78]....
        /*0abc*/ 	.word	0x00010ba0
        /*0ac0*/ 	.word	0x00000003
        /*0ac4*/ 	.word	0x00019c80
        /*0ac8*/ 	.short	0x010a
        /*0aca*/ 	.byte	0x3f
	.zero		1


	//----- nvinfo : EIATTR_NUM_MBARRIERS
	.align		4
.L_119:
        /*0acc*/ 	.byte	0x03, 0x38
        /*0ace*/ 	.short	0x0016


	//----- nvinfo : EIATTR_EXIT_INSTR_OFFSETS
	.align		4
        /*0ad0*/ 	.byte	0x04, 0x1c
        /*0ad2*/ 	.short	(.L_121 - .L_120)


	//   ....[0]....
.L_120:
        /*0ad4*/ 	.word	0x00000a40


	//   ....[1]....
        /*0ad8*/ 	.word	0x0000a890


	//   ....[2]....
        /*0adc*/ 	.word	0x0000ff90


	//----- nvinfo : EIATTR_MAX_THREADS
	.align		4
.L_121:
        /*0ae0*/ 	.byte	0x04, 0x05
        /*0ae2*/ 	.short	(.L_123 - .L_122)
.L_122:
        /*0ae4*/ 	.word	0x00000200
        /*0ae8*/ 	.word	0x00000001
        /*0aec*/ 	.word	0x00000001


	//----- nvinfo : EIATTR_CRS_STACK_SIZE
	.align		4
.L_123:
        /*0af0*/ 	.byte	0x04, 0x1e
        /*0af2*/ 	.short	(.L_125 - .L_124)
.L_124:
        /*0af4*/ 	.word	0x00000000


	//----- nvinfo : EIATTR_CBANK_PARAM_SIZE
	.align		4
.L_125:
        /*0af8*/ 	.byte	0x03, 0x19
        /*0afa*/ 	.short	0x0af0


	//----- nvinfo : EIATTR_PARAM_CBANK
	.align		4
        /*0afc*/ 	.byte	0x04, 0x0a
        /*0afe*/ 	.short	(.L_127 - .L_126)
	.align		4
.L_126:
        /*0b00*/ 	.word	index@(.nv.constant0._ZN7cutlass13device_kernelIN5flash11enable_sm90INS1_16FlashAttnFwdSm90INS1_25CollectiveMainloopFwdSm90ILi2EN4cute5tupleIJNS5_1CILi1EEES8_S8_EEENS6_IJNS7_ILi192EEENS7_ILi128EEENS7_ILi96EEEEEELi96ENS_12float_e4m3_tEfNS_4arch4Sm90ELb0ELb0ELb1ELb1ELb0ELb0ELb0ELb1ELb1ELb1ELb1ELb0EEENS1_21CollectiveEpilogueFwdINS6_IJSA_SC_SB_EEES9_NS_10bfloat16_tESG_Li384ELb1ELb1ELb1ELb1EEENS1_36VarlenDynamicPersistentTileSchedulerILi192ELi128ELi384ELi128ELb1ELb1ELb1ELb0ELb1ELb1EEEEEEEEEvNT_6ParamsE)
        /*0b04*/ 	.short	0x0210
        /*0b06*/ 	.short	0x0af0


	//----- nvinfo : EIATTR_SW_WAR
	.align		4
.L_127:
        /*0b08*/ 	.byte	0x04, 0x36
        /*0b0a*/ 	.short	(.L_129 - .L_128)
.L_128:
        /*0b0c*/ 	.word	0x00000008
.L_129:


//--------------------- .nv.info._ZN7cutlass13device_kernelIN5flash11enable_sm90INS1_16FlashAttnFwdSm90INS1_25CollectiveMainloopFwdSm90ILi2EN4cute5tupleIJNS5_1CILi1EEES8_S8_EEENS6_IJNS7_ILi192EEENS7_ILi128EEENS7_ILi96EEEEEELi96ENS_12float_e4m3_tEfNS_4arch4Sm90ELb0ELb0ELb1ELb1ELb0ELb1ELb0ELb1ELb1ELb1ELb1ELb0EEENS1_21CollectiveEpilogueFwdINS6_IJSA_SC_SB_EEES9_NS_10bfloat16_tESG_Li384ELb1ELb1ELb1ELb1EEENS1_36VarlenDynamicPersistentTileSchedulerILi192ELi128ELi384ELi128ELb1ELb1ELb1ELb0ELb1ELb1EEEEEEEEEvNT_6ParamsE --------------------------
	.section	.nv.info._ZN7cutlass13device_kernelIN5flash11enable_sm90INS1_16FlashAttnFwdSm90INS1_25CollectiveMainloopFwdSm90ILi2EN4cute5tupleIJNS5_1CILi1EEES8_S8_EEENS6_IJNS7_ILi192EEENS7_ILi128EEENS7_ILi96EEEEEELi96ENS_12float_e4m3_tEfNS_4arch4Sm90ELb0ELb0ELb1ELb1ELb0ELb1ELb0ELb1ELb1ELb1ELb1ELb0EEENS1_21CollectiveEpilogueFwdINS6_IJSA_SC_SB_EEES9_NS_10bfloat16_tESG_Li384ELb1ELb1ELb1ELb1EEENS1_36VarlenDynamicPersistentTileSchedulerILi192ELi128ELi384ELi128ELb1ELb1ELb1ELb0ELb1ELb1EEEEEEEEEvNT_6ParamsE,"",@"SHT_CUDA_INFO"
	.sectionflags	@""
	.align	4


	//----- nvinfo : EIATTR_CUDA_API_VERSION
	.align		4
        /*0000*/ 	.byte	0x04, 0x37
        /*0002*/ 	.short	(.L_131 - .L_130)
.L_130:
        /*0004*/ 	.word	0x00000082


	//----- nvinfo : EIATTR_KPARAM_INFO
	.align		4
.L_131:
        /*0008*/ 	.byte	0x04, 0x17
        /*000a*/ 	.short	(.L_133 - .L_132)
.L_132:
        /*000c*/ 	.word	0x00000000
        /*0010*/ 	.short	0x0000
        /*0012*/ 	.short	0x0070
        /*0014*/ 	.byte	0x00, 0xf0, 0x01, 0x2a


	//----- nvinfo : EIATTR_SPARSE_MMA_MASK
	.align		4
.L_133:
        /*0018*/ 	.byte	0x03, 0x50
        /*001a*/ 	.short	0x0000


	//----- nvinfo : EIATTR_MAXREG_COUNT
	.align		4
        /*001c*/ 	.byte	0x03, 0x1b
        /*001e*/ 	.short	0x0080


	//----- nvinfo : EIATTR_NUM_BARRIERS
	.align		4
        /*0020*/ 	.byte	0x02, 0x4c
        /*0022*/ 	.byte	0x10
	.zero		1


	//----- nvinfo : EIATTR_EXTERNS
	.align		4
        /*0024*/ 	.byte	0x04, 0x0f
        /*0026*/ 	.short	(.L_135 - .L_134)


	//   ....[0]....
	.align		4
.L_134:
        /*0028*/ 	.word	index@(__assertfail)


	//----- nvinfo : EIATTR_ANNOTATIONS
	.align		4
.L_135:
        /*002c*/ 	.byte	0x04, 0x55
        /*002e*/ 	.short	(.L_137 - .L_136)


	//   ....[0]....
.L_136:
        /* <DEDUP_REMOVED lines=91> */


	//----- nvinfo : EIATTR_MERCURY_ISA_VERSION
	.align		4
.L_137:
        /*05d0*/ 	.byte	0x03, 0x5f
        /*05d2*/ 	.short	0x0101


	//----- nvinfo : EIATTR_UNUSED_LOAD_BYTE_OFFSET
	.align		4
        /*05d4*/ 	.byte	0x04, 0x44
        /*05d6*/ 	.short	(.L_139 - .L_138)


	//   ....[0]....
.L_138:
        /*05d8*/ 	.word	0x00000a90
        /*05dc*/ 	.word	0x0000fff0


	//   ....[1]....
        /*05e0*/ 	.word	0x00010ed0
        /*05e4*/ 	.word	0x0000fff0


	//----- nvinfo : EIATTR_INT_WARP_WIDE_INSTR_OFFSETS
	.align		4
.L_139:
        /*05e8*/ 	.byte	0x04, 0x31
        /*05ea*/ 	.short	(.L_141 - .L_140)


	//   ....[0]....
.L_140:
        /*05ec*/ 	.word	0x00000180


	//   ....[1]....
        /*05f0*/ 	.word	0x00000220


	//   ....[2]....
        /*05f4*/ 	.word	0x00000290


	//   ....[3]....
        /*05f8*/ 	.word	0x00017180


	//   ....[4]....
        /*05fc*/ 	.word	0x00017210


	//   ....[5]....
        /*0600*/ 	.word	0x00019c10


	//   ....[6]....
        /*0604*/ 	.word	0x00019ca0


	//----- nvinfo : EIATTR_COOP_GROUP_MASK_REGIDS
	.align		4
.L_141:
        /*0608*/ 	.byte	0x04, 0x29
        /*060a*/ 	.short	(.L_143 - .L_142)


	//   ....[0]....
.L_142:
        /*060c*/ 	.word	0xffffffff


	//   ....[1]....
        /*0610*/ 	.word	0xffffffff


	//   ....[2]....
        /*0614*/ 	.word	0xffffffff


	//   ....[3]....
        /*0618*/ 	.word	0xffffffff


	//   ....[4]....
        /*061c*/ 	.word	0xffffffff


	//   ....[5]....
        /*0620*/ 	.word	0xffffffff


	//   ....[6]....
        /*0624*/ 	.word	0xffffffff


	//   ....[7]....
        /*0628*/ 	.word	0xffffffff


	//   ....[8]....
        /*062c*/ 	.word	0xffffffff


	//   ....[9]....
        /*0630*/ 	.word	0xffffffff


	//   ....[10]....
        /*0634*/ 	.word	0xffffffff


	//   ....[11]....
        /*0638*/ 	.word	0xffffffff


	//   ....[12]....
        /*063c*/ 	.word	0xffffffff


	//   ....[13]....
        /*0640*/ 	.word	0xffffffff


	//   ....[14]....
        /*0644*/ 	.word	0xffffffff


	//   ....[15]....
        /*0648*/ 	.word	0xffffffff


	//   ....[16]....
        /*064c*/ 	.word	0xffffffff


	//   ....[17]....
        /*0650*/ 	.word	0xffffffff


	//   ....[18]....
        /*0654*/ 	.word	0xffffffff


	//   ....[19]....
        /*0658*/ 	.word	0xffffffff


	//   ....[20]....
        /*065c*/ 	.word	0xffffffff


	//   ....[21]....
        /*0660*/ 	.word	0xffffffff


	//   ....[22]....
        /*0664*/ 	.word	0xffffffff


	//   ....[23]....
        /*0668*/ 	.word	0xffffffff


	//   ....[24]....
        /*066c*/ 	.word	0xffffffff


	//   ....[25]....
        /*0670*/ 	.word	0xffffffff


	//   ....[26]....
        /*0674*/ 	.word	0xffffffff


	//   ....[27]....
        /*0678*/ 	.word	0xffffffff


	//   ....[28]....
        /*067c*/ 	.word	0xffffffff


	//   ....[29]....
        /*0680*/ 	.word	0xffffffff


	//   ....[30]....
        /*0684*/ 	.word	0xffffffff


	//   ....[31]....
        /*0688*/ 	.word	0xffffffff


	//   ....[32]....
        /*068c*/ 	.word	0xffffffff


	//   ....[33]....
        /*0690*/ 	.word	0xffffffff


	//   ....[34]....
        /*0694*/ 	.word	0xffffffff


	//   ....[35]....
        /*0698*/ 	.word	0xffffffff


	//   ....[36]....
        /*069c*/ 	.word	0xffffffff


	//   ....[37]....
        /*06a0*/ 	.word	0xffffffff


	//   ....[38]....
        /*06a4*/ 	.word	0xffffffff


	//   ....[39]....
        /*06a8*/ 	.word	0xffffffff


	//   ....[40]....
        /*06ac*/ 	.word	0xffffffff


	//   ....[41]....
        /*06b0*/ 	.word	0xffffffff


	//   ....[42]....
        /*06b4*/ 	.word	0xffffffff


	//   ....[43]....
        /*06b8*/ 	.word	0xffffffff


	//   ....[44]....
        /*06bc*/ 	.word	0xffffffff


	//   ....[45]....
        /*06c0*/ 	.word	0xffffffff


	//   ....[46]....
        /*06c4*/ 	.word	0xffffffff


	//   ....[47]....
        /*06c8*/ 	.word	0xffffffff


	//   ....[48]....
        /*06cc*/ 	.word	0xffffffff


	//   ....[49]....
        /*06d0*/ 	.word	0xffffffff


	//   ....[50]....
        /*06d4*/ 	.word	0xffffffff


	//   ....[51]....
        /*06d8*/ 	.word	0xffffffff


	//   ....[52]....
        /*06dc*/ 	.word	0xffffffff


	//   ....[53]....
        /*06e0*/ 	.word	0xffffffff


	//   ....[54]....
        /*06e4*/ 	.word	0xffffffff


	//   ....[55]....
        /*06e8*/ 	.word	0xffffffff


	//   ....[56]....
        /*06ec*/ 	.word	0xffffffff


	//   ....[57]....
        /*06f0*/ 	.word	0xffffffff


	//   ....[58]....
        /*06f4*/ 	.word	0xffffffff


	//   ....[59]....
        /*06f8*/ 	.word	0xffffffff


	//   ....[60]....
        /*06fc*/ 	.word	0xffffffff


	//   ....[61]....
        /*0700*/ 	.word	0xffffffff


	//   ....[62]....
        /*0704*/ 	.word	0xffffffff


	//   ....[63]....
        /*0708*/ 	.word	0xffffffff


	//   ....[64]....
        /*070c*/ 	.word	0xffffffff


	//   ....[65]....
        /*0710*/ 	.word	0xffffffff


	//   ....[66]....
        /*0714*/ 	.word	0xffffffff


	//   ....[67]....
        /*0718*/ 	.word	0xffffffff


	//   ....[68]....
        /*071c*/ 	.word	0xffffffff


	//   ....[69]....
        /*0720*/ 	.word	0xffffffff


	//   ....[70]....
        /*0724*/ 	.word	0xffffffff


	//   ....[71]....
        /*0728*/ 	.word	0xffffffff


	//   ....[72]....
        /*072c*/ 	.word	0xffffffff


	//   ....[73]....
        /*0730*/ 	.word	0xffffffff


	//   ....[74]....
        /*0734*/ 	.word	0xffffffff


	//   ....[75]....
        /*0738*/ 	.word	0xffffffff


	//   ....[76]....
        /*073c*/ 	.word	0xffffffff


	//   ....[77]....
        /*0740*/ 	.word	0xffffffff


	//   ....[78]....
        /*0744*/ 	.word	0xffffffff


	//   ....[79]....
        /*0748*/ 	.word	0xffffffff


	//   ....[80]....
        /*074c*/ 	.word	0xffffffff


	//   ....[81]....
        /*0750*/ 	.word	0xffffffff


	//   ....[82]....
        /*0754*/ 	.word	0xffffffff


	//   ....[83]....
        /*0758*/ 	.word	0xffffffff


	//   ....[84]....
        /*075c*/ 	.word	0xffffffff


	//   ....[85]....
        /*0760*/ 	.word	0xffffffff


	//   ....[86]....
        /*0764*/ 	.word	0xffffffff


	//   ....[87]....
        /*0768*/ 	.word	0xffffffff


	//   ....[88]....
        /*076c*/ 	.word	0xffffffff


	//   ....[89]....
        /*0770*/ 	.word	0xffffffff


	//   ....[90]....
        /*0774*/ 	.word	0xffffffff


	//   ....[91]....
        /*0778*/ 	.word	0xffffffff


	//   ....[92]....
        /*077c*/ 	.word	0xffffffff


	//   ....[93]....
        /*0780*/ 	.word	0xffffffff


	//   ....[94]....
        /*0784*/ 	.word	0xffffffff


	//   ....[95]....
        /*0788*/ 	.word	0xffffffff


	//   ....[96]....
        /*078c*/ 	.word	0xffffffff


	//   ....[97]....
        /*0790*/ 	.word	0xffffffff


	//   ....[98]....
        /*0794*/ 	.word	0xffffffff


	//   ....[99]....
        /*0798*/ 	.word	0xffffffff


	//   ....[100]....
        /*079c*/ 	.word	0xffffffff


	//   ....[101]....
        /*07a0*/ 	.word	0xffffffff


	//   ....[102]....
        /*07a4*/ 	.word	0xffffffff


	//   ....[103]....
        /*07a8*/ 	.word	0xffffffff


	//   ....[104]....
        /*07ac*/ 	.word	0xffffffff


	//   ....[105]....
        /*07b0*/ 	.word	0xffffffff


	//   ....[106]....
        /*07b4*/ 	.word	0xffffffff


	//   ....[107]....
        /*07b8*/ 	.word	0xffffffff


	//   ....[108]....
        /*07bc*/ 	.word	0xffffffff


	//   ....[109]....
        /*07c0*/ 	.word	0xffffffff


	//   ....[110]....
        /*07c4*/ 	.word	0xffffffff


	//   ....[111]....
        /*07c8*/ 	.word	0xffffffff


	//   ....[112]....
        /*07cc*/ 	.word	0xffffffff


	//   ....[113]....
        /*07d0*/ 	.word	0xffffffff


	//   ....[114]....
        /*07d4*/ 	.word	0xffffffff


	//   ....[115]....
        /*07d8*/ 	.word	0xffffffff


	//   ....[116]....
        /*07dc*/ 	.word	0xffffffff


	//   ....[117]....
        /*07e0*/ 	.word	0xffffffff


	//   ....[118]....
        /*07e4*/ 	.word	0xffffffff


	//   ....[119]....
        /*07e8*/ 	.word	0xffffffff


	//   ....[120]....
        /*07ec*/ 	.word	0xffffffff


	//   ....[121]....
        /*07f0*/ 	.word	0xffffffff


	//   ....[122]....
        /*07f4*/ 	.word	0xffffffff


	//   ....[123]....
        /*07f8*/ 	.word	0xffffffff


	//   ....[124]....
        /*07fc*/ 	.word	0xffffffff


	//   ....[125]....
        /*0800*/ 	.word	0xffffffff


	//   ....[126]....
        /*0804*/ 	.word	0xffffffff


	//   ....[127]....
        /*0808*/ 	.word	0xffffffff


	//   ....[128]....
        /*080c*/ 	.word	0xffffffff


	//   ....[129]....
        /*0810*/ 	.word	0xffffffff


	//   ....[130]....
        /*0814*/ 	.word	0xffffffff


	//   ....[131]....
        /*0818*/ 	.word	0xffffffff


	//   ....[132]....
        /*081c*/ 	.word	0xffffffff


	//   ....[133]....
        /*0820*/ 	.word	0xffffffff


	//   ....[134]....
        /*0824*/ 	.word	0xffffffff


	//   ....[135]....
        /*0828*/ 	.word	0xffffffff


	//   ....[136]....
        /*082c*/ 	.word	0x0500000f


	//   ....[137]....
        /*0830*/ 	.word	0x0500000f


	//   ....[138]....
        /*0834*/ 	.word	0x0500000f


	//   ....[139]....
        /*0838*/ 	.word	0x0500000f


	//   ....[140]....
        /*083c*/ 	.word	0x0500000f


	//   ....[141]....
        /*0840*/ 	.word	0x0500000f


	//   ....[142]....
        /*0844*/ 	.word	0x0500000f


	//   ....[143]....
        /*0848*/ 	.word	0x0500000f


	//   ....[144]....
        /*084c*/ 	.word	0x0500000f


	//   ....[145]....
        /*0850*/ 	.word	0x0500000f


	//   ....[146]....
        /*0854*/ 	.word	0x0500000f


	//   ....[147]....
        /*0858*/ 	.word	0x0500000f


	//   ....[148]....
        /*085c*/ 	.word	0x0500000f


	//   ....[149]....
        /*0860*/ 	.word	0x0500000f


	//   ....[150]....
        /*0864*/ 	.word	0x0500000f


	//   ....[151]....
        /*0868*/ 	.word	0x0500000f


	//   ....[152]....
        /*086c*/ 	.word	0x0500000f


	//   ....[153]....
        /*0870*/ 	.word	0x0500000f


	//   ....[154]....
        /*0874*/ 	.word	0x0500000f


	//   ....[155]....
        /*0878*/ 	.word	0x0500000f


	//   ....[156]....
        /*087c*/ 	.word	0x0500000f


	//   ....[157]....
        /*0880*/ 	.word	0x0500000f


	//   ....[158]....
        /*0884*/ 	.word	0x0500000f


	//   ....[159]....
        /*0888*/ 	.word	0x0500000f


	//   ....[160]....
        /*088c*/ 	.word	0x0500000f


	//   ....[161]....
        /*0890*/ 	.word	0x0500000f


	//   ....[162]....
        /*0894*/ 	.word	0x0500000f


	//   ....[163]....
        /*0898*/ 	.word	0x0500000f


	//   ....[164]....
        /*089c*/ 	.word	0x0500000f


	//   ....[165]....
        /*08a0*/ 	.word	0x0500000f


	//   ....[166]....
        /*08a4*/ 	.word	0x0500000f


	//   ....[167]....
        /*08a8*/ 	.word	0x0500000f


	//   ....[168]....
        /*08ac*/ 	.word	0x0500000f


	//   ....[169]....
        /*08b0*/ 	.word	0x0500000f


	//   ....[170]....
        /*08b4*/ 	.word	0x0500000f


	//----- nvinfo : EIATTR_COOP_GROUP_INSTR_OFFSETS
	.align		4
.L_143:
        /*08b8*/ 	.byte	0x04, 0x28
        /*08ba*/ 	.short	(.L_145 - .L_144)


	//   ....[0]....
.L_144:
        /*08bc*/ 	.word	0x00000060


	//   ....[1]....
        /*08c0*/ 	.word	0x00000190


	//   ....[2]....
        /*08c4*/ 	.word	0x00000240


	//   ....[3]....
        /*08c8*/ 	.word	0x00000400


	//   ....[4]....
        /*08cc*/ 	.word	0x00000560


	//   ....[5]....
        /*08d0*/ 	.word	0x00000680


	//   ....[6]....
        /*08d4*/ 	.word	0x000007e0


	//   ....[7]....
        /*08d8*/ 	.word	0x00006dd0


	//   ....[8]....
        /*08dc*/ 	.word	0x00007570


	//   ....[9]....
        /*08e0*/ 	.word	0x00007580


	//   ....[10]....
        /*08e4*/ 	.word	0x00007590


	//   ....[11]....
        /*08e8*/ 	.word	0x000075a0


	//   ....[12]....
        /*08ec*/ 	.word	0x000090b0


	//   ....[13]....
        /*08f0*/ 	.word	0x000090c0


	//   ....[14]....
        /*08f4*/ 	.word	0x000090d0


	//   ....[15]....
        /*08f8*/ 	.word	0x000090e0


	//   ....[16]....
        /*08fc*/ 	.word	0x0000c7b0


	//   ....[17]....
        /*0900*/ 	.word	0x0000c840


	//   ....[18]....
        /*0904*/ 	.word	0x0000cb50


	//   ....[19]....
        /*0908*/ 	.word	0x0000cb90


	//   ....[20]....
        /*090c*/ 	.word	0x0000f040


	//   ....[21]....
        /*0910*/ 	.word	0x0000f050


	//   ....[22]....
        /*0914*/ 	.word	0x0000f090


	//   ....[23]....
        /*0918*/ 	.word	0x0000f0d0


	//   ....[24]....
        /*091c*/ 	.word	0x00010750


	//   ....[25]....
        /*0920*/ 	.word	0x00010760


	//   ....[26]....
        /*0924*/ 	.word	0x00010840


	//   ....[27]....
        /*0928*/ 	.word	0x00010930


	//   ....[28]....
        /*092c*/ 	.word	0x00011550


	//   ....[29]....
        /*0930*/ 	.word	0x00011620


	//   ....[30]....
        /*0934*/ 	.word	0x00011650


	//   ....[31]....
        /*0938*/ 	.word	0x00011670


	//   ....[32]....
        /*093c*/ 	.word	0x000116a0


	//   ....[33]....
        /*0940*/ 	.word	0x000116c0


	//   ....[34]....
        /*0944*/ 	.word	0x000116d0


	//   ....[35]....
        /*0948*/ 	.word	0x000116e0


	//   ....[36]....
        /*094c*/ 	.word	0x000116f0


	//   ....[37]....
        /*0950*/ 	.word	0x00011700


	//   ....[38]....
        /*0954*/ 	.word	0x00011710


	//   ....[39]....
        /*0958*/ 	.word	0x00011720


	//   ....[40]....
        /*095c*/ 	.word	0x00011730


	//   ....[41]....
        /*0960*/ 	.word	0x00011740


	//   ....[42]....
        /*0964*/ 	.word	0x00011750


	//   ....[43]....
        /*0968*/ 	.word	0x00011760


	//   ....[44]....
        /*096c*/ 	.word	0x00011770


	//   ....[45]....
        /*0970*/ 	.word	0x00011780


	//   ....[46]....
        /*0974*/ 	.word	0x00011790


	//   ....[47]....
        /*0978*/ 	.word	0x000117a0


	//   ....[48]....
        /*097c*/ 	.word	0x000117b0


	//   ....[49]....
        /*0980*/ 	.word	0x000117c0


	//   ....[50]....
        /*0984*/ 	.word	0x000117d0


	//   ....[51]....
        /*0988*/ 	.word	0x000117e0


	//   ....[52]....
        /*098c*/ 	.word	0x000117f0


	//   ....[53]....
        /*0990*/ 	.word	0x00011800


	//   ....[54]....
        /*0994*/ 	.word	0x00011810


	//   ....[55]....
        /*0998*/ 	.word	0x00011820


	//   ....[56]....
        /*099c*/ 	.word	0x00011830


	//   ....[57]....
        /*09a0*/ 	.word	0x00011840


	//   ....[58]....
        /*09a4*/ 	.word	0x00011850


	//   ....[59]....
        /*09a8*/ 	.word	0x00011860


	//   ....[60]....
        /*09ac*/ 	.word	0x00011870


	//   ....[61]....
        /*09b0*/ 	.word	0x00011880


	//   ....[62]....
        /*09b4*/ 	.word	0x00011890


	//   ....[63]....
        /*09b8*/ 	.word	0x000118a0


	//   ....[64]....
        /*09bc*/ 	.word	0x000118b0


	//   ....[65]....
        /*09c0*/ 	.word	0x000118c0


	//   ....[66]....
        /*09c4*/ 	.word	0x000118d0


	//   ....[67]....
        /*09c8*/ 	.word	0x000118e0


	//   ....[68]....
        /*09cc*/ 	.word	0x000118f0


	//   ....[69]....
        /*09d0*/ 	.word	0x00011900


	//   ....[70]....
        /*09d4*/ 	.word	0x00011910


	//   ....[71]....
        /*09d8*/ 	.word	0x00011920


	//   ....[72]....
        /*09dc*/ 	.word	0x00011930


	//   ....[73]....
        /*09e0*/ 	.word	0x00011940


	//   ....[74]....
        /*09e4*/ 	.word	0x00011950


	//   ....[75]....
        /*09e8*/ 	.word	0x00011960


	//   ....[76]....
        /*09ec*/ 	.word	0x000122a0


	//   ....[77]....
        /*09f0*/ 	.word	0x000122b0


	//   ....[78]....
        /*09f4*/ 	.word	0x000122c0


	//   ....[79]....
        /*09f8*/ 	.word	0x00012310


	//   ....[80]....
        /*09fc*/ 	.word	0x000129f0


	//   ....[81]....
        /*0a00*/ 	.word	0x00012a00


	//   ....[82]....
        /*0a04*/ 	.word	0x00012b10


	//   ....[83]....
        /*0a08*/ 	.word	0x00012b30


	//   ....[84]....
        /*0a0c*/ 	.word	0x00012f70


	//   ....[85]....
        /*0a10*/ 	.word	0x00012f80


	//   ....[86]....
        /*0a14*/ 	.word	0x000133b0


	//   ....[87]....
        /*0a18*/ 	.word	0x000133c0


	//   ....[88]....
        /*0a1c*/ 	.word	0x00014000


	//   ....[89]....
        /*0a20*/ 	.word	0x00014010


	//   ....[90]....
        /*0a24*/ 	.word	0x00014110


	//   ....[91]....
        /*0a28*/ 	.word	0x00014130


	//   ....[92]....
        /*0a2c*/ 	.word	0x000142b0


	//   ....[93]....
        /*0a30*/ 	.word	0x000144d0


	//   ....[94]....
        /*0a34*/ 	.word	0x00014500


	//   ....[95]....
        /*0a38*/ 	.word	0x00014530


	//   ....[96]....
        /*0a3c*/ 	.word	0x00014560


	//   ....[97]....
        /*0a40*/ 	.word	0x00014590


	//   ....[98]....
        /*0a44*/ 	.word	0x000145c0


	//   ....[99]....
        /*0a48*/ 	.word	0x00014750


	//   ....[100]....
        /*0a4c*/ 	.word	0x00014780


	//   ....[101]....
        /*0a50*/ 	.word	0x000147b0


	//   ....[102]....
        /*0a54*/ 	.word	0x000147e0


	//   ....[103]....
        /*0a58*/ 	.word	0x00014810


	//   ....[104]....
        /*0a5c*/ 	.word	0x00014840


	//   ....[105]....
        /*0a60*/ 	.word	0x000148d0


	//   ....[106]....
        /*0a64*/ 	.word	0x00014900


	//   ....[107]....
        /*0a68*/ 	.word	0x00014910


	//   ....[108]....
        /*0a6c*/ 	.word	0x000149b0


	//   ....[109]....
        /*0a70*/ 	.word	0x00015b10


	//   ....[110]....
        /*0a74*/ 	.word	0x000178f0


	//   ....[111]....
        /*0a78*/ 	.word	0x00018790


	//   ....[112]....
        /*0a7c*/ 	.word	0x000187c0


	//   ....[113]....
        /*0a80*/ 	.word	0x000187e0


	//   ....[114]....
        /*0a84*/ 	.word	0x000187f0


	//   ....[115]....
        /*0a88*/ 	.word	0x000188f0


	//   ....[116]....
        /*0a8c*/ 	.word	0x00018900


	//   ....[117]....
        /*0a90*/ 	.word	0x0001a3a0


	//   ....[118]....
        /*0a94*/ 	.word	0x0001a3d0


	//   ....[119]....
        /*0a98*/ 	.word	0x0001a440


	//   ....[120]....
        /*0a9c*/ 	.word	0x0001a470


	//   ....[121]....
        /*0aa0*/ 	.word	0x0001a4a0


	//   ....[122]....
        /*0aa4*/ 	.word	0x0001a4d0


	//   ....[123]....
        /*0aa8*/ 	.word	0x0001a500


	//   ....[124]....
        /*0aac*/ 	.word	0x0001a530


	//   ....[125]....
        /*0ab0*/ 	.word	0x0001a6d0


	//   ....[126]....
        /*0ab4*/ 	.word	0x0001a700


	//   ....[127]....
        /*0ab8*/ 	.word	0x0001a730


	//   ....[128]....
        /*0abc*/ 	.word	0x0001a760


	//   ....[129]....
        /*0ac0*/ 	.word	0x0001a790


	//   ....[130]....
        /*0ac4*/ 	.word	0x0001a7c0


	//   ....[131]....
        /*0ac8*/ 	.word	0x0001a880


	//   ....[132]....
        /*0acc*/ 	.word	0x0001a8a0


	//   ....[133]....
        /*0ad0*/ 	.word	0x0001a8b0


	//   ....[134]....
        /*0ad4*/ 	.word	0x0001a910


	//   ....[135]....
        /*0ad8*/ 	.word	0x0001af40


	//   ....[136]....
        /*0adc*/ 	.word	0x0001b3c0


	//   ....[137]....
        /*0ae0*/ 	.word	0x0001b450


	//   ....[138]....
        /*0ae4*/ 	.word	0x0001b4a0


	//   ....[139]....
        /*0ae8*/ 	.word	0x0001b4f0


	//   ....[140]....
        /*0aec*/ 	.word	0x0001b5d0


	//   ....[141]....
        /*0af0*/ 	.word	0x0001b660


	//   ....[142]....
        /*0af4*/ 	.word	0x0001b6b0


	//   ....[143]....
        /*0af8*/ 	.word	0x0001b700


	//   ....[144]....
        /*0afc*/ 	.word	0x0001b960


	//   ....[145]....
        /*0b00*/ 	.word	0x0001bc40


	//   ....[146]....
        /*0b04*/ 	.word	0x0001be10


	//   ....[147]....
        /*0b08*/ 	.word	0x0001be70


	//   ....[148]....
        /*0b0c*/ 	.word	0x0001bed0


	//   ....[149]....
        /*0b10*/ 	.word	0x0001bf70


	//   ....[150]....
        /*0b14*/ 	.word	0x0001c040


	//   ....[151]....
        /*0b18*/ 	.word	0x0001c120


	//   ....[152]....
        /*0b1c*/ 	.word	0x0001c3f0


	//   ....[153]....
        /*0b20*/ 	.word	0x0001c490


	//   ....[154]....
        /*0b24*/ 	.word	0x0001c620


	//   ....[155]....
        /*0b28*/ 	.word	0x0001c6a0


	//   ....[156]....
        /*0b2c*/ 	.word	0x0001c720


	//   ....[157]....
        /*0b30*/ 	.word	0x0001c7a0


	//   ....[158]....
        /*0b34*/ 	.word	0x0001c820


	//   ....[159]....
        /*0b38*/ 	.word	0x0001c8b0


	//   ....[160]....
        /*0b3c*/ 	.word	0x0001c950


	//   ....[161]....
        /*0b40*/ 	.word	0x0001ca00


	//   ....[162]....
        /*0b44*/ 	.word	0x0001ca80


	//   ....[163]....
        /*0b48*/ 	.word	0x0001cb00


	//   ....[164]....
        /*0b4c*/ 	.word	0x0001cb80


	//   ....[165]....
        /*0b50*/ 	.word	0x0001cc10


	//   ....[166]....
        /*0b54*/ 	.word	0x0001cc90


	//   ....[167]....
        /*0b58*/ 	.word	0x0001cd30


	//   ....[168]....
        /*0b5c*/ 	.word	0x0001cd80


	//   ....[169]....
        /*0b60*/ 	.word	0x0001ce10


	//   ....[170]....
        /*0b64*/ 	.word	0x0001cf40


	//----- nvinfo : EIATTR_REG_RECONFIG
	.align		4
.L_145:
        /*0b68*/ 	.byte	0x01, 0x54
	.zero		2


	//----- nvinfo : EIATTR_SYSCALL_OFFSETS
	.align		4
        /*0b6c*/ 	.byte	0x04, 0x46
        /*0b6e*/ 	.short	(.L_147 - .L_146)


	//   ....[0]....
.L_146:
        /*0b70*/ 	.word	0x00001cc0


	//   ....[1]....
        /*0b74*/ 	.word	0x00001e10


	//   ....[2]....
        /*0b78*/ 	.word	0x00006f40


	//   ....[3]....
        /*0b7c*/ 	.word	0x000074c0


	//   ....[4]....
        /*0b80*/ 	.word	0x00017370


	//   ....[5]....
        /*0b84*/ 	.word	0x00017500


	//   ....[6]....
        /*0b88*/ 	.word	0x00017650


	//   ....[7]....
        /*0b8c*/ 	.word	0x000177a0


	//   ....[8]....
        /*0b90*/ 	.word	0x00018280


	//----- nvinfo : EIATTR_MBARRIER_INSTR_OFFSETS
	.align		4
.L_147:
        /*0b94*/ 	.byte	0x04, 0x39
        /*0b96*/ 	.short	(.L_149 - .L_148)


	//   ....[0]....
.L_148:
        /*0b98*/ 	.word	0x000002b0
        /*0b9c*/ 	.word	0x000000ff
        /*0ba0*/ 	.word	0x00019c00
        /*0ba4*/ 	.short	0x0100
        /*0ba6*/ 	.byte	0x08
	.zero		1


	//   ....[1]....
        /*0ba8*/ 	.word	0x000002c0
        /*0bac*/ 	.word	0x000000ff
        /*0bb0*/ 	.word	0x00019c20
        /*0bb4*/ 	.short	0x0100
        /*0bb6*/ 	.byte	0x08
	.zero		1


	//   ....[2]....
        /*0bb8*/ 	.word	0x000003b0
        /*0bbc*/ 	.word	0x000000ff
        /*0bc0*/ 	.word	0x00019c30
        /*0bc4*/ 	.short	0x0100
        /*0bc6*/ 	.byte	0x08
	.zero		1


	//   ....[3]....
        /*0bc8*/ 	.word	0x000003c0
        /*0bcc*/ 	.word	0x000000ff
        /*0bd0*/ 	.word	0x00019c40
        /*0bd4*/ 	.short	0x0100
        /*0bd6*/ 	.byte	0x08
	.zero		1


	//   ....[4]....
        /*0bd8*/ 	.word	0x000003d0
        /*0bdc*/ 	.word	0x000000ff
        /*0be0*/ 	.word	0x00019c38
        /*0be4*/ 	.short	0x0100
        /*0be6*/ 	.byte	0x08
	.zero		1


	//   ....[5]....
        /*0be8*/ 	.word	0x000003e0
        /*0bec*/ 	.word	0x000000ff
        /*0bf0*/ 	.word	0x00019c48
        /*0bf4*/ 	.short	0x0100
        /*0bf6*/ 	.byte	0x08
	.zero		1


	//   ....[6]....
        /*0bf8*/ 	.word	0x00000510
        /*0bfc*/ 	.word	0x000000ff
        /*0c00*/ 	.word	0x00019c50
        /*0c04*/ 	.short	0x0100
        /*0c06*/ 	.byte	0x08
	.zero		1


	//   ....[7]....
        /*0c08*/ 	.word	0x00000520
        /*0c0c*/ 	.word	0x000000ff
        /*0c10*/ 	.word	0x00019c60
        /*0c14*/ 	.short	0x0100
        /*0c16*/ 	.byte	0x08
	.zero		1


	//   ....[8]....
        /*0c18*/ 	.word	0x00000530
        /*0c1c*/ 	.word	0x000000ff
        /*0c20*/ 	.word	0x00019c58
        /*0c24*/ 	.short	0x0100
        /*0c26*/ 	.byte	0x08
	.zero		1


	//   ....[9]....
        /*0c28*/ 	.word	0x00000540
        /*0c2c*/ 	.word	0x000000ff
        /*0c30*/ 	.word	0x00019c68
        /*0c34*/ 	.short	0x0100
        /*0c36*/ 	.byte	0x08
	.zero		1


	//   ....[10]....
        /*0c38*/ 	.word	0x00000630
        /*0c3c*/ 	.word	0x000000ff
        /*0c40*/ 	.word	0x00019c70
        /*0c44*/ 	.short	0x0100
        /*0c46*/ 	.byte	0x06
	.zero		1


	//   ....[11]....
        /*0c48*/ 	.word	0x00000640
        /*0c4c*/ 	.word	0x000000ff
        /*0c50*/ 	.word	0x00019c80
        /*0c54*/ 	.short	0x0100
        /*0c56*/ 	.byte	0x06
	.zero		1


	//   ....[12]....
        /*0c58*/ 	.word	0x00000650
        /*0c5c*/ 	.word	0x000000ff
        /*0c60*/ 	.word	0x00019c78
        /*0c64*/ 	.short	0x0100
        /*0c66*/ 	.byte	0x06
	.zero		1


	//   ....[13]....
        /*0c68*/ 	.word	0x00000660
        /*0c6c*/ 	.word	0x000000ff
        /*0c70*/ 	.word	0x00019c88
        /*0c74*/ 	.short	0x0100
        /*0c76*/ 	.byte	0x06
	.zero		1


	//   ....[14]....
        /*0c78*/ 	.word	0x00000790
        /*0c7c*/ 	.word	0x000000ff
        /*0c80*/ 	.word	0x00019c90
        /*0c84*/ 	.short	0x0100
        /*0c86*/ 	.byte	0x08
	.zero		1


	//   ....[15]....
        /*0c88*/ 	.word	0x000007a0
        /*0c8c*/ 	.word	0x000000ff
        /*0c90*/ 	.word	0x00019ca0
        /*0c94*/ 	.short	0x0100
        /*0c96*/ 	.byte	0x08
	.zero		1


	//   ....[16]....
        /*0c98*/ 	.word	0x000007b0
        /*0c9c*/ 	.word	0x000000ff
        /*0ca0*/ 	.word	0x00019c98
        /*0ca4*/ 	.short	0x0100
        /*0ca6*/ 	.byte	0x08
	.zero		1


	//   ....[17]....
        /*0ca8*/ 	.word	0x000007c0
        /*0cac*/ 	.word	0x000000ff
        /*0cb0*/ 	.word	0x00019ca8
        /*0cb4*/ 	.short	0x0100
        /*0cb6*/ 	.byte	0x08
	.zero		1


	//   ....[18]....
        /*0cb8*/ 	.word	0x000008f0
        /*0cbc*/ 	.word	0x000000ff
        /*0cc0*/ 	.word	0x00019cb0
        /*0cc4*/ 	.short	0x0100
        /*0cc6*/ 	.byte	0x08
	.zero		1


	//   ....[19]....
        /*0cc8*/ 	.word	0x00000900
        /*0ccc*/ 	.word	0x000000ff
        /*0cd0*/ 	.word	0x00019cc0
        /*0cd4*/ 	.short	0x0100
        /*0cd6*/ 	.byte	0x08
	.zero		1


	//   ....[20]....
        /*0cd8*/ 	.word	0x00000910
        /*0cdc*/ 	.word	0x000000ff
        /*0ce0*/ 	.word	0x00019cb8
        /*0ce4*/ 	.short	0x0100
        /*0ce6*/ 	.byte	0x08
	.zero		1


	//   ....[21]....
        /*0ce8*/ 	.word	0x00000920
        /*0cec*/ 	.word	0x000000ff
        /*0cf0*/ 	.word	0x00019cc8
        /*0cf4*/ 	.short	0x0100
        /*0cf6*/ 	.byte	0x08
	.zero		1


	//   ....[22]....
        /*0cf8*/ 	.word	0x00002b00
        /*0cfc*/ 	.word	0x00000054
        /*0d00*/ 	.word	0x00019c90
        /*0d04*/ 	.short	0x010a
        /*0d06*/ 	.byte	0x3f
	.zero		1


	//   ....[23]....
        /*0d08*/ 	.word	0x00004320
        /*0d0c*/ 	.word	0x00000054
        /*0d10*/ 	.word	0x00019c90
        /*0d14*/ 	.short	0x010a
        /*0d16*/ 	.byte	0x3f
	.zero		1


	//   ....[24]....
        /*0d18*/ 	.word	0x000063a0
        /*0d1c*/ 	.word	0x00000054
        /*0d20*/ 	.word	0x00019c90
        /*0d24*/ 	.short	0x010a
        /*0d26*/ 	.byte	0x3f
	.zero		1


	//   ....[25]....
        /*0d28*/ 	.word	0x00006570
        /*0d2c*/ 	.word	0x00000008
        /*0d30*/ 	.word	0x00000000
        /*0d34*/ 	.short	0x0101
        /*0d36*/ 	.byte	0x3f
	.zero		1


	//   ....[26]....
        /*0d38*/ 	.word	0x000065b0
        /*0d3c*/ 	.word	0x00000054
        /*0d40*/ 	.word	0x00019cb0
        /*0d44*/ 	.short	0x010a
        /*0d46*/ 	.byte	0x3f
	.zero		1


	//   ....[27]....
        /*0d48*/ 	.word	0x00006820
        /*0d4c*/ 	.word	0x00000054
        /*0d50*/ 	.word	0x00000000
        /*0d54*/ 	.short	0x0101
        /*0d56*/ 	.byte	0x3f
	.zero		1


	//   ....[28]....
        /*0d58*/ 	.word	0x00007220
        /*0d5c*/ 	.word	0x00000010
        /*0d60*/ 	.word	0x00019c00
        /*0d64*/ 	.short	0x010a
        /*0d66*/ 	.byte	0x3f
	.zero		1


	//   ....[29]....
        /*0d68*/ 	.word	0x00007270
        /*0d6c*/ 	.word	0x00000010
        /*0d70*/ 	.word	0x00019c00
        /*0d74*/ 	.short	0x010a
        /*0d76*/ 	.byte	0x3f
	.zero		1


	//   ....[30]....
        /*0d78*/ 	.word	0x000078d0
        /*0d7c*/ 	.word	0x00000010
        /*0d80*/ 	.word	0x00019c00
        /*0d84*/ 	.short	0x010a
        /*0d86*/ 	.byte	0x3f
	.zero		1


	//   ....[31]....
        /*0d88*/ 	.word	0x000093e0
        /*0d8c*/ 	.word	0x00000010
        /*0d90*/ 	.word	0x00019c00
        /*0d94*/ 	.short	0x010a
        /*0d96*/ 	.byte	0x3f
	.zero		1


	//   ....[32]....
        /*0d98*/ 	.word	0x0000b550
        /*0d9c*/ 	.word	0x00000000
        /*0da0*/ 	.word	0x00019c30
        /*0da4*/ 	.short	0x010a
        /*0da6*/ 	.byte	0x3f
	.zero		1


	//   ....[33]....
        /*0da8*/ 	.word	0x0000b5f0
        /*0dac*/ 	.word	0x00000000
        /*0db0*/ 	.word	0x00019c30
        /*0db4*/ 	.short	0x010a
        /*0db6*/ 	.byte	0x3f
	.zero		1


	//   ....[34]....
        /*0db8*/ 	.word	0x0000d390
        /*0dbc*/ 	.word	0x00000027
        /*0dc0*/ 	.word	0x00000000
        /*0dc4*/ 	.short	0x0101
        /*0dc6*/ 	.byte	0x3f
	.zero		1


	//   ....[35]....
        /*0dc8*/ 	.word	0x0000df40
        /*0dcc*/ 	.word	0x0000000d
        /*0dd0*/ 	.word	0x00019c30
        /*0dd4*/ 	.short	0x010a
        /*0dd6*/ 	.byte	0x3f
	.zero		1


	//   ....[36]....
        /*0dd8*/ 	.word	0x0000dfb0
        /*0ddc*/ 	.word	0x0000000d
        /*0de0*/ 	.word	0x00019c30
        /*0de4*/ 	.short	0x010a
        /*0de6*/ 	.byte	0x3f
	.zero		1


	//   ....[37]....
        /*0de8*/ 	.word	0x0000e1c0
        /*0dec*/ 	.word	0x0000000e
        /*0df0*/ 	.word	0x00019c50
        /*0df4*/ 	.short	0x010a
        /*0df6*/ 	.byte	0x3f
	.zero		1


	//   ....[38]....
        /*0df8*/ 	.word	0x0000e210
        /*0dfc*/ 	.word	0x0000000e
        /*0e00*/ 	.word	0x00019c50
        /*0e04*/ 	.short	0x010a
        /*0e06*/ 	.byte	0x3f
	.zero		1


	//   ....[39]....
        /*0e08*/ 	.word	0x0000f670
        /*0e0c*/ 	.word	0x0000000d
        /*0e10*/ 	.word	0x00000000
        /*0e14*/ 	.short	0x0101
        /*0e16*/ 	.byte	0x3f
	.zero		1


	//   ....[40]....
        /*0e18*/ 	.word	0x0000fe30
        /*0e1c*/ 	.word	0x0000000e
        /*0e20*/ 	.word	0x00000000
        /*0e24*/ 	.short	0x0101
        /*0e26*/ 	.byte	0x3f
	.zero		1


	//   ....[41]....
        /*0e28*/ 	.word	0x000104e0
        /*0e2c*/ 	.word	0x0000000a
        /*0e30*/ 	.word	0x00019c50
        /*0e34*/ 	.short	0x010a
        /*0e36*/ 	.byte	0x3f
	.zero		1


	//   ....[42]....
        /*0e38*/ 	.word	0x00010530
        /*0e3c*/ 	.word	0x0000000a
        /*0e40*/ 	.word	0x00019c50
        /*0e44*/ 	.short	0x010a
        /*0e46*/ 	.byte	0x3f
	.zero		1


	//   ....[43]....
        /*0e48*/ 	.word	0x00010df0
        /*0e4c*/ 	.word	0x00000005
        /*0e50*/ 	.word	0x00000000
        /*0e54*/ 	.short	0x0101
        /*0e56*/ 	.byte	0x3f
	.zero		1


	//   ....[44]....
        /*0e58*/ 	.word	0x00012a10
        /*0e5c*/ 	.word	0x00000000
        /*0e60*/ 	.word	0x00000000
        /*0e64*/ 	.short	0x0101
        /*0e66*/ 	.byte	0x3f
	.zero		1


	//   ....[45]....
        /*0e68*/ 	.word	0x00012f60
        /*0e6c*/ 	.word	0x00000002
        /*0e70*/ 	.word	0x00000000
        /*0e74*/ 	.short	0x0101
        /*0e76*/ 	.byte	0x3f
	.zero		1


	//   ....[46]....
        /*0e78*/ 	.word	0x00015bf0
        /*0e7c*/ 	.word	0x00000012
        /*0e80*/ 	.word	0x00019c20
        /*0e84*/ 	.short	0x010a
        /*0e86*/ 	.byte	0x3f
	.zero		1


	//   ....[47]....
        /*0e88*/ 	.word	0x00015c80
        /*0e8c*/ 	.word	0x00000009
        /*0e90*/ 	.word	0x00019ca0
        /*0e94*/ 	.short	0x010a
        /*0e96*/ 	.byte	0x3f
	.zero		1


	//   ....[48]....
        /*0e98*/ 	.word	0x000160d0
        /*0e9c*/ 	.word	0x00000009
        /*0ea0*/ 	.word	0x00019cc0
        /*0ea4*/ 	.short	0x010a
        /*0ea6*/ 	.byte	0x3f
	.zero		1


	//   ....[49]....
        /*0ea8*/ 	.word	0x000165e0
        /*0eac*/ 	.word	0x00000009
        /*0eb0*/ 	.word	0x00019ca0
        /*0eb4*/ 	.short	0x010a
        /*0eb6*/ 	.byte	0x3f
	.zero		1


	//   ....[50]....
        /*0eb8*/ 	.word	0x00016a20
        /*0ebc*/ 	.word	0x00000009
        /*0ec0*/ 	.word	0x00019cc0
        /*0ec4*/ 	.short	0x010a
        /*0ec6*/ 	.byte	0x3f
	.zero		1


	//   ....[51]....
        /*0ec8*/ 	.word	0x00017b40
        /*0ecc*/ 	.word	0x00000004
        /*0ed0*/ 	.word	0x00019c80
        /*0ed4*/ 	.short	0x010a
        /*0ed6*/ 	.byte	0x3f
	.zero		1


	//   ....[52]....
        /*0ed8*/ 	.word	0x00017da0
        /*0edc*/ 	.word	0x00000004
        /*0ee0*/ 	.word	0x00019c40
        /*0ee4*/ 	.short	0x010a
        /*0ee6*/ 	.byte	0x3f
	.zero		1


	//   ....[53]....
        /*0ee8*/ 	.word	0x000189e0
        /*0eec*/ 	.word	0x00000012
        /*0ef0*/ 	.word	0x00019c00
        /*0ef4*/ 	.short	0x0107
        /*0ef6*/ 	.byte	0x3f
	.zero		1


	//   ....[54]....
        /*0ef8*/ 	.word	0x00018ae0
        /*0efc*/ 	.word	0x00000012
        /*0f00*/ 	.word	0x00019c00
        /*0f04*/ 	.short	0x0101
        /*0f06*/ 	.byte	0x3f
	.zero		1


	//   ....[55]....
        /*0f08*/ 	.word	0x00018b00
        /*0f0c*/ 	.word	0x00000012
        /*0f10*/ 	.word	0x00019c20
        /*0f14*/ 	.short	0x010a
        /*0f16*/ 	.byte	0x3f
	.zero		1


	//   ....[56]....
        /*0f18*/ 	.word	0x00018de0
        /*0f1c*/ 	.word	0x00000006
        /*0f20*/ 	.word	0x00019c80
        /*0f24*/ 	.short	0x010a
        /*0f26*/ 	.byte	0x3f
	.zero		1


	//   ....[57]....
        /*0f28*/ 	.word	0x00019230
        /*0f2c*/ 	.word	0x00000006
        /*0f30*/ 	.word	0x00019c40
        /*0f34*/ 	.short	0x010a
        /*0f36*/ 	.byte	0x3f
	.zero		1


	//   ....[58]....
        /*0f38*/ 	.word	0x000196d0
        /*0f3c*/ 	.word	0x00000003
        /*0f40*/ 	.word	0x00019c70
        /*0f44*/ 	.short	0x010a
        /*0f46*/ 	.byte	0x3f
	.zero		1


	//   ....[59]....
        /*0f48*/ 	.word	0x00019750
        /*0f4c*/ 	.word	0x00000003
        /*0f50*/ 	.word	0x00019c60
        /*0f54*/ 	.short	0x010a
        /*0f56*/ 	.byte	0x3f
	.zero		1


	//   ....[60]....
        /*0f58*/ 	.word	0x00019ad0
        /*0f5c*/ 	.word	0x00000003
        /*0f60*/ 	.word	0x00019c50
        /*0f64*/ 	.short	0x0101
        /*0f66*/ 	.byte	0x3f
	.zero		1


	//   ....[61]....
        /*0f68*/ 	.word	0x00019b50
        /*0f6c*/ 	.word	0x00000003
        /*0f70*/ 	.word	0x00000000
        /*0f74*/ 	.short	0x0101
        /*0f76*/ 	.byte	0x3f
	.zero		1


	//   ....[62]....
        /*0f78*/ 	.word	0x00019d40
        /*0f7c*/ 	.word	0x00000003
        /*0f80*/ 	.word	0x00019c70
        /*0f84*/ 	.short	0x010a
        /*0f86*/ 	.byte	0x3f
	.zero		1


	//   ....[63]....
        /*0f88*/ 	.word	0x00019db0
        /*0f8c*/ 	.word	0x00000003
        /*0f90*/ 	.word	0x00019c60
        /*0f94*/ 	.short	0x010a
        /*0f96*/ 	.byte	0x3f
	.zero		1


	//   ....[64]....
        /*0f98*/ 	.word	0x0001a130
        /*0f9c*/ 	.word	0x00000003
        /*0fa0*/ 	.word	0x00019c50
        /*0fa4*/ 	.short	0x0101
        /*0fa6*/ 	.byte	0x3f
	.zero		1


	//   ....[65]....
        /*0fa8*/ 	.word	0x0001a180
        /*0fac*/ 	.word	0x00000000
        /*0fb0*/ 	.word	0x00000000
        /*0fb4*/ 	.short	0x0101
        /*0fb6*/ 	.byte	0x3f
	.zero		1


	//   ....[66]....
        /*0fb8*/ 	.word	0x0001aec0
        /*0fbc*/ 	.word	0x00000008
        /*0fc0*/ 	.word	0x00019c20
        /*0fc4*/ 	.short	0x010a
        /*0fc6*/ 	.byte	0x3f
	.zero		1


	//   ....[67]....
        /*0fc8*/ 	.word	0x0001b050
        /*0fcc*/ 	.word	0x00000006
        /*0fd0*/ 	.word	0x00000000
        /*0fd4*/ 	.short	0x010a
        /*0fd6*/ 	.byte	0x3f
	.zero		1


	//   ....[68]....
        /*0fd8*/ 	.word	0x0001b0c0
        /*0fdc*/ 	.word	0x00000007
        /*0fe0*/ 	.word	0x00000000
        /*0fe4*/ 	.short	0x010a
        /*0fe6*/ 	.byte	0x3f
	.zero		1


	//   ....[69]....
        /*0fe8*/ 	.word	0x0001b110
        /*0fec*/ 	.word	0x00000002
        /*0ff0*/ 	.word	0x00019c60
        /*0ff4*/ 	.short	0x010a
        /*0ff6*/ 	.byte	0x3f
	.zero		1


	//   ....[70]....
        /*0ff8*/ 	.word	0x0001b160
        /*0ffc*/ 	.word	0x00000005
        /*1000*/ 	.word	0x00019c60
        /*1004*/ 	.short	0x010a
        /*1006*/ 	.byte	0x3f
	.zero		1


	//   ....[71]....
        /*1008*/ 	.word	0x0001b1a0
        /*100c*/ 	.word	0x00000002
        /*1010*/ 	.word	0x00019c80
        /*1014*/ 	.short	0x010a
        /*1016*/ 	.byte	0x3f
	.zero		1


	//   ....[72]....
        /*1018*/ 	.word	0x0001b1c0
        /*101c*/ 	.word	0x00000005
        /*1020*/ 	.word	0x00019c80
        /*1024*/ 	.short	0x010a
        /*1026*/ 	.byte	0x3f
	.zero		1


	//   ....[73]....
        /*1028*/ 	.word	0x0001b220
        /*102c*/ 	.word	0x00000054
        /*1030*/ 	.word	0x00019c90
        /*1034*/ 	.short	0x010a
        /*1036*/ 	.byte	0x3f
	.zero		1


	//   ....[74]....
        /*1038*/ 	.word	0x0001b270
        /*103c*/ 	.word	0x00000054
        /*1040*/ 	.word	0x00019c90
        /*1044*/ 	.short	0x010a
        /*1046*/ 	.byte	0x3f
	.zero		1


	//   ....[75]....
        /*1048*/ 	.word	0x0001b2c0
        /*104c*/ 	.word	0x00000054
        /*1050*/ 	.word	0x00019c90
        /*1054*/ 	.short	0x010a
        /*1056*/ 	.byte	0x3f
	.zero		1


	//   ....[76]....
        /*1058*/ 	.word	0x0001b310
        /*105c*/ 	.word	0x00000054
        /*1060*/ 	.word	0x00019cb0
        /*1064*/ 	.short	0x010a
        /*1066*/ 	.byte	0x3f
	.zero		1


	//   ....[77]....
        /*1068*/ 	.word	0x0001b520
        /*106c*/ 	.word	0x00000010
        /*1070*/ 	.word	0x00019c00
        /*1074*/ 	.short	0x010a
        /*1076*/ 	.byte	0x3f
	.zero		1


	//   ....[78]....
        /*1078*/ 	.word	0x0001b740
        /*107c*/ 	.word	0x00000010
        /*1080*/ 	.word	0x00019c00
        /*1084*/ 	.short	0x010a
        /*1086*/ 	.byte	0x3f
	.zero		1


	//   ....[79]....
        /*1088*/ 	.word	0x0001b790
        /*108c*/ 	.word	0x00000000
        /*1090*/ 	.word	0x00019c30
        /*1094*/ 	.short	0x010a
        /*1096*/ 	.byte	0x3f
	.zero		1


	//   ....[80]....
        /*1098*/ 	.word	0x0001b7e0
        /*109c*/ 	.word	0x0000000d
        /*10a0*/ 	.word	0x00019c30
        /*10a4*/ 	.short	0x010a
        /*10a6*/ 	.byte	0x3f
	.zero		1


	//   ....[81]....
        /*10a8*/ 	.word	0x0001b830
        /*10ac*/ 	.word	0x0000000e
        /*10b0*/ 	.word	0x00019c50
        /*10b4*/ 	.short	0x010a
        /*10b6*/ 	.byte	0x3f
	.zero		1


	//   ....[82]....
        /*10b8*/ 	.word	0x0001b880
        /*10bc*/ 	.word	0x0000000a
        /*10c0*/ 	.word	0x00019c50
        /*10c4*/ 	.short	0x010a
        /*10c6*/ 	.byte	0x3f
	.zero		1


	//   ....[83]....
        /*10c8*/ 	.word	0x0001ba20
        /*10cc*/ 	.word	0x00000012
        /*10d0*/ 	.word	0x00019c20
        /*10d4*/ 	.short	0x010a
        /*10d6*/ 	.byte	0x3f
	.zero		1


	//   ....[84]....
        /*10d8*/ 	.word	0x0001ba70
        /*10dc*/ 	.word	0x00000009
        /*10e0*/ 	.word	0x00019ca0
        /*10e4*/ 	.short	0x010a
        /*10e6*/ 	.byte	0x3f
	.zero		1


	//   ....[85]....
        /*10e8*/ 	.word	0x0001bac0
        /*10ec*/ 	.word	0x00000009
        /*10f0*/ 	.word	0x00019cc0
        /*10f4*/ 	.short	0x010a
        /*10f6*/ 	.byte	0x3f
	.zero		1


	//   ....[86]....
        /*10f8*/ 	.word	0x0001bb10
        /*10fc*/ 	.word	0x00000009
        /*1100*/ 	.word	0x00019ca0
        /*1104*/ 	.short	0x010a
        /*1106*/ 	.byte	0x3f
	.zero		1


	//   ....[87]....
        /*1108*/ 	.word	0x0001bb60
        /*110c*/ 	.word	0x00000009
        /*1110*/ 	.word	0x00019cc0
        /*1114*/ 	.short	0x010a
        /*1116*/ 	.byte	0x3f
	.zero		1


	//   ....[88]....
        /*1118*/ 	.word	0x0001bd00
        /*111c*/ 	.word	0x00000004
        /*1120*/ 	.word	0x00019c80
        /*1124*/ 	.short	0x010a
        /*1126*/ 	.byte	0x3f
	.zero		1


	//   ....[89]....
        /*1128*/ 	.word	0x0001bd50
        /*112c*/ 	.word	0x00000004
        /*1130*/ 	.word	0x00019c40
        /*1134*/ 	.short	0x010a
        /*1136*/ 	.byte	0x3f
	.zero		1


	//   ....[90]....
        /*1138*/ 	.word	0x0001c160
        /*113c*/ 	.word	0x00000012
        /*1140*/ 	.word	0x00019c20
        /*1144*/ 	.short	0x010a
        /*1146*/ 	.byte	0x3f
	.zero		1


	//   ....[91]....
        /*1148*/ 	.word	0x0001c1b0
        /*114c*/ 	.word	0x00000006
        /*1150*/ 	.word	0x00019c80
        /*1154*/ 	.short	0x010a
        /*1156*/ 	.byte	0x3f
	.zero		1


	//   ....[92]....
        /*1158*/ 	.word	0x0001c200
        /*115c*/ 	.word	0x00000006
        /*1160*/ 	.word	0x00019c40
        /*1164*/ 	.short	0x010a
        /*1166*/ 	.byte	0x3f
	.zero		1


	//   ....[93]....
        /*1168*/ 	.word	0x0001c250
        /*116c*/ 	.word	0x00000003
        /*1170*/ 	.word	0x00019c70
        /*1174*/ 	.short	0x010a
        /*1176*/ 	.byte	0x3f
	.zero		1


	//   ....[94]....
        /*1178*/ 	.word	0x0001c2a0
        /*117c*/ 	.word	0x00000003
        /*1180*/ 	.word	0x00019c60
        /*1184*/ 	.short	0x010a
        /*1186*/ 	.byte	0x3f
	.zero		1


	//   ....[95]....
        /*1188*/ 	.word	0x0001c2f0
        /*118c*/ 	.word	0x00000003
        /*1190*/ 	.word	0x00019c70
        /*1194*/ 	.short	0x010a
        /*1196*/ 	.byte	0x3f
	.zero		1


	//   ....[96]....
        /*1198*/ 	.word	0x0001c340
        /*119c*/ 	.word	0x00000003
        /*11a0*/ 	.word	0x00019c60
        /*11a4*/ 	.short	0x010a
        /*11a6*/ 	.byte	0x3f
	.zero		1


	//   ....[97]....
        /*11a8*/ 	.word	0x0001ce60
        /*11ac*/ 	.word	0x00000008
        /*11b0*/ 	.word	0x00019c20
        /*11b4*/ 	.short	0x010a
        /*11b6*/ 	.byte	0x3f
	.zero		1


	//   ....[98]....
        /*11b8*/ 	.word	0x0001d000
        /*11bc*/ 	.word	0x00000006
        /*11c0*/ 	.word	0x00000000
        /*11c4*/ 	.short	0x010a
        /*11c6*/ 	.byte	0x3f
	.zero		1


	//   ....[99]....
        /*11c8*/ 	.word	0x0001d050
        /*11cc*/ 	.word	0x00000007
        /*11d0*/ 	.word	0x00000000
        /*11d4*/ 	.short	0x010a
        /*11d6*/ 	.byte	0x3f
	.zero		1


	//   ....[100]....
        /*11d8*/ 	.word	0x0001d0a0
        /*11dc*/ 	.word	0x00000002
        /*11e0*/ 	.word	0x00019c60
        /*11e4*/ 	.short	0x010a
        /*11e6*/ 	.byte	0x3f
	.zero		1


	//   ....[101]....
        /*11e8*/ 	.word	0x0001d0f0
        /*11ec*/ 	.word	0x00000005
        /*11f0*/ 	.word	0x00019c60
        /*11f4*/ 	.short	0x010a
        /*11f6*/ 	.byte	0x3f
	.zero		1


	//   ....[102]....
        /*11f8*/ 	.word	0x0001d140
        /*11fc*/ 	.word	0x00000002
        /*1200*/ 	.word	0x00019c80
        /*1204*/ 	.short	0x010a
        /*1206*/ 	.byte	0x3f
	.zero		1


	//----- nvinfo : EIATTR_NUM_MBARRIERS
	.align		4
.L_149:
        /*1208*/ 	.byte	0x03, 0x38
        /*120a*/ 	.short	0x0016


	//----- nvinfo : EIATTR_EXIT_INSTR_OFFSETS
	.align		4
        /*120c*/ 	.byte	0x04, 0x1c
        /*120e*/ 	.short	(.L_151 - .L_150)


	//   ....[0]....
.L_150:
        /*1210*/ 	.word	0x0001b210


	//----- nvinfo : EIATTR_MAX_THREADS
	.align		4
.L_151:
        /*1214*/ 	.byte	0x04, 0x05
        /*1216*/ 	.short	(.L_153 - .L_152)
.L_152:
        /*1218*/ 	.word	0x00000200
        /*121c*/ 	.word	0x00000001
        /*1220*/ 	.word	0x00000001


	//----- nvinfo : EIATTR_CRS_STACK_SIZE
	.align		4
.L_153:
        /*1224*/ 	.byte	0x04, 0x1e
        /*1226*/ 	.short	(.L_155 - .L_154)
.L_154:
        /*1228*/ 	.word	0x00000000


	//----- nvinfo : EIATTR_CBANK_PARAM_SIZE
	.align		4
.L_155:
        /*122c*/ 	.byte	0x03, 0x19
        /*122e*/ 	.short	0x0af0


	//----- nvinfo : EIATTR_PARAM_CBANK
	.align		4
        /*1230*/ 	.byte	0x04, 0x0a
        /*1232*/ 	.short	(.L_157 - .L_156)
	.align		4
.L_156:
        /*1234*/ 	.word	index@(.nv.constant0._ZN7cutlass13device_kernelIN5flash11enable_sm90INS1_16FlashAttnFwdSm90INS1_25CollectiveMainloopFwdSm90ILi2EN4cute5tupleIJNS5_1CILi1EEES8_S8_EEENS6_IJNS7_ILi192EEENS7_ILi128EEENS7_ILi96EEEEEELi96ENS_12float_e4m3_tEfNS_4arch4Sm90ELb0ELb0ELb1ELb1ELb0ELb1ELb0ELb1ELb1ELb1ELb1ELb0EEENS1_21CollectiveEpilogueFwdINS6_IJSA_SC_SB_EEES9_NS_10bfloat16_tESG_Li384ELb1ELb1ELb1ELb1EEENS1_36VarlenDynamicPersistentTileSchedulerILi192ELi128ELi384ELi128ELb1ELb1ELb1ELb0ELb1ELb1EEEEEEEEEvNT_6ParamsE)
        /*1238*/ 	.short	0x0210
        /*123a*/ 	.short	0x0af0


	//----- nvinfo : EIATTR_SW_WAR
	.align		4
.L_157:
        /*123c*/ 	.byte	0x04, 0x36
        /*123e*/ 	.short	(.L_159 - .L_158)
.L_158:
        /*1240*/ 	.word	0x00000008
.L_159:


//--------------------- .nv.info._ZN7cutlass13device_kernelIN5flash11enable_sm90INS1_16FlashAttnFwdSm90INS1_25CollectiveMainloopFwdSm90ILi2EN4cute5tupleIJNS5_1CILi1EEES8_S8_EEENS6_IJNS7_ILi192EEENS7_ILi128EEENS7_ILi96EEEEEELi96ENS_12float_e4m3_tEfNS_4arch4Sm90ELb0ELb1ELb1ELb0ELb0ELb0ELb0ELb1ELb1ELb1ELb1ELb0EEENS1_21CollectiveEpilogueFwdINS6_IJSA_SC_SB_EEES9_NS_10bfloat16_tESG_Li384ELb0ELb1ELb1ELb1EEENS1_19SingleTileSchedulerILb0ELb1ELb1ELi192EEEEEEEEEvNT_6ParamsE --------------------------
	.section	.nv.info._ZN7cutlass13device_kernelIN5flash11enable_sm90INS1_16FlashAttnFwdSm90INS1_25CollectiveMainloopFwdSm90ILi2EN4cute5tupleIJNS5_1CILi1EEES8_S8_EEENS6_IJNS7_ILi192EEENS7_ILi128EEENS7_ILi96EEEEEELi96ENS_12float_e4m3_tEfNS_4arch4Sm90ELb0ELb1ELb1ELb0ELb0ELb0ELb0ELb1ELb1ELb1ELb1ELb0EEENS1_21CollectiveEpilogueFwdINS6_IJSA_SC_SB_EEES9_NS_10bfloat16_tESG_Li384ELb0ELb1ELb1ELb1EEENS1_19SingleTileSchedulerILb0ELb1ELb1ELi192EEEEEEEEEvNT_6ParamsE,"",@"SHT_CUDA_INFO"
	.sectionflags	@""
	.align	4


	//----- nvinfo : EIATTR_CUDA_API_VERSION
	.align		4
        /*0000*/ 	.byte	0x04, 0x37
        /*0002*/ 	.short	(.L_161 - .L_160)
.L_160:
        /*0004*/ 	.word	0x00000082


	//----- nvinfo : EIATTR_KPARAM_INFO
	.align		4
.L_161:
        /*0008*/ 	.byte	0x04, 0x17
        /*000a*/ 	.short	(.L_163 - .L_162)
.L_162:
        /*000c*/ 	.word	0x00000000
        /*0010*/ 	.short	0x0000
        /*0012*/ 	.short	0x0070
        /*0014*/ 	.byte	0x00, 0xf0, 0x01, 0x28


	//----- nvinfo : EIATTR_SPARSE_MMA_MASK
	.align		4
.L_163:
        /*0018*/ 	.byte	0x03, 0x50
        /*001a*/ 	.short	0x0000


	//----- nvinfo : EIATTR_MAXREG_COUNT
	.align		4
        /*001c*/ 	.byte	0x03, 0x1b
        /*001e*/ 	.short	0x0080


	//----- nvinfo : EIATTR_NUM_BARRIERS
	.align		4
        /*0020*/ 	.byte	0x02, 0x4c
        /*0022*/ 	.byte	0x09
	.zero		1


	//----- nvinfo : EIATTR_EXTERNS
	.align		4
        /*0024*/ 	.byte	0x04, 0x0f
        /*0026*/ 	.short	(.L_165 - .L_164)


	//   ....[0]....
	.align		4
.L_164:
        /*0028*/ 	.word	index@(__assertfail)


	//----- nvinfo : EIATTR_MERCURY_ISA_VERSION
	.align		4
.L_165:
        /*002c*/ 	.byte	0x03, 0x5f
        /*002e*/ 	.short	0x0101


	//----- nvinfo : EIATTR_INT_WARP_WIDE_INSTR_OFFSETS
	.align		4
        /*0030*/ 	.byte	0x04, 0x31
        /*0032*/ 	.short	(.L_167 - .L_166)


	//   ....[0]....
.L_166:
        /*0034*/ 	.word	0x00000120


	//   ....[1]....
        /*0038*/ 	.word	0x00000160


	//   ....[2]....
        /*003c*/ 	.word	0x000001d0


	//----- nvinfo : EIATTR_COOP_GROUP_MASK_REGIDS
	.align		4
.L_167:
        /*0040*/ 	.byte	0x04, 0x29
        /*0042*/ 	.short	(.L_169 - .L_168)


	//   ....[0]....
.L_168:
        /*0044*/ 	.word	0xffffffff


	//   ....[1]....
        /*0048*/ 	.word	0xffffffff


	//   ....[2]....
        /*004c*/ 	.word	0xffffffff


	//   ....[3]....
        /*0050*/ 	.word	0xffffffff


	//   ....[4]....
        /*0054*/ 	.word	0xffffffff


	//   ....[5]....
        /*0058*/ 	.word	0xffffffff


	//   ....[6]....
        /*005c*/ 	.word	0xffffffff


	//   ....[7]....
        /*0060*/ 	.word	0xffffffff


	//   ....[8]....
        /*0064*/ 	.word	0xffffffff


	//   ....[9]....
        /*0068*/ 	.word	0xffffffff


	//   ....[10]....
        /*006c*/ 	.word	0xffffffff


	//   ....[11]....
        /*0070*/ 	.word	0xffffffff


	//   ....[12]....
        /*0074*/ 	.word	0xffffffff


	//   ....[13]....
        /*0078*/ 	.word	0xffffffff


	//   ....[14]....
        /*007c*/ 	.word	0xffffffff


	//   ....[15]....
        /*0080*/ 	.word	0xffffffff


	//   ....[16]....
        /*0084*/ 	.word	0xffffffff


	//   ....[17]....
        /*0088*/ 	.word	0xffffffff


	//   ....[18]....
        /*008c*/ 	.word	0xffffffff


	//   ....[19]....
        /*0090*/ 	.word	0xffffffff


	//   ....[20]....
        /*0094*/ 	.word	0xffffffff


	//   ....[21]....
        /*0098*/ 	.word	0xffffffff


	//   ....[22]....
        /*009c*/ 	.word	0xffffffff


	//   ....[23]....
        /*00a0*/ 	.word	0xffffffff


	//   ....[24]....
        /*00a4*/ 	.word	0xffffffff


	//   ....[25]....
        /*00a8*/ 	.word	0xffffffff


	//   ....[26]....
        /*00ac*/ 	.word	0xffffffff


	//   ....[27]....
        /*00b0*/ 	.word	0xffffffff


	//   ....[28]....
        /*00b4*/ 	.word	0xffffffff


	//   ....[29]....
        /*00b8*/ 	.word	0xffffffff


	//   ....[30]....
        /*00bc*/ 	.word	0xffffffff


	//   ....[31]....
        /*00c0*/ 	.word	0xffffffff


	//   ....[32]....
        /*00c4*/ 	.word	0xffffffff


	//   ....[33]....
        /*00c8*/ 	.word	0xffffffff


	//   ....[34]....
        /*00cc*/ 	.word	0xffffffff


	//   ....[35]....
        /*00d0*/ 	.word	0xffffffff


	//   ....[36]....
        /*00d4*/ 	.word	0xffffffff


	//   ....[37]....
        /*00d8*/ 	.word	0xffffffff


	//   ....[38]....
        /*00dc*/ 	.word	0xffffffff


	//   ....[39]....
        /*00e0*/ 	.word	0xffffffff


	//   ....[40]....
        /*00e4*/ 	.word	0xffffffff


	//   ....[41]....
        /*00e8*/ 	.word	0xffffffff


	//   ....[42]....
        /*00ec*/ 	.word	0xffffffff


	//   ....[43]....
        /*00f0*/ 	.word	0xffffffff


	//   ....[44]....
        /*00f4*/ 	.word	0xffffffff


	//   ....[45]....
        /*00f8*/ 	.word	0xffffffff


	//   ....[46]....
        /*00fc*/ 	.word	0xffffffff


	//   ....[47]....
        /*0100*/ 	.word	0xffffffff


	//   ....[48]....
        /*0104*/ 	.word	0xffffffff


	//   ....[49]....
        /*0108*/ 	.word	0xffffffff


	//   ....[50]....
        /*010c*/ 	.word	0xffffffff


	//   ....[51]....
        /*0110*/ 	.word	0xffffffff


	//   ....[52]....
        /*0114*/ 	.word	0xffffffff


	//   ....[53]....
        /*0118*/ 	.word	0xffffffff


	//   ....[54]....
        /*011c*/ 	.word	0xffffffff


	//   ....[55]....
        /*0120*/ 	.word	0xffffffff


	//   ....[56]....
        /*0124*/ 	.word	0xffffffff


	//   ....[57]....
        /*0128*/ 	.word	0xffffffff


	//   ....[58]....
        /*012c*/ 	.word	0xffffffff


	//   ....[59]....
        /*0130*/ 	.word	0xffffffff


	//   ....[60]....
        /*0134*/ 	.word	0xffffffff


	//   ....[61]....
        /*0138*/ 	.word	0xffffffff


	//   ....[62]....
        /*013c*/ 	.word	0xffffffff


	//   ....[63]....
        /*0140*/ 	.word	0xffffffff


	//   ....[64]....
        /*0144*/ 	.word	0xffffffff


	//   ....[65]....
        /*0148*/ 	.word	0xffffffff


	//   ....[66]....
        /*014c*/ 	.word	0xffffffff


	//   ....[67]....
        /*0150*/ 	.word	0xffffffff


	//   ....[68]....
        /*0154*/ 	.word	0xffffffff


	//   ....[69]....
        /*0158*/ 	.word	0xffffffff


	//   ....[70]....
        /*015c*/ 	.word	0xffffffff


	//   ....[71]....
        /*0160*/ 	.word	0xffffffff


	//   ....[72]....
        /*0164*/ 	.word	0xffffffff


	//   ....[73]....
        /*0168*/ 	.word	0xffffffff


	//   ....[74]....
        /*016c*/ 	.word	0xffffffff


	//   ....[75]....
        /*0170*/ 	.word	0xffffffff


	//   ....[76]....
        /*0174*/ 	.word	0xffffffff


	//   ....[77]....
        /*0178*/ 	.word	0xffffffff


	//   ....[78]....
        /*017c*/ 	.word	0xffffffff


	//   ....[79]....
        /*0180*/ 	.word	0xffffffff


	//   ....[80]....
        /*0184*/ 	.word	0xffffffff


	//   ....[81]....
        /*0188*/ 	.word	0xffffffff


	//   ....[82]....
        /*018c*/ 	.word	0xffffffff


	//   ....[83]....
        /*0190*/ 	.word	0xffffffff


	//   ....[84]....
        /*0194*/ 	.word	0xffffffff


	//   ....[85]....
        /*0198*/ 	.word	0xffffffff


	//   ....[86]....
        /*019c*/ 	.word	0xffffffff


	//   ....[87]....
        /*01a0*/ 	.word	0xffffffff


	//   ....[88]....
        /*01a4*/ 	.word	0xffffffff


	//   ....[89]....
        /*01a8*/ 	.word	0xffffffff


	//   ....[90]....
        /*01ac*/ 	.word	0xffffffff


	//   ....[91]....
        /*01b0*/ 	.word	0xffffffff


	//   ....[92]....
        /*01b4*/ 	.word	0xffffffff


	//   ....[93]....
        /*01b8*/ 	.word	0xffffffff


	//   ....[94]....
        /*01bc*/ 	.word	0xffffffff


	//   ....[95]....
        /*01c0*/ 	.word	0xffffffff


	//   ....[96]....
        /*01c4*/ 	.word	0xffffffff


	//   ....[97]....
        /*01c8*/ 	.word	0xffffffff


	//   ....[98]....
        /*01cc*/ 	.word	0xffffffff


	//   ....[99]....
        /*01d0*/ 	.word	0x0500000f


	//   ....[100]....
        /*01d4*/ 	.word	0x0500000f


	//   ....[101]....
        /*01d8*/ 	.word	0x0500000f


	//   ....[102]....
        /*01dc*/ 	.word	0x0500000f


	//   ....[103]....
        /*01e0*/ 	.word	0x0500000f


	//   ....[104]....
        /*01e4*/ 	.word	0x0500000f


	//   ....[105]....
        /*01e8*/ 	.word	0x0500000f


	//----- nvinfo : EIATTR_COOP_GROUP_INSTR_OFFSETS
	.align		4
.L_169:
        /*01ec*/ 	.byte	0x04, 0x28
        /*01ee*/ 	.short	(.L_171 - .L_170)


	//   ....[0]....
.L_170:
        /*01f0*/ 	.word	0x00000050


	//   ....[1]....
        /*01f4*/ 	.word	0x00000130


	//   ....[2]....
        /*01f8*/ 	.word	0x00000180


	//   ....[3]....
        /*01fc*/ 	.word	0x000003b0


	//   ....[4]....
        /*0200*/ 	.word	0x00000510


	//   ....[5]....
        /*0204*/ 	.word	0x00000630


	//   ....[6]....
        /*0208*/ 	.word	0x00000790


	//   ....[7]....
        /*020c*/ 	.word	0x00001540


	//   ....[8]....
        /*0210*/ 	.word	0x00002150


	//   ....[9]....
        /*0214*/ 	.word	0x00002be0


	//   ....[10]....
        /*0218*/ 	.word	0x00003d70


	//   ....[11]....
        /*021c*/ 	.word	0x00003e60


	//   ....[12]....
        /*0220*/ 	.word	0x00004720


	//   ....[13]....
        /*0224*/ 	.word	0x00004780


	//   ....[14]....
        /*0228*/ 	.word	0x00006450


	//   ....[15]....
        /*022c*/ 	.word	0x000066e0


	//   ....[16]....
        /*0230*/ 	.word	0x000071d0


	//   ....[17]....
        /*0234*/ 	.word	0x00007210


	//   ....[18]....
        /*0238*/ 	.word	0x00007c90


	//   ....[19]....
        /*023c*/ 	.word	0x00007d20


	//   ....[20]....
        /*0240*/ 	.word	0x00009e10


	//   ....[21]....
        /*0244*/ 	.word	0x00009e40


	//   ....[22]....
        /*0248*/ 	.word	0x00009f10


	//   ....[23]....
        /*024c*/ 	.word	0x00009f20


	//   ....[24]....
        /*0250*/ 	.word	0x0000c000


	//   ....[25]....
        /*0254*/ 	.word	0x0000c280


	//   ....[26]....
        /*0258*/ 	.word	0x0000ce50


	//   ....[27]....
        /*025c*/ 	.word	0x0000cf50


	//   ....[28]....
        /*0260*/ 	.word	0x0000d7c0


	//   ....[29]....
        /*0264*/ 	.word	0x0000d830


	//   ....[30]....
        /*0268*/ 	.word	0x0000eac0


	//   ....[31]....
        /*026c*/ 	.word	0x0000eae0


	//   ....[32]....
        /*0270*/ 	.word	0x0000eb60


	//   ....[33]....
        /*0274*/ 	.word	0x0000eb70


	//   ....[34]....
        /*0278*/ 	.word	0x0000f840


	//   ....[35]....
        /*027c*/ 	.word	0x0000f850


	//   ....[36]....
        /*0280*/ 	.word	0x0000f860


	//   ....[37]....
        /*0284*/ 	.word	0x0000f870


	//   ....[38]....
        /*0288*/ 	.word	0x0000f880


	//   ....[39]....
        /*028c*/ 	.word	0x0000f8a0


	//   ....[40]....
        /*0290*/ 	.word	0x0000f8b0


	//   ....[41]....
        /*0294*/ 	.word	0x0000f8c0


	//   ....[42]....
        /*0298*/ 	.word	0x0000f8e0


	//   ....[43]....
        /*029c*/ 	.word	0x0000f8f0


	//   ....[44]....
        /*02a0*/ 	.word	0x0000f900


	//   ....[45]....
        /*02a4*/ 	.word	0x0000f910


	//   ....[46]....
        /*02a8*/ 	.word	0x0000f930


	//   ....[47]....
        /*02ac*/ 	.word	0x0000f950


	//   ....[48]....
        /*02b0*/ 	.word	0x0000f960


	//   ....[49]....
        /*02b4*/ 	.word	0x0000f970


	//   ....[50]....
        /*02b8*/ 	.word	0x0000f990


	//   ....[51]....
        /*02bc*/ 	.word	0x0000f9b0


	//   ....[52]....
        /*02c0*/ 	.word	0x0000f9c0


	//   ....[53]....
        /*02c4*/ 	.word	0x0000f9e0


	//   ....[54]....
        /*02c8*/ 	.word	0x0000fa00


	//   ....[55]....
        /*02cc*/ 	.word	0x0000fa10


	//   ....[56]....
        /*02d0*/ 	.word	0x0000fa20


	//   ....[57]....
        /*02d4*/ 	.word	0x0000fa30


	//   ....[58]....
        /*02d8*/ 	.word	0x0000fa40


	//   ....[59]....
        /*02dc*/ 	.word	0x0000fa60


	//   ....[60]....
        /*02e0*/ 	.word	0x0000fa70


	//   ....[61]....
        /*02e4*/ 	.word	0x0000fa80


	//   ....[62]....
        /*02e8*/ 	.word	0x0000fa90


	//   ....[63]....
        /*02ec*/ 	.word	0x0000faa0


	//   ....[64]....
        /*02f0*/ 	.word	0x0000fab0


	//   ....[65]....
        /*02f4*/ 	.word	0x0000fac0


	//   ....[66]....
        /*02f8*/ 	.word	0x0000fad0


	//   ....[67]....
        /*02fc*/ 	.word	0x0000faf0


	//   ....[68]....
        /*0300*/ 	.word	0x0000fb20


	//   ....[69]....
        /*0304*/ 	.word	0x0000fb50


	//   ....[70]....
        /*0308*/ 	.word	0x0000fb80


	//   ....[71]....
        /*030c*/ 	.word	0x0000fbc0


	//   ....[72]....
        /*0310*/ 	.word	0x0000fc00


	//   ....[73]....
        /*0314*/ 	.word	0x0000fc30


	//   ....[74]....
        /*0318*/ 	.word	0x0000fc40


	//   ....[75]....
        /*031c*/ 	.word	0x0000fc50


	//   ....[76]....
        /*0320*/ 	.word	0x0000fc60


	//   ....[77]....
        /*0324*/ 	.word	0x0000fc70


	//   ....[78]....
        /*0328*/ 	.word	0x0000fc80


	//   ....[79]....
        /*032c*/ 	.word	0x0000fc90


	//   ....[80]....
        /*0330*/ 	.word	0x0000fca0


	//   ....[81]....
        /*0334*/ 	.word	0x0000fcb0


	//   ....[82]....
        /*0338*/ 	.word	0x00010000


	//   ....[83]....
        /*033c*/ 	.word	0x00010060


	//   ....[84]....
        /*0340*/ 	.word	0x00010090


	//   ....[85]....
        /*0344*/ 	.word	0x000100d0


	//   ....[86]....
        /*0348*/ 	.word	0x00010110


	//   ....[87]....
        /*034c*/ 	.word	0x00010150


	//   ....[88]....
        /*0350*/ 	.word	0x00010670


	//   ....[89]....
        /*0354*/ 	.word	0x000106a0


	//   ....[90]....
        /*0358*/ 	.word	0x00011070


	//   ....[91]....
        /*035c*/ 	.word	0x00012230


	//   ....[92]....
        /*0360*/ 	.word	0x00012f10


	//   ....[93]....
        /*0364*/ 	.word	0x00012f40


	//   ....[94]....
        /*0368*/ 	.word	0x00012f70


	//   ....[95]....
        /*036c*/ 	.word	0x00012f90


	//   ....[96]....
        /*0370*/ 	.word	0x00012fa0


	//   ....[97]....
        /*0374*/ 	.word	0x00013000


	//   ....[98]....
        /*0378*/ 	.word	0x000146f0


	//   ....[99]....
        /*037c*/ 	.word	0x00014d60


	//   ....[100]....
        /*0380*/ 	.word	0x00014f30


	//   ....[101]....
        /*0384*/ 	.word	0x00014f80


	//   ....[102]....
        /*0388*/ 	.word	0x00015040


	//   ....[103]....
        /*038c*/ 	.word	0x000150f0


	//   ....[104]....
        /*0390*/ 	.word	0x00015180


	//   ....[105]....
        /*0394*/ 	.word	0x00015270


	//----- nvinfo : EIATTR_REG_RECONFIG
	.align		4
.L_171:
        /*0398*/ 	.byte	0x01, 0x54
	.zero		2


	//----- nvinfo : EIATTR_SYSCALL_OFFSETS
	.align		4
        /*039c*/ 	.byte	0x04, 0x46
        /*039e*/ 	.short	(.L_173 - .L_172)


	//   ....[0]....
.L_172:
        /*03a0*/ 	.word	0x00001700


	//   ....[1]....
        /*03a4*/ 	.word	0x00011bd0


	//   ....[2]....
        /*03a8*/ 	.word	0x00011d10


	//   ....[3]....
        /*03ac*/ 	.word	0x00011e50


	//   ....[4]....
        /*03b0*/ 	.word	0x00011f70


	//   ....[5]....
        /*03b4*/ 	.word	0x00012a90


	//----- nvinfo : EIATTR_MBARRIER_INSTR_OFFSETS
	.align		4
.L_173:
        /*03b8*/ 	.byte	0x04, 0x39
        /*03ba*/ 	.short	(.L_175 - .L_174)


	//   ....[0]....
.L_174:
        /*03bc*/ 	.word	0x00000260
        /*03c0*/ 	.word	0x000000ff
        /*03c4*/ 	.word	0x00017000
        /*03c8*/ 	.short	0x0100
        /*03ca*/ 	.byte	0x08
	.zero		1


	//   ....[1]....
        /*03cc*/ 	.word	0x00000270
        /*03d0*/ 	.word	0x000000ff
        /*03d4*/ 	.word	0x00017020
        /*03d8*/ 	.short	0x0100
        /*03da*/ 	.byte	0x08
	.zero		1


	//   ....[2]....
        /*03dc*/ 	.word	0x00000360
        /*03e0*/ 	.word	0x000000ff
        /*03e4*/ 	.word	0x00017030
        /*03e8*/ 	.short	0x0100
        /*03ea*/ 	.byte	0x08
	.zero		1


	//   ....[3]....
        /*03ec*/ 	.word	0x00000370
        /*03f0*/ 	.word	0x000000ff
        /*03f4*/ 	.word	0x00017040
        /*03f8*/ 	.short	0x0100
        /*03fa*/ 	.byte	0x08
	.zero		1


	//   ....[4]....
        /*03fc*/ 	.word	0x00000380
        /*0400*/ 	.word	0x000000ff
        /*0404*/ 	.word	0x00017038
        /*0408*/ 	.short	0x0100
        /*040a*/ 	.byte	0x08
	.zero		1


	//   ....[5]....
        /*040c*/ 	.word	0x00000390
        /*0410*/ 	.word	0x000000ff
        /*0414*/ 	.word	0x00017048
        /*0418*/ 	.short	0x0100
        /*041a*/ 	.byte	0x08
	.zero		1


	//   ....[6]....
        /*041c*/ 	.word	0x000004c0
        /*0420*/ 	.word	0x000000ff
        /*0424*/ 	.word	0x00017050
        /*0428*/ 	.short	0x0100
        /*042a*/ 	.byte	0x08
	.zero		1


	//   ....[7]....
        /*042c*/ 	.word	0x000004d0
        /*0430*/ 	.word	0x000000ff
        /*0434*/ 	.word	0x00017060
        /*0438*/ 	.short	0x0100
        /*043a*/ 	.byte	0x08
	.zero		1


	//   ....[8]....
        /*043c*/ 	.word	0x000004e0
        /*0440*/ 	.word	0x000000ff
        /*0444*/ 	.word	0x00017058
        /*0448*/ 	.short	0x0100
        /*044a*/ 	.byte	0x08
	.zero		1


	//   ....[9]....
        /*044c*/ 	.word	0x000004f0
        /*0450*/ 	.word	0x000000ff
        /*0454*/ 	.word	0x00017068
        /*0458*/ 	.short	0x0100
        /*045a*/ 	.byte	0x08
	.zero		1


	//   ....[10]....
        /*045c*/ 	.word	0x000005e0
        /*0460*/ 	.word	0x000000ff
        /*0464*/ 	.word	0x00017070
        /*0468*/ 	.short	0x0100
        /*046a*/ 	.byte	0x06
	.zero		1


	//   ....[11]....
        /*046c*/ 	.word	0x000005f0
        /*0470*/ 	.word	0x000000ff
        /*0474*/ 	.word	0x00017080
        /*0478*/ 	.short	0x0100
        /*047a*/ 	.byte	0x06
	.zero		1


	//   ....[12]....
        /*047c*/ 	.word	0x00000600
        /*0480*/ 	.word	0x000000ff
        /*0484*/ 	.word	0x00017078
        /*0488*/ 	.short	0x0100
        /*048a*/ 	.byte	0x06
	.zero		1


	//   ....[13]....
        /*048c*/ 	.word	0x00000610
        /*0490*/ 	.word	0x000000ff
        /*0494*/ 	.word	0x00017088
        /*0498*/ 	.short	0x0100
        /*049a*/ 	.byte	0x06
	.zero		1


	//   ....[14]....
        /*049c*/ 	.word	0x00000740
        /*04a0*/ 	.word	0x000000ff
        /*04a4*/ 	.word	0x00017090
        /*04a8*/ 	.short	0x0100
        /*04aa*/ 	.byte	0x08
	.zero		1


	//   ....[15]....
        /*04ac*/ 	.word	0x00000750
        /*04b0*/ 	.word	0x000000ff
        /*04b4*/ 	.word	0x000170a0
        /*04b8*/ 	.short	0x0100
        /*04ba*/ 	.byte	0x08
	.zero		1


	//   ....[16]....
        /*04bc*/ 	.word	0x00000760
        /*04c0*/ 	.word	0x000000ff
        /*04c4*/ 	.word	0x00017098
        /*04c8*/ 	.short	0x0100
        /*04ca*/ 	.byte	0x08
	.zero		1


	//   ....[17]....
        /*04cc*/ 	.word	0x00000770
        /*04d0*/ 	.word	0x000000ff
        /*04d4*/ 	.word	0x000170a8
        /*04d8*/ 	.short	0x0100
        /*04da*/ 	.byte	0x08
	.zero		1


	//   ....[18]....
        /*04dc*/ 	.word	0x000008a0
        /*04e0*/ 	.word	0x000000ff
        /*04e4*/ 	.word	0x000170b0
        /*04e8*/ 	.short	0x0100
        /*04ea*/ 	.byte	0x08
	.zero		1


	//   ....[19]....
        /*04ec*/ 	.word	0x000008b0
        /*04f0*/ 	.word	0x000000ff
        /*04f4*/ 	.word	0x000170c0
        /*04f8*/ 	.short	0x0100
        /*04fa*/ 	.byte	0x08
	.zero		1


	//   ....[20]....
        /*04fc*/ 	.word	0x000008c0
        /*0500*/ 	.word	0x000000ff
        /*0504*/ 	.word	0x000170b8
        /*0508*/ 	.short	0x0100
        /*050a*/ 	.byte	0x08
	.zero		1


	//   ....[21]....
        /*050c*/ 	.word	0x000008d0
        /*0510*/ 	.word	0x000000ff
        /*0514*/ 	.word	0x000170c8
        /*0518*/ 	.short	0x0100
        /*051a*/ 	.byte	0x08
	.zero		1


	//   ....[22]....
        /*051c*/ 	.word	0x000019d0
        /*0520*/ 	.word	0x000000ff
        /*0524*/ 	.word	0x00017000
        /*0528*/ 	.short	0x010a
        /*052a*/ 	.byte	0x26
	.zero		1


	//   ....[23]....
        /*052c*/ 	.word	0x00001a60
        /*0530*/ 	.word	0x000000ff
        /*0534*/ 	.word	0x00017030
        /*0538*/ 	.short	0x010a
        /*053a*/ 	.byte	0x26
	.zero		1


	//   ....[24]....
        /*053c*/ 	.word	0x00001ad0
        /*0540*/ 	.word	0x000000ff
        /*0544*/ 	.word	0x00017030
        /*0548*/ 	.short	0x010a
        /*054a*/ 	.byte	0x26
	.zero		1


	//   ....[25]....
        /*054c*/ 	.word	0x00002170
        /*0550*/ 	.word	0x00000010
        /*0554*/ 	.word	0x00000000
        /*0558*/ 	.short	0x0101
        /*055a*/ 	.byte	0x3f
	.zero		1


	//   ....[26]....
        /*055c*/ 	.word	0x00005830
        /*0560*/ 	.word	0x000000ff
        /*0564*/ 	.word	0x00017030
        /*0568*/ 	.short	0x010a
        /*056a*/ 	.byte	0x1c
	.zero		1


	//   ....[27]....
        /*056c*/ 	.word	0x00005870
        /*0570*/ 	.word	0x000000ff
        /*0574*/ 	.word	0x00017030
        /*0578*/ 	.short	0x010a
        /*057a*/ 	.byte	0x1c
	.zero		1


	//   ....[28]....
        /*057c*/ 	.word	0x000059f0
        /*0580*/ 	.word	0x000000ff
        /*0584*/ 	.word	0x00017050
        /*0588*/ 	.short	0x010a
        /*058a*/ 	.byte	0x0b
	.zero		1


	//   ....[29]....
        /*058c*/ 	.word	0x00005a70
        /*0590*/ 	.word	0x000000ff
        /*0594*/ 	.word	0x00017050
        /*0598*/ 	.short	0x010a
        /*059a*/ 	.byte	0x0b
	.zero		1


	//   ....[30]....
        /*059c*/ 	.word	0x00006470
        /*05a0*/ 	.word	0x00000022
        /*05a4*/ 	.word	0x00000000
        /*05a8*/ 	.short	0x0101
        /*05aa*/ 	.byte	0x3f
	.zero		1


	//   ....[31]....
        /*05ac*/ 	.word	0x00008730
        /*05b0*/ 	.word	0x000000ff
        /*05b4*/ 	.word	0x00000000
        /*05b8*/ 	.short	0x0101
        /*05ba*/ 	.byte	0x06
	.zero		1


	//   ....[32]....
        /*05bc*/ 	.word	0x00008fd0
        /*05c0*/ 	.word	0x000000ff
        /*05c4*/ 	.word	0x00017030
        /*05c8*/ 	.short	0x010a
        /*05ca*/ 	.byte	0x19
	.zero		1


	//   ....[33]....
        /*05cc*/ 	.word	0x00009010
        /*05d0*/ 	.word	0x000000ff
        /*05d4*/ 	.word	0x00017030
        /*05d8*/ 	.short	0x010a
        /*05da*/ 	.byte	0x19
	.zero		1


	//   ....[34]....
        /*05dc*/ 	.word	0x00009190
        /*05e0*/ 	.word	0x000000ff
        /*05e4*/ 	.word	0x00017050
        /*05e8*/ 	.short	0x010a
        /*05ea*/ 	.byte	0x0e
	.zero		1


	//   ....[35]....
        /*05ec*/ 	.word	0x00009dc0
        /*05f0*/ 	.word	0x000000ff
        /*05f4*/ 	.word	0x00017050
        /*05f8*/ 	.short	0x010a
        /*05fa*/ 	.byte	0x0e
	.zero		1


	//   ....[36]....
        /*05fc*/ 	.word	0x0000ab00
        /*0600*/ 	.word	0x00000004
        /*0604*/ 	.word	0x00000000
        /*0608*/ 	.short	0x0101
        /*060a*/ 	.byte	0x3f
	.zero		1


	//   ....[37]....
        /*060c*/ 	.word	0x0000adf0
        /*0610*/ 	.word	0x000000ff
        /*0614*/ 	.word	0x00000000
        /*0618*/ 	.short	0x0101
        /*061a*/ 	.byte	0x06
	.zero		1


	//   ....[38]....
        /*061c*/ 	.word	0x0000b400
        /*0620*/ 	.word	0x000000ff
        /*0624*/ 	.word	0x00017030
        /*0628*/ 	.short	0x010a
        /*062a*/ 	.byte	0x1c
	.zero		1


	//   ....[39]....
        /*062c*/ 	.word	0x0000b440
        /*0630*/ 	.word	0x000000ff
        /*0634*/ 	.word	0x00017030
        /*0638*/ 	.short	0x010a
        /*063a*/ 	.byte	0x1c
	.zero		1


	//   ....[40]....
        /*063c*/ 	.word	0x0000b5c0
        /*0640*/ 	.word	0x000000ff
        /*0644*/ 	.word	0x00017050
        /*0648*/ 	.short	0x010a
        /*064a*/ 	.byte	0x0e
	.zero		1


	//   ....[41]....
        /*064c*/ 	.word	0x0000b640
        /*0650*/ 	.word	0x000000ff
        /*0654*/ 	.word	0x00017050
        /*0658*/ 	.short	0x010a
        /*065a*/ 	.byte	0x0e
	.zero		1


	//   ....[42]....
        /*065c*/ 	.word	0x0000c020
        /*0660*/ 	.word	0x00000022
        /*0664*/ 	.word	0x00000000
        /*0668*/ 	.short	0x0101
        /*066a*/ 	.byte	0x3f
	.zero		1


	//   ....[43]....
        /*066c*/ 	.word	0x0000e2c0
        /*0670*/ 	.word	0x000000ff
        /*0674*/ 	.word	0x00000000
        /*0678*/ 	.short	0x0101
        /*067a*/ 	.byte	0x07
	.zero		1


	//   ....[44]....
        /*067c*/ 	.word	0x0000e7e0
        /*0680*/ 	.word	0x000000ff
        /*0684*/ 	.word	0x00017050
        /*0688*/ 	.short	0x010a
        /*068a*/ 	.byte	0x0b
	.zero		1


	//   ....[45]....
        /*068c*/ 	.word	0x0000e820
        /*0690*/ 	.word	0x000000ff
        /*0694*/ 	.word	0x00017050
        /*0698*/ 	.short	0x010a
        /*069a*/ 	.byte	0x0b
	.zero		1


	//   ....[46]....
        /*069c*/ 	.word	0x0000ee50
        /*06a0*/ 	.word	0x000000ff
        /*06a4*/ 	.word	0x00000000
        /*06a8*/ 	.short	0x0101
        /*06aa*/ 	.byte	0x04
	.zero		1


	//   ....[47]....
        /*06ac*/ 	.word	0x00010130
        /*06b0*/ 	.word	0x000000ff
        /*06b4*/ 	.word	0x00000000
        /*06b8*/ 	.short	0x0101
        /*06ba*/ 	.byte	0x04
	.zero		1


	//   ....[48]....
        /*06bc*/ 	.word	0x00012450
        /*06c0*/ 	.word	0x000000ff
        /*06c4*/ 	.word	0x00017080
        /*06c8*/ 	.short	0x010a
        /*06ca*/ 	.byte	0x26
	.zero		1


	//   ....[49]....
        /*06cc*/ 	.word	0x00012670
        /*06d0*/ 	.word	0x000000ff
        /*06d4*/ 	.word	0x00017040
        /*06d8*/ 	.short	0x010a
        /*06da*/ 	.byte	0x26
	.zero		1


	//   ....[50]....
        /*06dc*/ 	.word	0x000131c0
        /*06e0*/ 	.word	0x000000ff
        /*06e4*/ 	.word	0x00017000
        /*06e8*/ 	.short	0x0107
        /*06ea*/ 	.byte	0x26
	.zero		1


	//   ....[51]....
        /*06ec*/ 	.word	0x00013200
        /*06f0*/ 	.word	0x000000ff
        /*06f4*/ 	.word	0x00017000
        /*06f8*/ 	.short	0x0101
        /*06fa*/ 	.byte	0x26
	.zero		1


	//   ....[52]....
        /*06fc*/ 	.word	0x00013230
        /*0700*/ 	.word	0x000000ff
        /*0704*/ 	.word	0x00017020
        /*0708*/ 	.short	0x010a
        /*070a*/ 	.byte	0x26
	.zero		1


	//   ....[53]....
        /*070c*/ 	.word	0x000134f0
        /*0710*/ 	.word	0x00000004
        /*0714*/ 	.word	0x00017080
        /*0718*/ 	.short	0x010a
        /*071a*/ 	.byte	0x3f
	.zero		1


	//   ....[54]....
        /*071c*/ 	.word	0x000138d0
        /*0720*/ 	.word	0x00000004
        /*0724*/ 	.word	0x00017040
        /*0728*/ 	.short	0x010a
        /*072a*/ 	.byte	0x3f
	.zero		1


	//   ....[55]....
        /*072c*/ 	.word	0x00013ce0
        /*0730*/ 	.word	0x00000003
        /*0734*/ 	.word	0x00017070
        /*0738*/ 	.short	0x010a
        /*073a*/ 	.byte	0x3f
	.zero		1


	//   ....[56]....
        /*073c*/ 	.word	0x00013d40
        /*0740*/ 	.word	0x00000003
        /*0744*/ 	.word	0x00017060
        /*0748*/ 	.short	0x010a
        /*074a*/ 	.byte	0x3f
	.zero		1


	//   ....[57]....
        /*074c*/ 	.word	0x00014070
        /*0750*/ 	.word	0x00000003
        /*0754*/ 	.word	0x00017050
        /*0758*/ 	.short	0x0101
        /*075a*/ 	.byte	0x3f
	.zero		1


	//   ....[58]....
        /*075c*/ 	.word	0x000140e0
        /*0760*/ 	.word	0x00000002
        /*0764*/ 	.word	0x00000000
        /*0768*/ 	.short	0x0101
        /*076a*/ 	.byte	0x3f
	.zero		1


	//   ....[59]....
        /*076c*/ 	.word	0x000141d0
        /*0770*/ 	.word	0x00000000
        /*0774*/ 	.word	0x00017070
        /*0778*/ 	.short	0x010a
        /*077a*/ 	.byte	0x3f
	.zero		1


	//   ....[60]....
        /*077c*/ 	.word	0x00014270
        /*0780*/ 	.word	0x00000000
        /*0784*/ 	.word	0x00017060
        /*0788*/ 	.short	0x010a
        /*078a*/ 	.byte	0x3f
	.zero		1


	//   ....[61]....
        /*078c*/ 	.word	0x000145a0
        /*0790*/ 	.word	0x00000000
        /*0794*/ 	.word	0x00017050
        /*0798*/ 	.short	0x0101
        /*079a*/ 	.byte	0x3f
	.zero		1


	//   ....[62]....
        /*079c*/ 	.word	0x00014600
        /*07a0*/ 	.word	0x00000002
        /*07a4*/ 	.word	0x00000000
        /*07a8*/ 	.short	0x0101
        /*07aa*/ 	.byte	0x3f
	.zero		1


	//   ....[63]....
        /*07ac*/ 	.word	0x000146a0
        /*07b0*/ 	.word	0x00000009
        /*07b4*/ 	.word	0x00017020
        /*07b8*/ 	.short	0x010a
        /*07ba*/ 	.byte	0x3f
	.zero		1


	//   ....[64]....
        /*07bc*/ 	.word	0x000147e0
        /*07c0*/ 	.word	0x00000006
        /*07c4*/ 	.word	0x00000000
        /*07c8*/ 	.short	0x010a
        /*07ca*/ 	.byte	0x3f
	.zero		1


	//   ....[65]....
        /*07cc*/ 	.word	0x00014850
        /*07d0*/ 	.word	0x00000007
        /*07d4*/ 	.word	0x00000000
        /*07d8*/ 	.short	0x010a
        /*07da*/ 	.byte	0x3f
	.zero		1


	//   ....[66]....
        /*07dc*/ 	.word	0x000148a0
        /*07e0*/ 	.word	0x00000000
        /*07e4*/ 	.word	0x00017060
        /*07e8*/ 	.short	0x010a
        /*07ea*/ 	.byte	0x3f
	.zero		1


	//   ....[67]....
        /*07ec*/ 	.word	0x000148f0
        /*07f0*/ 	.word	0x00000005
        /*07f4*/ 	.word	0x00017060
        /*07f8*/ 	.short	0x010a
        /*07fa*/ 	.byte	0x3f
	.zero		1


	//   ....[68]....
        /*07fc*/ 	.word	0x00014930
        /*0800*/ 	.word	0x00000000
        /*0804*/ 	.word	0x00017080
        /*0808*/ 	.short	0x010a
        /*080a*/ 	.byte	0x3f
	.zero		1


	//   ....[69]....
        /*080c*/ 	.word	0x00014950
        /*0810*/ 	.word	0x00000005
        /*0814*/ 	.word	0x00017080
        /*0818*/ 	.short	0x010a
        /*081a*/ 	.byte	0x3f
	.zero		1


	//   ....[70]....
        /*081c*/ 	.word	0x000149c0
        /*0820*/ 	.word	0x00000003
        /*0824*/ 	.word	0x00017000
        /*0828*/ 	.short	0x010a
        /*082a*/ 	.byte	0x3f
	.zero		1


	//   ....[71]....
        /*082c*/ 	.word	0x00014a20
        /*0830*/ 	.word	0x00000003
        /*0834*/ 	.word	0x00017030
        /*0838*/ 	.short	0x010a
        /*083a*/ 	.byte	0x3f
	.zero		1


	//   ....[72]....
        /*083c*/ 	.word	0x00014a80
        /*0840*/ 	.word	0x0000000c
        /*0844*/ 	.word	0x00017030
        /*0848*/ 	.short	0x010a
        /*084a*/ 	.byte	0x3f
	.zero		1


	//   ....[73]....
        /*084c*/ 	.word	0x00014ae0
        /*0850*/ 	.word	0x0000000e
        /*0854*/ 	.word	0x00017050
        /*0858*/ 	.short	0x010a
        /*085a*/ 	.byte	0x3f
	.zero		1


	//   ....[74]....
        /*085c*/ 	.word	0x00014b40
        /*0860*/ 	.word	0x0000000a
        /*0864*/ 	.word	0x00017030
        /*0868*/ 	.short	0x010a
        /*086a*/ 	.byte	0x3f
	.zero		1


	//   ....[75]....
        /*086c*/ 	.word	0x00014ba0
        /*0870*/ 	.word	0x0000000a
        /*0874*/ 	.word	0x00017050
        /*0878*/ 	.short	0x010a
        /*087a*/ 	.byte	0x3f
	.zero		1


	//   ....[76]....
        /*087c*/ 	.word	0x00014c00
        /*0880*/ 	.word	0x0000000a
        /*0884*/ 	.word	0x00017030
        /*0888*/ 	.short	0x010a
        /*088a*/ 	.byte	0x3f
	.zero		1


	//   ....[77]....
        /*088c*/ 	.word	0x00014c60
        /*0890*/ 	.word	0x0000000f
        /*0894*/ 	.word	0x00017050
        /*0898*/ 	.short	0x010a
        /*089a*/ 	.byte	0x3f
	.zero		1


	//   ....[78]....
        /*089c*/ 	.word	0x00014cc0
        /*08a0*/ 	.word	0x00000003
        /*08a4*/ 	.word	0x00017050
        /*08a8*/ 	.short	0x010a
        /*08aa*/ 	.byte	0x3f
	.zero		1


	//   ....[79]....
        /*08ac*/ 	.word	0x00014e20
        /*08b0*/ 	.word	0x00000003
        /*08b4*/ 	.word	0x00017080
        /*08b8*/ 	.short	0x010a
        /*08ba*/ 	.byte	0x3f
	.zero		1


	//   ....[80]....
        /*08bc*/ 	.word	0x00014e80
        /*08c0*/ 	.word	0x00000003
        /*08c4*/ 	.word	0x00017040
        /*08c8*/ 	.short	0x010a
        /*08ca*/ 	.byte	0x3f
	.zero		1


	//   ....[81]....
        /*08cc*/ 	.word	0x000152b0
        /*08d0*/ 	.word	0x00000003
        /*08d4*/ 	.word	0x00017020
        /*08d8*/ 	.short	0x010a
        /*08da*/ 	.byte	0x3f
	.zero		1


	//   ....[82]....
        /*08dc*/ 	.word	0x00015300
        /*08e0*/ 	.word	0x00000004
        /*08e4*/ 	.word	0x00017080
        /*08e8*/ 	.short	0x010a
        /*08ea*/ 	.byte	0x3f
	.zero		1


	//   ....[83]....
        /*08ec*/ 	.word	0x00015350
        /*08f0*/ 	.word	0x00000004
        /*08f4*/ 	.word	0x00017040
        /*08f8*/ 	.short	0x010a
        /*08fa*/ 	.byte	0x3f
	.zero		1


	//   ....[84]....
        /*08fc*/ 	.word	0x000153a0
        /*0900*/ 	.word	0x00000003
        /*0904*/ 	.word	0x00017070
        /*0908*/ 	.short	0x010a
        /*090a*/ 	.byte	0x3f
	.zero		1


	//   ....[85]....
        /*090c*/ 	.word	0x000153f0
        /*0910*/ 	.word	0x00000003
        /*0914*/ 	.word	0x00017060
        /*0918*/ 	.short	0x010a
        /*091a*/ 	.byte	0x3f
	.zero		1


	//   ....[86]....
        /*091c*/ 	.word	0x00015440
        /*0920*/ 	.word	0x00000000
        /*0924*/ 	.word	0x00017070
        /*0928*/ 	.short	0x010a
        /*092a*/ 	.byte	0x3f
	.zero		1


	//   ....[87]....
        /*092c*/ 	.word	0x00015490
        /*0930*/ 	.word	0x00000000
        /*0934*/ 	.word	0x00017060
        /*0938*/ 	.short	0x010a
        /*093a*/ 	.byte	0x3f
	.zero		1


	//   ....[88]....
        /*093c*/ 	.word	0x000154e0
        /*0940*/ 	.word	0x00000009
        /*0944*/ 	.word	0x00017020
        /*0948*/ 	.short	0x010a
        /*094a*/ 	.byte	0x3f
	.zero		1


	//   ....[89]....
        /*094c*/ 	.word	0x00015530
        /*0950*/ 	.word	0x00000006
        /*0954*/ 	.word	0x00000000
        /*0958*/ 	.short	0x010a
        /*095a*/ 	.byte	0x3f
	.zero		1


	//   ....[90]....
        /*095c*/ 	.word	0x00015580
        /*0960*/ 	.word	0x00000007
        /*0964*/ 	.word	0x00000000
        /*0968*/ 	.short	0x010a
        /*096a*/ 	.byte	0x3f
	.zero		1


	//   ....[91]....
        /*096c*/ 	.word	0x000155d0
        /*0970*/ 	.word	0x00000000
        /*0974*/ 	.word	0x00017060
        /*0978*/ 	.short	0x010a
        /*097a*/ 	.byte	0x3f
	.zero		1


	//   ....[92]....
        /*097c*/ 	.word	0x00015620
        /*0980*/ 	.word	0x00000005
        /*0984*/ 	.word	0x00017060
        /*0988*/ 	.short	0x010a
        /*098a*/ 	.byte	0x3f
	.zero		1


	//   ....[93]....
        /*098c*/ 	.word	0x00015670
        /*0990*/ 	.word	0x00000000
        /*0994*/ 	.word	0x00017080
        /*0998*/ 	.short	0x010a
        /*099a*/ 	.byte	0x3f
	.zero		1


	//----- nvinfo : EIATTR_NUM_MBARRIERS
	.align		4
.L_175:
        /*099c*/ 	.byte	0x03, 0x38
        /*099e*/ 	.short	0x0016


	//----- nvinfo : EIATTR_EXIT_INSTR_OFFSETS
	.align		4
        /*09a0*/ 	.byte	0x04, 0x1c
        /*09a2*/ 	.short	(.L_177 - .L_176)


	//   ....[0]....
.L_176:
        /*09a4*/ 	.word	0x000149a0


	//----- nvinfo : EIATTR_MAX_THREADS
	.align		4
.L_177:
        /*09a8*/ 	.byte	0x04, 0x05
        /*09aa*/ 	.short	(.L_179 - .L_178)
.L_178:
        /*09ac*/ 	.word	0x00000200
        /*09b0*/ 	.word	0x00000001
        /*09b4*/ 	.word	0x00000001


	//----- nvinfo : EIATTR_CRS_STACK_SIZE
	.align		4
.L_179:
        /*09b8*/ 	.byte	0x04, 0x1e
        /*09ba*/ 	.short	(.L_181 - .L_180)
.L_180:
        /*09bc*/ 	.word	0x00000000


	//----- nvinfo : EIATTR_CBANK_PARAM_SIZE
	.align		4
.L_181:
        /*09c0*/ 	.byte	0x03, 0x19
        /*09c2*/ 	.short	0x0a70


	//----- nvinfo : EIATTR_PARAM_CBANK
	.align		4
        /*09c4*/ 	.byte	0x04, 0x0a
        /*09c6*/ 	.short	(.L_183 - .L_182)
	.align		4
.L_182:
        /*09c8*/ 	.word	index@(.nv.constant0._ZN7cutlass13device_kernelIN5flash11enable_sm90INS1_16FlashAttnFwdSm90INS1_25CollectiveMainloopFwdSm90ILi2EN4cute5tupleIJNS5_1CILi1EEES8_S8_EEENS6_IJNS7_ILi192EEENS7_ILi128EEENS7_ILi96EEEEEELi96ENS_12float_e4m3_tEfNS_4arch4Sm90ELb0ELb1ELb1ELb0ELb0ELb0ELb0ELb1ELb1ELb1ELb1ELb0EEENS1_21CollectiveEpilogueFwdINS6_IJSA_SC_SB_EEES9_NS_10bfloat16_tESG_Li384ELb0ELb1ELb1ELb1EEENS1_19SingleTileSchedulerILb0ELb1ELb1ELi192EEEEEEEEEvNT_6ParamsE)
        /*09cc*/ 	.short	0x0210
        /*09ce*/ 	.short	0x0a70


	//----- nvinfo : EIATTR_SW_WAR
	.align		4
.L_183:
        /*09d0*/ 	.byte	0x04, 0x36
        /*09d2*/ 	.short	(.L_185 - .L_184)
.L_184:
        /*09d4*/ 	.word	0x00000008
.L_185:


//--------------------- .nv.info._ZN7cutlass13device_kernelIN5flash11enable_sm90INS1_16FlashAttnFwdSm90INS1_25CollectiveMainloopFwdSm90ILi2EN4cute5tupleIJNS5_1CILi1EEES8_S8_EEENS6_IJNS7_ILi192EEENS7_ILi128EEENS7_ILi96EEEEEELi96ENS_12float_e4m3_tEfNS_4arch4Sm90ELb0ELb1ELb1ELb1ELb0ELb0ELb0ELb1ELb1ELb1ELb1ELb0EEENS1_21CollectiveEpilogueFwdINS6_IJSA_SC_SB_EEES9_NS_10bfloat16_tESG_Li384ELb1ELb1ELb1ELb1EEENS1_36VarlenDynamicPersistentTileSchedulerILi192ELi128ELi384ELi128ELb1ELb1ELb1ELb1ELb0ELb1EEEEEEEEEvNT_6ParamsE --------------------------
	.section	.nv.info._ZN7cutlass13device_kernelIN5flash11enable_sm90INS1_16FlashAttnFwdSm90INS1_25CollectiveMainloopFwdSm90ILi2EN4cute5tupleIJNS5_1CILi1EEES8_S8_EEENS6_IJNS7_ILi192EEENS7_ILi128EEENS7_ILi96EEEEEELi96ENS_12float_e4m3_tEfNS_4arch4Sm90ELb0ELb1ELb1ELb1ELb0ELb0ELb0ELb1ELb1ELb1ELb1ELb0EEENS1_21CollectiveEpilogueFwdINS6_IJSA_SC_SB_EEES9_NS_10bfloat16_tESG_Li384ELb1ELb1ELb1ELb1EEENS1_36VarlenDynamicPersistentTileSchedulerILi192ELi128ELi384ELi128ELb1ELb1ELb1ELb1ELb0ELb1EEEEEEEEEvNT_6ParamsE,"",@"SHT_CUDA_INFO"
	.sectionflags	@""
	.align	4


	//----- nvinfo : EIATTR_CUDA_API_VERSION
	.align		4
        /*0000*/ 	.byte	0x04, 0x37
        /*0002*/ 	.short	(.L_187 - .L_186)
.L_186:
        /*0004*/ 	.word	0x00000082


	//----- nvinfo : EIATTR_KPARAM_INFO
	.align		4
.L_187:
        /*0008*/ 	.byte	0x04, 0x17
        /*000a*/ 	.short	(.L_189 - .L_188)
.L_188:
        /*000c*/ 	.word	0x00000000
        /*0010*/ 	.short	0x0000
        /*0012*/ 	.short	0x0070
        /*0014*/ 	.byte	0x00, 0xf0, 0x01, 0x2a


	//----- nvinfo : EIATTR_SPARSE_MMA_MASK
	.align		4
.L_189:
        /*0018*/ 	.byte	0x03, 0x50
        /*001a*/ 	.short	0x0000


	//----- nvinfo : EIATTR_MAXREG_COUNT
	.align		4
        /*001c*/ 	.byte	0x03, 0x1b
        /*001e*/ 	.short	0x0080


	//----- nvinfo : EIATTR_NUM_BARRIERS
	.align		4
        /*0020*/ 	.byte	0x02, 0x4c
        /*0022*/ 	.byte	0x09
	.zero		1


	//----- nvinfo : EIATTR_EXTERNS
	.align		4
        /*0024*/ 	.byte	0x04, 0x0f
        /*0026*/ 	.short	(.L_191 - .L_190)


	//   ....[0]....
	.align		4
.L_190:
        /*0028*/ 	.word	index@(__assertfail)


	//----- nvinfo : EIATTR_ANNOTATIONS
	.align		4
.L_191:
        /*002c*/ 	.byte	0x04, 0x55
        /*002e*/ 	.short	(.L_193 - .L_192)


	//   ....[0]....
.L_192:
        /* <DEDUP_REMOVED lines=13> */


	//----- nvinfo : EIATTR_MERCURY_ISA_VERSION
	.align		4
.L_193:
        /*00f0*/ 	.byte	0x03, 0x5f
        /*00f2*/ 	.short	0x0101


	//----- nvinfo : EIATTR_UNUSED_LOAD_BYTE_OFFSET
	.align		4
        /*00f4*/ 	.byte	0x04, 0x44
        /*00f6*/ 	.short	(.L_195 - .L_194)


	//   ....[0]....
.L_194:
        /*00f8*/ 	.word	0x00000a00
        /*00fc*/ 	.word	0x0000fff0


	//   ....[1]....
        /*0100*/ 	.word	0x0000f6e0
        /*0104*/ 	.word	0x0000fff0


	//----- nvinfo : EIATTR_INT_WARP_WIDE_INSTR_OFFSETS
	.align		4
.L_195:
        /*0108*/ 	.byte	0x04, 0x31
        /*010a*/ 	.short	(.L_197 - .L_196)


	//   ....[0]....
.L_196:
        /*010c*/ 	.word	0x00000130


	//   ....[1]....
        /*0110*/ 	.word	0x00000170


	//   ....[2]....
        /*0114*/ 	.word	0x000001e0


	//   ....[3]....
        /*0118*/ 	.word	0x00014a00


	//   ....[4]....
        /*011c*/ 	.word	0x00014a90


	//   ....[5]....
        /*0120*/ 	.word	0x00017410


	//   ....[6]....
        /*0124*/ 	.word	0x000174a0


	//----- nvinfo : EIATTR_COOP_GROUP_MASK_REGIDS
	.align		4
.L_197:
        /*0128*/ 	.byte	0x04, 0x29
        /*012a*/ 	.short	(.L_199 - .L_198)


	//   ....[0]....
.L_198:
        /*012c*/ 	.word	0xffffffff


	//   ....[1]....
        /*0130*/ 	.word	0xffffffff


	//   ....[2]....
        /*0134*/ 	.word	0xffffffff


	//   ....[3]....
        /*0138*/ 	.word	0xffffffff


	//   ....[4]....
        /*013c*/ 	.word	0xffffffff


	//   ....[5]....
        /*0140*/ 	.word	0xffffffff


	//   ....[6]....
        /*0144*/ 	.word	0xffffffff


	//   ....[7]....
        /*0148*/ 	.word	0xffffffff


	//   ....[8]....
        /*014c*/ 	.word	0xffffffff


	//   ....[9]....
        /*0150*/ 	.word	0xffffffff


	//   ....[10]....
        /*0154*/ 	.word	0xffffffff


	//   ....[11]....
        /*0158*/ 	.word	0xffffffff


	//   ....[12]....
        /*015c*/ 	.word	0xffffffff


	//   ....[13]....
        /*0160*/ 	.word	0xffffffff


	//   ....[14]....
        /*0164*/ 	.word	0xffffffff


	//   ....[15]....
        /*0168*/ 	.word	0xffffffff


	//   ....[16]....
        /*016c*/ 	.word	0xffffffff


	//   ....[17]....
        /*0170*/ 	.word	0xffffffff


	//   ....[18]....
        /*0174*/ 	.word	0xffffffff


	//   ....[19]....
        /*0178*/ 	.word	0xffffffff


	//   ....[20]....
        /*017c*/ 	.word	0xffffffff


	//   ....[21]....
        /*0180*/ 	.word	0xffffffff


	//   ....[22]....
        /*0184*/ 	.word	0xffffffff


	//   ....[23]....
        /*0188*/ 	.word	0xffffffff


	//   ....[24]....
        /*018c*/ 	.word	0xffffffff


	//   ....[25]....
        /*0190*/ 	.word	0xffffffff


	//   ....[26]....
        /*0194*/ 	.word	0xffffffff


	//   ....[27]....
        /*0198*/ 	.word	0xffffffff


	//   ....[28]....
        /*019c*/ 	.word	0xffffffff


	//   ....[29]....
        /*01a0*/ 	.word	0xffffffff


	//   ....[30]....
        /*01a4*/ 	.word	0xffffffff


	//   ....[31]....
        /*01a8*/ 	.word	0xffffffff


	//   ....[32]....
        /*01ac*/ 	.word	0xffffffff


	//   ....[33]....
        /*01b0*/ 	.word	0xffffffff


	//   ....[34]....
        /*01b4*/ 	.word	0xffffffff


	//   ....[35]....
        /*01b8*/ 	.word	0xffffffff


	//   ....[36]....
        /*01bc*/ 	.word	0xffffffff


	//   ....[37]....
        /*01c0*/ 	.word	0xffffffff


	//   ....[38]....
        /*01c4*/ 	.word	0xffffffff


	//   ....[39]....
        /*01c8*/ 	.word	0xffffffff


	//   ....[40]....
        /*01cc*/ 	.word	0xffffffff


	//   ....[41]....
        /*01d0*/ 	.word	0xffffffff


	//   ....[42]....
        /*01d4*/ 	.word	0xffffffff


	//   ....[43]....
        /*01d8*/ 	.word	0xffffffff


	//   ....[44]....
        /*01dc*/ 	.word	0xffffffff


	//   ....[45]....
        /*01e0*/ 	.word	0xffffffff


	//   ....[46]....
        /*01e4*/ 	.word	0xffffffff


	//   ....[47]....
        /*01e8*/ 	.word	0xffffffff


	//   ....[48]....
        /*01ec*/ 	.word	0xffffffff


	//   ....[49]....
        /*01f0*/ 	.word	0xffffffff


	//   ....[50]....
        /*01f4*/ 	.word	0xffffffff


	//   ....[51]....
        /*01f8*/ 	.word	0xffffffff


	//   ....[52]....
        /*01fc*/ 	.word	0xffffffff


	//   ....[53]....
        /*0200*/ 	.word	0xffffffff


	//   ....[54]....
        /*0204*/ 	.word	0xffffffff


	//   ....[55]....
        /*0208*/ 	.word	0xffffffff


	//   ....[56]....
        /*020c*/ 	.word	0xffffffff


	//   ....[57]....
        /*0210*/ 	.word	0xffffffff


	//   ....[58]....
        /*0214*/ 	.word	0xffffffff


	//   ....[59]....
        /*0218*/ 	.word	0xffffffff


	//   ....[60]....
        /*021c*/ 	.word	0xffffffff


	//   ....[61]....
        /*0220*/ 	.word	0xffffffff


	//   ....[62]....
        /*0224*/ 	.word	0xffffffff


	//   ....[63]....
        /*0228*/ 	.word	0xffffffff


	//   ....[64]....
        /*022c*/ 	.word	0xffffffff


	//   ....[65]....
        /*0230*/ 	.word	0xffffffff


	//   ....[66]....
        /*0234*/ 	.word	0xffffffff


	//   ....[67]....
        /*0238*/ 	.word	0xffffffff


	//   ....[68]....
        /*023c*/ 	.word	0xffffffff


	//   ....[69]....
        /*0240*/ 	.word	0xffffffff


	//   ....[70]....
        /*0244*/ 	.word	0xffffffff


	//   ....[71]....
        /*0248*/ 	.word	0xffffffff


	//   ....[72]....
        /*024c*/ 	.word	0xffffffff


	//   ....[73]....
        /*0250*/ 	.word	0xffffffff


	//   ....[74]....
        /*0254*/ 	.word	0xffffffff


	//   ....[75]....
        /*0258*/ 	.word	0xffffffff


	//   ....[76]....
        /*025c*/ 	.word	0xffffffff


	//   ....[77]....
        /*0260*/ 	.word	0xffffffff


	//   ....[78]....
        /*0264*/ 	.word	0xffffffff


	//   ....[79]....
        /*0268*/ 	.word	0xffffffff


	//   ....[80]....
        /*026c*/ 	.word	0xffffffff


	//   ....[81]....
        /*0270*/ 	.word	0xffffffff


	//   ....[82]....
        /*0274*/ 	.word	0xffffffff


	//   ....[83]....
        /*0278*/ 	.word	0xffffffff


	//   ....[84]....
        /*027c*/ 	.word	0xffffffff


	//   ....[85]....
        /*0280*/ 	.word	0xffffffff


	//   ....[86]....
        /*0284*/ 	.word	0xffffffff


	//   ....[87]....
        /*0288*/ 	.word	0xffffffff


	//   ....[88]....
        /*028c*/ 	.word	0xffffffff


	//   ....[89]....
        /*0290*/ 	.word	0xffffffff


	//   ....[90]....
        /*0294*/ 	.word	0xffffffff


	//   ....[91]....
        /*0298*/ 	.word	0xffffffff


	//   ....[92]....
        /*029c*/ 	.word	0xffffffff


	//   ....[93]....
        /*02a0*/ 	.word	0xffffffff


	//   ....[94]....
        /*02a4*/ 	.word	0xffffffff


	//   ....[95]....
        /*02a8*/ 	.word	0xffffffff


	//   ....[96]....
        /*02ac*/ 	.word	0xffffffff


	//   ....[97]....
        /*02b0*/ 	.word	0xffffffff


	//   ....[98]....
        /*02b4*/ 	.word	0xffffffff


	//   ....[99]....
        /*02b8*/ 	.word	0xffffffff


	//   ....[100]....
        /*02bc*/ 	.word	0xffffffff


	//   ....[101]....
        /*02c0*/ 	.word	0xffffffff


	//   ....[102]....
        /*02c4*/ 	.word	0xffffffff


	//   ....[103]....
        /*02c8*/ 	.word	0xffffffff


	//   ....[104]....
        /*02cc*/ 	.word	0xffffffff


	//   ....[105]....
        /*02d0*/ 	.word	0xffffffff


	//   ....[106]....
        /*02d4*/ 	.word	0xffffffff


	//   ....[107]....
        /*02d8*/ 	.word	0xffffffff


	//   ....[108]....
        /*02dc*/ 	.word	0xffffffff


	//   ....[109]....
        /*02e0*/ 	.word	0xffffffff


	//   ....[110]....
        /*02e4*/ 	.word	0xffffffff


	//   ....[111]....
        /*02e8*/ 	.word	0xffffffff


	//   ....[112]....
        /*02ec*/ 	.word	0xffffffff


	//   ....[113]....
        /*02f0*/ 	.word	0xffffffff


	//   ....[114]....
        /*02f4*/ 	.word	0xffffffff


	//   ....[115]....
        /*02f8*/ 	.word	0xffffffff


	//   ....[116]....
        /*02fc*/ 	.word	0xffffffff


	//   ....[117]....
        /*0300*/ 	.word	0xffffffff


	//   ....[118]....
        /*0304*/ 	.word	0xffffffff


	//   ....[119]....
        /*0308*/ 	.word	0xffffffff


	//   ....[120]....
        /*030c*/ 	.word	0xffffffff


	//   ....[121]....
        /*0310*/ 	.word	0xffffffff


	//   ....[122]....
        /*0314*/ 	.word	0xffffffff


	//   ....[123]....
        /*0318*/ 	.word	0xffffffff


	//   ....[124]....
        /*031c*/ 	.word	0xffffffff


	//   ....[125]....
        /*0320*/ 	.word	0xffffffff


	//   ....[126]....
        /*0324*/ 	.word	0xffffffff


	//   ....[127]....
        /*0328*/ 	.word	0xffffffff


	//   ....[128]....
        /*032c*/ 	.word	0xffffffff


	//   ....[129]....
        /*0330*/ 	.word	0xffffffff


	//   ....[130]....
        /*0334*/ 	.word	0xffffffff


	//   ....[131]....
        /*0338*/ 	.word	0xffffffff


	//   ....[132]....
        /*033c*/ 	.word	0xffffffff


	//   ....[133]....
        /*0340*/ 	.word	0xffffffff


	//   ....[134]....
        /*0344*/ 	.word	0xffffffff


	//   ....[135]....
        /*0348*/ 	.word	0xffffffff


	//   ....[136]....
        /*034c*/ 	.word	0xffffffff


	//   ....[137]....
        /*0350*/ 	.word	0xffffffff


	//   ....[138]....
        /*0354*/ 	.word	0xffffffff


	//   ....[139]....
        /*0358*/ 	.word	0xffffffff


	//   ....[140]....
        /*035c*/ 	.word	0xffffffff


	//   ....[141]....
        /*0360*/ 	.word	0x0500000f


	//   ....[142]....
        /*0364*/ 	.word	0x0500000f


	//   ....[143]....
        /*0368*/ 	.word	0x0500000f


	//   ....[144]....
        /*036c*/ 	.word	0x0500000f


	//   ....[145]....
        /*0370*/ 	.word	0x0500000f


	//   ....[146]....
        /*0374*/ 	.word	0x0500000f


	//   ....[147]....
        /*0378*/ 	.word	0x0500000f


	//   ....[148]....
        /*037c*/ 	.word	0x0500000f


	//----- nvinfo : EIATTR_COOP_GROUP_INSTR_OFFSETS
	.align		4
.L_199:
        /*0380*/ 	.byte	0x04, 0x28
        /*0382*/ 	.short	(.L_201 - .L_200)


	//   ....[0]....
.L_200:
        /*0384*/ 	.word	0x00000060


	//   ....[1]....
        /*0388*/ 	.word	0x00000140


	//   ....[2]....
        /*038c*/ 	.word	0x00000190


	//   ....[3]....
        /*0390*/ 	.word	0x000003c0


	//   ....[4]....
        /*0394*/ 	.word	0x00000520


	//   ....[5]....
        /*0398*/ 	.word	0x00000640


	//   ....[6]....
        /*039c*/ 	.word	0x000007a0


	//   ....[7]....
        /*03a0*/ 	.word	0x00001df0


	//   ....[8]....
        /*03a4*/ 	.word	0x00002700


	//   ....[9]....
        /*03a8*/ 	.word	0x00003c10


	//   ....[10]....
        /*03ac*/ 	.word	0x000044e0


	//   ....[11]....
        /*03b0*/ 	.word	0x00004580


	//   ....[12]....
        /*03b4*/ 	.word	0x00004dc0


	//   ....[13]....
        /*03b8*/ 	.word	0x00004e40


	//   ....[14]....
        /*03bc*/ 	.word	0x00006920


	//   ....[15]....
        /*03c0*/ 	.word	0x00006cf0


	//   ....[16]....
        /*03c4*/ 	.word	0x000078d0


	//   ....[17]....
        /*03c8*/ 	.word	0x000079d0


	//   ....[18]....
        /*03cc*/ 	.word	0x000082d0


	//   ....[19]....
        /*03d0*/ 	.word	0x00008320


	//   ....[20]....
        /*03d4*/ 	.word	0x0000a560


	//   ....[21]....
        /*03d8*/ 	.word	0x0000a580


	//   ....[22]....
        /*03dc*/ 	.word	0x0000a5a0


	//   ....[23]....
        /*03e0*/ 	.word	0x0000a5c0


	//   ....[24]....
        /*03e4*/ 	.word	0x0000c440


	//   ....[25]....
        /*03e8*/ 	.word	0x0000c810


	//   ....[26]....
        /*03ec*/ 	.word	0x0000d3e0


	//   ....[27]....
        /*03f0*/ 	.word	0x0000d4a0


	//   ....[28]....
        /*03f4*/ 	.word	0x0000de30


	//   ....[29]....
        /*03f8*/ 	.word	0x0000de80


	//   ....[30]....
        /*03fc*/ 	.word	0x0000f010


	//   ....[31]....
        /*0400*/ 	.word	0x0000f030


	//   ....[32]....
        /*0404*/ 	.word	0x0000f0b0


	//   ....[33]....
        /*0408*/ 	.word	0x0000f0c0


	//   ....[34]....
        /*040c*/ 	.word	0x0000fb60


	//   ....[35]....
        /*0410*/ 	.word	0x0000fb70


	//   ....[36]....
        /*0414*/ 	.word	0x0000fb80


	//   ....[37]....
        /*0418*/ 	.word	0x0000fba0


	//   ....[38]....
        /*041c*/ 	.word	0x0000fbd0


	//   ....[39]....
        /*0420*/ 	.word	0x0000fc30


	//   ....[40]....
        /*0424*/ 	.word	0x0000fc60


	//   ....[41]....
        /*0428*/ 	.word	0x0000fcc0


	//   ....[42]....
        /*042c*/ 	.word	0x0000fcf0


	//   ....[43]....
        /*0430*/ 	.word	0x0000fd20


	//   ....[44]....
        /*0434*/ 	.word	0x0000fd70


	//   ....[45]....
        /*0438*/ 	.word	0x0000fda0


	//   ....[46]....
        /*043c*/ 	.word	0x0000fdd0


	//   ....[47]....
        /*0440*/ 	.word	0x0000fe00


	//   ....[48]....
        /*0444*/ 	.word	0x0000fe30


	//   ....[49]....
        /*0448*/ 	.word	0x0000fe60


	//   ....[50]....
        /*044c*/ 	.word	0x0000fe90


	//   ....[51]....
        /*0450*/ 	.word	0x0000fec0


	//   ....[52]....
        /*0454*/ 	.word	0x0000fef0


	//   ....[53]....
        /*0458*/ 	.word	0x0000ff20


	//   ....[54]....
        /*045c*/ 	.word	0x0000ff50


	//   ....[55]....
        /*0460*/ 	.word	0x0000ff70


	//   ....[56]....
        /*0464*/ 	.word	0x0000ffa0


	//   ....[57]....
        /*0468*/ 	.word	0x0000ffb0


	//   ....[58]....
        /*046c*/ 	.word	0x0000ffc0


	//   ....[59]....
        /*0470*/ 	.word	0x0000fff0


	//   ....[60]....
        /*0474*/ 	.word	0x00010020


	//   ....[61]....
        /*0478*/ 	.word	0x00010050


	//   ....[62]....
        /*047c*/ 	.word	0x00010080


	//   ....[63]....
        /*0480*/ 	.word	0x00010090


	//   ....[64]....
        /*0484*/ 	.word	0x000100a0


	//   ....[65]....
        /*0488*/ 	.word	0x000100b0


	//   ....[66]....
        /*048c*/ 	.word	0x000100c0


	//   ....[67]....
        /*0490*/ 	.word	0x000100d0


	//   ....[68]....
        /*0494*/ 	.word	0x000100e0


	//   ....[69]....
        /*0498*/ 	.word	0x000100f0


	//   ....[70]....
        /*049c*/ 	.word	0x00010100


	//   ....[71]....
        /*04a0*/ 	.word	0x00010110


	//   ....[72]....
        /*04a4*/ 	.word	0x00010120


	//   ....[73]....
        /*04a8*/ 	.word	0x00010140


	//   ....[74]....
        /*04ac*/ 	.word	0x00010160


	//   ....[75]....
        /*04b0*/ 	.word	0x00010190


	//   ....[76]....
        /*04b4*/ 	.word	0x000101c0


	//   ....[77]....
        /*04b8*/ 	.word	0x000101d0


	//   ....[78]....
        /*04bc*/ 	.word	0x00010200


	//   ....[79]....
        /*04c0*/ 	.word	0x00010230


	//   ....[80]....
        /*04c4*/ 	.word	0x00010260


	//   ....[81]....
        /*04c8*/ 	.word	0x00010290


	//   ....[82]....
        /*04cc*/ 	.word	0x00010a50


	//   ....[83]....
        /*04d0*/ 	.word	0x00010a60


	//   ....[84]....
        /*04d4*/ 	.word	0x00010a70


	//   ....[85]....
        /*04d8*/ 	.word	0x00010ab0


	//   ....[86]....
        /*04dc*/ 	.word	0x000111c0


	//   ....[87]....
        /*04e0*/ 	.word	0x000111d0


	//   ....[88]....
        /*04e4*/ 	.word	0x000112d0


	//   ....[89]....
        /*04e8*/ 	.word	0x000112f0


	//   ....[90]....
        /*04ec*/ 	.word	0x00011820


	//   ....[91]....
        /*04f0*/ 	.word	0x00011830


	//   ....[92]....
        /*04f4*/ 	.word	0x00011b80


	//   ....[93]....
        /*04f8*/ 	.word	0x00011b90


	//   ....[94]....
        /*04fc*/ 	.word	0x00012810


	//   ....[95]....
        /*0500*/ 	.word	0x00012820


	//   ....[96]....
        /*0504*/ 	.word	0x00012920


	//   ....[97]....
        /*0508*/ 	.word	0x00012940


	//   ....[98]....
        /*050c*/ 	.word	0x00012ad0


	//   ....[99]....
        /*0510*/ 	.word	0x00012cc0


	//   ....[100]....
        /*0514*/ 	.word	0x00012cf0


	//   ....[101]....
        /*0518*/ 	.word	0x00012d20


	//   ....[102]....
        /*051c*/ 	.word	0x00012d50


	//   ....[103]....
        /*0520*/ 	.word	0x00012d80


	//   ....[104]....
        /*0524*/ 	.word	0x00012dd0


	//   ....[105]....
        /*0528*/ 	.word	0x00012f70


	//   ....[106]....
        /*052c*/ 	.word	0x00012fa0


	//   ....[107]....
        /*0530*/ 	.word	0x00012fd0


	//   ....[108]....
        /*0534*/ 	.word	0x00013000


	//   ....[109]....
        /*0538*/ 	.word	0x00013030


	//   ....[110]....
        /*053c*/ 	.word	0x00013060


	//   ....[111]....
        /*0540*/ 	.word	0x000130f0


	//   ....[112]....
        /*0544*/ 	.word	0x00013150


	//   ....[113]....
        /*0548*/ 	.word	0x00013160


	//   ....[114]....
        /*054c*/ 	.word	0x000131b0


	//   ....[115]....
        /*0550*/ 	.word	0x00015160


	//   ....[116]....
        /*0554*/ 	.word	0x00015fe0


	//   ....[117]....
        /*0558*/ 	.word	0x00015ff0


	//   ....[118]....
        /*055c*/ 	.word	0x00016000


	//   ....[119]....
        /*0560*/ 	.word	0x00016010


	//   ....[120]....
        /*0564*/ 	.word	0x00016030


	//   ....[121]....
        /*0568*/ 	.word	0x00016050


	//   ....[122]....
        /*056c*/ 	.word	0x00017bd0


	//   ....[123]....
        /*0570*/ 	.word	0x00017bf0


	//   ....[124]....
        /*0574*/ 	.word	0x00017c20


	//   ....[125]....
        /*0578*/ 	.word	0x00017c60


	//   ....[126]....
        /*057c*/ 	.word	0x00017ca0


	//   ....[127]....
        /*0580*/ 	.word	0x00017cd0


	//   ....[128]....
        /*0584*/ 	.word	0x00017ce0


	//   ....[129]....
        /*0588*/ 	.word	0x00017d10


	//   ....[130]....
        /*058c*/ 	.word	0x00017e70


	//   ....[131]....
        /*0590*/ 	.word	0x00017ea0


	//   ....[132]....
        /*0594*/ 	.word	0x00017ed0


	//   ....[133]....
        /*0598*/ 	.word	0x00017f10


	//   ....[134]....
        /*059c*/ 	.word	0x00017f40


	//   ....[135]....
        /*05a0*/ 	.word	0x00017f70


	//   ....[136]....
        /*05a4*/ 	.word	0x00017ff0


	//   ....[137]....
        /*05a8*/ 	.word	0x00018040


	//   ....[138]....
        /*05ac*/ 	.word	0x00018050


	//   ....[139]....
        /*05b0*/ 	.word	0x00018090


	//   ....[140]....
        /*05b4*/ 	.word	0x00018ab0


	//   ....[141]....
        /*05b8*/ 	.word	0x00019140


	//   ....[142]....
        /*05bc*/ 	.word	0x00019330


	//   ....[143]....
        /*05c0*/ 	.word	0x00019380


	//   ....[144]....
        /*05c4*/ 	.word	0x000193e0


	//   ....[145]....
        /*05c8*/ 	.word	0x00019480


	//   ....[146]....
        /*05cc*/ 	.word	0x00019550


	//   ....[147]....
        /*05d0*/ 	.word	0x000195f0


	//   ....[148]....
        /*05d4*/ 	.word	0x00019990


	//----- nvinfo : EIATTR_REG_RECONFIG
	.align		4
.L_201:
        /*05d8*/ 	.byte	0x01, 0x54
	.zero		2


	//----- nvinfo : EIATTR_SYSCALL_OFFSETS
	.align		4
        /*05dc*/ 	.byte	0x04, 0x46
        /*05de*/ 	.short	(.L_203 - .L_202)


	//   ....[0]....
.L_202:
        /*05e0*/ 	.word	0x00001fa0


	//   ....[1]....
        /*05e4*/ 	.word	0x00014bf0


	//   ....[2]....
        /*05e8*/ 	.word	0x00014d60


	//   ....[3]....
        /*05ec*/ 	.word	0x00014eb0


	//   ....[4]....
        /*05f0*/ 	.word	0x00014ff0


	//   ....[5]....
        /*05f4*/ 	.word	0x00015ab0


	//----- nvinfo : EIATTR_MBARRIER_INSTR_OFFSETS
	.align		4
.L_203:
        /*05f8*/ 	.byte	0x04, 0x39
        /*05fa*/ 	.short	(.L_205 - .L_204)


	//   ....[0]....
.L_204:
        /*05fc*/ 	.word	0x00000270
        /*0600*/ 	.word	0x000000ff
        /*0604*/ 	.word	0x00019c00
        /*0608*/ 	.short	0x0100
        /*060a*/ 	.byte	0x08
	.zero		1


	//   ....[1]....
        /*060c*/ 	.word	0x00000280
        /*0610*/ 	.word	0x000000ff
        /*0614*/ 	.word	0x00019c20
        /*0618*/ 	.short	0x0100
        /*061a*/ 	.byte	0x08
	.zero		1


	//   ....[2]....
        /*061c*/ 	.word	0x00000370
        /*0620*/ 	.word	0x000000ff
        /*0624*/ 	.word	0x00019c30
        /*0628*/ 	.short	0x0100
        /*062a*/ 	.byte	0x08
	.zero		1


	//   ....[3]....
        /*062c*/ 	.word	0x00000380
        /*0630*/ 	.word	0x000000ff
        /*0634*/ 	.word	0x00019c40
        /*0638*/ 	.short	0x0100
        /*063a*/ 	.byte	0x08
	.zero		1


	//   ....[4]....
        /*063c*/ 	.word	0x00000390
        /*0640*/ 	.word	0x000000ff
        /*0644*/ 	.word	0x00019c38
        /*0648*/ 	.short	0x0100
        /*064a*/ 	.byte	0x08
	.zero		1


	//   ....[5]....
        /*064c*/ 	.word	0x000003a0
        /*0650*/ 	.word	0x000000ff
        /*0654*/ 	.word	0x00019c48
        /*0658*/ 	.short	0x0100
        /*065a*/ 	.byte	0x08
	.zero		1


	//   ....[6]....
        /*065c*/ 	.word	0x000004d0
        /*0660*/ 	.word	0x000000ff
        /*0664*/ 	.word	0x00019c50
        /*0668*/ 	.short	0x0100
        /*066a*/ 	.byte	0x08
	.zero		1


	//   ....[7]....
        /*066c*/ 	.word	0x000004e0
        /*0670*/ 	.word	0x000000ff
        /*0674*/ 	.word	0x00019c60
        /*0678*/ 	.short	0x0100
        /*067a*/ 	.byte	0x08
	.zero		1


	//   ....[8]....
        /*067c*/ 	.word	0x000004f0
        /*0680*/ 	.word	0x000000ff
        /*0684*/ 	.word	0x00019c58
        /*0688*/ 	.short	0x0100
        /*068a*/ 	.byte	0x08
	.zero		1


	//   ....[9]....
        /*068c*/ 	.word	0x00000500
        /*0690*/ 	.word	0x000000ff
        /*0694*/ 	.word	0x00019c68
        /*0698*/ 	.short	0x0100
        /*069a*/ 	.byte	0x08
	.zero		1


	//   ....[10]....
        /*069c*/ 	.word	0x000005f0
        /*06a0*/ 	.word	0x000000ff
        /*06a4*/ 	.word	0x00019c70
        /*06a8*/ 	.short	0x0100
        /*06aa*/ 	.byte	0x06
	.zero		1


	//   ....[11]....
        /*06ac*/ 	.word	0x00000600
        /*06b0*/ 	.word	0x000000ff
        /*06b4*/ 	.word	0x00019c80
        /*06b8*/ 	.short	0x0100
        /*06ba*/ 	.byte	0x06
	.zero		1


	//   ....[12]....
        /*06bc*/ 	.word	0x00000610
        /*06c0*/ 	.word	0x000000ff
        /*06c4*/ 	.word	0x00019c78
        /*06c8*/ 	.short	0x0100
        /*06ca*/ 	.byte	0x06
	.zero		1


	//   ....[13]....
        /*06cc*/ 	.word	0x00000620
        /*06d0*/ 	.word	0x000000ff
        /*06d4*/ 	.word	0x00019c88
        /*06d8*/ 	.short	0x0100
        /*06da*/ 	.byte	0x06
	.zero		1


	//   ....[14]....
        /*06dc*/ 	.word	0x00000750
        /*06e0*/ 	.word	0x000000ff
        /*06e4*/ 	.word	0x00019c90
        /*06e8*/ 	.short	0x0100
        /*06ea*/ 	.byte	0x08
	.zero		1


	//   ....[15]....
        /*06ec*/ 	.word	0x00000760
        /*06f0*/ 	.word	0x000000ff
        /*06f4*/ 	.word	0x00019ca0
        /*06f8*/ 	.short	0x0100
        /*06fa*/ 	.byte	0x08
	.zero		1


	//   ....[16]....
        /*06fc*/ 	.word	0x00000770
        /*0700*/ 	.word	0x000000ff
        /*0704*/ 	.word	0x00019c98
        /*0708*/ 	.short	0x0100
        /*070a*/ 	.byte	0x08
	.zero		1


	//   ....[17]....
        /*070c*/ 	.word	0x00000780
        /*0710*/ 	.word	0x000000ff
        /*0714*/ 	.word	0x00019ca8
        /*0718*/ 	.short	0x0100
        /*071a*/ 	.byte	0x08
	.zero		1


	//   ....[18]....
        /*071c*/ 	.word	0x000008b0
        /*0720*/ 	.word	0x000000ff
        /*0724*/ 	.word	0x00019cb0
        /*0728*/ 	.short	0x0100
        /*072a*/ 	.byte	0x08
	.zero		1


	//   ....[19]....
        /*072c*/ 	.word	0x000008c0
        /*0730*/ 	.word	0x000000ff
        /*0734*/ 	.word	0x00019cc0
        /*0738*/ 	.short	0x0100
        /*073a*/ 	.byte	0x08
	.zero		1


	//   ....[20]....
        /*073c*/ 	.word	0x000008d0
        /*0740*/ 	.word	0x000000ff
        /*0744*/ 	.word	0x00019cb8
        /*0748*/ 	.short	0x0100
        /*074a*/ 	.byte	0x08
	.zero		1


	//   ....[21]....
        /*074c*/ 	.word	0x000008e0
        /*0750*/ 	.word	0x000000ff
        /*0754*/ 	.word	0x00019cc8
        /*0758*/ 	.short	0x0100
        /*075a*/ 	.byte	0x08
	.zero		1


	//   ....[22]....
        /*075c*/ 	.word	0x00002290
        /*0760*/ 	.word	0x000000ff
        /*0764*/ 	.word	0x00019c00
        /*0768*/ 	.short	0x010a
        /*076a*/ 	.byte	0x2e
	.zero		1


	//   ....[23]....
        /*076c*/ 	.word	0x00002330
        /*0770*/ 	.word	0x0000005a
        /*0774*/ 	.word	0x00019c30
        /*0778*/ 	.short	0x010a
        /*077a*/ 	.byte	0x3f
	.zero		1


	//   ....[24]....
        /*077c*/ 	.word	0x00002390
        /*0780*/ 	.word	0x0000005a
        /*0784*/ 	.word	0x00019c30
        /*0788*/ 	.short	0x010a
        /*078a*/ 	.byte	0x3f
	.zero		1


	//   ....[25]....
        /*078c*/ 	.word	0x00002ab0
        /*0790*/ 	.word	0x0000005a
        /*0794*/ 	.word	0x00000000
        /*0798*/ 	.short	0x0101
        /*079a*/ 	.byte	0x3f
	.zero		1


	//   ....[26]....
        /*079c*/ 	.word	0x00005e80
        /*07a0*/ 	.word	0x000000ff
        /*07a4*/ 	.word	0x00019c30
        /*07a8*/ 	.short	0x010a
        /*07aa*/ 	.byte	0x18
	.zero		1


	//   ....[27]....
        /*07ac*/ 	.word	0x00005ec0
        /*07b0*/ 	.word	0x000000ff
        /*07b4*/ 	.word	0x00019c30
        /*07b8*/ 	.short	0x010a
        /*07ba*/ 	.byte	0x18
	.zero		1


	//   ....[28]....
        /*07bc*/ 	.word	0x00006020
        /*07c0*/ 	.word	0x000000ff
        /*07c4*/ 	.word	0x00019c50
        /*07c8*/ 	.short	0x010a
        /*07ca*/ 	.byte	0x0b
	.zero		1


	//   ....[29]....
        /*07cc*/ 	.word	0x00006060
        /*07d0*/ 	.word	0x000000ff
        /*07d4*/ 	.word	0x00019c50
        /*07d8*/ 	.short	0x010a
        /*07da*/ 	.byte	0x0b
	.zero		1


	//   ....[30]....
        /*07dc*/ 	.word	0x00006a10
        /*07e0*/ 	.word	0x00000022
        /*07e4*/ 	.word	0x00000000
        /*07e8*/ 	.short	0x0101
        /*07ea*/ 	.byte	0x3f
	.zero		1


	//   ....[31]....
        /*07ec*/ 	.word	0x00008d40
        /*07f0*/ 	.word	0x000000ff
        /*07f4*/ 	.word	0x00000000
        /*07f8*/ 	.short	0x0101
        /*07fa*/ 	.byte	0x07
	.zero		1


	//   ....[32]....
        /*07fc*/ 	.word	0x000095c0
        /*0800*/ 	.word	0x000000ff
        /*0804*/ 	.word	0x00019c30
        /*0808*/ 	.short	0x010a
        /*080a*/ 	.byte	0x16
	.zero		1


	//   ....[33]....
        /*080c*/ 	.word	0x00009600
        /*0810*/ 	.word	0x000000ff
        /*0814*/ 	.word	0x00019c30
        /*0818*/ 	.short	0x010a
        /*081a*/ 	.byte	0x16
	.zero		1


	//   ....[34]....
        /*081c*/ 	.word	0x00009760
        /*0820*/ 	.word	0x000000ff
        /*0824*/ 	.word	0x00019c50
        /*0828*/ 	.short	0x010a
        /*082a*/ 	.byte	0x0b
	.zero		1


	//   ....[35]....
        /*082c*/ 	.word	0x000097a0
        /*0830*/ 	.word	0x000000ff
        /*0834*/ 	.word	0x00019c50
        /*0838*/ 	.short	0x010a
        /*083a*/ 	.byte	0x0b
	.zero		1


	//   ....[36]....
        /*083c*/ 	.word	0x0000b130
        /*0840*/ 	.word	0x00000004
        /*0844*/ 	.word	0x00000000
        /*0848*/ 	.short	0x0101
        /*084a*/ 	.byte	0x3f
	.zero		1


	//   ....[37]....
        /*084c*/ 	.word	0x0000b3c0
        /*0850*/ 	.word	0x000000ff
        /*0854*/ 	.word	0x00000000
        /*0858*/ 	.short	0x0101
        /*085a*/ 	.byte	0x07
	.zero		1


	//   ....[38]....
        /*085c*/ 	.word	0x0000b9c0
        /*0860*/ 	.word	0x000000ff
        /*0864*/ 	.word	0x00019c30
        /*0868*/ 	.short	0x010a
        /*086a*/ 	.byte	0x17
	.zero		1


	//   ....[39]....
        /*086c*/ 	.word	0x0000ba00
        /*0870*/ 	.word	0x000000ff
        /*0874*/ 	.word	0x00019c30
        /*0878*/ 	.short	0x010a
        /*087a*/ 	.byte	0x17
	.zero		1


	//   ....[40]....
        /*087c*/ 	.word	0x0000bb60
        /*0880*/ 	.word	0x000000ff
        /*0884*/ 	.word	0x00019c50
        /*0888*/ 	.short	0x010a
        /*088a*/ 	.byte	0x0b
	.zero		1


	//   ....[41]....
        /*088c*/ 	.word	0x0000bba0
        /*0890*/ 	.word	0x000000ff
        /*0894*/ 	.word	0x00019c50
        /*0898*/ 	.short	0x010a
        /*089a*/ 	.byte	0x0b
	.zero		1


	//   ....[42]....
        /*089c*/ 	.word	0x0000c530
        /*08a0*/ 	.word	0x00000022
        /*08a4*/ 	.word	0x00000000
        /*08a8*/ 	.short	0x0101
        /*08aa*/ 	.byte	0x3f
	.zero		1


	//   ....[43]....
        /*08ac*/ 	.word	0x0000e850
        /*08b0*/ 	.word	0x000000ff
        /*08b4*/ 	.word	0x00000000
        /*08b8*/ 	.short	0x0101
        /*08ba*/ 	.byte	0x07
	.zero		1


	//   ....[44]....
        /*08bc*/ 	.word	0x0000ed80
        /*08c0*/ 	.word	0x000000ff
        /*08c4*/ 	.word	0x00019c50
        /*08c8*/ 	.short	0x010a
        /*08ca*/ 	.byte	0x0e
	.zero		1


	//   ....[45]....
        /*08cc*/ 	.word	0x0000edc0
        /*08d0*/ 	.word	0x000000ff
        /*08d4*/ 	.word	0x00019c50
        /*08d8*/ 	.short	0x010a
        /*08da*/ 	.byte	0x0e
	.zero		1


	//   ....[46]....
        /*08dc*/ 	.word	0x0000f3a0
        /*08e0*/ 	.word	0x000000ff
        /*08e4*/ 	.word	0x00000000
        /*08e8*/ 	.short	0x0101
        /*08ea*/ 	.byte	0x04
	.zero		1


	//   ....[47]....
        /*08ec*/ 	.word	0x00011110
        /*08f0*/ 	.word	0x00000003
        /*08f4*/ 	.word	0x00000000
        /*08f8*/ 	.short	0x0101
        /*08fa*/ 	.byte	0x3f
	.zero		1


	//   ....[48]....
        /*08fc*/ 	.word	0x00011500
        /*0900*/ 	.word	0x00000006
        /*0904*/ 	.word	0x00000000
        /*0908*/ 	.short	0x0101
        /*090a*/ 	.byte	0x3f
	.zero		1


	//   ....[49]....
        /*090c*/ 	.word	0x00015390
        /*0910*/ 	.word	0x00000004
        /*0914*/ 	.word	0x00019c80
        /*0918*/ 	.short	0x010a
        /*091a*/ 	.byte	0x3f
	.zero		1


	//   ....[50]....
        /*091c*/ 	.word	0x00015610
        /*0920*/ 	.word	0x00000004
        /*0924*/ 	.word	0x00019c40
        /*0928*/ 	.short	0x010a
        /*092a*/ 	.byte	0x3f
	.zero		1


	//   ....[51]....
        /*092c*/ 	.word	0x00016250
        /*0930*/ 	.word	0x00000011
        /*0934*/ 	.word	0x00019c00
        /*0938*/ 	.short	0x0107
        /*093a*/ 	.byte	0x3f
	.zero		1


	//   ....[52]....
        /*093c*/ 	.word	0x00016360
        /*0940*/ 	.word	0x00000011
        /*0944*/ 	.word	0x00019c00
        /*0948*/ 	.short	0x0101
        /*094a*/ 	.byte	0x3f
	.zero		1


	//   ....[53]....
        /*094c*/ 	.word	0x00016380
        /*0950*/ 	.word	0x00000011
        /*0954*/ 	.word	0x00019c20
        /*0958*/ 	.short	0x010a
        /*095a*/ 	.byte	0x3f
	.zero		1


	//   ....[54]....
        /*095c*/ 	.word	0x00016650
        /*0960*/ 	.word	0x00000004
        /*0964*/ 	.word	0x00019c80
        /*0968*/ 	.short	0x010a
        /*096a*/ 	.byte	0x3f
	.zero		1


	//   ....[55]....
        /*096c*/ 	.word	0x00016a70
        /*0970*/ 	.word	0x00000004
        /*0974*/ 	.word	0x00019c40
        /*0978*/ 	.short	0x010a
        /*097a*/ 	.byte	0x3f
	.zero		1


	//   ....[56]....
        /*097c*/ 	.word	0x00016f20
        /*0980*/ 	.word	0x00000003
        /*0984*/ 	.word	0x00019c70
        /*0988*/ 	.short	0x010a
        /*098a*/ 	.byte	0x3f
	.zero		1


	//   ....[57]....
        /*098c*/ 	.word	0x00016f90
        /*0990*/ 	.word	0x00000003
        /*0994*/ 	.word	0x00019c60
        /*0998*/ 	.short	0x010a
        /*099a*/ 	.byte	0x3f
	.zero		1


	//   ....[58]....
        /*099c*/ 	.word	0x000172f0
        /*09a0*/ 	.word	0x00000003
        /*09a4*/ 	.word	0x00019c50
        /*09a8*/ 	.short	0x0101
        /*09aa*/ 	.byte	0x3f
	.zero		1


	//   ....[59]....
        /*09ac*/ 	.word	0x00017370
        /*09b0*/ 	.word	0x00000002
        /*09b4*/ 	.word	0x00000000
        /*09b8*/ 	.short	0x0101
        /*09ba*/ 	.byte	0x3f
	.zero		1


	//   ....[60]....
        /*09bc*/ 	.word	0x00017560
        /*09c0*/ 	.word	0x00000003
        /*09c4*/ 	.word	0x00019c70
        /*09c8*/ 	.short	0x010a
        /*09ca*/ 	.byte	0x3f
	.zero		1


	//   ....[61]....
        /*09cc*/ 	.word	0x000175d0
        /*09d0*/ 	.word	0x00000003
        /*09d4*/ 	.word	0x00019c60
        /*09d8*/ 	.short	0x010a
        /*09da*/ 	.byte	0x3f
	.zero		1


	//   ....[62]....
        /*09dc*/ 	.word	0x00017930
        /*09e0*/ 	.word	0x00000003
        /*09e4*/ 	.word	0x00019c50
        /*09e8*/ 	.short	0x0101
        /*09ea*/ 	.byte	0x3f
	.zero		1


	//   ....[63]....
        /*09ec*/ 	.word	0x00017980
        /*09f0*/ 	.word	0x00000000
        /*09f4*/ 	.word	0x00000000
        /*09f8*/ 	.short	0x0101
        /*09fa*/ 	.byte	0x3f
	.zero		1


	//   ....[64]....
        /*09fc*/ 	.word	0x00018a30
        /*0a00*/ 	.word	0x00000009
        /*0a04*/ 	.word	0x00019c20
        /*0a08*/ 	.short	0x010a
        /*0a0a*/ 	.byte	0x3f
	.zero		1


	//   ....[65]....
        /*0a0c*/ 	.word	0x00018bd0
        /*0a10*/ 	.word	0x00000007
        /*0a14*/ 	.word	0x00000000
        /*0a18*/ 	.short	0x010a
        /*0a1a*/ 	.byte	0x3f
	.zero		1


	//   ....[66]....
        /*0a1c*/ 	.word	0x00018c40
        /*0a20*/ 	.word	0x00000003
        /*0a24*/ 	.word	0x00000000
        /*0a28*/ 	.short	0x010a
        /*0a2a*/ 	.byte	0x3f
	.zero		1


	//   ....[67]....
        /*0a2c*/ 	.word	0x00018c90
        /*0a30*/ 	.word	0x00000003
        /*0a34*/ 	.word	0x00019c60
        /*0a38*/ 	.short	0x010a
        /*0a3a*/ 	.byte	0x3f
	.zero		1


	//   ....[68]....
        /*0a3c*/ 	.word	0x00018ce0
        /*0a40*/ 	.word	0x00000005
        /*0a44*/ 	.word	0x00019c60
        /*0a48*/ 	.short	0x010a
        /*0a4a*/ 	.byte	0x3f
	.zero		1


	//   ....[69]....
        /*0a4c*/ 	.word	0x00018d20
        /*0a50*/ 	.word	0x00000003
        /*0a54*/ 	.word	0x00019c80
        /*0a58*/ 	.short	0x010a
        /*0a5a*/ 	.byte	0x3f
	.zero		1


	//   ....[70]....
        /*0a5c*/ 	.word	0x00018d40
        /*0a60*/ 	.word	0x00000005
        /*0a64*/ 	.word	0x00019c80
        /*0a68*/ 	.short	0x010a
        /*0a6a*/ 	.byte	0x3f
	.zero		1


	//   ....[71]....
        /*0a6c*/ 	.word	0x00018db0
        /*0a70*/ 	.word	0x00000003
        /*0a74*/ 	.word	0x00019c00
        /*0a78*/ 	.short	0x010a
        /*0a7a*/ 	.byte	0x3f
	.zero		1


	//   ....[72]....
        /*0a7c*/ 	.word	0x00018e00
        /*0a80*/ 	.word	0x0000005a
        /*0a84*/ 	.word	0x00019c30
        /*0a88*/ 	.short	0x010a
        /*0a8a*/ 	.byte	0x3f
	.zero		1


	//   ....[73]....
        /*0a8c*/ 	.word	0x00018e60
        /*0a90*/ 	.word	0x00000006
        /*0a94*/ 	.word	0x00019c30
        /*0a98*/ 	.short	0x010a
        /*0a9a*/ 	.byte	0x3f
	.zero		1


	//   ....[74]....
        /*0a9c*/ 	.word	0x00018ec0
        /*0aa0*/ 	.word	0x00000006
        /*0aa4*/ 	.word	0x00019c50
        /*0aa8*/ 	.short	0x010a
        /*0aaa*/ 	.byte	0x3f
	.zero		1


	//   ....[75]....
        /*0aac*/ 	.word	0x00018f20
        /*0ab0*/ 	.word	0x00000008
        /*0ab4*/ 	.word	0x00019c30
        /*0ab8*/ 	.short	0x010a
        /*0aba*/ 	.byte	0x3f
	.zero		1


	//   ....[76]....
        /*0abc*/ 	.word	0x00018f80
        /*0ac0*/ 	.word	0x00000008
        /*0ac4*/ 	.word	0x00019c50
        /*0ac8*/ 	.short	0x010a
        /*0aca*/ 	.byte	0x3f
	.zero		1


	//   ....[77]....
        /*0acc*/ 	.word	0x00018fe0
        /*0ad0*/ 	.word	0x00000008
        /*0ad4*/ 	.word	0x00019c30
        /*0ad8*/ 	.short	0x010a
        /*0ada*/ 	.byte	0x3f
	.zero		1


	//   ....[78]....
        /*0adc*/ 	.word	0x00019040
        /*0ae0*/ 	.word	0x00000008
        /*0ae4*/ 	.word	0x00019c50
        /*0ae8*/ 	.short	0x010a
        /*0aea*/ 	.byte	0x3f
	.zero		1


	//   ....[79]....
        /*0aec*/ 	.word	0x000190a0
        /*0af0*/ 	.word	0x00000005
        /*0af4*/ 	.word	0x00019c50
        /*0af8*/ 	.short	0x010a
        /*0afa*/ 	.byte	0x3f
	.zero		1


	//   ....[80]....
        /*0afc*/ 	.word	0x000191f0
        /*0b00*/ 	.word	0x00000004
        /*0b04*/ 	.word	0x00019c80
        /*0b08*/ 	.short	0x010a
        /*0b0a*/ 	.byte	0x3f
	.zero		1


	//   ....[81]....
        /*0b0c*/ 	.word	0x00019240
        /*0b10*/ 	.word	0x00000004
        /*0b14*/ 	.word	0x00019c40
        /*0b18*/ 	.short	0x010a
        /*0b1a*/ 	.byte	0x3f
	.zero		1


	//   ....[82]....
        /*0b1c*/ 	.word	0x00019680
        /*0b20*/ 	.word	0x00000011
        /*0b24*/ 	.word	0x00019c20
        /*0b28*/ 	.short	0x010a
        /*0b2a*/ 	.byte	0x3f
	.zero		1


	//   ....[83]....
        /*0b2c*/ 	.word	0x000196d0
        /*0b30*/ 	.word	0x00000004
        /*0b34*/ 	.word	0x00019c80
        /*0b38*/ 	.short	0x010a
        /*0b3a*/ 	.byte	0x3f
	.zero		1


	//   ....[84]....
        /*0b3c*/ 	.word	0x00019720
        /*0b40*/ 	.word	0x00000004
        /*0b44*/ 	.word	0x00019c40
        /*0b48*/ 	.short	0x010a
        /*0b4a*/ 	.byte	0x3f
	.zero		1


	//   ....[85]....
        /*0b4c*/ 	.word	0x00019770
        /*0b50*/ 	.word	0x00000003
        /*0b54*/ 	.word	0x00019c70
        /*0b58*/ 	.short	0x010a
        /*0b5a*/ 	.byte	0x3f
	.zero		1


	//   ....[86]....
        /*0b5c*/ 	.word	0x000197c0
        /*0b60*/ 	.word	0x00000003
        /*0b64*/ 	.word	0x00019c60
        /*0b68*/ 	.short	0x010a
        /*0b6a*/ 	.byte	0x3f
	.zero		1


	//   ....[87]....
        /*0b6c*/ 	.word	0x00019810
        /*0b70*/ 	.word	0x00000003
        /*0b74*/ 	.word	0x00019c70
        /*0b78*/ 	.short	0x010a
        /*0b7a*/ 	.byte	0x3f
	.zero		1


	//   ....[88]....
        /*0b7c*/ 	.word	0x00019860
        /*0b80*/ 	.word	0x00000003
        /*0b84*/ 	.word	0x00019c60
        /*0b88*/ 	.short	0x010a
        /*0b8a*/ 	.byte	0x3f
	.zero		1


	//   ....[89]....
        /*0b8c*/ 	.word	0x000198b0
        /*0b90*/ 	.word	0x00000009
        /*0b94*/ 	.word	0x00019c20
        /*0b98*/ 	.short	0x010a
        /*0b9a*/ 	.byte	0x3f
	.zero		1


	//   ....[90]....
        /*0b9c*/ 	.word	0x00019a50
        /*0ba0*/ 	.word	0x00000007
        /*0ba4*/ 	.word	0x00000000
        /*0ba8*/ 	.short	0x010a
        /*0baa*/ 	.byte	0x3f
	.zero		1


	//   ....[91]....
        /*0bac*/ 	.word	0x00019aa0
        /*0bb0*/ 	.word	0x00000003
        /*0bb4*/ 	.word	0x00000000
        /*0bb8*/ 	.short	0x010a
        /*0bba*/ 	.byte	0x3f
	.zero		1


	//   ....[92]....
        /*0bbc*/ 	.word	0x00019af0
        /*0bc0*/ 	.word	0x00000003
        /*0bc4*/ 	.word	0x00019c60
        /*0bc8*/ 	.short	0x010a
        /*0bca*/ 	.byte	0x3f
	.zero		1


	//   ....[93]....
        /*0bcc*/ 	.word	0x00019b40
        /*0bd0*/ 	.word	0x00000005
        /*0bd4*/ 	.word	0x00019c60
        /*0bd8*/ 	.short	0x010a
        /*0bda*/ 	.byte	0x3f
	.zero		1


	//   ....[94]....
        /*0bdc*/ 	.word	0x00019b90
        /*0be0*/ 	.word	0x00000003
        /*0be4*/ 	.word	0x00019c80
        /*0be8*/ 	.short	0x010a
        /*0bea*/ 	.byte	0x3f
	.zero		1


	//----- nvinfo : EIATTR_NUM_MBARRIERS
	.align		4
.L_205:
        /*0bec*/ 	.byte	0x03, 0x38
        /*0bee*/ 	.short	0x0016


	//----- nvinfo : EIATTR_EXIT_INSTR_OFFSETS
	.align		4
        /*0bf0*/ 	.byte	0x04, 0x1c
        /*0bf2*/ 	.short	(.L_207 - .L_206)


	//   ....[0]....
.L_206:
        /*0bf4*/ 	.word	0x00000a40


	//   ....[1]....
        /*0bf8*/ 	.word	0x00012a70


	//   ....[2]....
        /*0bfc*/ 	.word	0x00018d90


	//----- nvinfo : EIATTR_MAX_THREADS
	.align		4
.L_207:
        /*0c00*/ 	.byte	0x04, 0x05
        /*0c02*/ 	.short	(.L_209 - .L_208)
.L_208:
        /*0c04*/ 	.word	0x00000200
        /*0c08*/ 	.word	0x00000001
        /*0c0c*/ 	.word	0x00000001


	//----- nvinfo : EIATTR_CRS_STACK_SIZE
	.align		4
.L_209:
        /*0c10*/ 	.byte	0x04, 0x1e
        /*0c12*/ 	.short	(.L_211 - .L_210)
.L_210:
        /*0c14*/ 	.word	0x00000000


	//----- nvinfo : EIATTR_CBANK_PARAM_SIZE
	.align		4
.L_211:
        /*0c18*/ 	.byte	0x03, 0x19
        /*0c1a*/ 	.short	0x0af0


	//----- nvinfo : EIATTR_PARAM_CBANK
	.align		4
        /*0c1c*/ 	.byte	0x04, 0x0a
        /*0c1e*/ 	.short	(.L_213 - .L_212)
	.align		4
.L_212:
        /*0c20*/ 	.word	index@(.nv.constant0._ZN7cutlass13device_kernelIN5flash11enable_sm90INS1_16FlashAttnFwdSm90INS1_25CollectiveMainloopFwdSm90ILi2EN4cute5tupleIJNS5_1CILi1EEES8_S8_EEENS6_IJNS7_ILi192EEENS7_ILi128EEENS7_ILi96EEEEEELi96ENS_12float_e4m3_tEfNS_4arch4Sm90ELb0ELb1ELb1ELb1ELb0ELb0ELb0ELb1ELb1ELb1ELb1ELb0EEENS1_21CollectiveEpilogueFwdINS6_IJSA_SC_SB_EEES9_NS_10bfloat16_tESG_Li384ELb1ELb1ELb1ELb1EEENS1_36VarlenDynamicPersistentTileSchedulerILi192ELi128ELi384ELi128ELb1ELb1ELb1ELb1ELb0ELb1EEEEEEEEEvNT_6ParamsE)
        /*0c24*/ 	.short	0x0210
        /*0c26*/ 	.short	0x0af0


	//----- nvinfo : EIATTR_SW_WAR
	.align		4
.L_213:
        /*0c28*/ 	.byte	0x04, 0x36
        /*0c2a*/ 	.short	(.L_215 - .L_214)
.L_214:
        /*0c2c*/ 	.word	0x00000008
.L_215:


//--------------------- .nv.info._ZN7cutlass13device_kernelIN5flash11enable_sm90INS1_16FlashAttnFwdSm90INS1_25CollectiveMainloopFwdSm90ILi2EN4cute5tupleIJNS5_1CILi1EEES8_S8_EEENS6_IJNS7_ILi192EEENS7_ILi128EEENS7_ILi96EEEEEELi96ENS_12float_e4m3_tEfNS_4arch4Sm90ELb0ELb1ELb1ELb1ELb0ELb1ELb0ELb1ELb1ELb1ELb1ELb0EEENS1_21CollectiveEpilogueFwdINS6_IJSA_SC_SB_EEES9_NS_10bfloat16_tESG_Li384ELb1ELb1ELb1ELb1EEENS1_36VarlenDynamicPersistentTileSchedulerILi192ELi128ELi384ELi128ELb1ELb1ELb1ELb1ELb0ELb1EEEEEEEEEvNT_6ParamsE --------------------------
	.section	.nv.info._ZN7cutlass13device_kernelIN5flash11enable_sm90INS1_16FlashAttnFwdSm90INS1_25CollectiveMainloopFwdSm90ILi2EN4cute5tupleIJNS5_1CILi1EEES8_S8_EEENS6_IJNS7_ILi192EEENS7_ILi128EEENS7_ILi96EEEEEELi96ENS_12float_e4m3_tEfNS_4arch4Sm90ELb0ELb1ELb1ELb1ELb0ELb1ELb0ELb1ELb1ELb1ELb1ELb0EEENS1_21CollectiveEpilogueFwdINS6_IJSA_SC_SB_EEES9_NS_10bfloat16_tESG_Li384ELb1ELb1ELb1ELb1EEENS1_36VarlenDynamicPersistentTileSchedulerILi192ELi128ELi384ELi128ELb1ELb1ELb1ELb1ELb0ELb1EEEEEEEEEvNT_6ParamsE,"",@"SHT_CUDA_INFO"
	.sectionflags	@""
	.align	4


	//----- nvinfo : EIATTR_CUDA_API_VERSION
	.align		4
        /*0000*/ 	.byte	0x04, 0x37
        /*0002*/ 	.short	(.L_217 - .L_216)
.L_216:
        /*0004*/ 	.word	0x00000082


	//----- nvinfo : EIATTR_KPARAM_INFO
	.align		4
.L_217:
        /*0008*/ 	.byte	0x04, 0x17
        /*000a*/ 	.short	(.L_219 - .L_218)
.L_218:
        /*000c*/ 	.word	0x00000000
        /*0010*/ 	.short	0x0000
        /*0012*/ 	.short	0x0070
        /*0014*/ 	.byte	0x00, 0xf0, 0x01, 0x2a


	//----- nvinfo : EIATTR_SPARSE_MMA_MASK
	.align		4
.L_219:
        /*0018*/ 	.byte	0x03, 0x50
        /*001a*/ 	.short	0x0000


	//----- nvinfo : EIATTR_MAXREG_COUNT
	.align		4
        /*001c*/ 	.byte	0x03, 0x1b
        /*001e*/ 	.short	0x0080


	//----- nvinfo : EIATTR_NUM_BARRIERS
	.align		4
        /*0020*/ 	.byte	0x02, 0x4c
        /*0022*/ 	.byte	0x10
	.zero		1


	//----- nvinfo : EIATTR_EXTERNS
	.align		4
        /*0024*/ 	.byte	0x04, 0x0f
        /*0026*/ 	.short	(.L_221 - .L_220)


	//   ....[0]....
	.align		4
.L_220:
        /*0028*/ 	.word	index@(__assertfail)


	//----- nvinfo : EIATTR_ANNOTATIONS
	.align		4
.L_221:
        /*002c*/ 	.byte	0x04, 0x55
        /*002e*/ 	.short	(.L_223 - .L_222)


	//   ....[0]....
.L_222:
        /* <DEDUP_REMOVED lines=99> */
        /*0654*/ 	.byte	0x90, 0x5e, 0x02, 0x00


	//----- nvinfo : EIATTR_MERCURY_ISA_VERSION
	.align		4
.L_223:
        /*0658*/ 	.byte	0x03, 0x5f
        /*065a*/ 	.short	0x0101


	//----- nvinfo : EIATTR_UNUSED_LOAD_BYTE_OFFSET
	.align		4
        /*065c*/ 	.byte	0x04, 0x44
        /*065e*/ 	.short	(.L_225 - .L_224)


	//   ....[0]....
.L_224:
        /*0660*/ 	.word	0x00000a90
        /*0664*/ 	.word	0x0000fff0


	//   ....[1]....
        /*0668*/ 	.word	0x00019f40
        /*066c*/ 	.word	0x0000fff0


	//----- nvinfo : EIATTR_INT_WARP_WIDE_INSTR_OFFSETS
	.align		4
.L_225:
        /*0670*/ 	.byte	0x04, 0x31
        /*0672*/ 	.short	(.L_227 - .L_226)


	//   ....[0]....
.L_226:
        /*0674*/ 	.word	0x00000180


	//   ....[1]....
        /*0678*/ 	.word	0x00000220


	//   ....[2]....
        /*067c*/ 	.word	0x00000290


	//   ....[3]....
        /*0680*/ 	.word	0x00020db0


	//   ....[4]....
        /*0684*/ 	.word	0x00020e40


	//   ....[5]....
        /*0688*/ 	.word	0x000237d0


	//   ....[6]....
        /*068c*/ 	.word	0x00023860


	//----- nvinfo : EIATTR_COOP_GROUP_MASK_REGIDS
	.align		4
.L_227:
        /*0690*/ 	.byte	0x04, 0x29
        /*0692*/ 	.short	(.L_229 - .L_228)


	//   ....[0]....
.L_228:
        /*0694*/ 	.word	0xffffffff


	//   ....[1]....
        /*0698*/ 	.word	0xffffffff


	//   ....[2]....
        /*069c*/ 	.word	0xffffffff


	//   ....[3]....
        /*06a0*/ 	.word	0xffffffff


	//   ....[4]....
        /*06a4*/ 	.word	0xffffffff


	//   ....[5]....
        /*06a8*/ 	.word	0xffffffff


	//   ....[6]....
        /*06ac*/ 	.word	0xffffffff


	//   ....[7]....
        /*06b0*/ 	.word	0xffffffff


	//   ....[8]....
        /*06b4*/ 	.word	0xffffffff


	//   ....[9]....
        /*06b8*/ 	.word	0xffffffff


	//   ....[10]....
        /*06bc*/ 	.word	0xffffffff


	//   ....[11]....
        /*06c0*/ 	.word	0xffffffff


	//   ....[12]....
        /*06c4*/ 	.word	0xffffffff


	//   ....[13]....
        /*06c8*/ 	.word	0xffffffff


	//   ....[14]....
        /*06cc*/ 	.word	0xffffffff


	//   ....[15]....
        /*06d0*/ 	.word	0xffffffff


	//   ....[16]....
        /*06d4*/ 	.word	0xffffffff


	//   ....[17]....
        /*06d8*/ 	.word	0xffffffff


	//   ....[18]....
        /*06dc*/ 	.word	0xffffffff


	//   ....[19]....
        /*06e0*/ 	.word	0xffffffff


	//   ....[20]....
        /*06e4*/ 	.word	0xffffffff


	//   ....[21]....
        /*06e8*/ 	.word	0xffffffff


	//   ....[22]....
        /*06ec*/ 	.word	0xffffffff


	//   ....[23]....
        /*06f0*/ 	.word	0xffffffff


	//   ....[24]....
        /*06f4*/ 	.word	0xffffffff


	//   ....[25]....
        /*06f8*/ 	.word	0xffffffff


	//   ....[26]....
        /*06fc*/ 	.word	0xffffffff


	//   ....[27]....
        /*0700*/ 	.word	0xffffffff


	//   ....[28]....
        /*0704*/ 	.word	0xffffffff


	//   ....[29]....
        /*0708*/ 	.word	0xffffffff


	//   ....[30]....
        /*070c*/ 	.word	0xffffffff


	//   ....[31]....
        /*0710*/ 	.word	0xffffffff


	//   ....[32]....
        /*0714*/ 	.word	0xffffffff


	//   ....[33]....
        /*0718*/ 	.word	0xffffffff


	//   ....[34]....
        /*071c*/ 	.word	0xffffffff


	//   ....[35]....
        /*0720*/ 	.word	0xffffffff


	//   ....[36]....
        /*0724*/ 	.word	0xffffffff


	//   ....[37]....
        /*0728*/ 	.word	0xffffffff


	//   ....[38]....
        /*072c*/ 	.word	0xffffffff


	//   ....[39]....
        /*0730*/ 	.word	0xffffffff


	//   ....[40]....
        /*0734*/ 	.word	0xffffffff


	//   ....[41]....
        /*0738*/ 	.word	0xffffffff


	//   ....[42]....
        /*073c*/ 	.word	0xffffffff


	//   ....[43]....
        /*0740*/ 	.word	0xffffffff


	//   ....[44]....
        /*0744*/ 	.word	0xffffffff


	//   ....[45]....
        /*0748*/ 	.word	0xffffffff


	//   ....[46]....
        /*074c*/ 	.word	0xffffffff


	//   ....[47]....
        /*0750*/ 	.word	0xffffffff


	//   ....[48]....
        /*0754*/ 	.word	0xffffffff


	//   ....[49]....
        /*0758*/ 	.word	0xffffffff


	//   ....[50]....
        /*075c*/ 	.word	0xffffffff


	//   ....[51]....
        /*0760*/ 	.word	0xffffffff


	//   ....[52]....
        /*0764*/ 	.word	0xffffffff


	//   ....[53]....
        /*0768*/ 	.word	0xffffffff


	//   ....[54]....
        /*076c*/ 	.word	0xffffffff


	//   ....[55]....
        /*0770*/ 	.word	0xffffffff


	//   ....[56]....
        /*0774*/ 	.word	0xffffffff


	//   ....[57]....
        /*0778*/ 	.word	0xffffffff


	//   ....[58]....
        /*077c*/ 	.word	0xffffffff


	//   ....[59]....
        /*0780*/ 	.word	0xffffffff


	//   ....[60]....
        /*0784*/ 	.word	0xffffffff


	//   ....[61]....
        /*0788*/ 	.word	0xffffffff


	//   ....[62]....
        /*078c*/ 	.word	0xffffffff


	//   ....[63]....
        /*0790*/ 	.word	0xffffffff


	//   ....[64]....
        /*0794*/ 	.word	0xffffffff


	//   ....[65]....
        /*0798*/ 	.word	0xffffffff


	//   ....[66]....
        /*079c*/ 	.word	0xffffffff


	//   ....[67]....
        /*07a0*/ 	.word	0xffffffff


	//   ....[68]....
        /*07a4*/ 	.word	0xffffffff


	//   ....[69]....
        /*07a8*/ 	.word	0xffffffff


	//   ....[70]....
        /*07ac*/ 	.word	0xffffffff


	//   ....[71]....
        /*07b0*/ 	.word	0xffffffff


	//   ....[72]....
        /*07b4*/ 	.word	0xffffffff


	//   ....[73]....
        /*07b8*/ 	.word	0xffffffff


	//   ....[74]....
        /*07bc*/ 	.word	0xffffffff


	//   ....[75]....
        /*07c0*/ 	.word	0xffffffff


	//   ....[76]....
        /*07c4*/ 	.word	0xffffffff


	//   ....[77]....
        /*07c8*/ 	.word	0xffffffff


	//   ....[78]....
        /*07cc*/ 	.word	0xffffffff


	//   ....[79]....
        /*07d0*/ 	.word	0xffffffff


	//   ....[80]....
        /*07d4*/ 	.word	0xffffffff


	//   ....[81]....
        /*07d8*/ 	.word	0xffffffff


	//   ....[82]....
        /*07dc*/ 	.word	0xffffffff


	//   ....[83]....
        /*07e0*/ 	.word	0xffffffff


	//   ....[84]....
        /*07e4*/ 	.word	0xffffffff


	//   ....[85]....
        /*07e8*/ 	.word	0xffffffff


	//   ....[86]....
        /*07ec*/ 	.word	0xffffffff


	//   ....[87]....
        /*07f0*/ 	.word	0xffffffff


	//   ....[88]....
        /*07f4*/ 	.word	0xffffffff


	//   ....[89]....
        /*07f8*/ 	.word	0xffffffff


	//   ....[90]....
        /*07fc*/ 	.word	0xffffffff


	//   ....[91]....
        /*0800*/ 	.word	0xffffffff


	//   ....[92]....
        /*0804*/ 	.word	0xffffffff


	//   ....[93]....
        /*0808*/ 	.word	0xffffffff


	//   ....[94]....
        /*080c*/ 	.word	0xffffffff


	//   ....[95]....
        /*0810*/ 	.word	0xffffffff


	//   ....[96]....
        /*0814*/ 	.word	0xffffffff


	//   ....[97]....
        /*0818*/ 	.word	0xffffffff


	//   ....[98]....
        /*081c*/ 	.word	0xffffffff


	//   ....[99]....
        /*0820*/ 	.word	0xffffffff


	//   ....[100]....
        /*0824*/ 	.word	0xffffffff


	//   ....[101]....
        /*0828*/ 	.word	0xffffffff


	//   ....[102]....
        /*082c*/ 	.word	0xffffffff


	//   ....[103]....
        /*0830*/ 	.word	0xffffffff


	//   ....[104]....
        /*0834*/ 	.word	0xffffffff


	//   ....[105]....
        /*0838*/ 	.word	0xffffffff


	//   ....[106]....
        /*083c*/ 	.word	0xffffffff


	//   ....[107]....
        /*0840*/ 	.word	0xffffffff


	//   ....[108]....
        /*0844*/ 	.word	0xffffffff


	//   ....[109]....
        /*0848*/ 	.word	0xffffffff


	//   ....[110]....
        /*084c*/ 	.word	0xffffffff


	//   ....[111]....
        /*0850*/ 	.word	0xffffffff


	//   ....[112]....
        /*0854*/ 	.word	0xffffffff


	//   ....[113]....
        /*0858*/ 	.word	0xffffffff


	//   ....[114]....
        /*085c*/ 	.word	0xffffffff


	//   ....[115]....
        /*0860*/ 	.word	0xffffffff


	//   ....[116]....
        /*0864*/ 	.word	0xffffffff


	//   ....[117]....
        /*0868*/ 	.word	0xffffffff


	//   ....[118]....
        /*086c*/ 	.word	0xffffffff


	//   ....[119]....
        /*0870*/ 	.word	0xffffffff


	//   ....[120]....
        /*0874*/ 	.word	0xffffffff


	//   ....[121]....
        /*0878*/ 	.word	0xffffffff


	//   ....[122]....
        /*087c*/ 	.word	0xffffffff


	//   ....[123]....
        /*0880*/ 	.word	0xffffffff


	//   ....[124]....
        /*0884*/ 	.word	0xffffffff


	//   ....[125]....
        /*0888*/ 	.word	0xffffffff


	//   ....[126]....
        /*088c*/ 	.word	0xffffffff


	//   ....[127]....
        /*0890*/ 	.word	0xffffffff


	//   ....[128]....
        /*0894*/ 	.word	0xffffffff


	//   ....[129]....
        /*0898*/ 	.word	0xffffffff


	//   ....[130]....
        /*089c*/ 	.word	0xffffffff


	//   ....[131]....
        /*08a0*/ 	.word	0xffffffff


	//   ....[132]....
        /*08a4*/ 	.word	0xffffffff


	//   ....[133]....
        /*08a8*/ 	.word	0xffffffff


	//   ....[134]....
        /*08ac*/ 	.word	0xffffffff


	//   ....[135]....
        /*08b0*/ 	.word	0xffffffff


	//   ....[136]....
        /*08b4*/ 	.word	0xffffffff


	//   ....[137]....
        /*08b8*/ 	.word	0xffffffff


	//   ....[138]....
        /*08bc*/ 	.word	0xffffffff


	//   ....[139]....
        /*08c0*/ 	.word	0xffffffff


	//   ....[140]....
        /*08c4*/ 	.word	0xffffffff


	//   ....[141]....
        /*08c8*/ 	.word	0xffffffff


	//   ....[142]....
        /*08cc*/ 	.word	0xffffffff


	//   ....[143]....
        /*08d0*/ 	.word	0xffffffff


	//   ....[144]....
        /*08d4*/ 	.word	0xffffffff


	//   ....[145]....
        /*08d8*/ 	.word	0xffffffff


	//   ....[146]....
        /*08dc*/ 	.word	0xffffffff


	//   ....[147]....
        /*08e0*/ 	.word	0xffffffff


	//   ....[148]....
        /*08e4*/ 	.word	0xffffffff


	//   ....[149]....
        /*08e8*/ 	.word	0xffffffff


	//   ....[150]....
        /*08ec*/ 	.word	0x0500000f


	//   ....[151]....
        /*08f0*/ 	.word	0x0500000f


	//   ....[152]....
        /*08f4*/ 	.word	0x0500000f


	//   ....[153]....
        /*08f8*/ 	.word	0x0500000f


	//   ....[154]....
        /*08fc*/ 	.word	0x0500000f


	//   ....[155]....
        /*0900*/ 	.word	0x0500000f


	//   ....[156]....
        /*0904*/ 	.word	0x0500000f


	//   ....[157]....
        /*0908*/ 	.word	0x0500000f


	//   ....[158]....
        /*090c*/ 	.word	0x0500000f


	//   ....[159]....
        /*0910*/ 	.word	0x0500000f


	//   ....[160]....
        /*0914*/ 	.word	0x0500000f


	//   ....[161]....
        /*0918*/ 	.word	0x0500000f


	//   ....[162]....
        /*091c*/ 	.word	0x0500000f


	//   ....[163]....
        /*0920*/ 	.word	0x0500000f


	//   ....[164]....
        /*0924*/ 	.word	0x0500000f


	//   ....[165]....
        /*0928*/ 	.word	0x0500000f


	//   ....[166]....
        /*092c*/ 	.word	0x0500000f


	//   ....[167]....
        /*0930*/ 	.word	0x0500000f


	//   ....[168]....
        /*0934*/ 	.word	0x0500000f


	//   ....[169]....
        /*0938*/ 	.word	0x0500000f


	//   ....[170]....
        /*093c*/ 	.word	0x0500000f


	//   ....[171]....
        /*0940*/ 	.word	0x0500000f


	//   ....[172]....
        /*0944*/ 	.word	0x0500000f


	//   ....[173]....
        /*0948*/ 	.word	0x0500000f


	//   ....[174]....
        /*094c*/ 	.word	0x0500000f


	//   ....[175]....
        /*0950*/ 	.word	0x0500000f


	//   ....[176]....
        /*0954*/ 	.word	0x0500000f


	//   ....[177]....
        /*0958*/ 	.word	0x0500000f


	//   ....[178]....
        /*095c*/ 	.word	0x0500000f


	//   ....[179]....
        /*0960*/ 	.word	0x0500000f


	//   ....[180]....
        /*0964*/ 	.word	0x0500000f


	//   ....[181]....
        /*0968*/ 	.word	0x0500000f


	//   ....[182]....
        /*096c*/ 	.word	0x0500000f


	//   ....[183]....
        /*0970*/ 	.word	0x0500000f


	//   ....[184]....
        /*0974*/ 	.word	0x0500000f


	//----- nvinfo : EIATTR_COOP_GROUP_INSTR_OFFSETS
	.align		4
.L_229:
        /*0978*/ 	.byte	0x04, 0x28
        /*097a*/ 	.short	(.L_231 - .L_230)


	//   ....[0]....
.L_230:
        /*097c*/ 	.word	0x00000060


	//   ....[1]....
        /*0980*/ 	.word	0x00000190


	//   ....[2]....
        /*0984*/ 	.word	0x00000240


	//   ....[3]....
        /*0988*/ 	.word	0x00000400


	//   ....[4]....
        /*098c*/ 	.word	0x00000560


	//   ....[5]....
        /*0990*/ 	.word	0x00000680


	//   ....[6]....
        /*0994*/ 	.word	0x000007e0


	//   ....[7]....
        /*0998*/ 	.word	0x00007610


	//   ....[8]....
        /*099c*/ 	.word	0x00007f50


	//   ....[9]....
        /*09a0*/ 	.word	0x00007f60


	//   ....[10]....
        /*09a4*/ 	.word	0x00007f70


	//   ....[11]....
        /*09a8*/ 	.word	0x00007f80


	//   ....[12]....
        /*09ac*/ 	.word	0x00009c50


	//   ....[13]....
        /*09b0*/ 	.word	0x00009c60


	//   ....[14]....
        /*09b4*/ 	.word	0x00009c70


	//   ....[15]....
        /*09b8*/ 	.word	0x00009c80


	//   ....[16]....
        /*09bc*/ 	.word	0x0000c760


	//   ....[17]....
        /*09c0*/ 	.word	0x0000cf70


	//   ....[18]....
        /*09c4*/ 	.word	0x0000e3d0


	//   ....[19]....
        /*09c8*/ 	.word	0x0000e510


	//   ....[20]....
        /*09cc*/ 	.word	0x0000e9a0


	//   ....[21]....
        /*09d0*/ 	.word	0x0000eb00


	//   ....[22]....
        /*09d4*/ 	.word	0x00010920


	//   ....[23]....
        /*09d8*/ 	.word	0x00010d60


	//   ....[24]....
        /*09dc*/ 	.word	0x00011ab0


	//   ....[25]....
        /*09e0*/ 	.word	0x00011be0


	//   ....[26]....
        /*09e4*/ 	.word	0x00012360


	//   ....[27]....
        /*09e8*/ 	.word	0x000123c0


	//   ....[28]....
        /*09ec*/ 	.word	0x00014900


	//   ....[29]....
        /*09f0*/ 	.word	0x00014920


	//   ....[30]....
        /*09f4*/ 	.word	0x00014940


	//   ....[31]....
        /*09f8*/ 	.word	0x00014970


	//   ....[32]....
        /*09fc*/ 	.word	0x000169d0


	//   ....[33]....
        /*0a00*/ 	.word	0x00016e50


	//   ....[34]....
        /*0a04*/ 	.word	0x00017e20


	//   ....[35]....
        /*0a08*/ 	.word	0x00017f20


	//   ....[36]....
        /*0a0c*/ 	.word	0x00018300


	//   ....[37]....
        /*0a10*/ 	.word	0x00018450


	//   ....[38]....
        /*0a14*/ 	.word	0x000197d0


	//   ....[39]....
        /*0a18*/ 	.word	0x00019870


	//   ....[40]....
        /*0a1c*/ 	.word	0x000198b0


	//   ....[41]....
        /*0a20*/ 	.word	0x000199b0


	//   ....[42]....
        /*0a24*/ 	.word	0x0001a560


	//   ....[43]....
        /*0a28*/ 	.word	0x0001a630


	//   ....[44]....
        /*0a2c*/ 	.word	0x0001a660


	//   ....[45]....
        /*0a30*/ 	.word	0x0001a680


	//   ....[46]....
        /*0a34*/ 	.word	0x0001a6a0


	//   ....[47]....
        /*0a38*/ 	.word	0x0001a6d0


	//   ....[48]....
        /*0a3c*/ 	.word	0x0001a6e0


	//   ....[49]....
        /*0a40*/ 	.word	0x0001a6f0


	//   ....[50]....
        /*0a44*/ 	.word	0x0001a700


	//   ....[51]....
        /*0a48*/ 	.word	0x0001a710


	//   ....[52]....
        /*0a4c*/ 	.word	0x0001a720


	//   ....[53]....
        /*0a50*/ 	.word	0x0001a730


	//   ....[54]....
        /*0a54*/ 	.word	0x0001a740


	//   ....[55]....
        /*0a58*/ 	.word	0x0001a750


	//   ....[56]....
        /*0a5c*/ 	.word	0x0001a760


	//   ....[57]....
        /*0a60*/ 	.word	0x0001a770


	//   ....[58]....
        /*0a64*/ 	.word	0x0001a780


	//   ....[59]....
        /*0a68*/ 	.word	0x0001a790


	//   ....[60]....
        /*0a6c*/ 	.word	0x0001a7a0


	//   ....[61]....
        /*0a70*/ 	.word	0x0001a7b0


	//   ....[62]....
        /*0a74*/ 	.word	0x0001a7c0


	//   ....[63]....
        /*0a78*/ 	.word	0x0001a7d0


	//   ....[64]....
        /*0a7c*/ 	.word	0x0001a7e0


	//   ....[65]....
        /*0a80*/ 	.word	0x0001a7f0


	//   ....[66]....
        /*0a84*/ 	.word	0x0001a800


	//   ....[67]....
        /*0a88*/ 	.word	0x0001a810


	//   ....[68]....
        /*0a8c*/ 	.word	0x0001a820


	//   ....[69]....
        /*0a90*/ 	.word	0x0001a830


	//   ....[70]....
        /*0a94*/ 	.word	0x0001a840


	//   ....[71]....
        /*0a98*/ 	.word	0x0001a850


	//   ....[72]....
        /*0a9c*/ 	.word	0x0001a860


	//   ....[73]....
        /*0aa0*/ 	.word	0x0001a870


	//   ....[74]....
        /*0aa4*/ 	.word	0x0001a880


	//   ....[75]....
        /*0aa8*/ 	.word	0x0001a890


	//   ....[76]....
        /*0aac*/ 	.word	0x0001a8a0


	//   ....[77]....
        /*0ab0*/ 	.word	0x0001a8b0


	//   ....[78]....
        /*0ab4*/ 	.word	0x0001a8c0


	//   ....[79]....
        /*0ab8*/ 	.word	0x0001a8d0


	//   ....[80]....
        /*0abc*/ 	.word	0x0001a8e0


	//   ....[81]....
        /*0ac0*/ 	.word	0x0001a8f0


	//   ....[82]....
        /*0ac4*/ 	.word	0x0001a900


	//   ....[83]....
        /*0ac8*/ 	.word	0x0001a910


	//   ....[84]....
        /*0acc*/ 	.word	0x0001a920


	//   ....[85]....
        /*0ad0*/ 	.word	0x0001a930


	//   ....[86]....
        /*0ad4*/ 	.word	0x0001a940


	//   ....[87]....
        /*0ad8*/ 	.word	0x0001a950


	//   ....[88]....
        /*0adc*/ 	.word	0x0001a960


	//   ....[89]....
        /*0ae0*/ 	.word	0x0001a970


	//   ....[90]....
        /*0ae4*/ 	.word	0x0001b2c0


	//   ....[91]....
        /*0ae8*/ 	.word	0x0001b2d0


	//   ....[92]....
        /*0aec*/ 	.word	0x0001b2e0


	//   ....[93]....
        /*0af0*/ 	.word	0x0001b320


	//   ....[94]....
        /*0af4*/ 	.word	0x0001ba10


	//   ....[95]....
        /*0af8*/ 	.word	0x0001ba20


	//   ....[96]....
        /*0afc*/ 	.word	0x0001bb30


	//   ....[97]....
        /*0b00*/ 	.word	0x0001bb50


	//   ....[98]....
        /*0b04*/ 	.word	0x0001bf80


	//   ....[99]....
        /*0b08*/ 	.word	0x0001bfc0


	//   ....[100]....
        /*0b0c*/ 	.word	0x0001c3f0


	//   ....[101]....
        /*0b10*/ 	.word	0x0001c400


	//   ....[102]....
        /*0b14*/ 	.word	0x0001d020


	//   ....[103]....
        /*0b18*/ 	.word	0x0001d030


	//   ....[104]....
        /*0b1c*/ 	.word	0x0001d130


	//   ....[105]....
        /*0b20*/ 	.word	0x0001d150


	//   ....[106]....
        /*0b24*/ 	.word	0x0001d2e0


	//   ....[107]....
        /*0b28*/ 	.word	0x0001d4e0


	//   ....[108]....
        /*0b2c*/ 	.word	0x0001d510


	//   ....[109]....
        /*0b30*/ 	.word	0x0001d540


	//   ....[110]....
        /*0b34*/ 	.word	0x0001d570


	//   ....[111]....
        /*0b38*/ 	.word	0x0001d5a0


	//   ....[112]....
        /*0b3c*/ 	.word	0x0001d5d0


	//   ....[113]....
        /*0b40*/ 	.word	0x0001d760


	//   ....[114]....
        /*0b44*/ 	.word	0x0001d790


	//   ....[115]....
        /*0b48*/ 	.word	0x0001d7c0


	//   ....[116]....
        /*0b4c*/ 	.word	0x0001d7f0


	//   ....[117]....
        /*0b50*/ 	.word	0x0001d820


	//   ....[118]....
        /*0b54*/ 	.word	0x0001d850


	//   ....[119]....
        /*0b58*/ 	.word	0x0001d8e0


	//   ....[120]....
        /*0b5c*/ 	.word	0x0001d910


	//   ....[121]....
        /*0b60*/ 	.word	0x0001d920


	//   ....[122]....
        /*0b64*/ 	.word	0x0001d960


	//   ....[123]....
        /*0b68*/ 	.word	0x0001f300


	//   ....[124]....
        /*0b6c*/ 	.word	0x000214f0


	//   ....[125]....
        /*0b70*/ 	.word	0x00022360


	//   ....[126]....
        /*0b74*/ 	.word	0x00022370


	//   ....[127]....
        /*0b78*/ 	.word	0x00022380


	//   ....[128]....
        /*0b7c*/ 	.word	0x00022390


	//   ....[129]....
        /*0b80*/ 	.word	0x000224c0


	//   ....[130]....
        /*0b84*/ 	.word	0x000224d0


	//   ....[131]....
        /*0b88*/ 	.word	0x00023f60


	//   ....[132]....
        /*0b8c*/ 	.word	0x00023f90


	//   ....[133]....
        /*0b90*/ 	.word	0x00023ff0


	//   ....[134]....
        /*0b94*/ 	.word	0x00024020


	//   ....[135]....
        /*0b98*/ 	.word	0x00024050


	//   ....[136]....
        /*0b9c*/ 	.word	0x00024080


	//   ....[137]....
        /*0ba0*/ 	.word	0x000240b0


	//   ....[138]....
        /*0ba4*/ 	.word	0x000240e0


	//   ....[139]....
        /*0ba8*/ 	.word	0x00024280


	//   ....[140]....
        /*0bac*/ 	.word	0x000242b0


	//   ....[141]....
        /*0bb0*/ 	.word	0x000242e0


	//   ....[142]....
        /*0bb4*/ 	.word	0x00024310


	//   ....[143]....
        /*0bb8*/ 	.word	0x00024340


	//   ....[144]....
        /*0bbc*/ 	.word	0x00024370


	//   ....[145]....
        /*0bc0*/ 	.word	0x00024430


	//   ....[146]....
        /*0bc4*/ 	.word	0x00024450


	//   ....[147]....
        /*0bc8*/ 	.word	0x00024470


	//   ....[148]....
        /*0bcc*/ 	.word	0x000244d0


	//   ....[149]....
        /*0bd0*/ 	.word	0x00024f10


	//   ....[150]....
        /*0bd4*/ 	.word	0x00025380


	//   ....[151]....
        /*0bd8*/ 	.word	0x00025410


	//   ....[152]....
        /*0bdc*/ 	.word	0x00025460


	//   ....[153]....
        /*0be0*/ 	.word	0x000254b0


	//   ....[154]....
        /*0be4*/ 	.word	0x00025580


	//   ....[155]....
        /*0be8*/ 	.word	0x00025610


	//   ....[156]....
        /*0bec*/ 	.word	0x00025660


	//   ....[157]....
        /*0bf0*/ 	.word	0x000256b0


	//   ....[158]....
        /*0bf4*/ 	.word	0x00025a50


	//   ....[159]....
        /*0bf8*/ 	.word	0x00025d30


	//   ....[160]....
        /*0bfc*/ 	.word	0x00025f30


	//   ....[161]....
        /*0c00*/ 	.word	0x00025f80


	//   ....[162]....
        /*0c04*/ 	.word	0x00025fe0


	//   ....[163]....
        /*0c08*/ 	.word	0x00026080


	//   ....[164]....
        /*0c0c*/ 	.word	0x00026150


	//   ....[165]....
        /*0c10*/ 	.word	0x00026230


	//   ....[166]....
        /*0c14*/ 	.word	0x00026500


	//   ....[167]....
        /*0c18*/ 	.word	0x000265a0


	//   ....[168]....
        /*0c1c*/ 	.word	0x00026720


	//   ....[169]....
        /*0c20*/ 	.word	0x000267a0


	//   ....[170]....
        /*0c24*/ 	.word	0x00026820


	//   ....[171]....
        /*0c28*/ 	.word	0x000268a0


	//   ....[172]....
        /*0c2c*/ 	.word	0x00026920


	//   ....[173]....
        /*0c30*/ 	.word	0x000269b0


	//   ....[174]....
        /*0c34*/ 	.word	0x00026a50


	//   ....[175]....
        /*0c38*/ 	.word	0x00026b00


	//   ....[176]....
        /*0c3c*/ 	.word	0x00026b80


	//   ....[177]....
        /*0c40*/ 	.word	0x00026c00


	//   ....[178]....
        /*0c44*/ 	.word	0x00026c80


	//   ....[179]....
        /*0c48*/ 	.word	0x00026d10


	//   ....[180]....
        /*0c4c*/ 	.word	0x00026d90


	//   ....[181]....
        /*0c50*/ 	.word	0x00026e40


	//   ....[182]....
        /*0c54*/ 	.word	0x00026e90


	//   ....[183]....
        /*0c58*/ 	.word	0x00026f30


	//   ....[184]....
        /*0c5c*/ 	.word	0x00027060


	//----- nvinfo : EIATTR_REG_RECONFIG
	.align		4
.L_231:
        /*0c60*/ 	.byte	0x01, 0x54
	.zero		2


	//----- nvinfo : EIATTR_SYSCALL_OFFSETS
	.align		4
        /*0c64*/ 	.byte	0x04, 0x46
        /*0c66*/ 	.short	(.L_233 - .L_232)


	//   ....[0]....
.L_232:
        /*0c68*/ 	.word	0x00002040


	//   ....[1]....
        /*0c6c*/ 	.word	0x00002190


	//   ....[2]....
        /*0c70*/ 	.word	0x00007780


	//   ....[3]....
        /*0c74*/ 	.word	0x00007cf0


	//   ....[4]....
        /*0c78*/ 	.word	0x00020fa0


	//   ....[5]....
        /*0c7c*/ 	.word	0x00021110


	//   ....[6]....
        /*0c80*/ 	.word	0x00021260


	//   ....[7]....
        /*0c84*/ 	.word	0x000213a0


	//   ....[8]....
        /*0c88*/ 	.word	0x00021e30


	//----- nvinfo : EIATTR_MBARRIER_INSTR_OFFSETS
	.align		4
.L_233:
        /*0c8c*/ 	.byte	0x04, 0x39
        /*0c8e*/ 	.short	(.L_235 - .L_234)


	//   ....[0]....
.L_234:
        /*0c90*/ 	.word	0x000002b0
        /*0c94*/ 	.word	0x000000ff
        /*0c98*/ 	.word	0x00019c00
        /*0c9c*/ 	.short	0x0100
        /*0c9e*/ 	.byte	0x08
	.zero		1


	//   ....[1]....
        /*0ca0*/ 	.word	0x000002c0
        /*0ca4*/ 	.word	0x000000ff
        /*0ca8*/ 	.word	0x00019c20
        /*0cac*/ 	.short	0x0100
        /*0cae*/ 	.byte	0x08
	.zero		1


	//   ....[2]....
        /*0cb0*/ 	.word	0x000003b0
        /*0cb4*/ 	.word	0x000000ff
        /*0cb8*/ 	.word	0x00019c30
        /*0cbc*/ 	.short	0x0100
        /*0cbe*/ 	.byte	0x08
	.zero		1


	//   ....[3]....
        /*0cc0*/ 	.word	0x000003c0
        /*0cc4*/ 	.word	0x000000ff
        /*0cc8*/ 	.word	0x00019c40
        /*0ccc*/ 	.short	0x0100
        /*0cce*/ 	.byte	0x08
	.zero		1


	//   ....[4]....
        /*0cd0*/ 	.word	0x000003d0
        /*0cd4*/ 	.word	0x000000ff
        /*0cd8*/ 	.word	0x00019c38
        /*0cdc*/ 	.short	0x0100
        /*0cde*/ 	.byte	0x08
	.zero		1


	//   ....[5]....
        /*0ce0*/ 	.word	0x000003e0
        /*0ce4*/ 	.word	0x000000ff
        /*0ce8*/ 	.word	0x00019c48
        /*0cec*/ 	.short	0x0100
        /*0cee*/ 	.byte	0x08
	.zero		1


	//   ....[6]....
        /*0cf0*/ 	.word	0x00000510
        /*0cf4*/ 	.word	0x000000ff
        /*0cf8*/ 	.word	0x00019c50
        /*0cfc*/ 	.short	0x0100
        /*0cfe*/ 	.byte	0x08
	.zero		1


	//   ....[7]....
        /*0d00*/ 	.word	0x00000520
        /*0d04*/ 	.word	0x000000ff
        /*0d08*/ 	.word	0x00019c60
        /*0d0c*/ 	.short	0x0100
        /*0d0e*/ 	.byte	0x08
	.zero		1


	//   ....[8]....
        /*0d10*/ 	.word	0x00000530
        /*0d14*/ 	.word	0x000000ff
        /*0d18*/ 	.word	0x00019c58
        /*0d1c*/ 	.short	0x0100
        /*0d1e*/ 	.byte	0x08
	.zero		1


	//   ....[9]....
        /*0d20*/ 	.word	0x00000540
        /*0d24*/ 	.word	0x000000ff
        /*0d28*/ 	.word	0x00019c68
        /*0d2c*/ 	.short	0x0100
        /*0d2e*/ 	.byte	0x08
	.zero		1


	//   ....[10]....
        /*0d30*/ 	.word	0x00000630
        /*0d34*/ 	.word	0x000000ff
        /*0d38*/ 	.word	0x00019c70
        /*0d3c*/ 	.short	0x0100
        /*0d3e*/ 	.byte	0x06
	.zero		1


	//   ....[11]....
        /*0d40*/ 	.word	0x00000640
        /*0d44*/ 	.word	0x000000ff
        /*0d48*/ 	.word	0x00019c80
        /*0d4c*/ 	.short	0x0100
        /*0d4e*/ 	.byte	0x06
	.zero		1


	//   ....[12]....
        /*0d50*/ 	.word	0x00000650
        /*0d54*/ 	.word	0x000000ff
        /*0d58*/ 	.word	0x00019c78
        /*0d5c*/ 	.short	0x0100
        /*0d5e*/ 	.byte	0x06
	.zero		1


	//   ....[13]....
        /*0d60*/ 	.word	0x00000660
        /*0d64*/ 	.word	0x000000ff
        /*0d68*/ 	.word	0x00019c88
        /*0d6c*/ 	.short	0x0100
        /*0d6e*/ 	.byte	0x06
	.zero		1


	//   ....[14]....
        /*0d70*/ 	.word	0x00000790
        /*0d74*/ 	.word	0x000000ff
        /*0d78*/ 	.word	0x00019c90
        /*0d7c*/ 	.short	0x0100
        /*0d7e*/ 	.byte	0x08
	.zero		1


	//   ....[15]....
        /*0d80*/ 	.word	0x000007a0
        /*0d84*/ 	.word	0x000000ff
        /*0d88*/ 	.word	0x00019ca0
        /*0d8c*/ 	.short	0x0100
        /*0d8e*/ 	.byte	0x08
	.zero		1


	//   ....[16]....
        /*0d90*/ 	.word	0x000007b0
        /*0d94*/ 	.word	0x000000ff
        /*0d98*/ 	.word	0x00019c98
        /*0d9c*/ 	.short	0x0100
        /*0d9e*/ 	.byte	0x08
	.zero		1


	//   ....[17]....
        /*0da0*/ 	.word	0x000007c0
        /*0da4*/ 	.word	0x000000ff
        /*0da8*/ 	.word	0x00019ca8
        /*0dac*/ 	.short	0x0100
        /*0dae*/ 	.byte	0x08
	.zero		1


	//   ....[18]....
        /*0db0*/ 	.word	0x000008f0
        /*0db4*/ 	.word	0x000000ff
        /*0db8*/ 	.word	0x00019cb0
        /*0dbc*/ 	.short	0x0100
        /*0dbe*/ 	.byte	0x08
	.zero		1


	//   ....[19]....
        /*0dc0*/ 	.word	0x00000900
        /*0dc4*/ 	.word	0x000000ff
        /*0dc8*/ 	.word	0x00019cc0
        /*0dcc*/ 	.short	0x0100
        /*0dce*/ 	.byte	0x08
	.zero		1


	//   ....[20]....
        /*0dd0*/ 	.word	0x00000910
        /*0dd4*/ 	.word	0x000000ff
        /*0dd8*/ 	.word	0x00019cb8
        /*0ddc*/ 	.short	0x0100
        /*0dde*/ 	.byte	0x08
	.zero		1


	//   ....[21]....
        /*0de0*/ 	.word	0x00000920
        /*0de4*/ 	.word	0x000000ff
        /*0de8*/ 	.word	0x00019cc8
        /*0dec*/ 	.short	0x0100
        /*0dee*/ 	.byte	0x08
	.zero		1


	//   ....[22]....
        /*0df0*/ 	.word	0x00002ee0
        /*0df4*/ 	.word	0x00000052
        /*0df8*/ 	.word	0x00019c90
        /*0dfc*/ 	.short	0x010a
        /*0dfe*/ 	.byte	0x3f
	.zero		1


	//   ....[23]....
        /*0e00*/ 	.word	0x00004720
        /*0e04*/ 	.word	0x00000052
        /*0e08*/ 	.word	0x00019c90
        /*0e0c*/ 	.short	0x010a
        /*0e0e*/ 	.byte	0x3f
	.zero		1


	//   ....[24]....
        /*0e10*/ 	.word	0x00006790
        /*0e14*/ 	.word	0x00000052
        /*0e18*/ 	.word	0x00019c90
        /*0e1c*/ 	.short	0x010a
        /*0e1e*/ 	.byte	0x3f
	.zero		1


	//   ....[25]....
        /*0e20*/ 	.word	0x00006940
        /*0e24*/ 	.word	0x00000008
        /*0e28*/ 	.word	0x00000000
        /*0e2c*/ 	.short	0x0101
        /*0e2e*/ 	.byte	0x3f
	.zero		1


	//   ....[26]....
        /*0e30*/ 	.word	0x00006980
        /*0e34*/ 	.word	0x00000052
        /*0e38*/ 	.word	0x00019cb0
        /*0e3c*/ 	.short	0x010a
        /*0e3e*/ 	.byte	0x3f
	.zero		1


	//   ....[27]....
        /*0e40*/ 	.word	0x00006c00
        /*0e44*/ 	.word	0x00000052
        /*0e48*/ 	.word	0x00000000
        /*0e4c*/ 	.short	0x0101
        /*0e4e*/ 	.byte	0x3f
	.zero		1


	//   ....[28]....
        /*0e50*/ 	.word	0x00007a70
        /*0e54*/ 	.word	0x00000010
        /*0e58*/ 	.word	0x00019c00
        /*0e5c*/ 	.short	0x010a
        /*0e5e*/ 	.byte	0x3f
	.zero		1


	//   ....[29]....
        /*0e60*/ 	.word	0x00007ac0
        /*0e64*/ 	.word	0x00000010
        /*0e68*/ 	.word	0x00019c00
        /*0e6c*/ 	.short	0x010a
        /*0e6e*/ 	.byte	0x3f
	.zero		1


	//   ....[30]....
        /*0e70*/ 	.word	0x000082c0
        /*0e74*/ 	.word	0x00000010
        /*0e78*/ 	.word	0x00019c00
        /*0e7c*/ 	.short	0x010a
        /*0e7e*/ 	.byte	0x3f
	.zero		1


	//   ....[31]....
        /*0e80*/ 	.word	0x00009f80
        /*0e84*/ 	.word	0x00000010
        /*0e88*/ 	.word	0x00019c00
        /*0e8c*/ 	.short	0x010a
        /*0e8e*/ 	.byte	0x3f
	.zero		1


	//   ....[32]....
        /*0e90*/ 	.word	0x0000c110
        /*0e94*/ 	.word	0x00000003
        /*0e98*/ 	.word	0x00019c30
        /*0e9c*/ 	.short	0x010a
        /*0e9e*/ 	.byte	0x3f
	.zero		1


	//   ....[33]....
        /*0ea0*/ 	.word	0x0000c180
        /*0ea4*/ 	.word	0x00000003
        /*0ea8*/ 	.word	0x00019c30
        /*0eac*/ 	.short	0x010a
        /*0eae*/ 	.byte	0x3f
	.zero		1


	//   ....[34]....
        /*0eb0*/ 	.word	0x0000c950
        /*0eb4*/ 	.word	0x00000004
        /*0eb8*/ 	.word	0x00000000
        /*0ebc*/ 	.short	0x0101
        /*0ebe*/ 	.byte	0x3f
	.zero		1


	//   ....[35]....
        /*0ec0*/ 	.word	0x0000fd70
        /*0ec4*/ 	.word	0x00000015
        /*0ec8*/ 	.word	0x00019c30
        /*0ecc*/ 	.short	0x010a
        /*0ece*/ 	.byte	0x3f
	.zero		1


	//   ....[36]....
        /*0ed0*/ 	.word	0x0000fdf0
        /*0ed4*/ 	.word	0x00000015
        /*0ed8*/ 	.word	0x00019c30
        /*0edc*/ 	.short	0x010a
        /*0ede*/ 	.byte	0x3f
	.zero		1


	//   ....[37]....
        /*0ee0*/ 	.word	0x0000fff0
        /*0ee4*/ 	.word	0x00000016
        /*0ee8*/ 	.word	0x00019c50
        /*0eec*/ 	.short	0x010a
        /*0eee*/ 	.byte	0x3f
	.zero		1


	//   ....[38]....
        /*0ef0*/ 	.word	0x00010040
        /*0ef4*/ 	.word	0x00000016
        /*0ef8*/ 	.word	0x00019c50
        /*0efc*/ 	.short	0x010a
        /*0efe*/ 	.byte	0x3f
	.zero		1


	//   ....[39]....
        /*0f00*/ 	.word	0x00010930
        /*0f04*/ 	.word	0x00000015
        /*0f08*/ 	.word	0x00000000
        /*0f0c*/ 	.short	0x0101
        /*0f0e*/ 	.byte	0x3f
	.zero		1


	//   ....[40]....
        /*0f10*/ 	.word	0x00012dd0
        /*0f14*/ 	.word	0x00000016
        /*0f18*/ 	.word	0x00000000
        /*0f1c*/ 	.short	0x0101
        /*0f1e*/ 	.byte	0x3f
	.zero		1


	//   ....[41]....
        /*0f20*/ 	.word	0x00013830
        /*0f24*/ 	.word	0x0000000f
        /*0f28*/ 	.word	0x00019c30
        /*0f2c*/ 	.short	0x010a
        /*0f2e*/ 	.byte	0x3f
	.zero		1


	//   ....[42]....
        /*0f30*/ 	.word	0x000138b0
        /*0f34*/ 	.word	0x0000000f
        /*0f38*/ 	.word	0x00019c30
        /*0f3c*/ 	.short	0x010a
        /*0f3e*/ 	.byte	0x3f
	.zero		1


	//   ....[43]....
        /*0f40*/ 	.word	0x00013ab0
        /*0f44*/ 	.word	0x00000014
        /*0f48*/ 	.word	0x00019c50
        /*0f4c*/ 	.short	0x010a
        /*0f4e*/ 	.byte	0x3f
	.zero		1


	//   ....[44]....
        /*0f50*/ 	.word	0x00013b00
        /*0f54*/ 	.word	0x00000014
        /*0f58*/ 	.word	0x00019c50
        /*0f5c*/ 	.short	0x010a
        /*0f5e*/ 	.byte	0x3f
	.zero		1


	//   ....[45]....
        /*0f60*/ 	.word	0x00014a50
        /*0f64*/ 	.word	0x0000000f
        /*0f68*/ 	.word	0x00000000
        /*0f6c*/ 	.short	0x0101
        /*0f6e*/ 	.byte	0x3f
	.zero		1


	//   ....[46]....
        /*0f70*/ 	.word	0x00015cf0
        /*0f74*/ 	.word	0x00000014
        /*0f78*/ 	.word	0x00000000
        /*0f7c*/ 	.short	0x0101
        /*0f7e*/ 	.byte	0x3f
	.zero		1


	//   ....[47]....
        /*0f80*/ 	.word	0x00015e50
        /*0f84*/ 	.word	0x00000014
        /*0f88*/ 	.word	0x00019c30
        /*0f8c*/ 	.short	0x010a
        /*0f8e*/ 	.byte	0x3f
	.zero		1


	//   ....[48]....
        /*0f90*/ 	.word	0x00015ed0
        /*0f94*/ 	.word	0x00000014
        /*0f98*/ 	.word	0x00019c30
        /*0f9c*/ 	.short	0x010a
        /*0f9e*/ 	.byte	0x3f
	.zero		1


	//   ....[49]....
        /*0fa0*/ 	.word	0x000160d0
        /*0fa4*/ 	.word	0x0000000f
        /*0fa8*/ 	.word	0x00019c50
        /*0fac*/ 	.short	0x010a
        /*0fae*/ 	.byte	0x3f
	.zero		1


	//   ....[50]....
        /*0fb0*/ 	.word	0x00016120
        /*0fb4*/ 	.word	0x0000000f
        /*0fb8*/ 	.word	0x00019c50
        /*0fbc*/ 	.short	0x010a
        /*0fbe*/ 	.byte	0x3f
	.zero		1


	//   ....[51]....
        /*0fc0*/ 	.word	0x00016a50
        /*0fc4*/ 	.word	0x0000002c
        /*0fc8*/ 	.word	0x00000000
        /*0fcc*/ 	.short	0x0101
        /*0fce*/ 	.byte	0x3f
	.zero		1


	//   ....[52]....
        /*0fd0*/ 	.word	0x00018ec0
        /*0fd4*/ 	.word	0x0000000f
        /*0fd8*/ 	.word	0x00000000
        /*0fdc*/ 	.short	0x0101
        /*0fde*/ 	.byte	0x3f
	.zero		1


	//   ....[53]....
        /*0fe0*/ 	.word	0x00019550
        /*0fe4*/ 	.word	0x00000005
        /*0fe8*/ 	.word	0x00019c50
        /*0fec*/ 	.short	0x010a
        /*0fee*/ 	.byte	0x3f
	.zero		1


	//   ....[54]....
        /*0ff0*/ 	.word	0x000195a0
        /*0ff4*/ 	.word	0x00000005
        /*0ff8*/ 	.word	0x00019c50
        /*0ffc*/ 	.short	0x010a
        /*0ffe*/ 	.byte	0x3f
	.zero		1


	//   ....[55]....
        /*1000*/ 	.word	0x00019e70
        /*1004*/ 	.word	0x00000005
        /*1008*/ 	.word	0x00000000
        /*100c*/ 	.short	0x0101
        /*100e*/ 	.byte	0x3f
	.zero		1


	//   ....[56]....
        /*1010*/ 	.word	0x0001ba30
        /*1014*/ 	.word	0x00000000
        /*1018*/ 	.word	0x00000000
        /*101c*/ 	.short	0x0101
        /*101e*/ 	.byte	0x3f
	.zero		1


	//   ....[57]....
        /*1020*/ 	.word	0x0001bfa0
        /*1024*/ 	.word	0x00000004
        /*1028*/ 	.word	0x00000000
        /*102c*/ 	.short	0x0101
        /*102e*/ 	.byte	0x3f
	.zero		1


	//   ....[58]....
        /*1030*/ 	.word	0x0001f3e0
        /*1034*/ 	.word	0x00000013
        /*1038*/ 	.word	0x00019c20
        /*103c*/ 	.short	0x010a
        /*103e*/ 	.byte	0x3f
	.zero		1


	//   ....[59]....
        /*1040*/ 	.word	0x0001f470
        /*1044*/ 	.word	0x0000000a
        /*1048*/ 	.word	0x00019ca0
        /*104c*/ 	.short	0x010a
        /*104e*/ 	.byte	0x3f
	.zero		1


	//   ....[60]....
        /*1050*/ 	.word	0x0001f8c0
        /*1054*/ 	.word	0x0000000a
        /*1058*/ 	.word	0x00019cc0
        /*105c*/ 	.short	0x010a
        /*105e*/ 	.byte	0x3f
	.zero		1


	//   ....[61]....
        /*1060*/ 	.word	0x0001fdd0
        /*1064*/ 	.word	0x00000009
        /*1068*/ 	.word	0x00019ca0
        /*106c*/ 	.short	0x010a
        /*106e*/ 	.byte	0x3f
	.zero		1


	//   ....[62]....
        /*1070*/ 	.word	0x00020210
        /*1074*/ 	.word	0x00000009
        /*1078*/ 	.word	0x00019cc0
        /*107c*/ 	.short	0x010a
        /*107e*/ 	.byte	0x3f
	.zero		1


	//   ....[63]....
        /*1080*/ 	.word	0x00021720
        /*1084*/ 	.word	0x00000004
        /*1088*/ 	.word	0x00019c80
        /*108c*/ 	.short	0x010a
        /*108e*/ 	.byte	0x3f
	.zero		1


	//   ....[64]....
        /*1090*/ 	.word	0x00021980
        /*1094*/ 	.word	0x00000004
        /*1098*/ 	.word	0x00019c40
        /*109c*/ 	.short	0x010a
        /*109e*/ 	.byte	0x3f
	.zero		1


	//   ....[65]....
        /*10a0*/ 	.word	0x000225b0
        /*10a4*/ 	.word	0x00000013
        /*10a8*/ 	.word	0x00019c00
        /*10ac*/ 	.short	0x0107
        /*10ae*/ 	.byte	0x3f
	.zero		1


	//   ....[66]....
        /*10b0*/ 	.word	0x000226b0
        /*10b4*/ 	.word	0x00000013
        /*10b8*/ 	.word	0x00019c00
        /*10bc*/ 	.short	0x0101
        /*10be*/ 	.byte	0x3f
	.zero		1


	//   ....[67]....
        /*10c0*/ 	.word	0x000226d0
        /*10c4*/ 	.word	0x00000013
        /*10c8*/ 	.word	0x00019c20
        /*10cc*/ 	.short	0x010a
        /*10ce*/ 	.byte	0x3f
	.zero		1


	//   ....[68]....
        /*10d0*/ 	.word	0x000229c0
        /*10d4*/ 	.word	0x00000006
        /*10d8*/ 	.word	0x00019c80
        /*10dc*/ 	.short	0x010a
        /*10de*/ 	.byte	0x3f
	.zero		1


	//   ....[69]....
        /*10e0*/ 	.word	0x00022df0
        /*10e4*/ 	.word	0x00000006
        /*10e8*/ 	.word	0x00019c40
        /*10ec*/ 	.short	0x010a
        /*10ee*/ 	.byte	0x3f
	.zero		1


	//   ....[70]....
        /*10f0*/ 	.word	0x00023290
        /*10f4*/ 	.word	0x00000003
        /*10f8*/ 	.word	0x00019c70
        /*10fc*/ 	.short	0x010a
        /*10fe*/ 	.byte	0x3f
	.zero		1


	//   ....[71]....
        /*1100*/ 	.word	0x00023310
        /*1104*/ 	.word	0x00000003
        /*1108*/ 	.word	0x00019c60
        /*110c*/ 	.short	0x010a
        /*110e*/ 	.byte	0x3f
	.zero		1


	//   ....[72]....
        /*1110*/ 	.word	0x00023690
        /*1114*/ 	.word	0x00000003
        /*1118*/ 	.word	0x00019c50
        /*111c*/ 	.short	0x0101
        /*111e*/ 	.byte	0x3f
	.zero		1


	//   ....[73]....
        /*1120*/ 	.word	0x00023710
        /*1124*/ 	.word	0x00000003
        /*1128*/ 	.word	0x00000000
        /*112c*/ 	.short	0x0101
        /*112e*/ 	.byte	0x3f
	.zero		1


	//   ....[74]....
        /*1130*/ 	.word	0x00023900
        /*1134*/ 	.word	0x00000003
        /*1138*/ 	.word	0x00019c70
        /*113c*/ 	.short	0x010a
        /*113e*/ 	.byte	0x3f
	.zero		1


	//   ....[75]....
        /*1140*/ 	.word	0x00023970
        /*1144*/ 	.word	0x00000003
        /*1148*/ 	.word	0x00019c60
        /*114c*/ 	.short	0x010a
        /*114e*/ 	.byte	0x3f
	.zero		1


	//   ....[76]....
        /*1150*/ 	.word	0x00023cf0
        /*1154*/ 	.word	0x00000003
        /*1158*/ 	.word	0x00019c50
        /*115c*/ 	.short	0x0101
        /*115e*/ 	.byte	0x3f
	.zero		1


	//   ....[77]....
        /*1160*/ 	.word	0x00023d40
        /*1164*/ 	.word	0x00000000
        /*1168*/ 	.word	0x00000000
        /*116c*/ 	.short	0x0101
        /*116e*/ 	.byte	0x3f
	.zero		1


	//   ....[78]....
        /*1170*/ 	.word	0x00024e90
        /*1174*/ 	.word	0x00000009
        /*1178*/ 	.word	0x00019c20
        /*117c*/ 	.short	0x010a
        /*117e*/ 	.byte	0x3f
	.zero		1


	//   ....[79]....
        /*1180*/ 	.word	0x00025020
        /*1184*/ 	.word	0x00000007
        /*1188*/ 	.word	0x00000000
        /*118c*/ 	.short	0x010a
        /*118e*/ 	.byte	0x3f
	.zero		1


	//   ....[80]....
        /*1190*/ 	.word	0x00025090
        /*1194*/ 	.word	0x00000003
        /*1198*/ 	.word	0x00000000
        /*119c*/ 	.short	0x010a
        /*119e*/ 	.byte	0x3f
	.zero		1


	//   ....[81]....
        /*11a0*/ 	.word	0x000250e0
        /*11a4*/ 	.word	0x00000003
        /*11a8*/ 	.word	0x00019c60
        /*11ac*/ 	.short	0x010a
        /*11ae*/ 	.byte	0x3f
	.zero		1


	//   ....[82]....
        /*11b0*/ 	.word	0x00025130
        /*11b4*/ 	.word	0x00000005
        /*11b8*/ 	.word	0x00019c60
        /*11bc*/ 	.short	0x010a
        /*11be*/ 	.byte	0x3f
	.zero		1


	//   ....[83]....
        /*11c0*/ 	.word	0x00025170
        /*11c4*/ 	.word	0x00000003
        /*11c8*/ 	.word	0x00019c80
        /*11cc*/ 	.short	0x010a
        /*11ce*/ 	.byte	0x3f
	.zero		1


	//   ....[84]....
        /*11d0*/ 	.word	0x00025190
        /*11d4*/ 	.word	0x00000005
        /*11d8*/ 	.word	0x00019c80
        /*11dc*/ 	.short	0x010a
        /*11de*/ 	.byte	0x3f
	.zero		1


	//   ....[85]....
        /*11e0*/ 	.word	0x000251f0
        /*11e4*/ 	.word	0x00000052
        /*11e8*/ 	.word	0x00019c90
        /*11ec*/ 	.short	0x010a
        /*11ee*/ 	.byte	0x3f
	.zero		1


	//   ....[86]....
        /*11f0*/ 	.word	0x00025240
        /*11f4*/ 	.word	0x00000052
        /*11f8*/ 	.word	0x00019c90
        /*11fc*/ 	.short	0x010a
        /*11fe*/ 	.byte	0x3f
	.zero		1


	//   ....[87]....
        /*1200*/ 	.word	0x00025290
        /*1204*/ 	.word	0x00000052
        /*1208*/ 	.word	0x00019c90
        /*120c*/ 	.short	0x010a
        /*120e*/ 	.byte	0x3f
	.zero		1


	//   ....[88]....
        /*1210*/ 	.word	0x000252e0
        /*1214*/ 	.word	0x00000052
        /*1218*/ 	.word	0x00019cb0
        /*121c*/ 	.short	0x010a
        /*121e*/ 	.byte	0x3f
	.zero		1


	//   ....[89]....
        /*1220*/ 	.word	0x000254e0
        /*1224*/ 	.word	0x00000010
        /*1228*/ 	.word	0x00019c00
        /*122c*/ 	.short	0x010a
        /*122e*/ 	.byte	0x3f
	.zero		1


	//   ....[90]....
        /*1230*/ 	.word	0x000256f0
        /*1234*/ 	.word	0x00000010
        /*1238*/ 	.word	0x00019c00
        /*123c*/ 	.short	0x010a
        /*123e*/ 	.byte	0x3f
	.zero		1


	//   ....[91]....
        /*1240*/ 	.word	0x00025740
        /*1244*/ 	.word	0x00000003
        /*1248*/ 	.word	0x00019c30
        /*124c*/ 	.short	0x010a
        /*124e*/ 	.byte	0x3f
	.zero		1


	//   ....[92]....
        /*1250*/ 	.word	0x00025790
        /*1254*/ 	.word	0x00000015
        /*1258*/ 	.word	0x00019c30
        /*125c*/ 	.short	0x010a
        /*125e*/ 	.byte	0x3f
	.zero		1


	//   ....[93]....
        /*1260*/ 	.word	0x000257e0
        /*1264*/ 	.word	0x00000016
        /*1268*/ 	.word	0x00019c50
        /*126c*/ 	.short	0x010a
        /*126e*/ 	.byte	0x3f
	.zero		1


	//   ....[94]....
        /*1270*/ 	.word	0x00025830
        /*1274*/ 	.word	0x0000000f
        /*1278*/ 	.word	0x00019c30
        /*127c*/ 	.short	0x010a
        /*127e*/ 	.byte	0x3f
	.zero		1


	//   ....[95]....
        /*1280*/ 	.word	0x00025880
        /*1284*/ 	.word	0x00000014
        /*1288*/ 	.word	0x00019c50
        /*128c*/ 	.short	0x010a
        /*128e*/ 	.byte	0x3f
	.zero		1


	//   ....[96]....
        /*1290*/ 	.word	0x000258d0
        /*1294*/ 	.word	0x00000014
        /*1298*/ 	.word	0x00019c30
        /*129c*/ 	.short	0x010a
        /*129e*/ 	.byte	0x3f
	.zero		1


	//   ....[97]....
        /*12a0*/ 	.word	0x00025920
        /*12a4*/ 	.word	0x0000000f
        /*12a8*/ 	.word	0x00019c50
        /*12ac*/ 	.short	0x010a
        /*12ae*/ 	.byte	0x3f
	.zero		1


	//   ....[98]....
        /*12b0*/ 	.word	0x00025970
        /*12b4*/ 	.word	0x00000005
        /*12b8*/ 	.word	0x00019c50
        /*12bc*/ 	.short	0x010a
        /*12be*/ 	.byte	0x3f
	.zero		1


	//   ....[99]....
        /*12c0*/ 	.word	0x00025b10
        /*12c4*/ 	.word	0x00000013
        /*12c8*/ 	.word	0x00019c20
        /*12cc*/ 	.short	0x010a
        /*12ce*/ 	.byte	0x3f
	.zero		1


	//   ....[100]....
        /*12d0*/ 	.word	0x00025b60
        /*12d4*/ 	.word	0x0000000a
        /*12d8*/ 	.word	0x00019ca0
        /*12dc*/ 	.short	0x010a
        /*12de*/ 	.byte	0x3f
	.zero		1


	//   ....[101]....
        /*12e0*/ 	.word	0x00025bb0
        /*12e4*/ 	.word	0x0000000a
        /*12e8*/ 	.word	0x00019cc0
        /*12ec*/ 	.short	0x010a
        /*12ee*/ 	.byte	0x3f
	.zero		1


	//   ....[102]....
        /*12f0*/ 	.word	0x00025c00
        /*12f4*/ 	.word	0x00000009
        /*12f8*/ 	.word	0x00019ca0
        /*12fc*/ 	.short	0x010a
        /*12fe*/ 	.byte	0x3f
	.zero		1


	//   ....[103]....
        /*1300*/ 	.word	0x00025c50
        /*1304*/ 	.word	0x00000009
        /*1308*/ 	.word	0x00019cc0
        /*130c*/ 	.short	0x010a
        /*130e*/ 	.byte	0x3f
	.zero		1


	//   ....[104]....
        /*1310*/ 	.word	0x00025df0
        /*1314*/ 	.word	0x00000004
        /*1318*/ 	.word	0x00019c80
        /*131c*/ 	.short	0x010a
        /*131e*/ 	.byte	0x3f
	.zero		1


	//   ....[105]....
        /*1320*/ 	.word	0x00025e40
        /*1324*/ 	.word	0x00000004
        /*1328*/ 	.word	0x00019c40
        /*132c*/ 	.short	0x010a
        /*132e*/ 	.byte	0x3f
	.zero		1


	//   ....[106]....
        /*1330*/ 	.word	0x00026270
        /*1334*/ 	.word	0x00000013
        /*1338*/ 	.word	0x00019c20
        /*133c*/ 	.short	0x010a
        /*133e*/ 	.byte	0x3f
	.zero		1


	//   ....[107]....
        /*1340*/ 	.word	0x000262c0
        /*1344*/ 	.word	0x00000006
        /*1348*/ 	.word	0x00019c80
        /*134c*/ 	.short	0x010a
        /*134e*/ 	.byte	0x3f
	.zero		1


	//   ....[108]....
        /*1350*/ 	.word	0x00026310
        /*1354*/ 	.word	0x00000006
        /*1358*/ 	.word	0x00019c40
        /*135c*/ 	.short	0x010a
        /*135e*/ 	.byte	0x3f
	.zero		1


	//   ....[109]....
        /*1360*/ 	.word	0x00026360
        /*1364*/ 	.word	0x00000003
        /*1368*/ 	.word	0x00019c70
        /*136c*/ 	.short	0x010a
        /*136e*/ 	.byte	0x3f
	.zero		1


	//   ....[110]....
        /*1370*/ 	.word	0x000263b0
        /*1374*/ 	.word	0x00000003
        /*1378*/ 	.word	0x00019c60
        /*137c*/ 	.short	0x010a
        /*137e*/ 	.byte	0x3f
	.zero		1


	//   ....[111]....
        /*1380*/ 	.word	0x00026400
        /*1384*/ 	.word	0x00000003
        /*1388*/ 	.word	0x00019c70
        /*138c*/ 	.short	0x010a
        /*138e*/ 	.byte	0x3f
	.zero		1


	//   ....[112]....
        /*1390*/ 	.word	0x00026450
        /*1394*/ 	.word	0x00000003
        /*1398*/ 	.word	0x00019c60
        /*139c*/ 	.short	0x010a
        /*139e*/ 	.byte	0x3f
	.zero		1


	//   ....[113]....
        /*13a0*/ 	.word	0x00026f80
        /*13a4*/ 	.word	0x00000009
        /*13a8*/ 	.word	0x00019c20
        /*13ac*/ 	.short	0x010a
        /*13ae*/ 	.byte	0x3f
	.zero		1


	//   ....[114]....
        /*13b0*/ 	.word	0x00027120
        /*13b4*/ 	.word	0x00000007
        /*13b8*/ 	.word	0x00000000
        /*13bc*/ 	.short	0x010a
        /*13be*/ 	.byte	0x3f
	.zero		1


	//   ....[115]....
        /*13c0*/ 	.word	0x00027170
        /*13c4*/ 	.word	0x00000003
        /*13c8*/ 	.word	0x00000000
        /*13cc*/ 	.short	0x010a
        /*13ce*/ 	.byte	0x3f
	.zero		1


	//   ....[116]....
        /*13d0*/ 	.word	0x000271c0
        /*13d4*/ 	.word	0x00000003
        /*13d8*/ 	.word	0x00019c60
        /*13dc*/ 	.short	0x010a
        /*13de*/ 	.byte	0x3f
	.zero		1


	//   ....[117]....
        /*13e0*/ 	.word	0x00027210
        /*13e4*/ 	.word	0x00000005
        /*13e8*/ 	.word	0x00019c60
        /*13ec*/ 	.short	0x010a
        /*13ee*/ 	.byte	0x3f
	.zero		1


	//   ....[118]....
        /*13f0*/ 	.word	0x00027260
        /*13f4*/ 	.word	0x00000003
        /*13f8*/ 	.word	0x00019c80
        /*13fc*/ 	.short	0x010a
        /*13fe*/ 	.byte	0x3f
	.zero		1


	//----- nvinfo : EIATTR_NUM_MBARRIERS
	.align		4
.L_235:
        /*1400*/ 	.byte	0x03, 0x38
        /*1402*/ 	.short	0x0016


	//----- nvinfo : EIATTR_EXIT_INSTR_OFFSETS
	.align		4
        /*1404*/ 	.byte	0x04, 0x1c
        /*1406*/ 	.short	(.L_237 - .L_236)


	//   ....[0]....
.L_236:
        /*1408*/ 	.word	0x000251e0


	//----- nvinfo : EIATTR_MAX_THREADS
	.align		4
.L_237:
        /*140c*/ 	.byte	0x04, 0x05
        /*140e*/ 	.short	(.L_239 - .L_238)
.L_238:
        /*1410*/ 	.word	0x00000200
        /*1414*/ 	.word	0x00000001
        /*1418*/ 	.word	0x00000001


	//----- nvinfo : EIATTR_CRS_STACK_SIZE
	.align		4
.L_239:
        /*141c*/ 	.byte	0x04, 0x1e
        /*141e*/ 	.short	(.L_241 - .L_240)
.L_240:
        /*1420*/ 	.word	0x00000000


	//----- nvinfo : EIATTR_CBANK_PARAM_SIZE
	.align		4
.L_241:
        /*1424*/ 	.byte	0x03, 0x19
        /*1426*/ 	.short	0x0af0


	//----- nvinfo : EIATTR_PARAM_CBANK
	.align		4
        /*1428*/ 	.byte	0x04, 0x0a
        /*142a*/ 	.short	(.L_243 - .L_242)
	.align		4
.L_242:
        /*142c*/ 	.word	index@(.nv.constant0._ZN7cutlass13device_kernelIN5flash11enable_sm90INS1_16FlashAttnFwdSm90INS1_25CollectiveMainloopFwdSm90ILi2EN4cute5tupleIJNS5_1CILi1EEES8_S8_EEENS6_IJNS7_ILi192EEENS7_ILi128EEENS7_ILi96EEEEEELi96ENS_12float_e4m3_tEfNS_4arch4Sm90ELb0ELb1ELb1ELb1ELb0ELb1ELb0ELb1ELb1ELb1ELb1ELb0EEENS1_21CollectiveEpilogueFwdINS6_IJSA_SC_SB_EEES9_NS_10bfloat16_tESG_Li384ELb1ELb1ELb1ELb1EEENS1_36VarlenDynamicPersistentTileSchedulerILi192ELi128ELi384ELi128ELb1ELb1ELb1ELb1ELb0ELb1EEEEEEEEEvNT_6ParamsE)
        /*1430*/ 	.short	0x0210
        /*1432*/ 	.short	0x0af0


	//----- nvinfo : EIATTR_SW_WAR
	.align		4
.L_243:
        /*1434*/ 	.byte	0x04, 0x36
        /*1436*/ 	.short	(.L_245 - .L_244)
.L_244:
        /*1438*/ 	.word	0x00000008
.L_245:


//--------------------- .nv.info._ZN7cutlass13device_kernelIN5flash11enable_sm90INS1_16FlashAttnFwdSm90INS1_25CollectiveMainloopFwdSm90ILi2EN4cute5tupleIJNS5_1CILi1EEES8_S8_EEENS6_IJNS7_ILi192EEENS7_ILi128EEENS7_ILi96EEEEEELi96ENS_12float_e4m3_tEfNS_4arch4Sm90ELb1ELb0ELb1ELb0ELb0ELb0ELb0ELb1ELb1ELb1ELb1ELb0EEENS1_21CollectiveEpilogueFwdINS6_IJSA_SC_SB_EEES9_NS_10bfloat16_tESG_Li384ELb0ELb1ELb1ELb1EEENS1_19SingleTileSchedulerILb0ELb1ELb1ELi192EEEEEEEEEvNT_6ParamsE --------------------------
	.section	.nv.info._ZN7cutlass13device_kernelIN5flash11enable_sm90INS1_16FlashAttnFwdSm90INS1_25CollectiveMainloopFwdSm90ILi2EN4cute5tupleIJNS5_1CILi1EEES8_S8_EEENS6_IJNS7_ILi192EEENS7_ILi128EEENS7_ILi96EEEEEELi96ENS_12float_e4m3_tEfNS_4arch4Sm90ELb1ELb0ELb1ELb0ELb0ELb0ELb0ELb1ELb1ELb1ELb1ELb0EEENS1_21CollectiveEpilogueFwdINS6_IJSA_SC_SB_EEES9_NS_10bfloat16_tESG_Li384ELb0ELb1ELb1ELb1EEENS1_19SingleTileSchedulerILb0ELb1ELb1ELi192EEEEEEEEEvNT_6ParamsE,"",@"SHT_CUDA_INFO"
	.sectionflags	@""
	.align	4


	//----- nvinfo : EIATTR_CUDA_API_VERSION
	.align		4
        /*0000*/ 	.byte	0x04, 0x37
        /*0002*/ 	.short	(.L_247 - .L_246)
.L_246:
        /*0004*/ 	.word	0x00000082


	//----- nvinfo : EIATTR_KPARAM_INFO
	.align		4
.L_247:
        /*0008*/ 	.byte	0x04, 0x17
        /*000a*/ 	.short	(.L_249 - .L_248)
.L_248:
        /*000c*/ 	.word	0x00000000
        /*0010*/ 	.short	0x0000
        /*0012*/ 	.short	0x0070
        /*0014*/ 	.byte	0x00, 0xf0, 0x01, 0x28


	//----- nvinfo : EIATTR_SPARSE_MMA_MASK
	.align		4
.L_249:
        /*0018*/ 	.byte	0x03, 0x50
        /*001a*/ 	.short	0x0000


	//----- nvinfo : EIATTR_MAXREG_COUNT
	.align		4
        /*001c*/ 	.byte	0x03, 0x1b
        /*001e*/ 	.short	0x0080


	//----- nvinfo : EIATTR_NUM_BARRIERS
	.align		4
        /*0020*/ 	.byte	0x02, 0x4c
        /*0022*/ 	.byte	0x09
	.zero		1


	//----- nvinfo : EIATTR_EXTERNS
	.align		4
        /*0024*/ 	.byte	0x04, 0x0f
        /*0026*/ 	.short	(.L_251 - .L_250)


	//   ....[0]....
	.align		4
.L_250:
        /*0028*/ 	.word	index@(__assertfail)


	//----- nvinfo : EIATTR_MERCURY_ISA_VERSION
	.align		4
.L_251:
        /*002c*/ 	.byte	0x03, 0x5f
        /*002e*/ 	.short	0x0101


	//----- nvinfo : EIATTR_INT_WARP_WIDE_INSTR_OFFSETS
	.align		4
        /*0030*/ 	.byte	0x04, 0x31
        /*0032*/ 	.short	(.L_253 - .L_252)


	//   ....[0]....
.L_252:
        /*0034*/ 	.word	0x00000120


	//   ....[1]....
        /*0038*/ 	.word	0x00000160


	//   ....[2]....
        /*003c*/ 	.word	0x000001d0


	//----- nvinfo : EIATTR_COOP_GROUP_MASK_REGIDS
	.align		4
.L_253:
        /*0040*/ 	.byte	0x04, 0x29
        /*0042*/ 	.short	(.L_255 - .L_254)


	//   ....[0]....
.L_254:
        /*0044*/ 	.word	0xffffffff


	//   ....[1]....
        /*0048*/ 	.word	0xffffffff


	//   ....[2]....
        /*004c*/ 	.word	0xffffffff


	//   ....[3]....
        /*0050*/ 	.word	0xffffffff


	//   ....[4]....
        /*0054*/ 	.word	0xffffffff


	//   ....[5]....
        /*0058*/ 	.word	0xffffffff


	//   ....[6]....
        /*005c*/ 	.word	0xffffffff


	//   ....[7]....
        /*0060*/ 	.word	0xffffffff


	//   ....[8]....
        /*0064*/ 	.word	0xffffffff


	//   ....[9]....
        /*0068*/ 	.word	0xffffffff


	//   ....[10]....
        /*006c*/ 	.word	0xffffffff


	//   ....[11]....
        /*0070*/ 	.word	0xffffffff


	//   ....[12]....
        /*0074*/ 	.word	0xffffffff


	//   ....[13]....
        /*0078*/ 	.word	0xffffffff


	//   ....[14]....
        /*007c*/ 	.word	0xffffffff


	//   ....[15]....
        /*0080*/ 	.word	0xffffffff


	//   ....[16]....
        /*0084*/ 	.word	0xffffffff


	//   ....[17]....
        /*0088*/ 	.word	0xffffffff


	//   ....[18]....
        /*008c*/ 	.word	0xffffffff


	//   ....[19]....
        /*0090*/ 	.word	0xffffffff


	//   ....[20]....
        /*0094*/ 	.word	0xffffffff


	//   ....[21]....
        /*0098*/ 	.word	0xffffffff


	//   ....[22]....
        /*009c*/ 	.word	0xffffffff


	//   ....[23]....
        /*00a0*/ 	.word	0xffffffff


	//   ....[24]....
        /*00a4*/ 	.word	0xffffffff


	//   ....[25]....
        /*00a8*/ 	.word	0xffffffff


	//   ....[26]....
        /*00ac*/ 	.word	0xffffffff


	//   ....[27]....
        /*00b0*/ 	.word	0xffffffff


	//   ....[28]....
        /*00b4*/ 	.word	0xffffffff


	//   ....[29]....
        /*00b8*/ 	.word	0xffffffff


	//   ....[30]....
        /*00bc*/ 	.word	0xffffffff


	//   ....[31]....
        /*00c0*/ 	.word	0xffffffff


	//   ....[32]....
        /*00c4*/ 	.word	0xffffffff


	//   ....[33]....
        /*00c8*/ 	.word	0xffffffff


	//   ....[34]....
        /*00cc*/ 	.word	0xffffffff


	//   ....[35]....
        /*00d0*/ 	.word	0xffffffff


	//   ....[36]....
        /*00d4*/ 	.word	0xffffffff


	//   ....[37]....
        /*00d8*/ 	.word	0xffffffff


	//   ....[38]....
        /*00dc*/ 	.word	0xffffffff


	//   ....[39]....
        /*00e0*/ 	.word	0xffffffff


	//   ....[40]....
        /*00e4*/ 	.word	0xffffffff


	//   ....[41]....
        /*00e8*/ 	.word	0xffffffff


	//   ....[42]....
        /*00ec*/ 	.word	0xffffffff


	//   ....[43]....
        /*00f0*/ 	.word	0xffffffff


	//   ....[44]....
        /*00f4*/ 	.word	0xffffffff


	//   ....[45]....
        /*00f8*/ 	.word	0xffffffff


	//   ....[46]....
        /*00fc*/ 	.word	0xffffffff


	//   ....[47]....
        /*0100*/ 	.word	0xffffffff


	//   ....[48]....
        /*0104*/ 	.word	0xffffffff


	//   ....[49]....
        /*0108*/ 	.word	0xffffffff


	//   ....[50]....
        /*010c*/ 	.word	0xffffffff


	//   ....[51]....
        /*0110*/ 	.word	0xffffffff


	//   ....[52]....
        /*0114*/ 	.word	0xffffffff


	//   ....[53]....
        /*0118*/ 	.word	0xffffffff


	//   ....[54]....
        /*011c*/ 	.word	0xffffffff


	//   ....[55]....
        /*0120*/ 	.word	0xffffffff


	//   ....[56]....
        /*0124*/ 	.word	0xffffffff


	//   ....[57]....
        /*0128*/ 	.word	0xffffffff


	//   ....[58]....
        /*012c*/ 	.word	0xffffffff


	//   ....[59]....
        /*0130*/ 	.word	0xffffffff


	//   ....[60]....
        /*0134*/ 	.word	0xffffffff


	//   ....[61]....
        /*0138*/ 	.word	0xffffffff


	//   ....[62]....
        /*013c*/ 	.word	0xffffffff


	//   ....[63]....
        /*0140*/ 	.word	0xffffffff


	//   ....[64]....
        /*0144*/ 	.word	0xffffffff


	//   ....[65]....
        /*0148*/ 	.word	0xffffffff


	//   ....[66]....
        /*014c*/ 	.word	0xffffffff


	//   ....[67]....
        /*0150*/ 	.word	0xffffffff


	//   ....[68]....
        /*0154*/ 	.word	0xffffffff


	//   ....[69]....
        /*0158*/ 	.word	0xffffffff


	//   ....[70]....
        /*015c*/ 	.word	0xffffffff


	//   ....[71]....
        /*0160*/ 	.word	0xffffffff


	//   ....[72]....
        /*0164*/ 	.word	0xffffffff


	//   ....[73]....
        /*0168*/ 	.word	0xffffffff


	//   ....[74]....
        /*016c*/ 	.word	0xffffffff


	//   ....[75]....
        /*0170*/ 	.word	0xffffffff


	//   ....[76]....
        /*0174*/ 	.word	0xffffffff


	//   ....[77]....
        /*0178*/ 	.word	0xffffffff


	//   ....[78]....
        /*017c*/ 	.word	0xffffffff


	//   ....[79]....
        /*0180*/ 	.word	0xffffffff


	//   ....[80]....
        /*0184*/ 	.word	0xffffffff


	//   ....[81]....
        /*0188*/ 	.word	0xffffffff


	//   ....[82]....
        /*018c*/ 	.word	0xffffffff


	//   ....[83]....
        /*0190*/ 	.word	0xffffffff


	//   ....[84]....
        /*0194*/ 	.word	0xffffffff


	//   ....[85]....
        /*0198*/ 	.word	0xffffffff


	//   ....[86]....
        /*019c*/ 	.word	0xffffffff


	//   ....[87]....
        /*01a0*/ 	.word	0xffffffff


	//   ....[88]....
        /*01a4*/ 	.word	0xffffffff


	//   ....[89]....
        /*01a8*/ 	.word	0xffffffff


	//   ....[90]....
        /*01ac*/ 	.word	0xffffffff


	//   ....[91]....
        /*01b0*/ 	.word	0xffffffff


	//   ....[92]....
        /*01b4*/ 	.word	0xffffffff


	//   ....[93]....
        /*01b8*/ 	.word	0x0500000f


	//   ....[94]....
        /*01bc*/ 	.word	0x0500000f


	//   ....[95]....
        /*01c0*/ 	.word	0x0500000f


	//   ....[96]....
        /*01c4*/ 	.word	0x0500000f


	//   ....[97]....
        /*01c8*/ 	.word	0x0500000f


	//   ....[98]....
        /*01cc*/ 	.word	0x0500000f


	//   ....[99]....
        /*01d0*/ 	.word	0x0500000f


	//----- nvinfo : EIATTR_COOP_GROUP_INSTR_OFFSETS
	.align		4
.L_255:
        /*01d4*/ 	.byte	0x04, 0x28
        /*01d6*/ 	.short	(.L_257 - .L_256)


	//   ....[0]....
.L_256:
        /*01d8*/ 	.word	0x00000050


	//   ....[1]....
        /*01dc*/ 	.word	0x00000130


	//   ....[2]....
        /*01e0*/ 	.word	0x00000180


	//   ....[3]....
        /*01e4*/ 	.word	0x000003b0


	//   ....[4]....
        /*01e8*/ 	.word	0x00000510


	//   ....[5]....
        /*01ec*/ 	.word	0x00000630


	//   ....[6]....
        /*01f0*/ 	.word	0x00000790


	//   ....[7]....
        /*01f4*/ 	.word	0x00001200


	//   ....[8]....
        /*01f8*/ 	.word	0x00001c60


	//   ....[9]....
        /*01fc*/ 	.word	0x00001ca0


	//   ....[10]....
        /*0200*/ 	.word	0x00002b30


	//   ....[11]....
        /*0204*/ 	.word	0x00002bb0


	//   ....[12]....
        /*0208*/ 	.word	0x00003560


	//   ....[13]....
        /*020c*/ 	.word	0x00003620


	//   ....[14]....
        /*0210*/ 	.word	0x00004b90


	//   ....[15]....
        /*0214*/ 	.word	0x00004c90


	//   ....[16]....
        /*0218*/ 	.word	0x00005690


	//   ....[17]....
        /*021c*/ 	.word	0x000057f0


	//   ....[18]....
        /*0220*/ 	.word	0x000060f0


	//   ....[19]....
        /*0224*/ 	.word	0x00006160


	//   ....[20]....
        /*0228*/ 	.word	0x00008080


	//   ....[21]....
        /*022c*/ 	.word	0x000080b0


	//   ....[22]....
        /*0230*/ 	.word	0x00008160


	//   ....[23]....
        /*0234*/ 	.word	0x00008170


	//   ....[24]....
        /*0238*/ 	.word	0x00009870


	//   ....[25]....
        /*023c*/ 	.word	0x00009890


	//   ....[26]....
        /*0240*/ 	.word	0x00009910


	//   ....[27]....
        /*0244*/ 	.word	0x00009920


	//   ....[28]....
        /*0248*/ 	.word	0x0000a5f0


	//   ....[29]....
        /*024c*/ 	.word	0x0000a600


	//   ....[30]....
        /*0250*/ 	.word	0x0000a610


	//   ....[31]....
        /*0254*/ 	.word	0x0000a620


	//   ....[32]....
        /*0258*/ 	.word	0x0000a630


	//   ....[33]....
        /*025c*/ 	.word	0x0000a650


	//   ....[34]....
        /*0260*/ 	.word	0x0000a660


	//   ....[35]....
        /*0264*/ 	.word	0x0000a670


	//   ....[36]....
        /*0268*/ 	.word	0x0000a690


	//   ....[37]....
        /*026c*/ 	.word	0x0000a6a0


	//   ....[38]....
        /*0270*/ 	.word	0x0000a6b0


	//   ....[39]....
        /*0274*/ 	.word	0x0000a6c0


	//   ....[40]....
        /*0278*/ 	.word	0x0000a6e0


	//   ....[41]....
        /*027c*/ 	.word	0x0000a700


	//   ....[42]....
        /*0280*/ 	.word	0x0000a710


	//   ....[43]....
        /*0284*/ 	.word	0x0000a720


	//   ....[44]....
        /*0288*/ 	.word	0x0000a740


	//   ....[45]....
        /*028c*/ 	.word	0x0000a760


	//   ....[46]....
        /*0290*/ 	.word	0x0000a770


	//   ....[47]....
        /*0294*/ 	.word	0x0000a790


	//   ....[48]....
        /*0298*/ 	.word	0x0000a7b0


	//   ....[49]....
        /*029c*/ 	.word	0x0000a7c0


	//   ....[50]....
        /*02a0*/ 	.word	0x0000a7d0


	//   ....[51]....
        /*02a4*/ 	.word	0x0000a7e0


	//   ....[52]....
        /*02a8*/ 	.word	0x0000a7f0


	//   ....[53]....
        /*02ac*/ 	.word	0x0000a810


	//   ....[54]....
        /*02b0*/ 	.word	0x0000a820


	//   ....[55]....
        /*02b4*/ 	.word	0x0000a830


	//   ....[56]....
        /*02b8*/ 	.word	0x0000a840


	//   ....[57]....
        /*02bc*/ 	.word	0x0000a850


	//   ....[58]....
        /*02c0*/ 	.word	0x0000a860


	//   ....[59]....
        /*02c4*/ 	.word	0x0000a870


	//   ....[60]....
        /*02c8*/ 	.word	0x0000a880


	//   ....[61]....
        /*02cc*/ 	.word	0x0000a8a0


	//   ....[62]....
        /*02d0*/ 	.word	0x0000a8d0


	//   ....[63]....
        /*02d4*/ 	.word	0x0000a900


	//   ....[64]....
        /*02d8*/ 	.word	0x0000a930


	//   ....[65]....
        /*02dc*/ 	.word	0x0000a970


	//   ....[66]....
        /*02e0*/ 	.word	0x0000a9b0


	//   ....[67]....
        /*02e4*/ 	.word	0x0000a9e0


	//   ....[68]....
        /*02e8*/ 	.word	0x0000a9f0


	//   ....[69]....
        /*02ec*/ 	.word	0x0000aa00


	//   ....[70]....
        /*02f0*/ 	.word	0x0000aa10


	//   ....[71]....
        /*02f4*/ 	.word	0x0000aa20


	//   ....[72]....
        /*02f8*/ 	.word	0x0000aa30


	//   ....[73]....
        /*02fc*/ 	.word	0x0000aa40


	//   ....[74]....
        /*0300*/ 	.word	0x0000aa50


	//   ....[75]....
        /*0304*/ 	.word	0x0000aa60


	//   ....[76]....
        /*0308*/ 	.word	0x0000adb0


	//   ....[77]....
        /*030c*/ 	.word	0x0000ae10


	//   ....[78]....
        /*0310*/ 	.word	0x0000ae40


	//   ....[79]....
        /*0314*/ 	.word	0x0000ae80


	//   ....[80]....
        /*0318*/ 	.word	0x0000aec0


	//   ....[81]....
        /*031c*/ 	.word	0x0000af00


	//   ....[82]....
        /*0320*/ 	.word	0x0000b420


	//   ....[83]....
        /*0324*/ 	.word	0x0000b450


	//   ....[84]....
        /*0328*/ 	.word	0x0000be20


	//   ....[85]....
        /*032c*/ 	.word	0x0000cc30


	//   ....[86]....
        /*0330*/ 	.word	0x0000d910


	//   ....[87]....
        /*0334*/ 	.word	0x0000d940


	//   ....[88]....
        /*0338*/ 	.word	0x0000d970


	//   ....[89]....
        /*033c*/ 	.word	0x0000d990


	//   ....[90]....
        /*0340*/ 	.word	0x0000d9a0


	//   ....[91]....
        /*0344*/ 	.word	0x0000da80


	//   ....[92]....
        /*0348*/ 	.word	0x0000f0f0


	//   ....[93]....
        /*034c*/ 	.word	0x0000f6a0


	//   ....[94]....
        /*0350*/ 	.word	0x0000f870


	//   ....[95]....
        /*0354*/ 	.word	0x0000f8c0


	//   ....[96]....
        /*0358*/ 	.word	0x0000f960


	//   ....[97]....
        /*035c*/ 	.word	0x0000fa40


	//   ....[98]....
        /*0360*/ 	.word	0x0000fae0


	//   ....[99]....
        /*0364*/ 	.word	0x0000fbb0


	//----- nvinfo : EIATTR_REG_RECONFIG
	.align		4
.L_257:
        /*0368*/ 	.byte	0x01, 0x54
	.zero		2


	//----- nvinfo : EIATTR_SYSCALL_OFFSETS
	.align		4
        /*036c*/ 	.byte	0x04, 0x46
        /*036e*/ 	.short	(.L_259 - .L_258)


	//   ....[0]....
.L_258:
        /*0370*/ 	.word	0x000013c0


	//   ....[1]....
        /*0374*/ 	.word	0x0000c600


	//   ....[2]....
        /*0378*/ 	.word	0x0000c740


	//   ....[3]....
        /*037c*/ 	.word	0x0000c880


	//   ....[4]....
        /*0380*/ 	.word	0x0000c9a0


	//   ....[5]....
        /*0384*/ 	.word	0x0000d450


	//----- nvinfo : EIATTR_MBARRIER_INSTR_OFFSETS
	.align		4
.L_259:
        /*0388*/ 	.byte	0x04, 0x39
        /*038a*/ 	.short	(.L_261 - .L_260)


	//   ....[0]....
.L_260:
        /*038c*/ 	.word	0x00000260
        /*0390*/ 	.word	0x000000ff
        /*0394*/ 	.word	0x00017000
        /*0398*/ 	.short	0x0100
        /*039a*/ 	.byte	0x08
	.zero		1


	//   ....[1]....
        /*039c*/ 	.word	0x00000270
        /*03a0*/ 	.word	0x000000ff
        /*03a4*/ 	.word	0x00017020
        /*03a8*/ 	.short	0x0100
        /*03aa*/ 	.byte	0x08
	.zero		1


	//   ....[2]....
        /*03ac*/ 	.word	0x00000360
        /*03b0*/ 	.word	0x000000ff
        /*03b4*/ 	.word	0x00017030
        /*03b8*/ 	.short	0x0100
        /*03ba*/ 	.byte	0x08
	.zero		1


	//   ....[3]....
        /*03bc*/ 	.word	0x00000370
        /*03c0*/ 	.word	0x000000ff
        /*03c4*/ 	.word	0x00017040
        /*03c8*/ 	.short	0x0100
        /*03ca*/ 	.byte	0x08
	.zero		1


	//   ....[4]....
        /*03cc*/ 	.word	0x00000380
        /*03d0*/ 	.word	0x000000ff
        /*03d4*/ 	.word	0x00017038
        /*03d8*/ 	.short	0x0100
        /*03da*/ 	.byte	0x08
	.zero		1


	//   ....[5]....
        /*03dc*/ 	.word	0x00000390
        /*03e0*/ 	.word	0x000000ff
        /*03e4*/ 	.word	0x00017048
        /*03e8*/ 	.short	0x0100
        /*03ea*/ 	.byte	0x08
	.zero		1


	//   ....[6]....
        /*03ec*/ 	.word	0x000004c0
        /*03f0*/ 	.word	0x000000ff
        /*03f4*/ 	.word	0x00017050
        /*03f8*/ 	.short	0x0100
        /*03fa*/ 	.byte	0x08
	.zero		1


	//   ....[7]....
        /*03fc*/ 	.word	0x000004d0
        /*0400*/ 	.word	0x000000ff
        /*0404*/ 	.word	0x00017060
        /*0408*/ 	.short	0x0100
        /*040a*/ 	.byte	0x08
	.zero		1


	//   ....[8]....
        /*040c*/ 	.word	0x000004e0
        /*0410*/ 	.word	0x000000ff
        /*0414*/ 	.word	0x00017058
        /*0418*/ 	.short	0x0100
        /*041a*/ 	.byte	0x08
	.zero		1


	//   ....[9]....
        /*041c*/ 	.word	0x000004f0
        /*0420*/ 	.word	0x000000ff
        /*0424*/ 	.word	0x00017068
        /*0428*/ 	.short	0x0100
        /*042a*/ 	.byte	0x08
	.zero		1


	//   ....[10]....
        /*042c*/ 	.word	0x000005e0
        /*0430*/ 	.word	0x000000ff
        /*0434*/ 	.word	0x00017070
        /*0438*/ 	.short	0x0100
        /*043a*/ 	.byte	0x06
	.zero		1


	//   ....[11]....
        /*043c*/ 	.word	0x000005f0
        /*0440*/ 	.word	0x000000ff
        /*0444*/ 	.word	0x00017080
        /*0448*/ 	.short	0x0100
        /*044a*/ 	.byte	0x06
	.zero		1


	//   ....[12]....
        /*044c*/ 	.word	0x00000600
        /*0450*/ 	.word	0x000000ff
        /*0454*/ 	.word	0x00017078
        /*0458*/ 	.short	0x0100
        /*045a*/ 	.byte	0x06
	.zero		1


	//   ....[13]....
        /*045c*/ 	.word	0x00000610
        /*0460*/ 	.word	0x000000ff
        /*0464*/ 	.word	0x00017088
        /*0468*/ 	.short	0x0100
        /*046a*/ 	.byte	0x06
	.zero		1


	//   ....[14]....
        /*046c*/ 	.word	0x00000740
        /*0470*/ 	.word	0x000000ff
        /*0474*/ 	.word	0x00017090
        /*0478*/ 	.short	0x0100
        /*047a*/ 	.byte	0x08
	.zero		1


	//   ....[15]....
        /*047c*/ 	.word	0x00000750
        /*0480*/ 	.word	0x000000ff
        /*0484*/ 	.word	0x000170a0
        /*0488*/ 	.short	0x0100
        /*048a*/ 	.byte	0x08
	.zero		1


	//   ....[16]....
        /*048c*/ 	.word	0x00000760
        /*0490*/ 	.word	0x000000ff
        /*0494*/ 	.word	0x00017098
        /*0498*/ 	.short	0x0100
        /*049a*/ 	.byte	0x08
	.zero		1


	//   ....[17]....
        /*049c*/ 	.word	0x00000770
        /*04a0*/ 	.word	0x000000ff
        /*04a4*/ 	.word	0x000170a8
        /*04a8*/ 	.short	0x0100
        /*04aa*/ 	.byte	0x08
	.zero		1


	//   ....[18]....
        /*04ac*/ 	.word	0x000008a0
        /*04b0*/ 	.word	0x000000ff
        /*04b4*/ 	.word	0x000170b0
        /*04b8*/ 	.short	0x0100
        /*04ba*/ 	.byte	0x08
	.zero		1


	//   ....[19]....
        /*04bc*/ 	.word	0x000008b0
        /*04c0*/ 	.word	0x000000ff
        /*04c4*/ 	.word	0x000170c0
        /*04c8*/ 	.short	0x0100
        /*04ca*/ 	.byte	0x08
	.zero		1


	//   ....[20]....
        /*04cc*/ 	.word	0x000008c0
        /*04d0*/ 	.word	0x000000ff
        /*04d4*/ 	.word	0x000170b8
        /*04d8*/ 	.short	0x0100
        /*04da*/ 	.byte	0x08
	.zero		1


	//   ....[21]....
        /*04dc*/ 	.word	0x000008d0
        /*04e0*/ 	.word	0x000000ff
        /*04e4*/ 	.word	0x000170c8
        /*04e8*/ 	.short	0x0100
        /*04ea*/ 	.byte	0x08
	.zero		1


	//   ....[22]....
        /*04ec*/ 	.word	0x00001690
        /*04f0*/ 	.word	0x000000ff
        /*04f4*/ 	.word	0x00017000
        /*04f8*/ 	.short	0x010a
        /*04fa*/ 	.byte	0x27
	.zero		1


	//   ....[23]....
        /*04fc*/ 	.word	0x00001720
        /*0500*/ 	.word	0x000000ff
        /*0504*/ 	.word	0x00017030
        /*0508*/ 	.short	0x010a
        /*050a*/ 	.byte	0x27
	.zero		1


	//   ....[24]....
        /*050c*/ 	.word	0x00001790
        /*0510*/ 	.word	0x000000ff
        /*0514*/ 	.word	0x00017030
        /*0518*/ 	.short	0x010a
        /*051a*/ 	.byte	0x27
	.zero		1


	//   ....[25]....
        /*051c*/ 	.word	0x00003a60
        /*0520*/ 	.word	0x0000003b
        /*0524*/ 	.word	0x00000000
        /*0528*/ 	.short	0x0101
        /*052a*/ 	.byte	0x3f
	.zero		1


	//   ....[26]....
        /*052c*/ 	.word	0x000044e0
        /*0530*/ 	.word	0x000000ff
        /*0534*/ 	.word	0x00017030
        /*0538*/ 	.short	0x010a
        /*053a*/ 	.byte	0x1a
	.zero		1


	//   ....[27]....
        /*053c*/ 	.word	0x00004520
        /*0540*/ 	.word	0x000000ff
        /*0544*/ 	.word	0x00017030
        /*0548*/ 	.short	0x010a
        /*054a*/ 	.byte	0x1a
	.zero		1


	//   ....[28]....
        /*054c*/ 	.word	0x000046a0
        /*0550*/ 	.word	0x000000ff
        /*0554*/ 	.word	0x00017050
        /*0558*/ 	.short	0x010a
        /*055a*/ 	.byte	0x0e
	.zero		1


	//   ....[29]....
        /*055c*/ 	.word	0x00004aa0
        /*0560*/ 	.word	0x000000ff
        /*0564*/ 	.word	0x00017050
        /*0568*/ 	.short	0x010a
        /*056a*/ 	.byte	0x0e
	.zero		1


	//   ....[30]....
        /*056c*/ 	.word	0x000069a0
        /*0570*/ 	.word	0x00000002
        /*0574*/ 	.word	0x00000000
        /*0578*/ 	.short	0x0101
        /*057a*/ 	.byte	0x3f
	.zero		1


	//   ....[31]....
        /*057c*/ 	.word	0x00006c70
        /*0580*/ 	.word	0x000000ff
        /*0584*/ 	.word	0x00000000
        /*0588*/ 	.short	0x0101
        /*058a*/ 	.byte	0x07
	.zero		1


	//   ....[32]....
        /*058c*/ 	.word	0x00007240
        /*0590*/ 	.word	0x000000ff
        /*0594*/ 	.word	0x00017030
        /*0598*/ 	.short	0x010a
        /*059a*/ 	.byte	0x17
	.zero		1


	//   ....[33]....
        /*059c*/ 	.word	0x00007280
        /*05a0*/ 	.word	0x000000ff
        /*05a4*/ 	.word	0x00017030
        /*05a8*/ 	.short	0x010a
        /*05aa*/ 	.byte	0x17
	.zero		1


	//   ....[34]....
        /*05ac*/ 	.word	0x00007400
        /*05b0*/ 	.word	0x000000ff
        /*05b4*/ 	.word	0x00017050
        /*05b8*/ 	.short	0x010a
        /*05ba*/ 	.byte	0x0e
	.zero		1


	//   ....[35]....
        /*05bc*/ 	.word	0x00008030
        /*05c0*/ 	.word	0x000000ff
        /*05c4*/ 	.word	0x00017050
        /*05c8*/ 	.short	0x010a
        /*05ca*/ 	.byte	0x0e
	.zero		1


	//   ....[36]....
        /*05cc*/ 	.word	0x00008d70
        /*05d0*/ 	.word	0x00000002
        /*05d4*/ 	.word	0x00000000
        /*05d8*/ 	.short	0x0101
        /*05da*/ 	.byte	0x3f
	.zero		1


	//   ....[37]....
        /*05dc*/ 	.word	0x00009080
        /*05e0*/ 	.word	0x000000ff
        /*05e4*/ 	.word	0x00000000
        /*05e8*/ 	.short	0x0101
        /*05ea*/ 	.byte	0x07
	.zero		1


	//   ....[38]....
        /*05ec*/ 	.word	0x00009590
        /*05f0*/ 	.word	0x000000ff
        /*05f4*/ 	.word	0x00017050
        /*05f8*/ 	.short	0x010a
        /*05fa*/ 	.byte	0x0b
	.zero		1


	//   ....[39]....
        /*05fc*/ 	.word	0x000095d0
        /*0600*/ 	.word	0x000000ff
        /*0604*/ 	.word	0x00017050
        /*0608*/ 	.short	0x010a
        /*060a*/ 	.byte	0x0b
	.zero		1


	//   ....[40]....
        /*060c*/ 	.word	0x00009c00
        /*0610*/ 	.word	0x000000ff
        /*0614*/ 	.word	0x00000000
        /*0618*/ 	.short	0x0101
        /*061a*/ 	.byte	0x04
	.zero		1


	//   ....[41]....
        /*061c*/ 	.word	0x0000aee0
        /*0620*/ 	.word	0x000000ff
        /*0624*/ 	.word	0x00000000
        /*0628*/ 	.short	0x0101
        /*062a*/ 	.byte	0x04
	.zero		1


	//   ....[42]....
        /*062c*/ 	.word	0x0000ce40
        /*0630*/ 	.word	0x000000ff
        /*0634*/ 	.word	0x00017080
        /*0638*/ 	.short	0x010a
        /*063a*/ 	.byte	0x26
	.zero		1


	//   ....[43]....
        /*063c*/ 	.word	0x0000d060
        /*0640*/ 	.word	0x000000ff
        /*0644*/ 	.word	0x00017040
        /*0648*/ 	.short	0x010a
        /*064a*/ 	.byte	0x26
	.zero		1


	//   ....[44]....
        /*064c*/ 	.word	0x0000dbc0
        /*0650*/ 	.word	0x000000ff
        /*0654*/ 	.word	0x00017000
        /*0658*/ 	.short	0x0107
        /*065a*/ 	.byte	0x26
	.zero		1


	//   ....[45]....
        /*065c*/ 	.word	0x0000dc00
        /*0660*/ 	.word	0x000000ff
        /*0664*/ 	.word	0x00017000
        /*0668*/ 	.short	0x0101
        /*066a*/ 	.byte	0x26
	.zero		1


	//   ....[46]....
        /*066c*/ 	.word	0x0000dc30
        /*0670*/ 	.word	0x000000ff
        /*0674*/ 	.word	0x00017020
        /*0678*/ 	.short	0x010a
        /*067a*/ 	.byte	0x26
	.zero		1


	//   ....[47]....
        /*067c*/ 	.word	0x0000def0
        /*0680*/ 	.word	0x00000006
        /*0684*/ 	.word	0x00017080
        /*0688*/ 	.short	0x010a
        /*068a*/ 	.byte	0x3f
	.zero		1


	//   ....[48]....
        /*068c*/ 	.word	0x0000e2d0
        /*0690*/ 	.word	0x00000006
        /*0694*/ 	.word	0x00017040
        /*0698*/ 	.short	0x010a
        /*069a*/ 	.byte	0x3f
	.zero		1


	//   ....[49]....
        /*069c*/ 	.word	0x0000e6e0
        /*06a0*/ 	.word	0x00000003
        /*06a4*/ 	.word	0x00017070
        /*06a8*/ 	.short	0x010a
        /*06aa*/ 	.byte	0x3f
	.zero		1


	//   ....[50]....
        /*06ac*/ 	.word	0x0000e740
        /*06b0*/ 	.word	0x00000003
        /*06b4*/ 	.word	0x00017060
        /*06b8*/ 	.short	0x010a
        /*06ba*/ 	.byte	0x3f
	.zero		1


	//   ....[51]....
        /*06bc*/ 	.word	0x0000ea70
        /*06c0*/ 	.word	0x00000003
        /*06c4*/ 	.word	0x00017050
        /*06c8*/ 	.short	0x0101
        /*06ca*/ 	.byte	0x3f
	.zero		1


	//   ....[52]....
        /*06cc*/ 	.word	0x0000eae0
        /*06d0*/ 	.word	0x00000002
        /*06d4*/ 	.word	0x00000000
        /*06d8*/ 	.short	0x0101
        /*06da*/ 	.byte	0x3f
	.zero		1


	//   ....[53]....
        /*06dc*/ 	.word	0x0000ebd0
        /*06e0*/ 	.word	0x00000000
        /*06e4*/ 	.word	0x00017070
        /*06e8*/ 	.short	0x010a
        /*06ea*/ 	.byte	0x3f
	.zero		1


	//   ....[54]....
        /*06ec*/ 	.word	0x0000ec70
        /*06f0*/ 	.word	0x00000000
        /*06f4*/ 	.word	0x00017060
        /*06f8*/ 	.short	0x010a
        /*06fa*/ 	.byte	0x3f
	.zero		1


	//   ....[55]....
        /*06fc*/ 	.word	0x0000efa0
        /*0700*/ 	.word	0x00000000
        /*0704*/ 	.word	0x00017050
        /*0708*/ 	.short	0x0101
        /*070a*/ 	.byte	0x3f
	.zero		1


	//   ....[56]....
        /*070c*/ 	.word	0x0000f000
        /*0710*/ 	.word	0x00000002
        /*0714*/ 	.word	0x00000000
        /*0718*/ 	.short	0x0101
        /*071a*/ 	.byte	0x3f
	.zero		1


	//   ....[57]....
        /*071c*/ 	.word	0x0000f0a0
        /*0720*/ 	.word	0x00000009
        /*0724*/ 	.word	0x00017020
        /*0728*/ 	.short	0x010a
        /*072a*/ 	.byte	0x3f
	.zero		1


	//   ....[58]....
        /*072c*/ 	.word	0x0000f1e0
        /*0730*/ 	.word	0x00000006
        /*0734*/ 	.word	0x00000000
        /*0738*/ 	.short	0x010a
        /*073a*/ 	.byte	0x3f
	.zero		1


	//   ....[59]....
        /*073c*/ 	.word	0x0000f250
        /*0740*/ 	.word	0x00000007
        /*0744*/ 	.word	0x00000000
        /*0748*/ 	.short	0x010a
        /*074a*/ 	.byte	0x3f
	.zero		1


	//   ....[60]....
        /*074c*/ 	.word	0x0000f2a0
        /*0750*/ 	.word	0x00000000
        /*0754*/ 	.word	0x00017060
        /*0758*/ 	.short	0x010a
        /*075a*/ 	.byte	0x3f
	.zero		1


	//   ....[61]....
        /*075c*/ 	.word	0x0000f2f0
        /*0760*/ 	.word	0x00000005
        /*0764*/ 	.word	0x00017060
        /*0768*/ 	.short	0x010a
        /*076a*/ 	.byte	0x3f
	.zero		1


	//   ....[62]....
        /*076c*/ 	.word	0x0000f330
        /*0770*/ 	.word	0x00000000
        /*0774*/ 	.word	0x00017080
        /*0778*/ 	.short	0x010a
        /*077a*/ 	.byte	0x3f
	.zero		1


	//   ....[63]....
        /*077c*/ 	.word	0x0000f350
        /*0780*/ 	.word	0x00000005
        /*0784*/ 	.word	0x00017080
        /*0788*/ 	.short	0x010a
        /*078a*/ 	.byte	0x3f
	.zero		1


	//   ....[64]....
        /*078c*/ 	.word	0x0000f3c0
        /*0790*/ 	.word	0x00000003
        /*0794*/ 	.word	0x00017000
        /*0798*/ 	.short	0x010a
        /*079a*/ 	.byte	0x3f
	.zero		1


	//   ....[65]....
        /*079c*/ 	.word	0x0000f420
        /*07a0*/ 	.word	0x00000003
        /*07a4*/ 	.word	0x00017030
        /*07a8*/ 	.short	0x010a
        /*07aa*/ 	.byte	0x3f
	.zero		1


	//   ....[66]....
        /*07ac*/ 	.word	0x0000f480
        /*07b0*/ 	.word	0x0000000b
        /*07b4*/ 	.word	0x00017030
        /*07b8*/ 	.short	0x010a
        /*07ba*/ 	.byte	0x3f
	.zero		1


	//   ....[67]....
        /*07bc*/ 	.word	0x0000f4e0
        /*07c0*/ 	.word	0x00000029
        /*07c4*/ 	.word	0x00017050
        /*07c8*/ 	.short	0x010a
        /*07ca*/ 	.byte	0x3f
	.zero		1


	//   ....[68]....
        /*07cc*/ 	.word	0x0000f540
        /*07d0*/ 	.word	0x00000009
        /*07d4*/ 	.word	0x00017030
        /*07d8*/ 	.short	0x010a
        /*07da*/ 	.byte	0x3f
	.zero		1


	//   ....[69]....
        /*07dc*/ 	.word	0x0000f5a0
        /*07e0*/ 	.word	0x0000000b
        /*07e4*/ 	.word	0x00017050
        /*07e8*/ 	.short	0x010a
        /*07ea*/ 	.byte	0x3f
	.zero		1


	//   ....[70]....
        /*07ec*/ 	.word	0x0000f600
        /*07f0*/ 	.word	0x00000005
        /*07f4*/ 	.word	0x00017050
        /*07f8*/ 	.short	0x010a
        /*07fa*/ 	.byte	0x3f
	.zero		1


	//   ....[71]....
        /*07fc*/ 	.word	0x0000f760
        /*0800*/ 	.word	0x00000003
        /*0804*/ 	.word	0x00017080
        /*0808*/ 	.short	0x010a
        /*080a*/ 	.byte	0x3f
	.zero		1


	//   ....[72]....
        /*080c*/ 	.word	0x0000f7c0
        /*0810*/ 	.word	0x00000003
        /*0814*/ 	.word	0x00017040
        /*0818*/ 	.short	0x010a
        /*081a*/ 	.byte	0x3f
	.zero		1


	//   ....[73]....
        /*081c*/ 	.word	0x0000fbf0
        /*0820*/ 	.word	0x00000003
        /*0824*/ 	.word	0x00017020
        /*0828*/ 	.short	0x010a
        /*082a*/ 	.byte	0x3f
	.zero		1


	//   ....[74]....
        /*082c*/ 	.word	0x0000fc40
        /*0830*/ 	.word	0x00000006
        /*0834*/ 	.word	0x00017080
        /*0838*/ 	.short	0x010a
        /*083a*/ 	.byte	0x3f
	.zero		1


	//   ....[75]....
        /*083c*/ 	.word	0x0000fc90
        /*0840*/ 	.word	0x00000006
        /*0844*/ 	.word	0x00017040
        /*0848*/ 	.short	0x010a
        /*084a*/ 	.byte	0x3f
	.zero		1


	//   ....[76]....
        /*084c*/ 	.word	0x0000fce0
        /*0850*/ 	.word	0x00000003
        /*0854*/ 	.word	0x00017070
        /*0858*/ 	.short	0x010a
        /*085a*/ 	.byte	0x3f
	.zero		1


	//   ....[77]....
        /*085c*/ 	.word	0x0000fd30
        /*0860*/ 	.word	0x00000003
        /*0864*/ 	.word	0x00017060
        /*0868*/ 	.short	0x010a
        /*086a*/ 	.byte	0x3f
	.zero		1


	//   ....[78]....
        /*086c*/ 	.word	0x0000fd80
        /*0870*/ 	.word	0x00000000
        /*0874*/ 	.word	0x00017070
        /*0878*/ 	.short	0x010a
        /*087a*/ 	.byte	0x3f
	.zero		1


	//   ....[79]....
        /*087c*/ 	.word	0x0000fdd0
        /*0880*/ 	.word	0x00000000
        /*0884*/ 	.word	0x00017060
        /*0888*/ 	.short	0x010a
        /*088a*/ 	.byte	0x3f
	.zero		1


	//   ....[80]....
        /*088c*/ 	.word	0x0000fe20
        /*0890*/ 	.word	0x00000009
        /*0894*/ 	.word	0x00017020
        /*0898*/ 	.short	0x010a
        /*089a*/ 	.byte	0x3f
	.zero		1


	//   ....[81]....
        /*089c*/ 	.word	0x0000fe70
        /*08a0*/ 	.word	0x00000006
        /*08a4*/ 	.word	0x00000000
        /*08a8*/ 	.short	0x010a
        /*08aa*/ 	.byte	0x3f
	.zero		1


	//   ....[82]....
        /*08ac*/ 	.word	0x0000fec0
        /*08b0*/ 	.word	0x00000007
        /*08b4*/ 	.word	0x00000000
        /*08b8*/ 	.short	0x010a
        /*08ba*/ 	.byte	0x3f
	.zero		1


	//   ....[83]....
        /*08bc*/ 	.word	0x0000ff10
        /*08c0*/ 	.word	0x00000000
        /*08c4*/ 	.word	0x00017060
        /*08c8*/ 	.short	0x010a
        /*08ca*/ 	.byte	0x3f
	.zero		1


	//   ....[84]....
        /*08cc*/ 	.word	0x0000ff60
        /*08d0*/ 	.word	0x00000005
        /*08d4*/ 	.word	0x00017060
        /*08d8*/ 	.short	0x010a
        /*08da*/ 	.byte	0x3f
	.zero		1


	//   ....[85]....
        /*08dc*/ 	.word	0x0000ffb0
        /*08e0*/ 	.word	0x00000000
        /*08e4*/ 	.word	0x00017080
        /*08e8*/ 	.short	0x010a
        /*08ea*/ 	.byte	0x3f
	.zero		1


	//----- nvinfo : EIATTR_NUM_MBARRIERS
	.align		4
.L_261:
        /*08ec*/ 	.byte	0x03, 0x38
        /*08ee*/ 	.short	0x0016


	//----- nvinfo : EIATTR_EXIT_INSTR_OFFSETS
	.align		4
        /*08f0*/ 	.byte	0x04, 0x1c
        /*08f2*/ 	.short	(.L_263 - .L_262)


	//   ....[0]....
.L_262:
        /*08f4*/ 	.word	0x0000f3a0


	//----- nvinfo : EIATTR_MAX_THREADS
	.align		4
.L_263:
        /*08f8*/ 	.byte	0x04, 0x05
        /*08fa*/ 	.short	(.L_265 - .L_264)
.L_264:
        /*08fc*/ 	.word	0x00000200
        /*0900*/ 	.word	0x00000001
        /*0904*/ 	.word	0x00000001


	//----- nvinfo : EIATTR_CRS_STACK_SIZE
	.align		4
.L_265:
        /*0908*/ 	.byte	0x04, 0x1e
        /*090a*/ 	.short	(.L_267 - .L_266)
.L_266:
        /*090c*/ 	.word	0x00000000


	//----- nvinfo : EIATTR_CBANK_PARAM_SIZE
	.align		4
.L_267:
        /*0910*/ 	.byte	0x03, 0x19
        /*0912*/ 	.short	0x0a70


	//----- nvinfo : EIATTR_PARAM_CBANK
	.align		4
        /*0914*/ 	.byte	0x04, 0x0a
        /*0916*/ 	.short	(.L_269 - .L_268)
	.align		4
.L_268:
        /*0918*/ 	.word	index@(.nv.constant0._ZN7cutlass13device_kernelIN5flash11enable_sm90INS1_16FlashAttnFwdSm90INS1_25CollectiveMainloopFwdSm90ILi2EN4cute5tupleIJNS5_1CILi1EEES8_S8_EEENS6_IJNS7_ILi192EEENS7_ILi128EEENS7_ILi96EEEEEELi96ENS_12float_e4m3_tEfNS_4arch4Sm90ELb1ELb0ELb1ELb0ELb0ELb0ELb0ELb1ELb1ELb1ELb1ELb0EEENS1_21CollectiveEpilogueFwdINS6_IJSA_SC_SB_EEES9_NS_10bfloat16_tESG_Li384ELb0ELb1ELb1ELb1EEENS1_19SingleTileSchedulerILb0ELb1ELb1ELi192EEEEEEEEEvNT_6ParamsE)
        /*091c*/ 	.short	0x0210
        /*091e*/ 	.short	0x0a70


	//----- nvinfo : EIATTR_SW_WAR
	.align		4
.L_269:
        /*0920*/ 	.byte	0x04, 0x36
        /*0922*/ 	.short	(.L_271 - .L_270)
.L_270:
        /*0924*/ 	.word	0x00000008
.L_271:


//--------------------- .nv.info._ZN7cutlass13device_kernelIN5flash11enable_sm90INS1_16FlashAttnFwdSm90INS1_25CollectiveMainloopFwdSm90ILi2EN4cute5tupleIJNS5_1CILi1EEES8_S8_EEENS6_IJNS7_ILi192EEENS7_ILi128EEENS7_ILi96EEEEEELi96ENS_12float_e4m3_tEfNS_4arch4Sm90ELb1ELb0ELb1ELb1ELb0ELb0ELb0ELb1ELb1ELb1ELb1ELb0EEENS1_21CollectiveEpilogueFwdINS6_IJSA_SC_SB_EEES9_NS_10bfloat16_tESG_Li384ELb1ELb1ELb1ELb1EEENS1_36VarlenDynamicPersistentTileSchedulerILi192ELi128ELi384ELi128ELb1ELb1ELb1ELb1ELb1ELb1EEEEEEEEEvNT_6ParamsE --------------------------
	.section	.nv.info._ZN7cutlass13device_kernelIN5flash11enable_sm90INS1_16FlashAttnFwdSm90INS1_25CollectiveMainloopFwdSm90ILi2EN4cute5tupleIJNS5_1CILi1EEES8_S8_EEENS6_IJNS7_ILi192EEENS7_ILi128EEENS7_ILi96EEEEEELi96ENS_12float_e4m3_tEfNS_4arch4Sm90ELb1ELb0ELb1ELb1ELb0ELb0ELb0ELb1ELb1ELb1ELb1ELb0EEENS1_21CollectiveEpilogueFwdINS6_IJSA_SC_SB_EEES9_NS_10bfloat16_tESG_Li384ELb1ELb1ELb1ELb1EEENS1_36VarlenDynamicPersistentTileSchedulerILi192ELi128ELi384ELi128ELb1ELb1ELb1ELb1ELb1ELb1EEEEEEEEEvNT_6ParamsE,"",@"SHT_CUDA_INFO"
	.sectionflags	@""
	.align	4


	//----- nvinfo : EIATTR_CUDA_API_VERSION
	.align		4
        /*0000*/ 	.byte	0x04, 0x37
        /*0002*/ 	.short	(.L_273 - .L_272)
.L_272:
        /*0004*/ 	.word	0x00000082


	//----- nvinfo : EIATTR_KPARAM_INFO
	.align		4
.L_273:
        /*0008*/ 	.byte	0x04, 0x17
        /*000a*/ 	.short	(.L_275 - .L_274)
.L_274:
        /*000c*/ 	.word	0x00000000
        /*0010*/ 	.short	0x0000
        /*0012*/ 	.short	0x0070
        /*0014*/ 	.byte	0x00, 0xf0, 0x01, 0x2a


	//----- nvinfo : EIATTR_SPARSE_MMA_MASK
	.align		4
.L_275:
        /*0018*/ 	.byte	0x03, 0x50
        /*001a*/ 	.short	0x0000


	//----- nvinfo : EIATTR_MAXREG_COUNT
	.align		4
        /*001c*/ 	.byte	0x03, 0x1b
        /*001e*/ 	.short	0x0080


	//----- nvinfo : EIATTR_NUM_BARRIERS
	.align		4
        /*0020*/ 	.byte	0x02, 0x4c
        /*0022*/ 	.byte	0x09
	.zero		1


	//----- nvinfo : EIATTR_EXTERNS
	.align		4
        /*0024*/ 	.byte	0x04, 0x0f
        /*0026*/ 	.short	(.L_277 - .L_276)


	//   ....[0]....
	.align		4
.L_276:
        /*0028*/ 	.word	index@(__assertfail)


	//----- nvinfo : EIATTR_ANNOTATIONS
	.align		4
.L_277:
        /*002c*/ 	.byte	0x04, 0x55
        /*002e*/ 	.short	(.L_279 - .L_278)


	//   ....[0]....
.L_278:
        /* <DEDUP_REMOVED lines=12> */


	//----- nvinfo : EIATTR_MERCURY_ISA_VERSION
	.align		4
.L_279:
        /*00e0*/ 	.byte	0x03, 0x5f
        /*00e2*/ 	.short	0x0101


	//----- nvinfo : EIATTR_UNUSED_LOAD_BYTE_OFFSET
	.align		4
        /*00e4*/ 	.byte	0x04, 0x44
        /*00e6*/ 	.short	(.L_281 - .L_280)


	//   ....[0]....
.L_280:
        /*00e8*/ 	.word	0x00000a00
        /*00ec*/ 	.word	0x0000fff0


	//   ....[1]....
        /*00f0*/ 	.word	0x0000a440
        /*00f4*/ 	.word	0x0000fff0


	//----- nvinfo : EIATTR_INT_WARP_WIDE_INSTR_OFFSETS
	.align		4
.L_281:
        /*00f8*/ 	.byte	0x04, 0x31
        /*00fa*/ 	.short	(.L_283 - .L_282)


	//   ....[0]....
.L_282:
        /*00fc*/ 	.word	0x00000130


	//   ....[1]....
        /*0100*/ 	.word	0x00000170


	//   ....[2]....
        /*0104*/ 	.word	0x000001e0


	//   ....[3]....
        /*0108*/ 	.word	0x0000f430


	//   ....[4]....
        /*010c*/ 	.word	0x0000f4c0


	//   ....[5]....
        /*0110*/ 	.word	0x00011da0


	//   ....[6]....
        /*0114*/ 	.word	0x00011e30


	//----- nvinfo : EIATTR_COOP_GROUP_MASK_REGIDS
	.align		4
.L_283:
        /*0118*/ 	.byte	0x04, 0x29
        /*011a*/ 	.short	(.L_285 - .L_284)


	//   ....[0]....
.L_284:
        /*011c*/ 	.word	0xffffffff


	//   ....[1]....
        /*0120*/ 	.word	0xffffffff


	//   ....[2]....
        /*0124*/ 	.word	0xffffffff


	//   ....[3]....
        /*0128*/ 	.word	0xffffffff


	//   ....[4]....
        /*012c*/ 	.word	0xffffffff


	//   ....[5]....
        /*0130*/ 	.word	0xffffffff


	//   ....[6]....
        /*0134*/ 	.word	0xffffffff


	//   ....[7]....
        /*0138*/ 	.word	0xffffffff


	//   ....[8]....
        /*013c*/ 	.word	0xffffffff


	//   ....[9]....
        /*0140*/ 	.word	0xffffffff


	//   ....[10]....
        /*0144*/ 	.word	0xffffffff


	//   ....[11]....
        /*0148*/ 	.word	0xffffffff


	//   ....[12]....
        /*014c*/ 	.word	0xffffffff


	//   ....[13]....
        /*0150*/ 	.word	0xffffffff


	//   ....[14]....
        /*0154*/ 	.word	0xffffffff


	//   ....[15]....
        /*0158*/ 	.word	0xffffffff


	//   ....[16]....
        /*015c*/ 	.word	0xffffffff


	//   ....[17]....
        /*0160*/ 	.word	0xffffffff


	//   ....[18]....
        /*0164*/ 	.word	0xffffffff


	//   ....[19]....
        /*0168*/ 	.word	0xffffffff


	//   ....[20]....
        /*016c*/ 	.word	0xffffffff


	//   ....[21]....
        /*0170*/ 	.word	0xffffffff


	//   ....[22]....
        /*0174*/ 	.word	0xffffffff


	//   ....[23]....
        /*0178*/ 	.word	0xffffffff


	//   ....[24]....
        /*017c*/ 	.word	0xffffffff


	//   ....[25]....
        /*0180*/ 	.word	0xffffffff


	//   ....[26]....
        /*0184*/ 	.word	0xffffffff


	//   ....[27]....
        /*0188*/ 	.word	0xffffffff


	//   ....[28]....
        /*018c*/ 	.word	0xffffffff


	//   ....[29]....
        /*0190*/ 	.word	0xffffffff


	//   ....[30]....
        /*0194*/ 	.word	0xffffffff


	//   ....[31]....
        /*0198*/ 	.word	0xffffffff


	//   ....[32]....
        /*019c*/ 	.word	0xffffffff


	//   ....[33]....
        /*01a0*/ 	.word	0xffffffff


	//   ....[34]....
        /*01a4*/ 	.word	0xffffffff


	//   ....[35]....
        /*01a8*/ 	.word	0xffffffff


	//   ....[36]....
        /*01ac*/ 	.word	0xffffffff


	//   ....[37]....
        /*01b0*/ 	.word	0xffffffff


	//   ....[38]....
        /*01b4*/ 	.word	0xffffffff


	//   ....[39]....
        /*01b8*/ 	.word	0xffffffff


	//   ....[40]....
        /*01bc*/ 	.word	0xffffffff


	//   ....[41]....
        /*01c0*/ 	.word	0xffffffff


	//   ....[42]....
        /*01c4*/ 	.word	0xffffffff


	//   ....[43]....
        /*01c8*/ 	.word	0xffffffff


	//   ....[44]....
        /*01cc*/ 	.word	0xffffffff


	//   ....[45]....
        /*01d0*/ 	.word	0xffffffff


	//   ....[46]....
        /*01d4*/ 	.word	0xffffffff


	//   ....[47]....
        /*01d8*/ 	.word	0xffffffff


	//   ....[48]....
        /*01dc*/ 	.word	0xffffffff


	//   ....[49]....
        /*01e0*/ 	.word	0xffffffff


	//   ....[50]....
        /*01e4*/ 	.word	0xffffffff


	//   ....[51]....
        /*01e8*/ 	.word	0xffffffff


	//   ....[52]....
        /*01ec*/ 	.word	0xffffffff


	//   ....[53]....
        /*01f0*/ 	.word	0xffffffff


	//   ....[54]....
        /*01f4*/ 	.word	0xffffffff


	//   ....[55]....
        /*01f8*/ 	.word	0xffffffff


	//   ....[56]....
        /*01fc*/ 	.word	0xffffffff


	//   ....[57]....
        /*0200*/ 	.word	0xffffffff


	//   ....[58]....
        /*0204*/ 	.word	0xffffffff


	//   ....[59]....
        /*0208*/ 	.word	0xffffffff


	//   ....[60]....
        /*020c*/ 	.word	0xffffffff


	//   ....[61]....
        /*0210*/ 	.word	0xffffffff


	//   ....[62]....
        /*0214*/ 	.word	0xffffffff


	//   ....[63]....
        /*0218*/ 	.word	0xffffffff


	//   ....[64]....
        /*021c*/ 	.word	0xffffffff


	//   ....[65]....
        /*0220*/ 	.word	0xffffffff


	//   ....[66]....
        /*0224*/ 	.word	0xffffffff


	//   ....[67]....
        /*0228*/ 	.word	0xffffffff


	//   ....[68]....
        /*022c*/ 	.word	0xffffffff


	//   ....[69]....
        /*0230*/ 	.word	0xffffffff


	//   ....[70]....
        /*0234*/ 	.word	0xffffffff


	//   ....[71]....
        /*0238*/ 	.word	0xffffffff


	//   ....[72]....
        /*023c*/ 	.word	0xffffffff


	//   ....[73]....
        /*0240*/ 	.word	0xffffffff


	//   ....[74]....
        /*0244*/ 	.word	0xffffffff


	//   ....[75]....
        /*0248*/ 	.word	0xffffffff


	//   ....[76]....
        /*024c*/ 	.word	0xffffffff


	//   ....[77]....
        /*0250*/ 	.word	0xffffffff


	//   ....[78]....
        /*0254*/ 	.word	0xffffffff


	//   ....[79]....
        /*0258*/ 	.word	0xffffffff


	//   ....[80]....
        /*025c*/ 	.word	0xffffffff


	//   ....[81]....
        /*0260*/ 	.word	0xffffffff


	//   ....[82]....
        /*0264*/ 	.word	0xffffffff


	//   ....[83]....
        /*0268*/ 	.word	0xffffffff


	//   ....[84]....
        /*026c*/ 	.word	0xffffffff


	//   ....[85]....
        /*0270*/ 	.word	0xffffffff


	//   ....[86]....
        /*0274*/ 	.word	0xffffffff


	//   ....[87]....
        /*0278*/ 	.word	0xffffffff


	//   ....[88]....
        /*027c*/ 	.word	0xffffffff


	//   ....[89]....
        /*0280*/ 	.word	0xffffffff


	//   ....[90]....
        /*0284*/ 	.word	0xffffffff


	//   ....[91]....
        /*0288*/ 	.word	0xffffffff


	//   ....[92]....
        /*028c*/ 	.word	0xffffffff


	//   ....[93]....
        /*0290*/ 	.word	0xffffffff


	//   ....[94]....
        /*0294*/ 	.word	0xffffffff


	//   ....[95]....
        /*0298*/ 	.word	0xffffffff


	//   ....[96]....
        /*029c*/ 	.word	0xffffffff


	//   ....[97]....
        /*02a0*/ 	.word	0xffffffff


	//   ....[98]....
        /*02a4*/ 	.word	0xffffffff


	//   ....[99]....
        /*02a8*/ 	.word	0xffffffff


	//   ....[100]....
        /*02ac*/ 	.word	0xffffffff


	//   ....[101]....
        /*02b0*/ 	.word	0xffffffff


	//   ....[102]....
        /*02b4*/ 	.word	0xffffffff


	//   ....[103]....
        /*02b8*/ 	.word	0xffffffff


	//   ....[104]....
        /*02bc*/ 	.word	0xffffffff


	//   ....[105]....
        /*02c0*/ 	.word	0xffffffff


	//   ....[106]....
        /*02c4*/ 	.word	0xffffffff


	//   ....[107]....
        /*02c8*/ 	.word	0xffffffff


	//   ....[108]....
        /*02cc*/ 	.word	0xffffffff


	//   ....[109]....
        /*02d0*/ 	.word	0xffffffff


	//   ....[110]....
        /*02d4*/ 	.word	0xffffffff


	//   ....[111]....
        /*02d8*/ 	.word	0xffffffff


	//   ....[112]....
        /*02dc*/ 	.word	0xffffffff


	//   ....[113]....
        /*02e0*/ 	.word	0xffffffff


	//   ....[114]....
        /*02e4*/ 	.word	0xffffffff


	//   ....[115]....
        /*02e8*/ 	.word	0xffffffff


	//   ....[116]....
        /*02ec*/ 	.word	0xffffffff


	//   ....[117]....
        /*02f0*/ 	.word	0xffffffff


	//   ....[118]....
        /*02f4*/ 	.word	0xffffffff


	//   ....[119]....
        /*02f8*/ 	.word	0xffffffff


	//   ....[120]....
        /*02fc*/ 	.word	0xffffffff


	//   ....[121]....
        /*0300*/ 	.word	0xffffffff


	//   ....[122]....
        /*0304*/ 	.word	0xffffffff


	//   ....[123]....
        /*0308*/ 	.word	0xffffffff


	//   ....[124]....
        /*030c*/ 	.word	0xffffffff


	//   ....[125]....
        /*0310*/ 	.word	0xffffffff


	//   ....[126]....
        /*0314*/ 	.word	0xffffffff


	//   ....[127]....
        /*0318*/ 	.word	0xffffffff


	//   ....[128]....
        /*031c*/ 	.word	0xffffffff


	//   ....[129]....
        /*0320*/ 	.word	0xffffffff


	//   ....[130]....
        /*0324*/ 	.word	0xffffffff


	//   ....[131]....
        /*0328*/ 	.word	0xffffffff


	//   ....[132]....
        /*032c*/ 	.word	0xffffffff


	//   ....[133]....
        /*0330*/ 	.word	0xffffffff


	//   ....[134]....
        /*0334*/ 	.word	0xffffffff


	//   ....[135]....
        /*0338*/ 	.word	0x0500000f


	//   ....[136]....
        /*033c*/ 	.word	0x0500000f


	//   ....[137]....
        /*0340*/ 	.word	0x0500000f


	//   ....[138]....
        /*0344*/ 	.word	0x0500000f


	//   ....[139]....
        /*0348*/ 	.word	0x0500000f


	//   ....[140]....
        /*034c*/ 	.word	0x0500000f


	//   ....[141]....
        /*0350*/ 	.word	0x0500000f


	//   ....[142]....
        /*0354*/ 	.word	0x0500000f


	//----- nvinfo : EIATTR_COOP_GROUP_INSTR_OFFSETS
	.align		4
.L_285:
        /*0358*/ 	.byte	0x04, 0x28
        /*035a*/ 	.short	(.L_287 - .L_286)


	//   ....[0]....
.L_286:
        /*035c*/ 	.word	0x00000060


	//   ....[1]....
        /*0360*/ 	.word	0x00000140


	//   ....[2]....
        /*0364*/ 	.word	0x00000190


	//   ....[3]....
        /*0368*/ 	.word	0x000003c0


	//   ....[4]....
        /*036c*/ 	.word	0x00000520


	//   ....[5]....
        /*0370*/ 	.word	0x00000640


	//   ....[6]....
        /*0374*/ 	.word	0x000007a0


	//   ....[7]....
        /*0378*/ 	.word	0x00001ae0


	//   ....[8]....
        /*037c*/ 	.word	0x000024e0


	//   ....[9]....
        /*0380*/ 	.word	0x00002c60


	//   ....[10]....
        /*0384*/ 	.word	0x00003110


	//   ....[11]....
        /*0388*/ 	.word	0x000031b0


	//   ....[12]....
        /*038c*/ 	.word	0x00003bf0


	//   ....[13]....
        /*0390*/ 	.word	0x00003c70


	//   ....[14]....
        /*0394*/ 	.word	0x000054a0


	//   ....[15]....
        /*0398*/ 	.word	0x00005660


	//   ....[16]....
        /*039c*/ 	.word	0x00005d40


	//   ....[17]....
        /*03a0*/ 	.word	0x00005e60


	//   ....[18]....
        /*03a4*/ 	.word	0x000066b0


	//   ....[19]....
        /*03a8*/ 	.word	0x00006710


	//   ....[20]....
        /*03ac*/ 	.word	0x00008780


	//   ....[21]....
        /*03b0*/ 	.word	0x000087a0


	//   ....[22]....
        /*03b4*/ 	.word	0x000087c0


	//   ....[23]....
        /*03b8*/ 	.word	0x000087e0


	//   ....[24]....
        /*03bc*/ 	.word	0x00009d80


	//   ....[25]....
        /*03c0*/ 	.word	0x00009d90


	//   ....[26]....
        /*03c4*/ 	.word	0x00009e10


	//   ....[27]....
        /*03c8*/ 	.word	0x00009e20


	//   ....[28]....
        /*03cc*/ 	.word	0x0000a8b0


	//   ....[29]....
        /*03d0*/ 	.word	0x0000a8c0


	//   ....[30]....
        /*03d4*/ 	.word	0x0000a8d0


	//   ....[31]....
        /*03d8*/ 	.word	0x0000a8f0


	//   ....[32]....
        /*03dc*/ 	.word	0x0000a920


	//   ....[33]....
        /*03e0*/ 	.word	0x0000a980


	//   ....[34]....
        /*03e4*/ 	.word	0x0000a9c0


	//   ....[35]....
        /*03e8*/ 	.word	0x0000a9f0


	//   ....[36]....
        /*03ec*/ 	.word	0x0000aa20


	//   ....[37]....
        /*03f0*/ 	.word	0x0000aa60


	//   ....[38]....
        /*03f4*/ 	.word	0x0000aa90


	//   ....[39]....
        /*03f8*/ 	.word	0x0000aac0


	//   ....[40]....
        /*03fc*/ 	.word	0x0000ab00


	//   ....[41]....
        /*0400*/ 	.word	0x0000ab30


	//   ....[42]....
        /*0404*/ 	.word	0x0000ab60


	//   ....[43]....
        /*0408*/ 	.word	0x0000ab90


	//   ....[44]....
        /*040c*/ 	.word	0x0000abc0


	//   ....[45]....
        /*0410*/ 	.word	0x0000abf0


	//   ....[46]....
        /*0414*/ 	.word	0x0000ac20


	//   ....[47]....
        /*0418*/ 	.word	0x0000ac50


	//   ....[48]....
        /*041c*/ 	.word	0x0000ac80


	//   ....[49]....
        /*0420*/ 	.word	0x0000acb0


	//   ....[50]....
        /*0424*/ 	.word	0x0000ace0


	//   ....[51]....
        /*0428*/ 	.word	0x0000ad10


	//   ....[52]....
        /*042c*/ 	.word	0x0000ad20


	//   ....[53]....
        /*0430*/ 	.word	0x0000ad30


	//   ....[54]....
        /*0434*/ 	.word	0x0000ad50


	//   ....[55]....
        /*0438*/ 	.word	0x0000ad70


	//   ....[56]....
        /*043c*/ 	.word	0x0000ad80


	//   ....[57]....
        /*0440*/ 	.word	0x0000ad90


	//   ....[58]....
        /*0444*/ 	.word	0x0000ada0


	//   ....[59]....
        /*0448*/ 	.word	0x0000adb0


	//   ....[60]....
        /*044c*/ 	.word	0x0000adc0


	//   ....[61]....
        /*0450*/ 	.word	0x0000add0


	//   ....[62]....
        /*0454*/ 	.word	0x0000ade0


	//   ....[63]....
        /*0458*/ 	.word	0x0000adf0


	//   ....[64]....
        /*045c*/ 	.word	0x0000ae00


	//   ....[65]....
        /*0460*/ 	.word	0x0000ae10


	//   ....[66]....
        /*0464*/ 	.word	0x0000ae40


	//   ....[67]....
        /*0468*/ 	.word	0x0000ae70


	//   ....[68]....
        /*046c*/ 	.word	0x0000aea0


	//   ....[69]....
        /*0470*/ 	.word	0x0000aeb0


	//   ....[70]....
        /*0474*/ 	.word	0x0000aec0


	//   ....[71]....
        /*0478*/ 	.word	0x0000aed0


	//   ....[72]....
        /*047c*/ 	.word	0x0000aef0


	//   ....[73]....
        /*0480*/ 	.word	0x0000af10


	//   ....[74]....
        /*0484*/ 	.word	0x0000af40


	//   ....[75]....
        /*0488*/ 	.word	0x0000af70


	//   ....[76]....
        /*048c*/ 	.word	0x0000b790


	//   ....[77]....
        /*0490*/ 	.word	0x0000b7a0


	//   ....[78]....
        /*0494*/ 	.word	0x0000b7b0


	//   ....[79]....
        /*0498*/ 	.word	0x0000b7f0


	//   ....[80]....
        /*049c*/ 	.word	0x0000bf00


	//   ....[81]....
        /*04a0*/ 	.word	0x0000bf10


	//   ....[82]....
        /*04a4*/ 	.word	0x0000c010


	//   ....[83]....
        /*04a8*/ 	.word	0x0000c030


	//   ....[84]....
        /*04ac*/ 	.word	0x0000c540


	//   ....[85]....
        /*04b0*/ 	.word	0x0000c550


	//   ....[86]....
        /*04b4*/ 	.word	0x0000c890


	//   ....[87]....
        /*04b8*/ 	.word	0x0000c8a0


	//   ....[88]....
        /*04bc*/ 	.word	0x0000d500


	//   ....[89]....
        /*04c0*/ 	.word	0x0000d510


	//   ....[90]....
        /*04c4*/ 	.word	0x0000d610


	//   ....[91]....
        /*04c8*/ 	.word	0x0000d630


	//   ....[92]....
        /*04cc*/ 	.word	0x0000d7a0


	//   ....[93]....
        /*04d0*/ 	.word	0x0000d9a0


	//   ....[94]....
        /*04d4*/ 	.word	0x0000d9d0


	//   ....[95]....
        /*04d8*/ 	.word	0x0000da00


	//   ....[96]....
        /*04dc*/ 	.word	0x0000da30


	//   ....[97]....
        /*04e0*/ 	.word	0x0000da60


	//   ....[98]....
        /*04e4*/ 	.word	0x0000dab0


	//   ....[99]....
        /*04e8*/ 	.word	0x0000dc50


	//   ....[100]....
        /*04ec*/ 	.word	0x0000dc80


	//   ....[101]....
        /*04f0*/ 	.word	0x0000dcb0


	//   ....[102]....
        /*04f4*/ 	.word	0x0000dce0


	//   ....[103]....
        /*04f8*/ 	.word	0x0000dd10


	//   ....[104]....
        /*04fc*/ 	.word	0x0000dd40


	//   ....[105]....
        /*0500*/ 	.word	0x0000ddd0


	//   ....[106]....
        /*0504*/ 	.word	0x0000de30


	//   ....[107]....
        /*0508*/ 	.word	0x0000de40


	//   ....[108]....
        /*050c*/ 	.word	0x0000de90


	//   ....[109]....
        /*0510*/ 	.word	0x0000fb70


	//   ....[110]....
        /*0514*/ 	.word	0x00010980


	//   ....[111]....
        /*0518*/ 	.word	0x000109b0


	//   ....[112]....
        /*051c*/ 	.word	0x000109d0


	//   ....[113]....
        /*0520*/ 	.word	0x000109e0


	//   ....[114]....
        /*0524*/ 	.word	0x000109f0


	//   ....[115]....
        /*0528*/ 	.word	0x00010a00


	//   ....[116]....
        /*052c*/ 	.word	0x00012570


	//   ....[117]....
        /*0530*/ 	.word	0x00012590


	//   ....[118]....
        /*0534*/ 	.word	0x000125c0


	//   ....[119]....
        /*0538*/ 	.word	0x00012600


	//   ....[120]....
        /*053c*/ 	.word	0x00012640


	//   ....[121]....
        /*0540*/ 	.word	0x00012670


	//   ....[122]....
        /*0544*/ 	.word	0x00012680


	//   ....[123]....
        /*0548*/ 	.word	0x000126b0


	//   ....[124]....
        /*054c*/ 	.word	0x00012810


	//   ....[125]....
        /*0550*/ 	.word	0x00012840


	//   ....[126]....
        /*0554*/ 	.word	0x00012870


	//   ....[127]....
        /*0558*/ 	.word	0x000128b0


	//   ....[128]....
        /*055c*/ 	.word	0x000128e0


	//   ....[129]....
        /*0560*/ 	.word	0x00012910


	//   ....[130]....
        /*0564*/ 	.word	0x00012990


	//   ....[131]....
        /*0568*/ 	.word	0x000129e0


	//   ....[132]....
        /*056c*/ 	.word	0x000129f0


	//   ....[133]....
        /*0570*/ 	.word	0x00012a30


	//   ....[134]....
        /*0574*/ 	.word	0x00013450


	//   ....[135]....
        /*0578*/ 	.word	0x00013a20


	//   ....[136]....
        /*057c*/ 	.word	0x00013be0


	//   ....[137]....
        /*0580*/ 	.word	0x00013c40


	//   ....[138]....
        /*0584*/ 	.word	0x00013ca0


	//   ....[139]....
        /*0588*/ 	.word	0x00013d40


	//   ....[140]....
        /*058c*/ 	.word	0x00013e10


	//   ....[141]....
        /*0590*/ 	.word	0x00013ea0


	//   ....[142]....
        /*0594*/ 	.word	0x00014240


	//----- nvinfo : EIATTR_REG_RECONFIG
	.align		4
.L_287:
        /*0598*/ 	.byte	0x01, 0x54
	.zero		2


	//----- nvinfo : EIATTR_SYSCALL_OFFSETS
	.align		4
        /*059c*/ 	.byte	0x04, 0x46
        /*059e*/ 	.short	(.L_289 - .L_288)


	//   ....[0]....
.L_288:
        /*05a0*/ 	.word	0x00001c90


	//   ....[1]....
        /*05a4*/ 	.word	0x0000f620


	//   ....[2]....
        /*05a8*/ 	.word	0x0000f780


	//   ....[3]....
        /*05ac*/ 	.word	0x0000f8d0


	//   ....[4]....
        /*05b0*/ 	.word	0x0000fa10


	//   ....[5]....
        /*05b4*/ 	.word	0x00010490


	//----- nvinfo : EIATTR_MBARRIER_INSTR_OFFSETS
	.align		4
.L_289:
        /*05b8*/ 	.byte	0x04, 0x39
        /*05ba*/ 	.short	(.L_291 - .L_290)


	//   ....[0]....
.L_290:
        /*05bc*/ 	.word	0x00000270
        /*05c0*/ 	.word	0x000000ff
        /*05c4*/ 	.word	0x00019c00
        /*05c8*/ 	.short	0x0100
        /*05ca*/ 	.byte	0x08
	.zero		1


	//   ....[1]....
        /*05cc*/ 	.word	0x00000280
        /*05d0*/ 	.word	0x000000ff
        /*05d4*/ 	.word	0x00019c20
        /*05d8*/ 	.short	0x0100
        /*05da*/ 	.byte	0x08
	.zero		1


	//   ....[2]....
        /*05dc*/ 	.word	0x00000370
        /*05e0*/ 	.word	0x000000ff
        /*05e4*/ 	.word	0x00019c30
        /*05e8*/ 	.short	0x0100
        /*05ea*/ 	.byte	0x08
	.zero		1


	//   ....[3]....
        /*05ec*/ 	.word	0x00000380
        /*05f0*/ 	.word	0x000000ff
        /*05f4*/ 	.word	0x00019c40
        /*05f8*/ 	.short	0x0100
        /*05fa*/ 	.byte	0x08
	.zero		1


	//   ....[4]....
        /*05fc*/ 	.word	0x00000390
        /*0600*/ 	.word	0x000000ff
        /*0604*/ 	.word	0x00019c38
        /*0608*/ 	.short	0x0100
        /*060a*/ 	.byte	0x08
	.zero		1


	//   ....[5]....
        /*060c*/ 	.word	0x000003a0
        /*0610*/ 	.word	0x000000ff
        /*0614*/ 	.word	0x00019c48
        /*0618*/ 	.short	0x0100
        /*061a*/ 	.byte	0x08
	.zero		1


	//   ....[6]....
        /*061c*/ 	.word	0x000004d0
        /*0620*/ 	.word	0x000000ff
        /*0624*/ 	.word	0x00019c50
        /*0628*/ 	.short	0x0100
        /*062a*/ 	.byte	0x08
	.zero		1


	//   ....[7]....
        /*062c*/ 	.word	0x000004e0
        /*0630*/ 	.word	0x000000ff
        /*0634*/ 	.word	0x00019c60
        /*0638*/ 	.short	0x0100
        /*063a*/ 	.byte	0x08
	.zero		1


	//   ....[8]....
        /*063c*/ 	.word	0x000004f0
        /*0640*/ 	.word	0x000000ff
        /*0644*/ 	.word	0x00019c58
        /*0648*/ 	.short	0x0100
        /*064a*/ 	.byte	0x08
	.zero		1


	//   ....[9]....
        /*064c*/ 	.word	0x00000500
        /*0650*/ 	.word	0x000000ff
        /*0654*/ 	.word	0x00019c68
        /*0658*/ 	.short	0x0100
        /*065a*/ 	.byte	0x08
	.zero		1


	//   ....[10]....
        /*065c*/ 	.word	0x000005f0
        /*0660*/ 	.word	0x000000ff
        /*0664*/ 	.word	0x00019c70
        /*0668*/ 	.short	0x0100
        /*066a*/ 	.byte	0x06
	.zero		1


	//   ....[11]....
        /*066c*/ 	.word	0x00000600
        /*0670*/ 	.word	0x000000ff
        /*0674*/ 	.word	0x00019c80
        /*0678*/ 	.short	0x0100
        /*067a*/ 	.byte	0x06
	.zero		1


	//   ....[12]....
        /*067c*/ 	.word	0x00000610
        /*0680*/ 	.word	0x000000ff
        /*0684*/ 	.word	0x00019c78
        /*0688*/ 	.short	0x0100
        /*068a*/ 	.byte	0x06
	.zero		1


	//   ....[13]....
        /*068c*/ 	.word	0x00000620
        /*0690*/ 	.word	0x000000ff
        /*0694*/ 	.word	0x00019c88
        /*0698*/ 	.short	0x0100
        /*069a*/ 	.byte	0x06
	.zero		1


	//   ....[14]....
        /*069c*/ 	.word	0x00000750
        /*06a0*/ 	.word	0x000000ff
        /*06a4*/ 	.word	0x00019c90
        /*06a8*/ 	.short	0x0100
        /*06aa*/ 	.byte	0x08
	.zero		1


	//   ....[15]....
        /*06ac*/ 	.word	0x00000760
        /*06b0*/ 	.word	0x000000ff
        /*06b4*/ 	.word	0x00019ca0
        /*06b8*/ 	.short	0x0100
        /*06ba*/ 	.byte	0x08
	.zero		1


	//   ....[16]....
        /*06bc*/ 	.word	0x00000770
        /*06c0*/ 	.word	0x000000ff
        /*06c4*/ 	.word	0x00019c98
        /*06c8*/ 	.short	0x0100
        /*06ca*/ 	.byte	0x08
	.zero		1


	//   ....[17]....
        /*06cc*/ 	.word	0x00000780
        /*06d0*/ 	.word	0x000000ff
        /*06d4*/ 	.word	0x00019ca8
        /*06d8*/ 	.short	0x0100
        /*06da*/ 	.byte	0x08
	.zero		1


	//   ....[18]....
        /*06dc*/ 	.word	0x000008b0
        /*06e0*/ 	.word	0x000000ff
        /*06e4*/ 	.word	0x00019cb0
        /*06e8*/ 	.short	0x0100
        /*06ea*/ 	.byte	0x08
	.zero		1


	//   ....[19]....
        /*06ec*/ 	.word	0x000008c0
        /*06f0*/ 	.word	0x000000ff
        /*06f4*/ 	.word	0x00019cc0
        /*06f8*/ 	.short	0x0100
        /*06fa*/ 	.byte	0x08
	.zero		1


	//   ....[20]....
        /*06fc*/ 	.word	0x000008d0
        /*0700*/ 	.word	0x000000ff
        /*0704*/ 	.word	0x00019cb8
        /*0708*/ 	.short	0x0100
        /*070a*/ 	.byte	0x08
	.zero		1


	//   ....[21]....
        /*070c*/ 	.word	0x000008e0
        /*0710*/ 	.word	0x000000ff
        /*0714*/ 	.word	0x00019cc8
        /*0718*/ 	.short	0x0100
        /*071a*/ 	.byte	0x08
	.zero		1


	//   ....[22]....
        /*071c*/ 	.word	0x00001ee0
        /*0720*/ 	.word	0x000000ff
        /*0724*/ 	.word	0x00019c00
        /*0728*/ 	.short	0x010a
        /*072a*/ 	.byte	0x2f
	.zero		1


	//   ....[23]....
        /*072c*/ 	.word	0x00001fa0
        /*0730*/ 	.word	0x00000002
        /*0734*/ 	.word	0x00019c30
        /*0738*/ 	.short	0x010a
        /*073a*/ 	.byte	0x3f
	.zero		1


	//   ....[24]....
        /*073c*/ 	.word	0x00002000
        /*0740*/ 	.word	0x00000002
        /*0744*/ 	.word	0x00019c30
        /*0748*/ 	.short	0x010a
        /*074a*/ 	.byte	0x3f
	.zero		1


	//   ....[25]....
        /*074c*/ 	.word	0x00004060
        /*0750*/ 	.word	0x0000003a
        /*0754*/ 	.word	0x00000000
        /*0758*/ 	.short	0x0101
        /*075a*/ 	.byte	0x3f
	.zero		1


	//   ....[26]....
        /*075c*/ 	.word	0x00004ae0
        /*0760*/ 	.word	0x000000ff
        /*0764*/ 	.word	0x00019c30
        /*0768*/ 	.short	0x010a
        /*076a*/ 	.byte	0x16
	.zero		1


	//   ....[27]....
        /*076c*/ 	.word	0x00004b20
        /*0770*/ 	.word	0x000000ff
        /*0774*/ 	.word	0x00019c30
        /*0778*/ 	.short	0x010a
        /*077a*/ 	.byte	0x16
	.zero		1


	//   ....[28]....
        /*077c*/ 	.word	0x00004c80
        /*0780*/ 	.word	0x000000ff
        /*0784*/ 	.word	0x00019c50
        /*0788*/ 	.short	0x010a
        /*078a*/ 	.byte	0x0b
	.zero		1


	//   ....[29]....
        /*078c*/ 	.word	0x00004cc0
        /*0790*/ 	.word	0x000000ff
        /*0794*/ 	.word	0x00019c50
        /*0798*/ 	.short	0x010a
        /*079a*/ 	.byte	0x0b
	.zero		1


	//   ....[30]....
        /*079c*/ 	.word	0x00006f60
        /*07a0*/ 	.word	0x00000003
        /*07a4*/ 	.word	0x00000000
        /*07a8*/ 	.short	0x0101
        /*07aa*/ 	.byte	0x3f
	.zero		1


	//   ....[31]....
        /*07ac*/ 	.word	0x00007230
        /*07b0*/ 	.word	0x000000ff
        /*07b4*/ 	.word	0x00000000
        /*07b8*/ 	.short	0x0101
        /*07ba*/ 	.byte	0x06
	.zero		1


	//   ....[32]....
        /*07bc*/ 	.word	0x00007800
        /*07c0*/ 	.word	0x000000ff
        /*07c4*/ 	.word	0x00019c30
        /*07c8*/ 	.short	0x010a
        /*07ca*/ 	.byte	0x06
	.zero		1


	//   ....[33]....
        /*07cc*/ 	.word	0x00007840
        /*07d0*/ 	.word	0x000000ff
        /*07d4*/ 	.word	0x00019c30
        /*07d8*/ 	.short	0x010a
        /*07da*/ 	.byte	0x06
	.zero		1


	//   ....[34]....
        /*07dc*/ 	.word	0x000079a0
        /*07e0*/ 	.word	0x000000ff
        /*07e4*/ 	.word	0x00019c50
        /*07e8*/ 	.short	0x010a
        /*07ea*/ 	.byte	0x0b
	.zero		1


	//   ....[35]....
        /*07ec*/ 	.word	0x000079e0
        /*07f0*/ 	.word	0x000000ff
        /*07f4*/ 	.word	0x00019c50
        /*07f8*/ 	.short	0x010a
        /*07fa*/ 	.byte	0x0b
	.zero		1


	//   ....[36]....
        /*07fc*/ 	.word	0x00009310
        /*0800*/ 	.word	0x00000003
        /*0804*/ 	.word	0x00000000
        /*0808*/ 	.short	0x0101
        /*080a*/ 	.byte	0x3f
	.zero		1


	//   ....[37]....
        /*080c*/ 	.word	0x00009620
        /*0810*/ 	.word	0x000000ff
        /*0814*/ 	.word	0x00000000
        /*0818*/ 	.short	0x0101
        /*081a*/ 	.byte	0x06
	.zero		1


	//   ....[38]....
        /*081c*/ 	.word	0x00009b30
        /*0820*/ 	.word	0x000000ff
        /*0824*/ 	.word	0x00019c50
        /*0828*/ 	.short	0x010a
        /*082a*/ 	.byte	0x05
	.zero		1


	//   ....[39]....
        /*082c*/ 	.word	0x00009b70
        /*0830*/ 	.word	0x000000ff
        /*0834*/ 	.word	0x00019c50
        /*0838*/ 	.short	0x010a
        /*083a*/ 	.byte	0x05
	.zero		1


	//   ....[40]....
        /*083c*/ 	.word	0x0000a100
        /*0840*/ 	.word	0x000000ff
        /*0844*/ 	.word	0x00000000
        /*0848*/ 	.short	0x0101
        /*084a*/ 	.byte	0x04
	.zero		1


	//   ....[41]....
        /*084c*/ 	.word	0x0000be10
        /*0850*/ 	.word	0x00000003
        /*0854*/ 	.word	0x00000000
        /*0858*/ 	.short	0x0101
        /*085a*/ 	.byte	0x3f
	.zero		1


	//   ....[42]....
        /*085c*/ 	.word	0x0000c270
        /*0860*/ 	.word	0x00000002
        /*0864*/ 	.word	0x00000000
        /*0868*/ 	.short	0x0101
        /*086a*/ 	.byte	0x3f
	.zero		1


	//   ....[43]....
        /*086c*/ 	.word	0x0000fdb0
        /*0870*/ 	.word	0x00000003
        /*0874*/ 	.word	0x00019c80
        /*0878*/ 	.short	0x010a
        /*087a*/ 	.byte	0x3f
	.zero		1


	//   ....[44]....
        /*087c*/ 	.word	0x00010010
        /*0880*/ 	.word	0x00000003
        /*0884*/ 	.word	0x00019c40
        /*0888*/ 	.short	0x010a
        /*088a*/ 	.byte	0x3f
	.zero		1


	//   ....[45]....
        /*088c*/ 	.word	0x00010be0
        /*0890*/ 	.word	0x00000011
        /*0894*/ 	.word	0x00019c00
        /*0898*/ 	.short	0x0107
        /*089a*/ 	.byte	0x3f
	.zero		1


	//   ....[46]....
        /*089c*/ 	.word	0x00010cf0
        /*08a0*/ 	.word	0x00000011
        /*08a4*/ 	.word	0x00019c00
        /*08a8*/ 	.short	0x0101
        /*08aa*/ 	.byte	0x3f
	.zero		1


	//   ....[47]....
        /*08ac*/ 	.word	0x00010d10
        /*08b0*/ 	.word	0x00000011
        /*08b4*/ 	.word	0x00019c20
        /*08b8*/ 	.short	0x010a
        /*08ba*/ 	.byte	0x3f
	.zero		1


	//   ....[48]....
        /*08bc*/ 	.word	0x00010fe0
        /*08c0*/ 	.word	0x00000004
        /*08c4*/ 	.word	0x00019c80
        /*08c8*/ 	.short	0x010a
        /*08ca*/ 	.byte	0x3f
	.zero		1


	//   ....[49]....
        /*08cc*/ 	.word	0x00011400
        /*08d0*/ 	.word	0x00000004
        /*08d4*/ 	.word	0x00019c40
        /*08d8*/ 	.short	0x010a
        /*08da*/ 	.byte	0x3f
	.zero		1


	//   ....[50]....
        /*08dc*/ 	.word	0x000118b0
        /*08e0*/ 	.word	0x00000003
        /*08e4*/ 	.word	0x00019c70
        /*08e8*/ 	.short	0x010a
        /*08ea*/ 	.byte	0x3f
	.zero		1


	//   ....[51]....
        /*08ec*/ 	.word	0x00011920
        /*08f0*/ 	.word	0x00000003
        /*08f4*/ 	.word	0x00019c60
        /*08f8*/ 	.short	0x010a
        /*08fa*/ 	.byte	0x3f
	.zero		1


	//   ....[52]....
        /*08fc*/ 	.word	0x00011c80
        /*0900*/ 	.word	0x00000003
        /*0904*/ 	.word	0x00019c50
        /*0908*/ 	.short	0x0101
        /*090a*/ 	.byte	0x3f
	.zero		1


	//   ....[53]....
        /*090c*/ 	.word	0x00011d00
        /*0910*/ 	.word	0x00000002
        /*0914*/ 	.word	0x00000000
        /*0918*/ 	.short	0x0101
        /*091a*/ 	.byte	0x3f
	.zero		1


	//   ....[54]....
        /*091c*/ 	.word	0x00011ef0
        /*0920*/ 	.word	0x00000003
        /*0924*/ 	.word	0x00019c70
        /*0928*/ 	.short	0x010a
        /*092a*/ 	.byte	0x3f
	.zero		1


	//   ....[55]....
        /*092c*/ 	.word	0x00011f60
        /*0930*/ 	.word	0x00000003
        /*0934*/ 	.word	0x00019c60
        /*0938*/ 	.short	0x010a
        /*093a*/ 	.byte	0x3f
	.zero		1


	//   ....[56]....
        /*093c*/ 	.word	0x000122c0
        /*0940*/ 	.word	0x00000003
        /*0944*/ 	.word	0x00019c50
        /*0948*/ 	.short	0x0101
        /*094a*/ 	.byte	0x3f
	.zero		1


	//   ....[57]....
        /*094c*/ 	.word	0x00012310
        /*0950*/ 	.word	0x00000000
        /*0954*/ 	.word	0x00000000
        /*0958*/ 	.short	0x0101
        /*095a*/ 	.byte	0x3f
	.zero		1


	//   ....[58]....
        /*095c*/ 	.word	0x000133d0
        /*0960*/ 	.word	0x00000007
        /*0964*/ 	.word	0x00019c20
        /*0968*/ 	.short	0x010a
        /*096a*/ 	.byte	0x3f
	.zero		1


	//   ....[59]....
        /*096c*/ 	.word	0x00013570
        /*0970*/ 	.word	0x00000005
        /*0974*/ 	.word	0x00000000
        /*0978*/ 	.short	0x010a
        /*097a*/ 	.byte	0x3f
	.zero		1


	//   ....[60]....
        /*097c*/ 	.word	0x000135e0
        /*0980*/ 	.word	0x00000003
        /*0984*/ 	.word	0x00000000
        /*0988*/ 	.short	0x010a
        /*098a*/ 	.byte	0x3f
	.zero		1


	//   ....[61]....
        /*098c*/ 	.word	0x00013630
        /*0990*/ 	.word	0x00000003
        /*0994*/ 	.word	0x00019c60
        /*0998*/ 	.short	0x010a
        /*099a*/ 	.byte	0x3f
	.zero		1


	//   ....[62]....
        /*099c*/ 	.word	0x00013680
        /*09a0*/ 	.word	0x00000005
        /*09a4*/ 	.word	0x00019c60
        /*09a8*/ 	.short	0x010a
        /*09aa*/ 	.byte	0x3f
	.zero		1


	//   ....[63]....
        /*09ac*/ 	.word	0x000136c0
        /*09b0*/ 	.word	0x00000003
        /*09b4*/ 	.word	0x00019c80
        /*09b8*/ 	.short	0x010a
        /*09ba*/ 	.byte	0x3f
	.zero		1


	//   ....[64]....
        /*09bc*/ 	.word	0x000136e0
        /*09c0*/ 	.word	0x00000005
        /*09c4*/ 	.word	0x00019c80
        /*09c8*/ 	.short	0x010a
        /*09ca*/ 	.byte	0x3f
	.zero		1


	//   ....[65]....
        /*09cc*/ 	.word	0x00013750
        /*09d0*/ 	.word	0x00000003
        /*09d4*/ 	.word	0x00019c00
        /*09d8*/ 	.short	0x010a
        /*09da*/ 	.byte	0x3f
	.zero		1


	//   ....[66]....
        /*09dc*/ 	.word	0x000137a0
        /*09e0*/ 	.word	0x00000002
        /*09e4*/ 	.word	0x00019c30
        /*09e8*/ 	.short	0x010a
        /*09ea*/ 	.byte	0x3f
	.zero		1


	//   ....[67]....
        /*09ec*/ 	.word	0x00013800
        /*09f0*/ 	.word	0x00000007
        /*09f4*/ 	.word	0x00019c30
        /*09f8*/ 	.short	0x010a
        /*09fa*/ 	.byte	0x3f
	.zero		1


	//   ....[68]....
        /*09fc*/ 	.word	0x00013860
        /*0a00*/ 	.word	0x00000007
        /*0a04*/ 	.word	0x00019c50
        /*0a08*/ 	.short	0x010a
        /*0a0a*/ 	.byte	0x3f
	.zero		1


	//   ....[69]....
        /*0a0c*/ 	.word	0x000138c0
        /*0a10*/ 	.word	0x00000007
        /*0a14*/ 	.word	0x00019c30
        /*0a18*/ 	.short	0x010a
        /*0a1a*/ 	.byte	0x3f
	.zero		1


	//   ....[70]....
        /*0a1c*/ 	.word	0x00013920
        /*0a20*/ 	.word	0x00000007
        /*0a24*/ 	.word	0x00019c50
        /*0a28*/ 	.short	0x010a
        /*0a2a*/ 	.byte	0x3f
	.zero		1


	//   ....[71]....
        /*0a2c*/ 	.word	0x00013980
        /*0a30*/ 	.word	0x00000005
        /*0a34*/ 	.word	0x00019c50
        /*0a38*/ 	.short	0x010a
        /*0a3a*/ 	.byte	0x3f
	.zero		1


	//   ....[72]....
        /*0a3c*/ 	.word	0x00013ad0
        /*0a40*/ 	.word	0x00000003
        /*0a44*/ 	.word	0x00019c80
        /*0a48*/ 	.short	0x010a
        /*0a4a*/ 	.byte	0x3f
	.zero		1


	//   ....[73]....
        /*0a4c*/ 	.word	0x00013b20
        /*0a50*/ 	.word	0x00000003
        /*0a54*/ 	.word	0x00019c40
        /*0a58*/ 	.short	0x010a
        /*0a5a*/ 	.byte	0x3f
	.zero		1


	//   ....[74]....
        /*0a5c*/ 	.word	0x00013f30
        /*0a60*/ 	.word	0x00000011
        /*0a64*/ 	.word	0x00019c20
        /*0a68*/ 	.short	0x010a
        /*0a6a*/ 	.byte	0x3f
	.zero		1


	//   ....[75]....
        /*0a6c*/ 	.word	0x00013f80
        /*0a70*/ 	.word	0x00000004
        /*0a74*/ 	.word	0x00019c80
        /*0a78*/ 	.short	0x010a
        /*0a7a*/ 	.byte	0x3f
	.zero		1


	//   ....[76]....
        /*0a7c*/ 	.word	0x00013fd0
        /*0a80*/ 	.word	0x00000004
        /*0a84*/ 	.word	0x00019c40
        /*0a88*/ 	.short	0x010a
        /*0a8a*/ 	.byte	0x3f
	.zero		1


	//   ....[77]....
        /*0a8c*/ 	.word	0x00014020
        /*0a90*/ 	.word	0x00000003
        /*0a94*/ 	.word	0x00019c70
        /*0a98*/ 	.short	0x010a
        /*0a9a*/ 	.byte	0x3f
	.zero		1


	//   ....[78]....
        /*0a9c*/ 	.word	0x00014070
        /*0aa0*/ 	.word	0x00000003
        /*0aa4*/ 	.word	0x00019c60
        /*0aa8*/ 	.short	0x010a
        /*0aaa*/ 	.byte	0x3f
	.zero		1


	//   ....[79]....
        /*0aac*/ 	.word	0x000140c0
        /*0ab0*/ 	.word	0x00000003
        /*0ab4*/ 	.word	0x00019c70
        /*0ab8*/ 	.short	0x010a
        /*0aba*/ 	.byte	0x3f
	.zero		1


	//   ....[80]....
        /*0abc*/ 	.word	0x00014110
        /*0ac0*/ 	.word	0x00000003
        /*0ac4*/ 	.word	0x00019c60
        /*0ac8*/ 	.short	0x010a
        /*0aca*/ 	.byte	0x3f
	.zero		1


	//   ....[81]....
        /*0acc*/ 	.word	0x00014160
        /*0ad0*/ 	.word	0x00000007
        /*0ad4*/ 	.word	0x00019c20
        /*0ad8*/ 	.short	0x010a
        /*0ada*/ 	.byte	0x3f
	.zero		1


	//   ....[82]....
        /*0adc*/ 	.word	0x00014300
        /*0ae0*/ 	.word	0x00000005
        /*0ae4*/ 	.word	0x00000000
        /*0ae8*/ 	.short	0x010a
        /*0aea*/ 	.byte	0x3f
	.zero		1


	//   ....[83]....
        /*0aec*/ 	.word	0x00014350
        /*0af0*/ 	.word	0x00000003
        /*0af4*/ 	.word	0x00000000
        /*0af8*/ 	.short	0x010a
        /*0afa*/ 	.byte	0x3f
	.zero		1


	//   ....[84]....
        /*0afc*/ 	.word	0x000143a0
        /*0b00*/ 	.word	0x00000003
        /*0b04*/ 	.word	0x00019c60
        /*0b08*/ 	.short	0x010a
        /*0b0a*/ 	.byte	0x3f
	.zero		1


	//   ....[85]....
        /*0b0c*/ 	.word	0x000143f0
        /*0b10*/ 	.word	0x00000005
        /*0b14*/ 	.word	0x00019c60
        /*0b18*/ 	.short	0x010a
        /*0b1a*/ 	.byte	0x3f
	.zero		1


	//   ....[86]....
        /*0b1c*/ 	.word	0x00014440
        /*0b20*/ 	.word	0x00000003
        /*0b24*/ 	.word	0x00019c80
        /*0b28*/ 	.short	0x010a
        /*0b2a*/ 	.byte	0x3f
	.zero		1


	//----- nvinfo : EIATTR_NUM_MBARRIERS
	.align		4
.L_291:
        /*0b2c*/ 	.byte	0x03, 0x38
        /*0b2e*/ 	.short	0x0016


	//----- nvinfo : EIATTR_EXIT_INSTR_OFFSETS
	.align		4
        /*0b30*/ 	.byte	0x04, 0x1c
        /*0b32*/ 	.short	(.L_293 - .L_292)


	//   ....[0]....
.L_292:
        /*0b34*/ 	.word	0x00000a40


	//   ....[1]....
        /*0b38*/ 	.word	0x0000d750


	//   ....[2]....
        /*0b3c*/ 	.word	0x00013730


	//----- nvinfo : EIATTR_MAX_THREADS
	.align		4
.L_293:
        /*0b40*/ 	.byte	0x04, 0x05
        /*0b42*/ 	.short	(.L_295 - .L_294)
.L_294:
        /*0b44*/ 	.word	0x00000200
        /*0b48*/ 	.word	0x00000001
        /*0b4c*/ 	.word	0x00000001


	//----- nvinfo : EIATTR_CRS_STACK_SIZE
	.align		4
.L_295:
        /*0b50*/ 	.byte	0x04, 0x1e
        /*0b52*/ 	.short	(.L_297 - .L_296)
.L_296:
        /*0b54*/ 	.word	0x00000000


	//----- nvinfo : EIATTR_CBANK_PARAM_SIZE
	.align		4
.L_297:
        /*0b58*/ 	.byte	0x03, 0x19
        /*0b5a*/ 	.short	0x0af0


	//----- nvinfo : EIATTR_PARAM_CBANK
	.align		4
        /*0b5c*/ 	.byte	0x04, 0x0a
        /*0b5e*/ 	.short	(.L_299 - .L_298)
	.align		4
.L_298:
        /*0b60*/ 	.word	index@(.nv.constant0._ZN7cutlass13device_kernelIN5flash11enable_sm90INS1_16FlashAttnFwdSm90INS1_25CollectiveMainloopFwdSm90ILi2EN4cute5tupleIJNS5_1CILi1EEES8_S8_EEENS6_IJNS7_ILi192EEENS7_ILi128EEENS7_ILi96EEEEEELi96ENS_12float_e4m3_tEfNS_4arch4Sm90ELb1ELb0ELb1ELb1ELb0ELb0ELb0ELb1ELb1ELb1ELb1ELb0EEENS1_21CollectiveEpilogueFwdINS6_IJSA_SC_SB_EEES9_NS_10bfloat16_tESG_Li384ELb1ELb1ELb1ELb1EEENS1_36VarlenDynamicPersistentTileSchedulerILi192ELi128ELi384ELi128ELb1ELb1ELb1ELb1ELb1ELb1EEEEEEEEEvNT_6ParamsE)
        /*0b64*/ 	.short	0x0210
        /*0b66*/ 	.short	0x0af0


	//----- nvinfo : EIATTR_SW_WAR
	.align		4
.L_299:
        /*0b68*/ 	.byte	0x04, 0x36
        /*0b6a*/ 	.short	(.L_301 - .L_300)
.L_300:
        /*0b6c*/ 	.word	0x00000008
.L_301:


//--------------------- .nv.info._ZN7cutlass13device_kernelIN5flash11enable_sm90INS1_16FlashAttnFwdSm90INS1_25CollectiveMainloopFwdSm90ILi2EN4cute5tupleIJNS5_1CILi1EEES8_S8_EEENS6_IJNS7_ILi192EEENS7_ILi128EEENS7_ILi96EEEEEELi96ENS_12float_e4m3_tEfNS_4arch4Sm90ELb1ELb0ELb1ELb1ELb0ELb1ELb0ELb1ELb1ELb1ELb1ELb0EEENS1_21CollectiveEpilogueFwdINS6_IJSA_SC_SB_EEES9_NS_10bfloat16_tESG_Li384ELb1ELb1ELb1ELb1EEENS1_36VarlenDynamicPersistentTileSchedulerILi192ELi128ELi384ELi128ELb1ELb1ELb1ELb1ELb1ELb1EEEEEEEEEvNT_6ParamsE --------------------------
	.section	.nv.info._ZN7cutlass13device_kernelIN5flash11enable_sm90INS1_16FlashAttnFwdSm90INS1_25CollectiveMainloopFwdSm90ILi2EN4cute5tupleIJNS5_1CILi1EEES8_S8_EEENS6_IJNS7_ILi192EEENS7_ILi128EEENS7_ILi96EEEEEELi96ENS_12float_e4m3_tEfNS_4arch4Sm90ELb1ELb0ELb1ELb1ELb0ELb1ELb0ELb1ELb1ELb1ELb1ELb0EEENS1_21CollectiveEpilogueFwdINS6_IJSA_SC_SB_EEES9_NS_10bfloat16_tESG_Li384ELb1ELb1ELb1ELb1EEENS1_36VarlenDynamicPersistentTileSchedulerILi192ELi128ELi384ELi128ELb1ELb1ELb1ELb1ELb1ELb1EEEEEEEEEvNT_6ParamsE,"",@"SHT_CUDA_INFO"
	.sectionflags	@""
	.align	4


	//----- nvinfo : EIATTR_CUDA_API_VERSION
	.align		4
        /*0000*/ 	.byte	0x04, 0x37
        /*0002*/ 	.short	(.L_303 - .L_302)
.L_302:
        /*0004*/ 	.word	0x00000082


	//----- nvinfo : EIATTR_KPARAM_INFO
	.align		4
.L_303:
        /*0008*/ 	.byte	0x04, 0x17
        /*000a*/ 	.short	(.L_305 - .L_304)
.L_304:
        /*000c*/ 	.word	0x00000000
        /*0010*/ 	.short	0x0000
        /*0012*/ 	.short	0x0070
        /*0014*/ 	.byte	0x00, 0xf0, 0x01, 0x2a


	//----- nvinfo : EIATTR_SPARSE_MMA_MASK
	.align		4
.L_305:
        /*0018*/ 	.byte	0x03, 0x50
        /*001a*/ 	.short	0x0000


	//----- nvinfo : EIATTR_MAXREG_COUNT
	.align		4
        /*001c*/ 	.byte	0x03, 0x1b
        /*001e*/ 	.short	0x0080


	//----- nvinfo : EIATTR_NUM_BARRIERS
	.align		4
        /*0020*/ 	.byte	0x02, 0x4c
        /*0022*/ 	.byte	0x10
	.zero		1


	//----- nvinfo : EIATTR_EXTERNS
	.align		4
        /*0024*/ 	.byte	0x04, 0x0f
        /*0026*/ 	.short	(.L_307 - .L_306)


	//   ....[0]....
	.align		4
.L_306:
        /*0028*/ 	.word	index@(__assertfail)


	//----- nvinfo : EIATTR_ANNOTATIONS
	.align		4
.L_307:
        /*002c*/ 	.byte	0x04, 0x55
        /*002e*/ 	.short	(.L_309 - .L_308)


	//   ....[0]....
.L_308:
        /* <DEDUP_REMOVED lines=89> */


	//----- nvinfo : EIATTR_MERCURY_ISA_VERSION
	.align		4
.L_309:
        /*05b0*/ 	.byte	0x03, 0x5f
        /*05b2*/ 	.short	0x0101


	//----- nvinfo : EIATTR_UNUSED_LOAD_BYTE_OFFSET
	.align		4
        /*05b4*/ 	.byte	0x04, 0x44
        /*05b6*/ 	.short	(.L_311 - .L_310)


	//   ....[0]....
.L_310:
        /*05b8*/ 	.word	0x00000aa0
        /*05bc*/ 	.word	0x0000fff0


	//   ....[1]....
        /*05c0*/ 	.word	0x000144e0
        /*05c4*/ 	.word	0x0000fff0


	//----- nvinfo : EIATTR_INT_WARP_WIDE_INSTR_OFFSETS
	.align		4
.L_311:
        /*05c8*/ 	.byte	0x04, 0x31
        /*05ca*/ 	.short	(.L_313 - .L_312)


	//   ....[0]....
.L_312:
        /*05cc*/ 	.word	0x00000190


	//   ....[1]....
        /*05d0*/ 	.word	0x000001d0


	//   ....[2]....
        /*05d4*/ 	.word	0x00000240


	//   ....[3]....
        /*05d8*/ 	.word	0x0001ad50


	//   ....[4]....
        /*05dc*/ 	.word	0x0001ade0


	//   ....[5]....
        /*05e0*/ 	.word	0x0001d790


	//   ....[6]....
        /*05e4*/ 	.word	0x0001d820


	//----- nvinfo : EIATTR_COOP_GROUP_MASK_REGIDS
	.align		4
.L_313:
        /*05e8*/ 	.byte	0x04, 0x29
        /*05ea*/ 	.short	(.L_315 - .L_314)


	//   ....[0]....
.L_314:
        /*05ec*/ 	.word	0xffffffff


	//   ....[1]....
        /*05f0*/ 	.word	0xffffffff


	//   ....[2]....
        /*05f4*/ 	.word	0xffffffff


	//   ....[3]....
        /*05f8*/ 	.word	0xffffffff


	//   ....[4]....
        /*05fc*/ 	.word	0xffffffff


	//   ....[5]....
        /*0600*/ 	.word	0xffffffff


	//   ....[6]....
        /*0604*/ 	.word	0xffffffff


	//   ....[7]....
        /*0608*/ 	.word	0xffffffff


	//   ....[8]....
        /*060c*/ 	.word	0xffffffff


	//   ....[9]....
        /*0610*/ 	.word	0xffffffff


	//   ....[10]....
        /*0614*/ 	.word	0xffffffff


	//   ....[11]....
        /*0618*/ 	.word	0xffffffff


	//   ....[12]....
        /*061c*/ 	.word	0xffffffff


	//   ....[13]....
        /*0620*/ 	.word	0xffffffff


	//   ....[14]....
        /*0624*/ 	.word	0xffffffff


	//   ....[15]....
        /*0628*/ 	.word	0xffffffff


	//   ....[16]....
        /*062c*/ 	.word	0xffffffff


	//   ....[17]....
        /*0630*/ 	.word	0xffffffff


	//   ....[18]....
        /*0634*/ 	.word	0xffffffff


	//   ....[19]....
        /*0638*/ 	.word	0xffffffff


	//   ....[20]....
        /*063c*/ 	.word	0xffffffff


	//   ....[21]....
        /*0640*/ 	.word	0xffffffff


	//   ....[22]....
        /*0644*/ 	.word	0xffffffff


	//   ....[23]....
        /*0648*/ 	.word	0xffffffff


	//   ....[24]....
        /*064c*/ 	.word	0xffffffff


	//   ....[25]....
        /*0650*/ 	.word	0xffffffff


	//   ....[26]....
        /*0654*/ 	.word	0xffffffff


	//   ....[27]....
        /*0658*/ 	.word	0xffffffff


	//   ....[28]....
        /*065c*/ 	.word	0xffffffff


	//   ....[29]....
        /*0660*/ 	.word	0xffffffff


	//   ....[30]....
        /*0664*/ 	.word	0xffffffff


	//   ....[31]....
        /*0668*/ 	.word	0xffffffff


	//   ....[32]....
        /*066c*/ 	.word	0xffffffff


	//   ....[33]....
        /*0670*/ 	.word	0xffffffff


	//   ....[34]....
        /*0674*/ 	.word	0xffffffff


	//   ....[35]....
        /*0678*/ 	.word	0xffffffff


	//   ....[36]....
        /*067c*/ 	.word	0xffffffff


	//   ....[37]....
        /*0680*/ 	.word	0xffffffff


	//   ....[38]....
        /*0684*/ 	.word	0xffffffff


	//   ....[39]....
        /*0688*/ 	.word	0xffffffff


	//   ....[40]....
        /*068c*/ 	.word	0xffffffff


	//   ....[41]....
        /*0690*/ 	.word	0xffffffff


	//   ....[42]....
        /*0694*/ 	.word	0xffffffff


	//   ....[43]....
        /*0698*/ 	.word	0xffffffff


	//   ....[44]....
        /*069c*/ 	.word	0xffffffff


	//   ....[45]....
        /*06a0*/ 	.word	0xffffffff


	//   ....[46]....
        /*06a4*/ 	.word	0xffffffff


	//   ....[47]....
        /*06a8*/ 	.word	0xffffffff


	//   ....[48]....
        /*06ac*/ 	.word	0xffffffff


	//   ....[49]....
        /*06b0*/ 	.word	0xffffffff


	//   ....[50]....
        /*06b4*/ 	.word	0xffffffff


	//   ....[51]....
        /*06b8*/ 	.word	0xffffffff


	//   ....[52]....
        /*06bc*/ 	.word	0xffffffff


	//   ....[53]....
        /*06c0*/ 	.word	0xffffffff


	//   ....[54]....
        /*06c4*/ 	.word	0xffffffff


	//   ....[55]....
        /*06c8*/ 	.word	0xffffffff


	//   ....[56]....
        /*06cc*/ 	.word	0xffffffff


	//   ....[57]....
        /*06d0*/ 	.word	0xffffffff


	//   ....[58]....
        /*06d4*/ 	.word	0xffffffff


	//   ....[59]....
        /*06d8*/ 	.word	0xffffffff


	//   ....[60]....
        /*06dc*/ 	.word	0xffffffff


	//   ....[61]....
        /*06e0*/ 	.word	0xffffffff


	//   ....[62]....
        /*06e4*/ 	.word	0xffffffff


	//   ....[63]....
        /*06e8*/ 	.word	0xffffffff


	//   ....[64]....
        /*06ec*/ 	.word	0xffffffff


	//   ....[65]....
        /*06f0*/ 	.word	0xffffffff


	//   ....[66]....
        /*06f4*/ 	.word	0xffffffff


	//   ....[67]....
        /*06f8*/ 	.word	0xffffffff


	//   ....[68]....
        /*06fc*/ 	.word	0xffffffff


	//   ....[69]....
        /*0700*/ 	.word	0xffffffff


	//   ....[70]....
        /*0704*/ 	.word	0xffffffff


	//   ....[71]....
        /*0708*/ 	.word	0xffffffff


	//   ....[72]....
        /*070c*/ 	.word	0xffffffff


	//   ....[73]....
        /*0710*/ 	.word	0xffffffff


	//   ....[74]....
        /*0714*/ 	.word	0xffffffff


	//   ....[75]....
        /*0718*/ 	.word	0xffffffff


	//   ....[76]....
        /*071c*/ 	.word	0xffffffff


	//   ....[77]....
        /*0720*/ 	.word	0xffffffff


	//   ....[78]....
        /*0724*/ 	.word	0xffffffff


	//   ....[79]....
        /*0728*/ 	.word	0xffffffff


	//   ....[80]....
        /*072c*/ 	.word	0xffffffff


	//   ....[81]....
        /*0730*/ 	.word	0xffffffff


	//   ....[82]....
        /*0734*/ 	.word	0xffffffff


	//   ....[83]....
        /*0738*/ 	.word	0xffffffff


	//   ....[84]....
        /*073c*/ 	.word	0xffffffff


	//   ....[85]....
        /*0740*/ 	.word	0xffffffff


	//   ....[86]....
        /*0744*/ 	.word	0xffffffff


	//   ....[87]....
        /*0748*/ 	.word	0xffffffff


	//   ....[88]....
        /*074c*/ 	.word	0xffffffff


	//   ....[89]....
        /*0750*/ 	.word	0xffffffff


	//   ....[90]....
        /*0754*/ 	.word	0xffffffff


	//   ....[91]....
        /*0758*/ 	.word	0xffffffff


	//   ....[92]....
        /*075c*/ 	.word	0xffffffff


	//   ....[93]....
        /*0760*/ 	.word	0xffffffff


	//   ....[94]....
        /*0764*/ 	.word	0xffffffff


	//   ....[95]....
        /*0768*/ 	.word	0xffffffff


	//   ....[96]....
        /*076c*/ 	.word	0xffffffff


	//   ....[97]....
        /*0770*/ 	.word	0xffffffff


	//   ....[98]....
        /*0774*/ 	.word	0xffffffff


	//   ....[99]....
        /*0778*/ 	.word	0xffffffff


	//   ....[100]....
        /*077c*/ 	.word	0xffffffff


	//   ....[101]....
        /*0780*/ 	.word	0xffffffff


	//   ....[102]....
        /*0784*/ 	.word	0xffffffff


	//   ....[103]....
        /*0788*/ 	.word	0xffffffff


	//   ....[104]....
        /*078c*/ 	.word	0xffffffff


	//   ....[105]....
        /*0790*/ 	.word	0xffffffff


	//   ....[106]....
        /*0794*/ 	.word	0xffffffff


	//   ....[107]....
        /*0798*/ 	.word	0xffffffff


	//   ....[108]....
        /*079c*/ 	.word	0xffffffff


	//   ....[109]....
        /*07a0*/ 	.word	0xffffffff


	//   ....[110]....
        /*07a4*/ 	.word	0xffffffff


	//   ....[111]....
        /*07a8*/ 	.word	0xffffffff


	//   ....[112]....
        /*07ac*/ 	.word	0xffffffff


	//   ....[113]....
        /*07b0*/ 	.word	0xffffffff


	//   ....[114]....
        /*07b4*/ 	.word	0xffffffff


	//   ....[115]....
        /*07b8*/ 	.word	0xffffffff


	//   ....[116]....
        /*07bc*/ 	.word	0xffffffff


	//   ....[117]....
        /*07c0*/ 	.word	0xffffffff


	//   ....[118]....
        /*07c4*/ 	.word	0xffffffff


	//   ....[119]....
        /*07c8*/ 	.word	0xffffffff


	//   ....[120]....
        /*07cc*/ 	.word	0xffffffff


	//   ....[121]....
        /*07d0*/ 	.word	0xffffffff


	//   ....[122]....
        /*07d4*/ 	.word	0xffffffff


	//   ....[123]....
        /*07d8*/ 	.word	0xffffffff


	//   ....[124]....
        /*07dc*/ 	.word	0xffffffff


	//   ....[125]....
        /*07e0*/ 	.word	0xffffffff


	//   ....[126]....
        /*07e4*/ 	.word	0xffffffff


	//   ....[127]....
        /*07e8*/ 	.word	0xffffffff


	//   ....[128]....
        /*07ec*/ 	.word	0xffffffff


	//   ....[129]....
        /*07f0*/ 	.word	0xffffffff


	//   ....[130]....
        /*07f4*/ 	.word	0xffffffff


	//   ....[131]....
        /*07f8*/ 	.word	0xffffffff


	//   ....[132]....
        /*07fc*/ 	.word	0xffffffff


	//   ....[133]....
        /*0800*/ 	.word	0xffffffff


	//   ....[134]....
        /*0804*/ 	.word	0xffffffff


	//   ....[135]....
        /*0808*/ 	.word	0xffffffff


	//   ....[136]....
        /*080c*/ 	.word	0xffffffff


	//   ....[137]....
        /*0810*/ 	.word	0xffffffff


	//   ....[138]....
        /*0814*/ 	.word	0xffffffff


	//   ....[139]....
        /*0818*/ 	.word	0xffffffff


	//   ....[140]....
        /*081c*/ 	.word	0xffffffff


	//   ....[141]....
        /*0820*/ 	.word	0xffffffff


	//   ....[142]....
        /*0824*/ 	.word	0xffffffff


	//   ....[143]....
        /*0828*/ 	.word	0xffffffff


	//   ....[144]....
        /*082c*/ 	.word	0x0500000f


	//   ....[145]....
        /*0830*/ 	.word	0x0500000f


	//   ....[146]....
        /*0834*/ 	.word	0x0500000f


	//   ....[147]....
        /*0838*/ 	.word	0x0500000f


	//   ....[148]....
        /*083c*/ 	.word	0x0500000f


	//   ....[149]....
        /*0840*/ 	.word	0x0500000f


	//   ....[150]....
        /*0844*/ 	.word	0x0500000f


	//   ....[151]....
        /*0848*/ 	.word	0x0500000f


	//   ....[152]....
        /*084c*/ 	.word	0x0500000f


	//   ....[153]....
        /*0850*/ 	.word	0x0500000f


	//   ....[154]....
        /*0854*/ 	.word	0x0500000f


	//   ....[155]....
        /*0858*/ 	.word	0x0500000f


	//   ....[156]....
        /*085c*/ 	.word	0x0500000f


	//   ....[157]....
        /*0860*/ 	.word	0x0500000f


	//   ....[158]....
        /*0864*/ 	.word	0x0500000f


	//   ....[159]....
        /*0868*/ 	.word	0x0500000f


	//   ....[160]....
        /*086c*/ 	.word	0x0500000f


	//   ....[161]....
        /*0870*/ 	.word	0x0500000f


	//   ....[162]....
        /*0874*/ 	.word	0x0500000f


	//   ....[163]....
        /*0878*/ 	.word	0x0500000f


	//   ....[164]....
        /*087c*/ 	.word	0x0500000f


	//   ....[165]....
        /*0880*/ 	.word	0x0500000f


	//   ....[166]....
        /*0884*/ 	.word	0x0500000f


	//   ....[167]....
        /*0888*/ 	.word	0x0500000f


	//   ....[168]....
        /*088c*/ 	.word	0x0500000f


	//   ....[169]....
        /*0890*/ 	.word	0x0500000f


	//   ....[170]....
        /*0894*/ 	.word	0x0500000f


	//   ....[171]....
        /*0898*/ 	.word	0x0500000f


	//   ....[172]....
        /*089c*/ 	.word	0x0500000f


	//   ....[173]....
        /*08a0*/ 	.word	0x0500000f


	//   ....[174]....
        /*08a4*/ 	.word	0x0500000f


	//   ....[175]....
        /*08a8*/ 	.word	0x0500000f


	//   ....[176]....
        /*08ac*/ 	.word	0x0500000f


	//   ....[177]....
        /*08b0*/ 	.word	0x0500000f


	//   ....[178]....
        /*08b4*/ 	.word	0x0500000f


	//----- nvinfo : EIATTR_COOP_GROUP_INSTR_OFFSETS
	.align		4
.L_315:
        /*08b8*/ 	.byte	0x04, 0x28
        /*08ba*/ 	.short	(.L_317 - .L_316)


	//   ....[0]....
.L_316:
        /*08bc*/ 	.word	0x00000070


	//   ....[1]....
        /*08c0*/ 	.word	0x000001a0


	//   ....[2]....
        /*08c4*/ 	.word	0x000001f0


	//   ....[3]....
        /*08c8*/ 	.word	0x00000420


	//   ....[4]....
        /*08cc*/ 	.word	0x00000580


	//   ....[5]....
        /*08d0*/ 	.word	0x000006a0


	//   ....[6]....
        /*08d4*/ 	.word	0x00000800


	//   ....[7]....
        /*08d8*/ 	.word	0x00006f10


	//   ....[8]....
        /*08dc*/ 	.word	0x00007840


	//   ....[9]....
        /*08e0*/ 	.word	0x00007850


	//   ....[10]....
        /*08e4*/ 	.word	0x00007860


	//   ....[11]....
        /*08e8*/ 	.word	0x00007870


	//   ....[12]....
        /*08ec*/ 	.word	0x00009520


	//   ....[13]....
        /*08f0*/ 	.word	0x00009530


	//   ....[14]....
        /*08f4*/ 	.word	0x00009540


	//   ....[15]....
        /*08f8*/ 	.word	0x00009550


	//   ....[16]....
        /*08fc*/ 	.word	0x0000be50


	//   ....[17]....
        /*0900*/ 	.word	0x0000c950


	//   ....[18]....
        /*0904*/ 	.word	0x0000c970


	//   ....[19]....
        /*0908*/ 	.word	0x0000c990


	//   ....[20]....
        /*090c*/ 	.word	0x0000d3b0


	//   ....[21]....
        /*0910*/ 	.word	0x0000d3d0


	//   ....[22]....
        /*0914*/ 	.word	0x0000f150


	//   ....[23]....
        /*0918*/ 	.word	0x0000f720


	//   ....[24]....
        /*091c*/ 	.word	0x00010030


	//   ....[25]....
        /*0920*/ 	.word	0x00010060


	//   ....[26]....
        /*0924*/ 	.word	0x00010080


	//   ....[27]....
        /*0928*/ 	.word	0x000100a0


	//   ....[28]....
        /*092c*/ 	.word	0x00012670


	//   ....[29]....
        /*0930*/ 	.word	0x00012690


	//   ....[30]....
        /*0934*/ 	.word	0x000126c0


	//   ....[31]....
        /*0938*/ 	.word	0x00012710


	//   ....[32]....
        /*093c*/ 	.word	0x00013d60


	//   ....[33]....
        /*0940*/ 	.word	0x00013d70


	//   ....[34]....
        /*0944*/ 	.word	0x00013ec0


	//   ....[35]....
        /*0948*/ 	.word	0x00013ed0


	//   ....[36]....
        /*094c*/ 	.word	0x00014be0


	//   ....[37]....
        /*0950*/ 	.word	0x00014c10


	//   ....[38]....
        /*0954*/ 	.word	0x00014c50


	//   ....[39]....
        /*0958*/ 	.word	0x00014c70


	//   ....[40]....
        /*095c*/ 	.word	0x00014c90


	//   ....[41]....
        /*0960*/ 	.word	0x00014cc0


	//   ....[42]....
        /*0964*/ 	.word	0x00014ce0


	//   ....[43]....
        /*0968*/ 	.word	0x00014cf0


	//   ....[44]....
        /*096c*/ 	.word	0x00014d00


	//   ....[45]....
        /*0970*/ 	.word	0x00014d10


	//   ....[46]....
        /*0974*/ 	.word	0x00014d20


	//   ....[47]....
        /*0978*/ 	.word	0x00014d30


	//   ....[48]....
        /*097c*/ 	.word	0x00014d40


	//   ....[49]....
        /*0980*/ 	.word	0x00014d50


	//   ....[50]....
        /*0984*/ 	.word	0x00014d60


	//   ....[51]....
        /*0988*/ 	.word	0x00014d70


	//   ....[52]....
        /*098c*/ 	.word	0x00014d80


	//   ....[53]....
        /*0990*/ 	.word	0x00014d90


	//   ....[54]....
        /*0994*/ 	.word	0x00014da0


	//   ....[55]....
        /*0998*/ 	.word	0x00014db0


	//   ....[56]....
        /*099c*/ 	.word	0x00014dc0


	//   ....[57]....
        /*09a0*/ 	.word	0x00014dd0


	//   ....[58]....
        /*09a4*/ 	.word	0x00014de0


	//   ....[59]....
        /*09a8*/ 	.word	0x00014df0


	//   ....[60]....
        /*09ac*/ 	.word	0x00014e00


	//   ....[61]....
        /*09b0*/ 	.word	0x00014e10


	//   ....[62]....
        /*09b4*/ 	.word	0x00014e20


	//   ....[63]....
        /*09b8*/ 	.word	0x00014e30


	//   ....[64]....
        /*09bc*/ 	.word	0x00014e40


	//   ....[65]....
        /*09c0*/ 	.word	0x00014e50


	//   ....[66]....
        /*09c4*/ 	.word	0x00014e60


	//   ....[67]....
        /*09c8*/ 	.word	0x00014e70


	//   ....[68]....
        /*09cc*/ 	.word	0x00014e80


	//   ....[69]....
        /*09d0*/ 	.word	0x00014e90


	//   ....[70]....
        /*09d4*/ 	.word	0x00014ea0


	//   ....[71]....
        /*09d8*/ 	.word	0x00014eb0


	//   ....[72]....
        /*09dc*/ 	.word	0x00014ec0


	//   ....[73]....
        /*09e0*/ 	.word	0x00014ed0


	//   ....[74]....
        /*09e4*/ 	.word	0x00014ee0


	//   ....[75]....
        /*09e8*/ 	.word	0x00014ef0


	//   ....[76]....
        /*09ec*/ 	.word	0x00014f00


	//   ....[77]....
        /*09f0*/ 	.word	0x00014f10


	//   ....[78]....
        /*09f4*/ 	.word	0x00014f20


	//   ....[79]....
        /*09f8*/ 	.word	0x00014f30


	//   ....[80]....
        /*09fc*/ 	.word	0x00014f40


	//   ....[81]....
        /*0a00*/ 	.word	0x00014f50


	//   ....[82]....
        /*0a04*/ 	.word	0x00014f60


	//   ....[83]....
        /*0a08*/ 	.word	0x00014f70


	//   ....[84]....
        /*0a0c*/ 	.word	0x000158b0


	//   ....[85]....
        /*0a10*/ 	.word	0x000158c0


	//   ....[86]....
        /*0a14*/ 	.word	0x000158d0


	//   ....[87]....
        /*0a18*/ 	.word	0x00015910


	//   ....[88]....
        /*0a1c*/ 	.word	0x00016000


	//   ....[89]....
        /*0a20*/ 	.word	0x00016020


	//   ....[90]....
        /*0a24*/ 	.word	0x00016120


	//   ....[91]....
        /*0a28*/ 	.word	0x00016140


	//   ....[92]....
        /*0a2c*/ 	.word	0x00016520


	//   ....[93]....
        /*0a30*/ 	.word	0x00016550


	//   ....[94]....
        /*0a34*/ 	.word	0x000169c0


	//   ....[95]....
        /*0a38*/ 	.word	0x000169d0


	//   ....[96]....
        /*0a3c*/ 	.word	0x00017600


	//   ....[97]....
        /*0a40*/ 	.word	0x00017610


	//   ....[98]....
        /*0a44*/ 	.word	0x00017710


	//   ....[99]....
        /*0a48*/ 	.word	0x00017730


	//   ....[100]....
        /*0a4c*/ 	.word	0x000178b0


	//   ....[101]....
        /*0a50*/ 	.word	0x00017ab0


	//   ....[102]....
        /*0a54*/ 	.word	0x00017ae0


	//   ....[103]....
        /*0a58*/ 	.word	0x00017b10


	//   ....[104]....
        /*0a5c*/ 	.word	0x00017b40


	//   ....[105]....
        /*0a60*/ 	.word	0x00017b70


	//   ....[106]....
        /*0a64*/ 	.word	0x00017ba0


	//   ....[107]....
        /*0a68*/ 	.word	0x00017d30


	//   ....[108]....
        /*0a6c*/ 	.word	0x00017d60


	//   ....[109]....
        /*0a70*/ 	.word	0x00017d90


	//   ....[110]....
        /*0a74*/ 	.word	0x00017dc0


	//   ....[111]....
        /*0a78*/ 	.word	0x00017df0


	//   ....[112]....
        /*0a7c*/ 	.word	0x00017e20


	//   ....[113]....
        /*0a80*/ 	.word	0x00017eb0


	//   ....[114]....
        /*0a84*/ 	.word	0x00017ee0


	//   ....[115]....
        /*0a88*/ 	.word	0x00017ef0


	//   ....[116]....
        /*0a8c*/ 	.word	0x00017f30


	//   ....[117]....
        /*0a90*/ 	.word	0x000195d0


	//   ....[118]....
        /*0a94*/ 	.word	0x0001b490


	//   ....[119]....
        /*0a98*/ 	.word	0x0001c2f0


	//   ....[120]....
        /*0a9c*/ 	.word	0x0001c320


	//   ....[121]....
        /*0aa0*/ 	.word	0x0001c340


	//   ....[122]....
        /*0aa4*/ 	.word	0x0001c350


	//   ....[123]....
        /*0aa8*/ 	.word	0x0001c450


	//   ....[124]....
        /*0aac*/ 	.word	0x0001c460


	//   ....[125]....
        /*0ab0*/ 	.word	0x0001df70


	//   ....[126]....
        /*0ab4*/ 	.word	0x0001dfa0


	//   ....[127]....
        /*0ab8*/ 	.word	0x0001e000


	//   ....[128]....
        /*0abc*/ 	.word	0x0001e030


	//   ....[129]....
        /*0ac0*/ 	.word	0x0001e060


	//   ....[130]....
        /*0ac4*/ 	.word	0x0001e090


	//   ....[131]....
        /*0ac8*/ 	.word	0x0001e0c0


	//   ....[132]....
        /*0acc*/ 	.word	0x0001e0f0


	//   ....[133]....
        /*0ad0*/ 	.word	0x0001e290


	//   ....[134]....
        /*0ad4*/ 	.word	0x0001e2c0


	//   ....[135]....
        /*0ad8*/ 	.word	0x0001e2f0


	//   ....[136]....
        /*0adc*/ 	.word	0x0001e320


	//   ....[137]....
        /*0ae0*/ 	.word	0x0001e350


	//   ....[138]....
        /*0ae4*/ 	.word	0x0001e380


	//   ....[139]....
        /*0ae8*/ 	.word	0x0001e440


	//   ....[140]....
        /*0aec*/ 	.word	0x0001e460


	//   ....[141]....
        /*0af0*/ 	.word	0x0001e480


	//   ....[142]....
        /*0af4*/ 	.word	0x0001e4e0


	//   ....[143]....
        /*0af8*/ 	.word	0x0001ef10


	//   ....[144]....
        /*0afc*/ 	.word	0x0001f380


	//   ....[145]....
        /*0b00*/ 	.word	0x0001f410


	//   ....[146]....
        /*0b04*/ 	.word	0x0001f460


	//   ....[147]....
        /*0b08*/ 	.word	0x0001f4b0


	//   ....[148]....
        /*0b0c*/ 	.word	0x0001f580


	//   ....[149]....
        /*0b10*/ 	.word	0x0001f610


	//   ....[150]....
        /*0b14*/ 	.word	0x0001f660


	//   ....[151]....
        /*0b18*/ 	.word	0x0001f6b0


	//   ....[152]....
        /*0b1c*/ 	.word	0x0001f9b0


	//   ....[153]....
        /*0b20*/ 	.word	0x0001fc90


	//   ....[154]....
        /*0b24*/ 	.word	0x0001fe60


	//   ....[155]....
        /*0b28*/ 	.word	0x0001fec0


	//   ....[156]....
        /*0b2c*/ 	.word	0x0001ff20


	//   ....[157]....
        /*0b30*/ 	.word	0x0001ffc0


	//   ....[158]....
        /*0b34*/ 	.word	0x00020090


	//   ....[159]....
        /*0b38*/ 	.word	0x00020170


	//   ....[160]....
        /*0b3c*/ 	.word	0x00020440


	//   ....[161]....
        /*0b40*/ 	.word	0x000204e0


	//   ....[162]....
        /*0b44*/ 	.word	0x00020660


	//   ....[163]....
        /*0b48*/ 	.word	0x000206d0


	//   ....[164]....
        /*0b4c*/ 	.word	0x00020740


	//   ....[165]....
        /*0b50*/ 	.word	0x000207b0


	//   ....[166]....
        /*0b54*/ 	.word	0x00020820


	//   ....[167]....
        /*0b58*/ 	.word	0x000208a0


	//   ....[168]....
        /*0b5c*/ 	.word	0x00020930


	//   ....[169]....
        /*0b60*/ 	.word	0x000209d0


	//   ....[170]....
        /*0b64*/ 	.word	0x00020a40


	//   ....[171]....
        /*0b68*/ 	.word	0x00020ab0


	//   ....[172]....
        /*0b6c*/ 	.word	0x00020b20


	//   ....[173]....
        /*0b70*/ 	.word	0x00020ba0


	//   ....[174]....
        /*0b74*/ 	.word	0x00020c10


	//   ....[175]....
        /*0b78*/ 	.word	0x00020cc0


	//   ....[176]....
        /*0b7c*/ 	.word	0x00020d10


	//   ....[177]....
        /*0b80*/ 	.word	0x00020da0


	//   ....[178]....
        /*0b84*/ 	.word	0x00020ed0


	//----- nvinfo : EIATTR_REG_RECONFIG
	.align		4
.L_317:
        /*0b88*/ 	.byte	0x01, 0x54
	.zero		2


	//----- nvinfo : EIATTR_SYSCALL_OFFSETS
	.align		4
        /*0b8c*/ 	.byte	0x04, 0x46
        /*0b8e*/ 	.short	(.L_319 - .L_318)


	//   ....[0]....
.L_318:
        /*0b90*/ 	.word	0x00001d40


	//   ....[1]....
        /*0b94*/ 	.word	0x00001e90


	//   ....[2]....
        /*0b98*/ 	.word	0x00007080


	//   ....[3]....
        /*0b9c*/ 	.word	0x000075e0


	//   ....[4]....
        /*0ba0*/ 	.word	0x0001af40


	//   ....[5]....
        /*0ba4*/ 	.word	0x0001b0b0


	//   ....[6]....
        /*0ba8*/ 	.word	0x0001b200


	//   ....[7]....
        /*0bac*/ 	.word	0x0001b340


	//   ....[8]....
        /*0bb0*/ 	.word	0x0001bde0


	//----- nvinfo : EIATTR_MBARRIER_INSTR_OFFSETS
	.align		4
.L_319:
        /*0bb4*/ 	.byte	0x04, 0x39
        /*0bb6*/ 	.short	(.L_321 - .L_320)


	//   ....[0]....
.L_320:
        /*0bb8*/ 	.word	0x000002d0
        /*0bbc*/ 	.word	0x000000ff
        /*0bc0*/ 	.word	0x00019c00
        /*0bc4*/ 	.short	0x0100
        /*0bc6*/ 	.byte	0x08
	.zero		1


	//   ....[1]....
        /*0bc8*/ 	.word	0x000002e0
        /*0bcc*/ 	.word	0x000000ff
        /*0bd0*/ 	.word	0x00019c20
        /*0bd4*/ 	.short	0x0100
        /*0bd6*/ 	.byte	0x08
	.zero		1


	//   ....[2]....
        /*0bd8*/ 	.word	0x000003d0
        /*0bdc*/ 	.word	0x000000ff
        /*0be0*/ 	.word	0x00019c30
        /*0be4*/ 	.short	0x0100
        /*0be6*/ 	.byte	0x08
	.zero		1


	//   ....[3]....
        /*0be8*/ 	.word	0x000003e0
        /*0bec*/ 	.word	0x000000ff
        /*0bf0*/ 	.word	0x00019c40
        /*0bf4*/ 	.short	0x0100
        /*0bf6*/ 	.byte	0x08
	.zero		1


	//   ....[4]....
        /*0bf8*/ 	.word	0x000003f0
        /*0bfc*/ 	.word	0x000000ff
        /*0c00*/ 	.word	0x00019c38
        /*0c04*/ 	.short	0x0100
        /*0c06*/ 	.byte	0x08
	.zero		1


	//   ....[5]....
        /*0c08*/ 	.word	0x00000400
        /*0c0c*/ 	.word	0x000000ff
        /*0c10*/ 	.word	0x00019c48
        /*0c14*/ 	.short	0x0100
        /*0c16*/ 	.byte	0x08
	.zero		1


	//   ....[6]....
        /*0c18*/ 	.word	0x00000530
        /*0c1c*/ 	.word	0x000000ff
        /*0c20*/ 	.word	0x00019c50
        /*0c24*/ 	.short	0x0100
        /*0c26*/ 	.byte	0x08
	.zero		1


	//   ....[7]....
        /*0c28*/ 	.word	0x00000540
        /*0c2c*/ 	.word	0x000000ff
        /*0c30*/ 	.word	0x00019c60
        /*0c34*/ 	.short	0x0100
        /*0c36*/ 	.byte	0x08
	.zero		1


	//   ....[8]....
        /*0c38*/ 	.word	0x00000550
        /*0c3c*/ 	.word	0x000000ff
        /*0c40*/ 	.word	0x00019c58
        /*0c44*/ 	.short	0x0100
        /*0c46*/ 	.byte	0x08
	.zero		1


	//   ....[9]....
        /*0c48*/ 	.word	0x00000560
        /*0c4c*/ 	.word	0x000000ff
        /*0c50*/ 	.word	0x00019c68
        /*0c54*/ 	.short	0x0100
        /*0c56*/ 	.byte	0x08
	.zero		1


	//   ....[10]....
        /*0c58*/ 	.word	0x00000650
        /*0c5c*/ 	.word	0x000000ff
        /*0c60*/ 	.word	0x00019c70
        /*0c64*/ 	.short	0x0100
        /*0c66*/ 	.byte	0x06
	.zero		1


	//   ....[11]....
        /*0c68*/ 	.word	0x00000660
        /*0c6c*/ 	.word	0x000000ff
        /*0c70*/ 	.word	0x00019c80
        /*0c74*/ 	.short	0x0100
        /*0c76*/ 	.byte	0x06
	.zero		1


	//   ....[12]....
        /*0c78*/ 	.word	0x00000670
        /*0c7c*/ 	.word	0x000000ff
        /*0c80*/ 	.word	0x00019c78
        /*0c84*/ 	.short	0x0100
        /*0c86*/ 	.byte	0x06
	.zero		1


	//   ....[13]....
        /*0c88*/ 	.word	0x00000680
        /*0c8c*/ 	.word	0x000000ff
        /*0c90*/ 	.word	0x00019c88
        /*0c94*/ 	.short	0x0100
        /*0c96*/ 	.byte	0x06
	.zero		1


	//   ....[14]....
        /*0c98*/ 	.word	0x000007b0
        /*0c9c*/ 	.word	0x000000ff
        /*0ca0*/ 	.word	0x00019c90
        /*0ca4*/ 	.short	0x0100
        /*0ca6*/ 	.byte	0x08
	.zero		1


	//   ....[15]....
        /*0ca8*/ 	.word	0x000007c0
        /*0cac*/ 	.word	0x000000ff
        /*0cb0*/ 	.word	0x00019ca0
        /*0cb4*/ 	.short	0x0100
        /*0cb6*/ 	.byte	0x08
	.zero		1


	//   ....[16]....
        /*0cb8*/ 	.word	0x000007d0
        /*0cbc*/ 	.word	0x000000ff
        /*0cc0*/ 	.word	0x00019c98
        /*0cc4*/ 	.short	0x0100
        /*0cc6*/ 	.byte	0x08
	.zero		1


	//   ....[17]....
        /*0cc8*/ 	.word	0x000007e0
        /*0ccc*/ 	.word	0x000000ff
        /*0cd0*/ 	.word	0x00019ca8
        /*0cd4*/ 	.short	0x0100
        /*0cd6*/ 	.byte	0x08
	.zero		1


	//   ....[18]....
        /*0cd8*/ 	.word	0x00000910
        /*0cdc*/ 	.word	0x000000ff
        /*0ce0*/ 	.word	0x00019cb0
        /*0ce4*/ 	.short	0x0100
        /*0ce6*/ 	.byte	0x08
	.zero		1


	//   ....[19]....
        /*0ce8*/ 	.word	0x00000920
        /*0cec*/ 	.word	0x000000ff
        /*0cf0*/ 	.word	0x00019cc0
        /*0cf4*/ 	.short	0x0100
        /*0cf6*/ 	.byte	0x08
	.zero		1


	//   ....[20]....
        /*0cf8*/ 	.word	0x00000930
        /*0cfc*/ 	.word	0x000000ff
        /*0d00*/ 	.word	0x00019cb8
        /*0d04*/ 	.short	0x0100
        /*0d06*/ 	.byte	0x08
	.zero		1


	//   ....[21]....
        /*0d08*/ 	.word	0x00000940
        /*0d0c*/ 	.word	0x000000ff
        /*0d10*/ 	.word	0x00019cc8
        /*0d14*/ 	.short	0x0100
        /*0d16*/ 	.byte	0x08
	.zero		1


	//   ....[22]....
        /*0d18*/ 	.word	0x00002b80
        /*0d1c*/ 	.word	0x00000054
        /*0d20*/ 	.word	0x00019c90
        /*0d24*/ 	.short	0x010a
        /*0d26*/ 	.byte	0x3f
	.zero		1


	//   ....[23]....
        /*0d28*/ 	.word	0x000043a0
        /*0d2c*/ 	.word	0x00000054
        /*0d30*/ 	.word	0x00019c90
        /*0d34*/ 	.short	0x010a
        /*0d36*/ 	.byte	0x3f
	.zero		1


	//   ....[24]....
        /*0d38*/ 	.word	0x000063f0
        /*0d3c*/ 	.word	0x00000054
        /*0d40*/ 	.word	0x00019c90
        /*0d44*/ 	.short	0x010a
        /*0d46*/ 	.byte	0x3f
	.zero		1


	//   ....[25]....
        /*0d48*/ 	.word	0x000065c0
        /*0d4c*/ 	.word	0x00000008
        /*0d50*/ 	.word	0x00000000
        /*0d54*/ 	.short	0x0101
        /*0d56*/ 	.byte	0x3f
	.zero		1


	//   ....[26]....
        /*0d58*/ 	.word	0x00006600
        /*0d5c*/ 	.word	0x00000054
        /*0d60*/ 	.word	0x00019cb0
        /*0d64*/ 	.short	0x010a
        /*0d66*/ 	.byte	0x3f
	.zero		1


	//   ....[27]....
        /*0d68*/ 	.word	0x00006870
        /*0d6c*/ 	.word	0x00000054
        /*0d70*/ 	.word	0x00000000
        /*0d74*/ 	.short	0x0101
        /*0d76*/ 	.byte	0x3f
	.zero		1


	//   ....[28]....
        /*0d78*/ 	.word	0x00007360
        /*0d7c*/ 	.word	0x00000010
        /*0d80*/ 	.word	0x00019c00
        /*0d84*/ 	.short	0x010a
        /*0d86*/ 	.byte	0x3f
	.zero		1


	//   ....[29]....
        /*0d88*/ 	.word	0x000073b0
        /*0d8c*/ 	.word	0x00000010
        /*0d90*/ 	.word	0x00019c00
        /*0d94*/ 	.short	0x010a
        /*0d96*/ 	.byte	0x3f
	.zero		1


	//   ....[30]....
        /*0d98*/ 	.word	0x00007ba0
        /*0d9c*/ 	.word	0x00000010
        /*0da0*/ 	.word	0x00019c00
        /*0da4*/ 	.short	0x010a
        /*0da6*/ 	.byte	0x3f
	.zero		1


	//   ....[31]....
        /*0da8*/ 	.word	0x00009850
        /*0dac*/ 	.word	0x00000010
        /*0db0*/ 	.word	0x00019c00
        /*0db4*/ 	.short	0x010a
        /*0db6*/ 	.byte	0x3f
	.zero		1


	//   ....[32]....
        /*0db8*/ 	.word	0x0000b9e0
        /*0dbc*/ 	.word	0x00000000
        /*0dc0*/ 	.word	0x00019c30
        /*0dc4*/ 	.short	0x010a
        /*0dc6*/ 	.byte	0x3f
	.zero		1


	//   ....[33]....
        /*0dc8*/ 	.word	0x0000ba50
        /*0dcc*/ 	.word	0x00000000
        /*0dd0*/ 	.word	0x00019c30
        /*0dd4*/ 	.short	0x010a
        /*0dd6*/ 	.byte	0x3f
	.zero		1


	//   ....[34]....
        /*0dd8*/ 	.word	0x0000dae0
        /*0ddc*/ 	.word	0x0000001d
        /*0de0*/ 	.word	0x00000000
        /*0de4*/ 	.short	0x0101
        /*0de6*/ 	.byte	0x3f
	.zero		1


	//   ....[35]....
        /*0de8*/ 	.word	0x0000e620
        /*0dec*/ 	.word	0x0000000f
        /*0df0*/ 	.word	0x00019c30
        /*0df4*/ 	.short	0x010a
        /*0df6*/ 	.byte	0x3f
	.zero		1


	//   ....[36]....
        /*0df8*/ 	.word	0x0000e690
        /*0dfc*/ 	.word	0x0000000f
        /*0e00*/ 	.word	0x00019c30
        /*0e04*/ 	.short	0x010a
        /*0e06*/ 	.byte	0x3f
	.zero		1


	//   ....[37]....
        /*0e08*/ 	.word	0x0000e890
        /*0e0c*/ 	.word	0x00000014
        /*0e10*/ 	.word	0x00019c50
        /*0e14*/ 	.short	0x010a
        /*0e16*/ 	.byte	0x3f
	.zero		1


	//   ....[38]....
        /*0e18*/ 	.word	0x0000e8e0
        /*0e1c*/ 	.word	0x00000014
        /*0e20*/ 	.word	0x00019c50
        /*0e24*/ 	.short	0x010a
        /*0e26*/ 	.byte	0x3f
	.zero		1


	//   ....[39]....
        /*0e28*/ 	.word	0x00010670
        /*0e2c*/ 	.word	0x0000000f
        /*0e30*/ 	.word	0x00000000
        /*0e34*/ 	.short	0x0101
        /*0e36*/ 	.byte	0x3f
	.zero		1


	//   ....[40]....
        /*0e38*/ 	.word	0x00010e70
        /*0e3c*/ 	.word	0x00000014
        /*0e40*/ 	.word	0x00000000
        /*0e44*/ 	.short	0x0101
        /*0e46*/ 	.byte	0x3f
	.zero		1


	//   ....[41]....
        /*0e48*/ 	.word	0x000115c0
        /*0e4c*/ 	.word	0x0000000a
        /*0e50*/ 	.word	0x00019c30
        /*0e54*/ 	.short	0x010a
        /*0e56*/ 	.byte	0x3f
	.zero		1


	//   ....[42]....
        /*0e58*/ 	.word	0x00011630
        /*0e5c*/ 	.word	0x0000000a
        /*0e60*/ 	.word	0x00019c30
        /*0e64*/ 	.short	0x010a
        /*0e66*/ 	.byte	0x3f
	.zero		1


	//   ....[43]....
        /*0e68*/ 	.word	0x00011830
        /*0e6c*/ 	.word	0x0000000f
        /*0e70*/ 	.word	0x00019c50
        /*0e74*/ 	.short	0x010a
        /*0e76*/ 	.byte	0x3f
	.zero		1


	//   ....[44]....
        /*0e78*/ 	.word	0x00011880
        /*0e7c*/ 	.word	0x0000000f
        /*0e80*/ 	.word	0x00019c50
        /*0e84*/ 	.short	0x010a
        /*0e86*/ 	.byte	0x3f
	.zero		1


	//   ....[45]....
        /*0e88*/ 	.word	0x00012d40
        /*0e8c*/ 	.word	0x00000054
        /*0e90*/ 	.word	0x00000000
        /*0e94*/ 	.short	0x0101
        /*0e96*/ 	.byte	0x3f
	.zero		1


	//   ....[46]....
        /*0e98*/ 	.word	0x000134a0
        /*0e9c*/ 	.word	0x0000000f
        /*0ea0*/ 	.word	0x00000000
        /*0ea4*/ 	.short	0x0101
        /*0ea6*/ 	.byte	0x3f
	.zero		1


	//   ....[47]....
        /*0ea8*/ 	.word	0x00013af0
        /*0eac*/ 	.word	0x0000000a
        /*0eb0*/ 	.word	0x00019c50
        /*0eb4*/ 	.short	0x010a
        /*0eb6*/ 	.byte	0x3f
	.zero		1


	//   ....[48]....
        /*0eb8*/ 	.word	0x00013b40
        /*0ebc*/ 	.word	0x0000000a
        /*0ec0*/ 	.word	0x00019c50
        /*0ec4*/ 	.short	0x010a
        /*0ec6*/ 	.byte	0x3f
	.zero		1


	//   ....[49]....
        /*0ec8*/ 	.word	0x00014400
        /*0ecc*/ 	.word	0x00000004
        /*0ed0*/ 	.word	0x00000000
        /*0ed4*/ 	.short	0x0101
        /*0ed6*/ 	.byte	0x3f
	.zero		1


	//   ....[50]....
        /*0ed8*/ 	.word	0x00016010
        /*0edc*/ 	.word	0x00000000
        /*0ee0*/ 	.word	0x00000000
        /*0ee4*/ 	.short	0x0101
        /*0ee6*/ 	.byte	0x3f
	.zero		1


	//   ....[51]....
        /*0ee8*/ 	.word	0x00016540
        /*0eec*/ 	.word	0x00000004
        /*0ef0*/ 	.word	0x00000000
        /*0ef4*/ 	.short	0x0101
        /*0ef6*/ 	.byte	0x3f
	.zero		1


	//   ....[52]....
        /*0ef8*/ 	.word	0x000196b0
        /*0efc*/ 	.word	0x00000012
        /*0f00*/ 	.word	0x00019c20
        /*0f04*/ 	.short	0x010a
        /*0f06*/ 	.byte	0x3f
	.zero		1


	//   ....[53]....
        /*0f08*/ 	.word	0x00019740
        /*0f0c*/ 	.word	0x00000009
        /*0f10*/ 	.word	0x00019ca0
        /*0f14*/ 	.short	0x010a
        /*0f16*/ 	.byte	0x3f
	.zero		1


	//   ....[54]....
        /*0f18*/ 	.word	0x00019b90
        /*0f1c*/ 	.word	0x00000009
        /*0f20*/ 	.word	0x00019cc0
        /*0f24*/ 	.short	0x010a
        /*0f26*/ 	.byte	0x3f
	.zero		1


	//   ....[55]....
        /*0f28*/ 	.word	0x0001a0a0
        /*0f2c*/ 	.word	0x00000009
        /*0f30*/ 	.word	0x00019ca0
        /*0f34*/ 	.short	0x010a
        /*0f36*/ 	.byte	0x3f
	.zero		1


	//   ....[56]....
        /*0f38*/ 	.word	0x0001a4e0
        /*0f3c*/ 	.word	0x00000009
        /*0f40*/ 	.word	0x00019cc0
        /*0f44*/ 	.short	0x010a
        /*0f46*/ 	.byte	0x3f
	.zero		1


	//   ....[57]....
        /*0f48*/ 	.word	0x0001b6c0
        /*0f4c*/ 	.word	0x00000004
        /*0f50*/ 	.word	0x00019c80
        /*0f54*/ 	.short	0x010a
        /*0f56*/ 	.byte	0x3f
	.zero		1


	//   ....[58]....
        /*0f58*/ 	.word	0x0001b920
        /*0f5c*/ 	.word	0x00000004
        /*0f60*/ 	.word	0x00019c40
        /*0f64*/ 	.short	0x010a
        /*0f66*/ 	.byte	0x3f
	.zero		1


	//   ....[59]....
        /*0f68*/ 	.word	0x0001c540
        /*0f6c*/ 	.word	0x00000012
        /*0f70*/ 	.word	0x00019c00
        /*0f74*/ 	.short	0x0107
        /*0f76*/ 	.byte	0x3f
	.zero		1


	//   ....[60]....
        /*0f78*/ 	.word	0x0001c640
        /*0f7c*/ 	.word	0x00000012
        /*0f80*/ 	.word	0x00019c00
        /*0f84*/ 	.short	0x0101
        /*0f86*/ 	.byte	0x3f
	.zero		1


	//   ....[61]....
        /*0f88*/ 	.word	0x0001c660
        /*0f8c*/ 	.word	0x00000012
        /*0f90*/ 	.word	0x00019c20
        /*0f94*/ 	.short	0x010a
        /*0f96*/ 	.byte	0x3f
	.zero		1


	//   ....[62]....
        /*0f98*/ 	.word	0x0001c960
        /*0f9c*/ 	.word	0x00000006
        /*0fa0*/ 	.word	0x00019c80
        /*0fa4*/ 	.short	0x010a
        /*0fa6*/ 	.byte	0x3f
	.zero		1


	//   ....[63]....
        /*0fa8*/ 	.word	0x0001cd90
        /*0fac*/ 	.word	0x00000006
        /*0fb0*/ 	.word	0x00019c40
        /*0fb4*/ 	.short	0x010a
        /*0fb6*/ 	.byte	0x3f
	.zero		1


	//   ....[64]....
        /*0fb8*/ 	.word	0x0001d240
        /*0fbc*/ 	.word	0x00000003
        /*0fc0*/ 	.word	0x00019c70
        /*0fc4*/ 	.short	0x010a
        /*0fc6*/ 	.byte	0x3f
	.zero		1


	//   ....[65]....
        /*0fc8*/ 	.word	0x0001d2b0
        /*0fcc*/ 	.word	0x00000003
        /*0fd0*/ 	.word	0x00019c60
        /*0fd4*/ 	.short	0x010a
        /*0fd6*/ 	.byte	0x3f
	.zero		1


	//   ....[66]....
        /*0fd8*/ 	.word	0x0001d660
        /*0fdc*/ 	.word	0x00000003
        /*0fe0*/ 	.word	0x00019c50
        /*0fe4*/ 	.short	0x0101
        /*0fe6*/ 	.byte	0x3f
	.zero		1


	//   ....[67]....
        /*0fe8*/ 	.word	0x0001d6e0
        /*0fec*/ 	.word	0x00000003
        /*0ff0*/ 	.word	0x00000000
        /*0ff4*/ 	.short	0x0101
        /*0ff6*/ 	.byte	0x3f
	.zero		1


	//   ....[68]....
        /*0ff8*/ 	.word	0x0001d8e0
        /*0ffc*/ 	.word	0x00000003
        /*1000*/ 	.word	0x00019c70
        /*1004*/ 	.short	0x010a
        /*1006*/ 	.byte	0x3f
	.zero		1


	//   ....[69]....
        /*1008*/ 	.word	0x0001d950
        /*100c*/ 	.word	0x00000003
        /*1010*/ 	.word	0x00019c60
        /*1014*/ 	.short	0x010a
        /*1016*/ 	.byte	0x3f
	.zero		1


	//   ....[70]....
        /*1018*/ 	.word	0x0001dd00
        /*101c*/ 	.word	0x00000003
        /*1020*/ 	.word	0x00019c50
        /*1024*/ 	.short	0x0101
        /*1026*/ 	.byte	0x3f
	.zero		1


	//   ....[71]....
        /*1028*/ 	.word	0x0001dd50
        /*102c*/ 	.word	0x00000000
        /*1030*/ 	.word	0x00000000
        /*1034*/ 	.short	0x0101
        /*1036*/ 	.byte	0x3f
	.zero		1


	//   ....[72]....
        /*1038*/ 	.word	0x0001ee90
        /*103c*/ 	.word	0x00000008
        /*1040*/ 	.word	0x00019c20
        /*1044*/ 	.short	0x010a
        /*1046*/ 	.byte	0x3f
	.zero		1


	//   ....[73]....
        /*1048*/ 	.word	0x0001f020
        /*104c*/ 	.word	0x00000006
        /*1050*/ 	.word	0x00000000
        /*1054*/ 	.short	0x010a
        /*1056*/ 	.byte	0x3f
	.zero		1


	//   ....[74]....
        /*1058*/ 	.word	0x0001f090
        /*105c*/ 	.word	0x00000007
        /*1060*/ 	.word	0x00000000
        /*1064*/ 	.short	0x010a
        /*1066*/ 	.byte	0x3f
	.zero		1


	//   ....[75]....
        /*1068*/ 	.word	0x0001f0e0
        /*106c*/ 	.word	0x00000002
        /*1070*/ 	.word	0x00019c60
        /*1074*/ 	.short	0x010a
        /*1076*/ 	.byte	0x3f
	.zero		1


	//   ....[76]....
        /*1078*/ 	.word	0x0001f130
        /*107c*/ 	.word	0x00000005
        /*1080*/ 	.word	0x00019c60
        /*1084*/ 	.short	0x010a
        /*1086*/ 	.byte	0x3f
	.zero		1


	//   ....[77]....
        /*1088*/ 	.word	0x0001f170
        /*108c*/ 	.word	0x00000002
        /*1090*/ 	.word	0x00019c80
        /*1094*/ 	.short	0x010a
        /*1096*/ 	.byte	0x3f
	.zero		1


	//   ....[78]....
        /*1098*/ 	.word	0x0001f190
        /*109c*/ 	.word	0x00000005
        /*10a0*/ 	.word	0x00019c80
        /*10a4*/ 	.short	0x010a
        /*10a6*/ 	.byte	0x3f
	.zero		1


	//   ....[79]....
        /*10a8*/ 	.word	0x0001f1f0
        /*10ac*/ 	.word	0x00000054
        /*10b0*/ 	.word	0x00019c90
        /*10b4*/ 	.short	0x010a
        /*10b6*/ 	.byte	0x3f
	.zero		1


	//   ....[80]....
        /*10b8*/ 	.word	0x0001f240
        /*10bc*/ 	.word	0x00000054
        /*10c0*/ 	.word	0x00019c90
        /*10c4*/ 	.short	0x010a
        /*10c6*/ 	.byte	0x3f
	.zero		1


	//   ....[81]....
        /*10c8*/ 	.word	0x0001f290
        /*10cc*/ 	.word	0x00000054
        /*10d0*/ 	.word	0x00019c90
        /*10d4*/ 	.short	0x010a
        /*10d6*/ 	.byte	0x3f
	.zero		1


	//   ....[82]....
        /*10d8*/ 	.word	0x0001f2e0
        /*10dc*/ 	.word	0x00000054
        /*10e0*/ 	.word	0x00019cb0
        /*10e4*/ 	.short	0x010a
        /*10e6*/ 	.byte	0x3f
	.zero		1


	//   ....[83]....
        /*10e8*/ 	.word	0x0001f4e0
        /*10ec*/ 	.word	0x00000010
        /*10f0*/ 	.word	0x00019c00
        /*10f4*/ 	.short	0x010a
        /*10f6*/ 	.byte	0x3f
	.zero		1


	//   ....[84]....
        /*10f8*/ 	.word	0x0001f6f0
        /*10fc*/ 	.word	0x00000010
        /*1100*/ 	.word	0x00019c00
        /*1104*/ 	.short	0x010a
        /*1106*/ 	.byte	0x3f
	.zero		1


	//   ....[85]....
        /*1108*/ 	.word	0x0001f740
        /*110c*/ 	.word	0x00000000
        /*1110*/ 	.word	0x00019c30
        /*1114*/ 	.short	0x010a
        /*1116*/ 	.byte	0x3f
	.zero		1


	//   ....[86]....
        /*1118*/ 	.word	0x0001f790
        /*111c*/ 	.word	0x0000000f
        /*1120*/ 	.word	0x00019c30
        /*1124*/ 	.short	0x010a
        /*1126*/ 	.byte	0x3f
	.zero		1


	//   ....[87]....
        /*1128*/ 	.word	0x0001f7e0
        /*112c*/ 	.word	0x00000014
        /*1130*/ 	.word	0x00019c50
        /*1134*/ 	.short	0x010a
        /*1136*/ 	.byte	0x3f
	.zero		1


	//   ....[88]....
        /*1138*/ 	.word	0x0001f830
        /*113c*/ 	.word	0x0000000a
        /*1140*/ 	.word	0x00019c30
        /*1144*/ 	.short	0x010a
        /*1146*/ 	.byte	0x3f
	.zero		1


	//   ....[89]....
        /*1148*/ 	.word	0x0001f880
        /*114c*/ 	.word	0x0000000f
        /*1150*/ 	.word	0x00019c50
        /*1154*/ 	.short	0x010a
        /*1156*/ 	.byte	0x3f
	.zero		1


	//   ....[90]....
        /*1158*/ 	.word	0x0001f8d0
        /*115c*/ 	.word	0x0000000a
        /*1160*/ 	.word	0x00019c50
        /*1164*/ 	.short	0x010a
        /*1166*/ 	.byte	0x3f
	.zero		1


	//   ....[91]....
        /*1168*/ 	.word	0x0001fa70
        /*116c*/ 	.word	0x00000012
        /*1170*/ 	.word	0x00019c20
        /*1174*/ 	.short	0x010a
        /*1176*/ 	.byte	0x3f
	.zero		1


	//   ....[92]....
        /*1178*/ 	.word	0x0001fac0
        /*117c*/ 	.word	0x00000009
        /*1180*/ 	.word	0x00019ca0
        /*1184*/ 	.short	0x010a
        /*1186*/ 	.byte	0x3f
	.zero		1


	//   ....[93]....
        /*1188*/ 	.word	0x0001fb10
        /*118c*/ 	.word	0x00000009
        /*1190*/ 	.word	0x00019cc0
        /*1194*/ 	.short	0x010a
        /*1196*/ 	.byte	0x3f
	.zero		1


	//   ....[94]....
        /*1198*/ 	.word	0x0001fb60
        /*119c*/ 	.word	0x00000009
        /*11a0*/ 	.word	0x00019ca0
        /*11a4*/ 	.short	0x010a
        /*11a6*/ 	.byte	0x3f
	.zero		1


	//   ....[95]....
        /*11a8*/ 	.word	0x0001fbb0
        /*11ac*/ 	.word	0x00000009
        /*11b0*/ 	.word	0x00019cc0
        /*11b4*/ 	.short	0x010a
        /*11b6*/ 	.byte	0x3f
	.zero		1


	//   ....[96]....
        /*11b8*/ 	.word	0x0001fd50
        /*11bc*/ 	.word	0x00000004
        /*11c0*/ 	.word	0x00019c80
        /*11c4*/ 	.short	0x010a
        /*11c6*/ 	.byte	0x3f
	.zero		1


	//   ....[97]....
        /*11c8*/ 	.word	0x0001fda0
        /*11cc*/ 	.word	0x00000004
        /*11d0*/ 	.word	0x00019c40
        /*11d4*/ 	.short	0x010a
        /*11d6*/ 	.byte	0x3f
	.zero		1


	//   ....[98]....
        /*11d8*/ 	.word	0x000201b0
        /*11dc*/ 	.word	0x00000012
        /*11e0*/ 	.word	0x00019c20
        /*11e4*/ 	.short	0x010a
        /*11e6*/ 	.byte	0x3f
	.zero		1


	//   ....[99]....
        /*11e8*/ 	.word	0x00020200
        /*11ec*/ 	.word	0x00000006
        /*11f0*/ 	.word	0x00019c80
        /*11f4*/ 	.short	0x010a
        /*11f6*/ 	.byte	0x3f
	.zero		1


	//   ....[100]....
        /*11f8*/ 	.word	0x00020250
        /*11fc*/ 	.word	0x00000006
        /*1200*/ 	.word	0x00019c40
        /*1204*/ 	.short	0x010a
        /*1206*/ 	.byte	0x3f
	.zero		1


	//   ....[101]....
        /*1208*/ 	.word	0x000202a0
        /*120c*/ 	.word	0x00000003
        /*1210*/ 	.word	0x00019c70
        /*1214*/ 	.short	0x010a
        /*1216*/ 	.byte	0x3f
	.zero		1


	//   ....[102]....
        /*1218*/ 	.word	0x000202f0
        /*121c*/ 	.word	0x00000003
        /*1220*/ 	.word	0x00019c60
        /*1224*/ 	.short	0x010a
        /*1226*/ 	.byte	0x3f
	.zero		1


	//   ....[103]....
        /*1228*/ 	.word	0x00020340
        /*122c*/ 	.word	0x00000003
        /*1230*/ 	.word	0x00019c70
        /*1234*/ 	.short	0x010a
        /*1236*/ 	.byte	0x3f
	.zero		1


	//   ....[104]....
        /*1238*/ 	.word	0x00020390
        /*123c*/ 	.word	0x00000003
        /*1240*/ 	.word	0x00019c60
        /*1244*/ 	.short	0x010a
        /*1246*/ 	.byte	0x3f
	.zero		1


	//   ....[105]....
        /*1248*/ 	.word	0x00020df0
        /*124c*/ 	.word	0x00000008
        /*1250*/ 	.word	0x00019c20
        /*1254*/ 	.short	0x010a
        /*1256*/ 	.byte	0x3f
	.zero		1


	//   ....[106]....
        /*1258*/ 	.word	0x00020f90
        /*125c*/ 	.word	0x00000006
        /*1260*/ 	.word	0x00000000
        /*1264*/ 	.short	0x010a
        /*1266*/ 	.byte	0x3f
	.zero		1


	//   ....[107]....
        /*1268*/ 	.word	0x00020fe0
        /*126c*/ 	.word	0x00000007
        /*1270*/ 	.word	0x00000000
        /*1274*/ 	.short	0x010a
        /*1276*/ 	.byte	0x3f
	.zero		1


	//   ....[108]....
        /*1278*/ 	.word	0x00021030
        /*127c*/ 	.word	0x00000002
        /*1280*/ 	.word	0x00019c60
        /*1284*/ 	.short	0x010a
        /*1286*/ 	.byte	0x3f
	.zero		1


	//   ....[109]....
        /*1288*/ 	.word	0x00021080
        /*128c*/ 	.word	0x00000005
        /*1290*/ 	.word	0x00019c60
        /*1294*/ 	.short	0x010a
        /*1296*/ 	.byte	0x3f
	.zero		1


	//   ....[110]....
        /*1298*/ 	.word	0x000210d0
        /*129c*/ 	.word	0x00000002
        /*12a0*/ 	.word	0x00019c80
        /*12a4*/ 	.short	0x010a
        /*12a6*/ 	.byte	0x3f
	.zero		1


	//----- nvinfo : EIATTR_NUM_MBARRIERS
	.align		4
.L_321:
        /*12a8*/ 	.byte	0x03, 0x38
        /*12aa*/ 	.short	0x0016


	//----- nvinfo : EIATTR_EXIT_INSTR_OFFSETS
	.align		4
        /*12ac*/ 	.byte	0x04, 0x1c
        /*12ae*/ 	.short	(.L_323 - .L_322)


	//   ....[0]....
.L_322:
        /*12b0*/ 	.word	0x0001f1e0


	//----- nvinfo : EIATTR_MAX_THREADS
	.align		4
.L_323:
        /*12b4*/ 	.byte	0x04, 0x05
        /*12b6*/ 	.short	(.L_325 - .L_324)
.L_324:
        /*12b8*/ 	.word	0x00000200
        /*12bc*/ 	.word	0x00000001
        /*12c0*/ 	.word	0x00000001


	//----- nvinfo : EIATTR_CRS_STACK_SIZE
	.align		4
.L_325:
        /*12c4*/ 	.byte	0x04, 0x1e
        /*12c6*/ 	.short	(.L_327 - .L_326)
.L_326:
        /*12c8*/ 	.word	0x00000000


	//----- nvinfo : EIATTR_CBANK_PARAM_SIZE
	.align		4
.L_327:
        /*12cc*/ 	.byte	0x03, 0x19
        /*12ce*/ 	.short	0x0af0


	//----- nvinfo : EIATTR_PARAM_CBANK
	.align		4
        /*12d0*/ 	.byte	0x04, 0x0a
        /*12d2*/ 	.short	(.L_329 - .L_328)
	.align		4
.L_328:
        /*12d4*/ 	.word	index@(.nv.constant0._ZN7cutlass13device_kernelIN5flash11enable_sm90INS1_16FlashAttnFwdSm90INS1_25CollectiveMainloopFwdSm90ILi2EN4cute5tupleIJNS5_1CILi1EEES8_S8_EEENS6_IJNS7_ILi192EEENS7_ILi128EEENS7_ILi96EEEEEELi96ENS_12float_e4m3_tEfNS_4arch4Sm90ELb1ELb0ELb1ELb1ELb0ELb1ELb0ELb1ELb1ELb1ELb1ELb0EEENS1_21CollectiveEpilogueFwdINS6_IJSA_SC_SB_EEES9_NS_10bfloat16_tESG_Li384ELb1ELb1ELb1ELb1EEENS1_36VarlenDynamicPersistentTileSchedulerILi192ELi128ELi384ELi128ELb1ELb1ELb1ELb1ELb1ELb1EEEEEEEEEvNT_6ParamsE)
        /*12d8*/ 	.short	0x0210
        /*12da*/ 	.short	0x0af0


	//----- nvinfo : EIATTR_SW_WAR
	.align		4
.L_329:
        /*12dc*/ 	.byte	0x04, 0x36
        /*12de*/ 	.short	(.L_331 - .L_330)
.L_330:
        /*12e0*/ 	.word	0x00000008
.L_331:


//--------------------- .nv.callgraph             --------------------------
	.section	.nv.callgraph,"",@"SHT_CUDA_CALLGRAPH"
	.align	4
	.sectionentsize	8
	.align		4
        /*0000*/ 	.word	0x00000000
	.align		4
        /*0004*/ 	.word	0xffffffff
	.align		4
        /*0008*/ 	.word	index@(_ZN7cutlass13device_kernelIN5flash11enable_sm90INS1_16FlashAttnFwdSm90INS1_25CollectiveMainloopFwdSm90ILi2EN4cute5tupleIJNS5_1CILi1EEES8_S8_EEENS6_IJNS7_ILi192EEENS7_ILi128EEENS7_ILi96EEEEEELi96ENS_12float_e4m3_tEfNS_4arch4Sm90ELb0ELb0ELb1ELb0ELb0ELb0ELb0ELb1ELb1ELb1ELb1ELb0EEENS1_21CollectiveEpilogueFwdINS6_IJSA_SC_SB_EEES9_NS_10bfloat16_tESG_Li384ELb0ELb1ELb1ELb1EEENS1_19SingleTileSchedulerILb0ELb1ELb1ELi192EEEEEEEEEvNT_6ParamsE)
	.align		4
        /*000c*/ 	.word	index@(__assertfail)
	.align		4
        /*0010*/ 	.word	index@(_ZN7cutlass13device_kernelIN5flash11enable_sm90INS1_16FlashAttnFwdSm90INS1_25CollectiveMainloopFwdSm90ILi2EN4cute5tupleIJNS5_1CILi1EEES8_S8_EEENS6_IJNS7_ILi192EEENS7_ILi128EEENS7_ILi96EEEEEELi96ENS_12float_e4m3_tEfNS_4arch4Sm90ELb0ELb0ELb1ELb1ELb0ELb0ELb0ELb1ELb1ELb1ELb1ELb0EEENS1_21CollectiveEpilogueFwdINS6_IJSA_SC_SB_EEES9_NS_10bfloat16_tESG_Li384ELb1ELb1ELb1ELb1EEENS1_36VarlenDynamicPersistentTileSchedulerILi192ELi128ELi384ELi128ELb1ELb1ELb1ELb0ELb1ELb1EEEEEEEEEvNT_6ParamsE)
	.align		4
        /*0014*/ 	.word	index@(__assertfail)
	.align		4
        /*0018*/ 	.word	index@(_ZN7cutlass13device_kernelIN5flash11enable_sm90INS1_16FlashAttnFwdSm90INS1_25CollectiveMainloopFwdSm90ILi2EN4cute5tupleIJNS5_1CILi1EEES8_S8_EEENS6_IJNS7_ILi192EEENS7_ILi128EEENS7_ILi96EEEEEELi96ENS_12float_e4m3_tEfNS_4arch4Sm90ELb0ELb0ELb1ELb1ELb0ELb1ELb0ELb1ELb1ELb1ELb1ELb0EEENS1_21CollectiveEpilogueFwdINS6_IJSA_SC_SB_EEES9_NS_10bfloat16_tESG_Li384ELb1ELb1ELb1ELb1EEENS1_36VarlenDynamicPersistentTileSchedulerILi192ELi128ELi384ELi128ELb1ELb1ELb1ELb0ELb1ELb1EEEEEEEEEvNT_6ParamsE)
	.align		4
        /*001c*/ 	.word	index@(__assertfail)
	.align		4
        /*0020*/ 	.word	index@(_ZN7cutlass13device_kernelIN5flash11enable_sm90INS1_16FlashAttnFwdSm90INS1_25CollectiveMainloopFwdSm90ILi2EN4cute5tupleIJNS5_1CILi1EEES8_S8_EEENS6_IJNS7_ILi192EEENS7_ILi128EEENS7_ILi96EEEEEELi96ENS_12float_e4m3_tEfNS_4arch4Sm90ELb0ELb1ELb1ELb0ELb0ELb0ELb0ELb1ELb1ELb1ELb1ELb0EEENS1_21CollectiveEpilogueFwdINS6_IJSA_SC_SB_EEES9_NS_10bfloat16_tESG_Li384ELb0ELb1ELb1ELb1EEENS1_19SingleTileSchedulerILb0ELb1ELb1ELi192EEEEEEEEEvNT_6ParamsE)
	.align		4
        /*0024*/ 	.word	index@(__assertfail)
	.align		4
        /*0028*/ 	.word	index@(_ZN7cutlass13device_kernelIN5flash11enable_sm90INS1_16FlashAttnFwdSm90INS1_25CollectiveMainloopFwdSm90ILi2EN4cute5tupleIJNS5_1CILi1EEES8_S8_EEENS6_IJNS7_ILi192EEENS7_ILi128EEENS7_ILi96EEEEEELi96ENS_12float_e4m3_tEfNS_4arch4Sm90ELb0ELb1ELb1ELb1ELb0ELb0ELb0ELb1ELb1ELb1ELb1ELb0EEENS1_21CollectiveEpilogueFwdINS6_IJSA_SC_SB_EEES9_NS_10bfloat16_tESG_Li384ELb1ELb1ELb1ELb1EEENS1_36VarlenDynamicPersistentTileSchedulerILi192ELi128ELi384ELi128ELb1ELb1ELb1ELb1ELb0ELb1EEEEEEEEEvNT_6ParamsE)
	.align		4
        /*002c*/ 	.word	index@(__assertfail)
	.align		4
        /*0030*/ 	.word	index@(_ZN7cutlass13device_kernelIN5flash11enable_sm90INS1_16FlashAttnFwdSm90INS1_25CollectiveMainloopFwdSm90ILi2EN4cute5tupleIJNS5_1CILi1EEES8_S8_EEENS6_IJNS7_ILi192EEENS7_ILi128EEENS7_ILi96EEEEEELi96ENS_12float_e4m3_tEfNS_4arch4Sm90ELb0ELb1ELb1ELb1ELb0ELb1ELb0ELb1ELb1ELb1ELb1ELb0EEENS1_21CollectiveEpilogueFwdINS6_IJSA_SC_SB_EEES9_NS_10bfloat16_tESG_Li384ELb1ELb1ELb1ELb1EEENS1_36VarlenDynamicPersistentTileSchedulerILi192ELi128ELi384ELi128ELb1ELb1ELb1ELb1ELb0ELb1EEEEEEEEEvNT_6ParamsE)
	.align		4
        /*0034*/ 	.word	index@(__assertfail)
	.align		4
        /*0038*/ 	.word	index@(_ZN7cutlass13device_kernelIN5flash11enable_sm90INS1_16FlashAttnFwdSm90INS1_25CollectiveMainloopFwdSm90ILi2EN4cute5tupleIJNS5_1CILi1EEES8_S8_EEENS6_IJNS7_ILi192EEENS7_ILi128EEENS7_ILi96EEEEEELi96ENS_12float_e4m3_tEfNS_4arch4Sm90ELb1ELb0ELb1ELb0ELb0ELb0ELb0ELb1ELb1ELb1ELb1ELb0EEENS1_21CollectiveEpilogueFwdINS6_IJSA_SC_SB_EEES9_NS_10bfloat16_tESG_Li384ELb0ELb1ELb1ELb1EEENS1_19SingleTileSchedulerILb0ELb1ELb1ELi192EEEEEEEEEvNT_6ParamsE)
	.align		4
        /*003c*/ 	.word	index@(__assertfail)
	.align		4
        /*0040*/ 	.word	index@(_ZN7cutlass13device_kernelIN5flash11enable_sm90INS1_16FlashAttnFwdSm90INS1_25CollectiveMainloopFwdSm90ILi2EN4cute5tupleIJNS5_1CILi1EEES8_S8_EEENS6_IJNS7_ILi192EEENS7_ILi128EEENS7_ILi96EEEEEELi96ENS_12float_e4m3_tEfNS_4arch4Sm90ELb1ELb0ELb1ELb1ELb0ELb0ELb0ELb1ELb1ELb1ELb1ELb0EEENS1_21CollectiveEpilogueFwdINS6_IJSA_SC_SB_EEES9_NS_10bfloat16_tESG_Li384ELb1ELb1ELb1ELb1EEENS1_36VarlenDynamicPersistentTileSchedulerILi192ELi128ELi384ELi128ELb1ELb1ELb1ELb1ELb1ELb1EEEEEEEEEvNT_6ParamsE)
	.align		4
        /*0044*/ 	.word	index@(__assertfail)
	.align		4
        /*0048*/ 	.word	index@(_ZN7cutlass13device_kernelIN5flash11enable_sm90INS1_16FlashAttnFwdSm90INS1_25CollectiveMainloopFwdSm90ILi2EN4cute5tupleIJNS5_1CILi1EEES8_S8_EEENS6_IJNS7_ILi192EEENS7_ILi128EEENS7_ILi96EEEEEELi96ENS_12float_e4m3_tEfNS_4arch4Sm90ELb1ELb0ELb1ELb1ELb0ELb1ELb0ELb1ELb1ELb1ELb1ELb0EEENS1_21CollectiveEpilogueFwdINS6_IJSA_SC_SB_EEES9_NS_10bfloat16_tESG_Li384ELb1ELb1ELb1ELb1EEENS1_36VarlenDynamicPersistentTileSchedulerILi192ELi128ELi384ELi128ELb1ELb1ELb1ELb1ELb1ELb1EEEEEEEEEvNT_6ParamsE)
	.align		4
        /*004c*/ 	.word	index@(__assertfail)
	.align		4
        /*0050*/ 	.word	0x00000000
	.align		4
        /*0054*/ 	.word	0xfffffffe
	.align		4
        /*0058*/ 	.word	0x00000000
	.align		4
        /*005c*/ 	.word	0xfffffffd
	.align		4
        /*0060*/ 	.word	0x00000000
	.align		4
        /*0064*/ 	.word	0xfffffffc


//--------------------- .nv.constant4             --------------------------
	.section	.nv.constant4,"a",@progbits
	.align	8
	.align		8
.nv.constant4:
        /*0000*/ 	.dword	__assertfail
	.align		8
        /*0008*/ 	.dword	__unnamed_1
	.align		8
        /*0010*/ 	.dword	__unnamed_2
	.align		8
        /*0018*/ 	.dword	__unnamed_3
	.align		8
        /*0020*/ 	.dword	__unnamed_4
	.align		8
        /*0028*/ 	.dword	__unnamed_5
	.align		8
        /*0030*/ 	.dword	__unnamed_6
	.align		8
        /*0038*/ 	.dword	_ZZN5flash28permute_output_fp8_VcolmajorIN4cute6TensorINS1_11ArrayEngineIfLm48EEENS1_6LayoutINS1_5tupleIJNS6_IJNS1_1CILi2EEES8_NS7_ILi12EEEEEENS7_ILi1EEESB_EEENS6_IJNS6_IJSB_S8_NS7_ILi4EEEEEENS7_ILi0EEESF_EEEEEEEEEvRT_E9upper_map
	.align		8
        /*0040*/ 	.dword	_ZN79_INTERNAL_018351f1_43_flash_fwd_hdim96_e4m3_split_softcap_sm90_cu_9b94ef52_34914cuda3std3__45__cpo5beginE
	.align		8
        /*0048*/ 	.dword	_ZN79_INTERNAL_018351f1_43_flash_fwd_hdim96_e4m3_split_softcap_sm90_cu_9b94ef52_34914cuda3std3__45__cpo3endE
	.align		8
        /*0050*/ 	.dword	_ZN79_INTERNAL_018351f1_43_flash_fwd_hdim96_e4m3_split_softcap_sm90_cu_9b94ef52_34914cuda3std3__45__cpo6cbeginE
	.align		8
        /*0058*/ 	.dword	_ZN79_INTERNAL_018351f1_43_flash_fwd_hdim96_e4m3_split_softcap_sm90_cu_9b94ef52_34914cuda3std3__45__cpo4cendE
	.align		8
        /*0060*/ 	.dword	_ZN79_INTERNAL_018351f1_43_flash_fwd_hdim96_e4m3_split_softcap_sm90_cu_9b94ef52_34914cuda3std3__481_GLOBAL__N__018351f1_43_flash_fwd_hdim96_e4m3_split_softcap_sm90_cu_9b94ef52_34916ignoreE
	.align		8
        /*0068*/ 	.dword	_ZN79_INTERNAL_018351f1_43_flash_fwd_hdim96_e4m3_split_softcap_sm90_cu_9b94ef52_34914cuda3std3__419piecewise_constructE
	.align		8
        /*0070*/ 	.dword	_ZN79_INTERNAL_018351f1_43_flash_fwd_hdim96_e4m3_split_softcap_sm90_cu_9b94ef52_34914cuda3std3__48in_placeE
	.align		8
        /*0078*/ 	.dword	_ZN79_INTERNAL_018351f1_43_flash_fwd_hdim96_e4m3_split_softcap_sm90_cu_9b94ef52_34914cuda3std6ranges3__45__cpo4swapE
	.align		8
        /*0080*/ 	.dword	_ZN79_INTERNAL_018351f1_43_flash_fwd_hdim96_e4m3_split_softcap_sm90_cu_9b94ef52_34914cuda3std6ranges3__45__cpo9iter_moveE
	.align		8
        /*0088*/ 	.dword	_ZN79_INTERNAL_018351f1_43_flash_fwd_hdim96_e4m3_split_softcap_sm90_cu_9b94ef52_34914cute7productE
	.align		8
        /*0090*/ 	.dword	_ZN79_INTERNAL_018351f1_43_flash_fwd_hdim96_e4m3_split_softcap_sm90_cu_9b94ef52_34914cute1_E
	.align		8
        /*0098*/ 	.dword	$str$23
	.align		8
        /*00a0*/ 	.dword	$str$24


//--------------------- .text._ZN7cutlass13device_kernelIN5flash11enable_sm90INS1_16FlashAttnFwdSm90INS1_25CollectiveMainloopFwdSm90ILi2EN4cute5tupleIJNS5_1CILi1EEES8_S8_EEENS6_IJNS7_ILi192EEENS7_ILi128EEENS7_ILi96EEEEEELi96ENS_12float_e4m3_tEfNS_4arch4Sm90ELb0ELb0ELb1ELb0ELb0ELb0ELb0ELb1ELb1ELb1ELb1ELb0EEENS1_21CollectiveEpilogueFwdINS6_IJSA_SC_SB_EEES9_NS_10bfloat16_tESG_Li384ELb0ELb1ELb1ELb1EEENS1_19SingleTileSchedulerILb0ELb1ELb1ELi192EEEEEEEEEvNT_6ParamsE --------------------------
	.section	.text._ZN7cutlass13device_kernelIN5flash11enable_sm90INS1_16FlashAttnFwdSm90INS1_25CollectiveMainloopFwdSm90ILi2EN4cute5tupleIJNS5_1CILi1EEES8_S8_EEENS6_IJNS7_ILi192EEENS7_ILi128EEENS7_ILi96EEEEEELi96ENS_12float_e4m3_tEfNS_4arch4Sm90ELb0ELb0ELb1ELb0ELb0ELb0ELb0ELb1ELb1ELb1ELb1ELb0EEENS1_21CollectiveEpilogueFwdINS6_IJSA_SC_SB_EEES9_NS_10bfloat16_tESG_Li384ELb0ELb1ELb1ELb1EEENS1_19SingleTileSchedulerILb0ELb1ELb1ELi192EEEEEEEEEvNT_6ParamsE,"ax",@progbits
	.align	128
.text._ZN7cutlass13device_kernelIN5flash11enable_sm90INS1_16FlashAttnFwdSm90INS1_25CollectiveMainloopFwdSm90ILi2EN4cute5tupleIJNS5_1CILi1EEES8_S8_EEENS6_IJNS7_ILi192EEENS7_ILi128EEENS7_ILi96EEEEEELi96ENS_12float_e4m3_tEfNS_4arch4Sm90ELb0ELb0ELb1ELb0ELb0ELb0ELb0ELb1ELb1ELb1ELb1ELb0EEENS1_21CollectiveEpilogueFwdINS6_IJSA_SC_SB_EEES9_NS_10bfloat16_tESG_Li384ELb0ELb1ELb1ELb1EEENS1_19SingleTileSchedulerILb0ELb1ELb1ELi192EEEEEEEEEvNT_6ParamsE:
        .type           _ZN7cutlass13device_kernelIN5flash11enable_sm90INS1_16FlashAttnFwdSm90INS1_25CollectiveMainloopFwdSm90ILi2EN4cute5tupleIJNS5_1CILi1EEES8_S8_EEENS6_IJNS7_ILi192EEENS7_ILi128EEENS7_ILi96EEEEEELi96ENS_12float_e4m3_tEfNS_4arch4Sm90ELb0ELb0ELb1ELb0ELb0ELb0ELb0ELb1ELb1ELb1ELb1ELb0EEENS1_21CollectiveEpilogueFwdINS6_IJSA_SC_SB_EEES9_NS_10bfloat16_tESG_Li384ELb0ELb1ELb1ELb1EEENS1_19SingleTileSchedulerILb0ELb1ELb1ELi192EEEEEEEEEvNT_6ParamsE,@function
        .size           _ZN7cutlass13device_kernelIN5flash11enable_sm90INS1_16FlashAttnFwdSm90INS1_25CollectiveMainloopFwdSm90ILi2EN4cute5tupleIJNS5_1CILi1EEES8_S8_EEENS6_IJNS7_ILi192EEENS7_ILi128EEENS7_ILi96EEEEEELi96ENS_12float_e4m3_tEfNS_4arch4Sm90ELb0ELb0ELb1ELb0ELb0ELb0ELb0ELb1ELb1ELb1ELb1ELb0EEENS1_21CollectiveEpilogueFwdINS6_IJSA_SC_SB_EEES9_NS_10bfloat16_tESG_Li384ELb0ELb1ELb1ELb1EEENS1_19SingleTileSchedulerILb0ELb1ELb1ELi192EEEEEEEEEvNT_6ParamsE,(.L_x_2276 - _ZN7cutlass13device_kernelIN5flash11enable_sm90INS1_16FlashAttnFwdSm90INS1_25CollectiveMainloopFwdSm90ILi2EN4cute5tupleIJNS5_1CILi1EEES8_S8_EEENS6_IJNS7_ILi192EEENS7_ILi128EEENS7_ILi96EEEEEELi96ENS_12float_e4m3_tEfNS_4arch4Sm90ELb0ELb0ELb1ELb0ELb0ELb0ELb0ELb1ELb1ELb1ELb1ELb0EEENS1_21CollectiveEpilogueFwdINS6_IJSA_SC_SB_EEES9_NS_10bfloat16_tESG_Li384ELb0ELb1ELb1ELb1EEENS1_19SingleTileSchedulerILb0ELb1ELb1ELi192EEEEEEEEEvNT_6ParamsE)
        .other          _ZN7cutlass13device_kernelIN5flash11enable_sm90INS1_16FlashAttnFwdSm90INS1_25CollectiveMainloopFwdSm90ILi2EN4cute5tupleIJNS5_1CILi1EEES8_S8_EEENS6_IJNS7_ILi192EEENS7_ILi128EEENS7_ILi96EEEEEELi96ENS_12float_e4m3_tEfNS_4arch4Sm90ELb0ELb0ELb1ELb0ELb0ELb0ELb0ELb1ELb1ELb1ELb1ELb0EEENS1_21CollectiveEpilogueFwdINS6_IJSA_SC_SB_EEES9_NS_10bfloat16_tESG_Li384ELb0ELb1ELb1ELb1EEENS1_19SingleTileSchedulerILb0ELb1ELb1ELi192EEEEEEEEEvNT_6ParamsE,@"STO_CUDA_ENTRY STV_DEFAULT"
_ZN7cutlass13device_kernelIN5flash11enable_sm90INS1_16FlashAttnFwdSm90INS1_25CollectiveMainloopFwdSm90ILi2EN4cute5tupleIJNS5_1CILi1EEES8_S8_EEENS6_IJNS7_ILi192EEENS7_ILi128EEENS7_ILi96EEEEEELi96ENS_12float_e4m3_tEfNS_4arch4Sm90ELb0ELb0ELb1ELb0ELb0ELb0ELb0ELb1ELb1ELb1ELb1ELb0EEENS1_21CollectiveEpilogueFwdINS6_IJSA_SC_SB_EEES9_NS_10bfloat16_tESG_Li384ELb0ELb1ELb1ELb1EEENS1_19SingleTileSchedulerILb0ELb1ELb1ELi192EEEEEEEEEvNT_6ParamsE:
[----:B------:R-:W0:Y:S01]  /*0000*/  LDC R1, c[0x0][0x28] ;  /* 0x00000a00ff017b82 */ /* 0x000e220000000800 */
[----:B------:R-:W1:Y:S01]  /*0010*/  S2R R28, SR_TID.X ;  /* 0x00000000001c7919 */ /* 0x000e620000002100 */
[----:B------:R-:W-:Y:S01]  /*0020*/  ELECT P0, URZ, PT ;  /* 0x00000000003f782f */ /* 0x000fe20003800000 */
[----:B------:R-:W-:Y:S01]  /*0030*/  BSSY B0, `(.L_x_0) ;  /* 0x000000e000007945 */ /* 0x000fe20003800000 */
[----:B-1----:R-:W-:-:S05]  /*0040*/  SHF.R.U32.HI R16, RZ, 0x5, R28 ;  /* 0x00000005ff107819 */ /* 0x002fca000001161c */
[----:B------:R-:W1:Y:S02]  /*0050*/  SHFL.IDX PT, R0, R16, RZ, 0x1f ;  /* 0x00001fff10007589 */ /* 0x000e6400000e0000 */
[----:B-1----:R-:W-:Y:S02]  /*0060*/  ISETP.EQ.AND P0, PT, R0, RZ, P0 ;  /* 0x000000ff0000720c */ /* 0x002fe40000702270 */
[----:B------:R-:W-:-:S11]  /*0070*/  SHF.R.U32.HI R0, RZ, 0x7, R28 ;  /* 0x00000007ff007819 */ /* 0x000fd6000001161c */
[----:B0-----:R-:W-:Y:S05]  /*0080*/  @!P0 BRA `(.L_x_1) ;  /* 0x0000000000208947 */ /* 0x001fea0003800000 */
[----:B------:R-:W-:Y:S02]  /*0090*/  ULDC.64 UR4, c[0x0][0x198] ;  /* 0x0000660000047ab9 */ /* 0x000fe40000000a00 */
[----:B------:R-:W-:Y:S02]  /*00a0*/  UIADD3 UR6, UP0, UR4, 0x370, URZ ;  /* 0x0000037004067890 */ /* 0x000fe4000ff1e03f */
[----:B------:R-:W-:Y:S02]  /*00b0*/  UIADD3 UR4, UP1, UR4, 0x470, URZ ;  /* 0x0000047004047890 */ /* 0x000fe4000ff3e03f */
[----:B------:R-:W-:Y:S02]  /*00c0*/  UIADD3.X UR7, URZ, UR5, URZ, UP0, !UPT ;  /* 0x000000053f077290 */ /* 0x000fe400087fe43f */
[----:B------:R-:W-:-:S07]  /*00d0*/  UIADD3.X UR5, URZ, UR5, URZ, UP1, !UPT ;  /* 0x000000053f057290 */ /* 0x000fce0008ffe43f */
[----:B------:R0:W-:Y:S02]  /*00e0*/  UTMACCTL.PF [UR6] ;  /* 0x00000000060079b9 */ /* 0x0001e40008040000 */
[----:B------:R0:W-:Y:S02]  /*00f0*/  UTMACCTL.PF [UR4] ;  /* 0x00000000040079b9 */ /* 0x0001e40008040000 */
[----:B0-----:R-:W-:Y:S01]  /*0100*/  NOP ;  /* 0x0000000000007918 */ /* 0x001fe20000000000 */
.L_x_1:
[----:B------:R-:W-:Y:S05]  /*0110*/  BSYNC B0 ;  /* 0x0000000000007941 */ /* 0x000fea0003800000 */
.L_x_0:
[----:B------:R-:W-:Y:S01]  /*0120*/  VOTEU.ANY UP0, P0 ;  /* 0x00000000003f7886 */ /* 0x000fe20000000100 */
[----:B------:R-:W0:Y:S01]  /*0130*/  SHFL.IDX PT, R0, R0, RZ, 0x1f ;  /* 0x00001fff00007589 */ /* 0x000e2200000e0000 */
[----:B------:R-:W-:Y:S01]  /*0140*/  UMOV UR4, 0x80 ;  /* 0x0000008000047882 */ /* 0x000fe20000000000 */
[----:B------:R-:W-:Y:S01]  /*0150*/  UMOV UR7, 0x180 ;  /* 0x0000018000077882 */ /* 0x000fe20000000000 */
[----:B------:R-:W-:Y:S01]  /*0160*/  VOTEU.ANY UP1, P0 ;  /* 0x00000000003f7886 */ /* 0x000fe20000020100 */
[----:B------:R-:W1:Y:S01]  /*0170*/  @UP0 S2UR UR8, SR_CgaCtaId ;  /* 0x00000000000809c3 */ /* 0x000e620000008800 */
[----:B------:R-:W2:Y:S01]  /*0180*/  SHFL.IDX PT, R2, R16, RZ, 0x1f ;  /* 0x00001fff10027589 */ /* 0x000ea200000e0000 */
[----:B------:R-:W-:Y:S01]  /*0190*/  @UP0 UMOV UR6, 0x400 ;  /* 0x0000040000060882 */ /* 0x000fe20000000000 */
[----:B------:R-:W-:-:S04]  /*01a0*/  @UP0 UIADD3 UR4, -UR4, 0x100000, URZ ;  /* 0x0010000004040890 */ /* 0x000fc8000fffe13f */
[----:B------:R-:W-:Y:S02]  /*01b0*/  @UP0 USHF.L.U32 UR5, UR4, 0xb, URZ ;  /* 0x0000000b04050899 */ /* 0x000fe4000800063f */
[----:B------:R-:W-:Y:S01]  /*01c0*/  @UP0 USHF.L.U32 UR4, UR4, 0x1, URZ ;  /* 0x0000000104040899 */ /* 0x000fe2000800063f */
[----:B------:R-:W-:Y:S01]  /*01d0*/  VOTEU.ANY UP2, P0 ;  /* 0x00000000003f7886 */ /* 0x000fe20000040100 */
[----:B0-----:R-:W-:Y:S01]  /*01e0*/  R2UR UR9, R0 ;  /* 0x00000000000972ca */ /* 0x001fe200000e0000 */
[----:B-1----:R-:W-:Y:S01]  /*01f0*/  @UP0 ULEA UR8, UR8, UR6, 0x18 ;  /* 0x0000000608080291 */ /* 0x002fe2000f8ec03f */
[----:B--2---:R-:W-:Y:S01]  /*0200*/  ISETP.NE.AND P1, PT, R2, RZ, PT ;  /* 0x000000ff0200720c */ /* 0x004fe20003f25270 */
[----:B------:R-:W-:-:S04]  /*0210*/  @UP0 UIADD3 UR6, -UR7, 0x100000, URZ ;  /* 0x0010000007060890 */ /* 0x000fc8000fffe13f */
[----:B------:R-:W-:Y:S02]  /*0220*/  @UP0 USHF.L.U32 UR7, UR6, 0xb, URZ ;  /* 0x0000000b06070899 */ /* 0x000fe4000800063f */
[----:B------:R-:W-:-:S04]  /*0230*/  @UP0 USHF.L.U32 UR6, UR6, 0x1, URZ ;  /* 0x0000000106060899 */ /* 0x000fc8000800063f */
[----:B------:R-:W-:Y:S01]  /*0240*/  UISETP.NE.AND UP0, UPT, UR9, URZ, UPT ;  /* 0x0000003f0900728c */ /* 0x000fe2000bf05270 */
[----:B------:R-:W0:Y:S02]  /*0250*/  FENCE.VIEW.ASYNC.S ;  /* 0x00000000000073c6 */ /* 0x000e240000000000 */
[----:B0-----:R0:W1:Y:S05]  /*0260*/  @UP1 SYNCS.EXCH.64 URZ, [UR8+0x17000], UR4 ;  /* 0x01700004083f15b2 */ /* 0x00106a0008000100 */
[----:B------:R0:W2:Y:S01]  /*0270*/  @UP2 SYNCS.EXCH.64 URZ, [UR8+0x17020], UR6 ;  /* 0x01702006083f25b2 */ /* 0x0000a20008000100 */
[----:B------:R-:W-:Y:S05]  /*0280*/  @P1 BRA `(.L_x_2) ;  /* 0x0000000000481947 */ /* 0x000fea0003800000 */
[----:B0-----:R-:W0:Y:S01]  /*0290*/  S2UR UR5, SR_CgaCtaId ;  /* 0x00000000000579c3 */ /* 0x001e220000008800 */
[----:B------:R-:W-:Y:S01]  /*02a0*/  UMOV UR4, 0x400 ;  /* 0x0000040000047882 */ /* 0x000fe20000000000 */
[----:B------:R-:W-:Y:S01]  /*02b0*/  UMOV UR6, 0x1 ;  /* 0x0000000100067882 */ /* 0x000fe20000000000 */
[----:B------:R-:W-:Y:S01]  /*02c0*/  UMOV UR7, 0x3 ;  /* 0x0000000300077882 */ /* 0x000fe20000000000 */
[----:B------:R-:W-:Y:S01]  /*02d0*/  ELECT P0, URZ, PT ;  /* 0x00000000003f782f */ /* 0x000fe20003800000 */
[----:B0-----:R-:W-:Y:S02]  /*02e0*/  ULEA UR8, UR5, UR4, 0x18 ;  /* 0x0000000405087291 */ /* 0x001fe4000f8ec03f */
[----:B------:R-:W-:-:S04]  /*02f0*/  UIADD3 UR4, -UR6, 0x100000, URZ ;  /* 0x0010000006047890 */ /* 0x000fc8000fffe13f */
[----:B------:R-:W-:Y:S02]  /*0300*/  USHF.L.U32 UR5, UR4, 0xb, URZ ;  /* 0x0000000b04057899 */ /* 0x000fe4000800063f */
[----:B------:R-:W-:Y:S02]  /*0310*/  USHF.L.U32 UR4, UR4, 0x1, URZ ;  /* 0x0000000104047899 */ /* 0x000fe4000800063f */
[----:B------:R-:W-:-:S04]  /*0320*/  UIADD3 UR6, -UR7, 0x100000, URZ ;  /* 0x0010000007067890 */ /* 0x000fc8000fffe13f */
[----:B------:R-:W-:Y:S02]  /*0330*/  USHF.L.U32 UR7, UR6, 0xb, URZ ;  /* 0x0000000b06077899 */ /* 0x000fe4000800063f */
[----:B------:R-:W-:Y:S01]  /*0340*/  USHF.L.U32 UR6, UR6, 0x1, URZ ;  /* 0x0000000106067899 */ /* 0x000fe2000800063f */
[----:B------:R-:W0:Y:S03]  /*0350*/  FENCE.VIEW.ASYNC.S ;  /* 0x00000000000073c6 */ /* 0x000e260000000000 */
[----:B0-----:R3:W4:Y:S08]  /*0360*/  SYNCS.EXCH.64 URZ, [UR8+0x17030], UR4 ;  /* 0x01703004083f75b2 */ /* 0x0017300008000100 */
[----:B------:R3:W0:Y:S01]  /*0370*/  SYNCS.EXCH.64 URZ, [UR8+0x17040], UR6 ;  /* 0x01704006083f75b2 */ /* 0x0006220008000100 */
[----:B------:R3:W0:Y:S01]  /*0380*/  SYNCS.EXCH.64 URZ, [UR8+0x17038], UR4 ;  /* 0x01703804083f75b2 */ /* 0x0006220008000100 */
[----:B------:R3:W0:Y:S02]  /*0390*/  SYNCS.EXCH.64 URZ, [UR8+0x17048], UR6 ;  /* 0x01704806083f75b2 */ /* 0x0006240008000100 */
[----:B---3--:R-:W-:Y:S01]  /*03a0*/  NOP ;  /* 0x0000000000007918 */ /* 0x008fe20000000000 */
.L_x_2:
[----:B------:R-:W3:Y:S01]  /*03b0*/  SHFL.IDX PT, R0, R16, RZ, 0x1f ;  /* 0x00001fff10007589 */ /* 0x000ee200000e0000 */
[----:B------:R-:W-:Y:S01]  /*03c0*/  NOP ;  /* 0x0000000000007918 */ /* 0x000fe20000000000 */
[----:B---3--:R-:W-:-:S13]  /*03d0*/  ISETP.NE.AND P0, PT, R0, RZ, PT ;  /* 0x000000ff0000720c */ /* 0x008fda0003f05270 */
        /* <DEDUP_REMOVED lines=14> */
[----:B0-----:R3:W0:Y:S08]  /*04c0*/  SYNCS.EXCH.64 URZ, [UR8+0x17050], UR4 ;  /* 0x01705004083f75b2 */ /* 0x0016300008000100 */
[----:B------:R3:W0:Y:S01]  /*04d0*/  SYNCS.EXCH.64 URZ, [UR8+0x17060], UR6 ;  /* 0x01706006083f75b2 */ /* 0x0006220008000100 */
[----:B------:R3:W0:Y:S01]  /*04e0*/  SYNCS.EXCH.64 URZ, [UR8+0x17058], UR4 ;  /* 0x01705804083f75b2 */ /* 0x0006220008000100 */
[----:B------:R3:W0:Y:S02]  /*04f0*/  SYNCS.EXCH.64 URZ, [UR8+0x17068], UR6 ;  /* 0x01706806083f75b2 */ /* 0x0006240008000100 */
[----:B---3--:R-:W-:Y:S01]  /*0500*/  NOP ;  /* 0x0000000000007918 */ /* 0x008fe20000000000 */
.L_x_3:
[----:B------:R-:W3:Y:S01]  /*0510*/  SHFL.IDX PT, R0, R16, RZ, 0x1f ;  /* 0x00001fff10007589 */ /* 0x000ee200000e0000 */
[----:B------:R-:W-:Y:S01]  /*0520*/  NOP ;  /* 0x0000000000007918 */ /* 0x000fe20000000000 */
[----:B---3--:R-:W-:-:S13]  /*0530*/  ISETP.NE.AND P0, PT, R0, RZ, PT ;  /* 0x000000ff0000720c */ /* 0x008fda0003f05270 */
[----:B------:R-:W-:Y:S05]  /*0540*/  @P0 BRA `(.L_x_4) ;  /* 0x0000000000380947 */ /* 0x000fea0003800000 */
[----:B0-----:R-:W0:Y:S01]  /*0550*/  S2UR UR5, SR_CgaCtaId ;  /* 0x00000000000579c3 */ /* 0x001e220000008800 */
[----:B------:R-:W-:Y:S01]  /*0560*/  UMOV UR4, 0x400 ;  /* 0x0000040000047882 */ /* 0x000fe20000000000 */
[----:B------:R-:W-:Y:S01]  /*0570*/  UMOV UR7, 0x1 ;  /* 0x0000000100077882 */ /* 0x000fe20000000000 */
[----:B------:R-:W-:Y:S01]  /*0580*/  ELECT P0, URZ, PT ;  /* 0x00000000003f782f */ /* 0x000fe20003800000 */
[----:B0-----:R-:W-:Y:S02]  /*0590*/  ULEA UR6, UR5, UR4, 0x18 ;  /* 0x0000000405067291 */ /* 0x001fe4000f8ec03f */
[----:B------:R-:W-:-:S04]  /*05a0*/  UIADD3 UR4, -UR7, 0x100000, URZ ;  /* 0x0010000007047890 */ /* 0x000fc8000fffe13f */
[----:B------:R-:W-:Y:S02]  /*05b0*/  USHF.L.U32 UR5, UR4, 0xb, URZ ;  /* 0x0000000b04057899 */ /* 0x000fe4000800063f */
[----:B------:R-:W-:Y:S01]  /*05c0*/  USHF.L.U32 UR4, UR4, 0x1, URZ ;  /* 0x0000000104047899 */ /* 0x000fe2000800063f */
[----:B------:R-:W0:Y:S11]  /*05d0*/  FENCE.VIEW.ASYNC.S ;  /* 0x00000000000073c6 */ /* 0x000e360000000000 */
[----:B0-----:R3:W0:Y:S01]  /*05e0*/  SYNCS.EXCH.64 URZ, [UR6+0x17070], UR4 ;  /* 0x01707004063f75b2 */ /* 0x0016220008000100 */
[----:B------:R3:W0:Y:S01]  /*05f0*/  SYNCS.EXCH.64 URZ, [UR6+0x17080], UR4 ;  /* 0x01708004063f75b2 */ /* 0x0006220008000100 */
[----:B------:R3:W0:Y:S01]  /*0600*/  SYNCS.EXCH.64 URZ, [UR6+0x17078], UR4 ;  /* 0x01707804063f75b2 */ /* 0x0006220008000100 */
[----:B------:R3:W0:Y:S02]  /*0610*/  SYNCS.EXCH.64 URZ, [UR6+0x17088], UR4 ;  /* 0x01708804063f75b2 */ /* 0x0006240008000100 */
[----:B---3--:R-:W-:Y:S01]  /*0620*/  NOP ;  /* 0x0000000000007918 */ /* 0x008fe20000000000 */
.L_x_4:
        /* <DEDUP_REMOVED lines=22> */
.L_x_5:
        /* <DEDUP_REMOVED lines=22> */
.L_x_6:
[----:B------:R-:W-:Y:S01]  /*08f0*/  PLOP3.LUT P0, PT, PT, PT, UP0, 0x80, 0x0 ;  /* 0x000000000000781c */ /* 0x000fe20003f0f008 */
[----:B------:R-:W-:Y:S01]  /*0900*/  UMOV UR41, 0x1 ;  /* 0x0000000100297882 */ /* 0x000fe20000000000 */
[----:B------:R-:W-:Y:S01]  /*0910*/  NOP ;  /* 0x0000000000007918 */ /* 0x000fe20000000000 */
[----:B------:R-:W-:Y:S01]  /*0920*/  USEL UR41, UR41, 0x2, !UP0 ;  /* 0x0000000229297887 */ /* 0x000fe2000c000000 */
[----:B------:R-:W-:Y:S01]  /*0930*/  BSSY B6, `(.L_x_7) ;  /* 0x0000b7d000067945 */ /* 0x000fe20003800000 */
[----:B------:R-:W-:Y:S01]  /*0940*/  ULDC.64 UR44, c[0x0][0x208] ;  /* 0x00008200002c7ab9 */ /* 0x000fe20000000a00 */
[----:B------:R-:W-:Y:S01]  /*0950*/  LOP3.LUT R26, R28, 0x7f, RZ, 0xc0, !PT ;  /* 0x0000007f1c1a7812 */ /* 0x000fe200078ec0ff */
[----:B012-4-:R-:W-:Y:S06]  /*0960*/  BAR.SYNC.DEFER_BLOCKING 0x0 ;  /* 0x0000000000007b1d */ /* 0x017fec0000010000 */
[----:B------:R-:W-:Y:S05]  /*0970*/  @!P0 BRA `(.L_x_8) ;  /* 0x0000008000948947 */ /* 0x000fea0003800000 */
.L_x_9:
[----:B------:R-:W-:-:S08]  /*0980*/  NOP ;  /* 0x0000000000007918 */ /* 0x000fd00000000000 */
[----:B------:R-:W0:Y:S02]  /*0990*/  USETMAXREG.TRY_ALLOC.CTAPOOL UP0, 0xa0 ;  /* 0x000000a0000079c8 */ /* 0x000e240008000600 */
[----:B0-----:R-:W-:-:S13]  /*09a0*/  PLOP3.LUT P0, PT, PT, PT, UP0, 0x80, 0x0 ;  /* 0x000000000000781c */ /* 0x001fda0003f0f008 */
[----:B------:R-:W-:Y:S05]  /*09b0*/  @!P0 BRA `(.L_x_9) ;  /* 0xfffffffc00f08947 */ /* 0x000fea000383ffff */
[----:B------:R-:W0:Y:S01]  /*09c0*/  S2UR UR6, SR_CTAID.Y ;  /* 0x00000000000679c3 */ /* 0x000e220000002600 */
[----:B------:R-:W-:Y:S02]  /*09d0*/  ULDC UR7, c[0x0][0xc50] ;  /* 0x0003140000077ab9 */ /* 0x000fe40000000800 */
[----:B------:R-:W-:-:S05]  /*09e0*/  UISETP.NE.AND UP0, UPT, UR7, 0x1, UPT ;  /* 0x000000010700788c */ /* 0x000fca000bf05270 */
[----:B------:R-:W1:Y:S06]  /*09f0*/  S2UR UR43, SR_CTAID.Z ;  /* 0x00000000002b79c3 */ /* 0x000e6c0000002700 */
[----:B------:R-:W-:Y:S01]  /*0a00*/  @UP0 ULDC UR4, c[0x0][0xc54] ;  /* 0x0003150000040ab9 */ /* 0x000fe20000000800 */
[----:B------:R-:W-:Y:S01]  /*0a10*/  @UP0 ULDC UR8, c[0x0][0xc58] ;  /* 0x0003160000080ab9 */ /* 0x000fe20000000800 */
[----:B0-----:R-:W-:Y:S02]  /*0a20*/  UIMAD.WIDE.U32 UR4, UR6, UR4, URZ ;  /* 0x00000004060472a5 */ /* 0x001fe4000f8e003f */
[----:B------:R-:W-:-:S02]  /*0a30*/  UMOV UR36, UR6 ;  /* 0x0000000600247c82 */ /* 0x000fc40008000000 */
[----:B------:R-:W-:Y:S01]  /*0a40*/  @UP0 USHF.R.U32.HI UR36, URZ, UR8, UR5 ;  /* 0x000000083f240299 */ /* 0x000fe20008011605 */
[----:B------:R-:W-:Y:S06]  /*0a50*/  BAR.ARV 0x8, 0x200 ;  /* 0x0208000000007b1d */ /* 0x000fec0000002000 */
[----:B-1----:R-:W-:Y:S01]  /*0a60*/  ISETP.LE.AND P0, PT, RZ, UR43, PT ;  /* 0x0000002bff007c0c */ /* 0x002fe2000bf03270 */
[----:B------:R-:W-:-:S04]  /*0a70*/  UIADD3 UR4, -UR36, URZ, URZ ;  /* 0x0000003f24047290 */ /* 0x000fc8000fffe13f */
[----:B------:R-:W-:-:S08]  /*0a80*/  UIMAD UR7, UR7, UR4, UR6 ;  /* 0x00000004070772a4 */ /* 0x000fd0000f8e0206 */
[----:B------:R-:W-:Y:S05]  /*0a90*/  @!P0 BRA `(.L_x_10) ;  /* 0x000000b400988947 */ /* 0x000fea0003800000 */
[----:B------:R-:W-:Y:S01]  /*0aa0*/  ULDC.64 UR4, c[0x0][0x418] ;  /* 0x0001060000047ab9 */ /* 0x000fe20000000a00 */
[----:B------:R-:W-:Y:S01]  /*0ab0*/  ULDC UR39, c[0x0][0x424] ;  /* 0x0001090000277ab9 */ /* 0x000fe20000000800 */
[----:B------:R-:W-:Y:S02]  /*0ac0*/  UISETP.NE.U32.AND UP0, UPT, UR4, URZ, UPT ;  /* 0x0000003f0400728c */ /* 0x000fe4000bf05070 */
[----:B------:R-:W-:Y:S02]  /*0ad0*/  ULOP3.LUT UR37, UR7, 0xffff, URZ, 0xc0, !UPT ;  /* 0x0000ffff07257892 */ /* 0x000fe4000f8ec03f */
[----:B------:R-:W-:Y:S01]  /*0ae0*/  UISETP.NE.AND.EX UP0, UPT, UR5, URZ, UPT, UP0 ;  /* 0x0000003f0500728c */ /* 0x000fe2000bf05300 */
[----:B------:R-:W-:-:S03]  /*0af0*/  ULDC UR4, c[0x0][0x2f0] ;  /* 0x0000bc0000047ab9 */ /* 0x000fc60000000800 */
[----:B------:R-:W-:-:S04]  /*0b00*/  USEL UR39, UR39, 0x1, UP0 ;  /* 0x0000000127277887 */ /* 0x000fc80008000000 */
[----:B------:R-:W-:-:S04]  /*0b10*/  UIMAD UR39, UR39, UR4, URZ ;  /* 0x00000004272772a4 */ /* 0x000fc8000f8e023f */
[----:B------:R-:W-:Y:S02]  /*0b20*/  UISETP.GE.AND UP0, UPT, UR39, 0x1, UPT ;  /* 0x000000012700788c */ /* 0x000fe4000bf06270 */
[----:B------:R-:W-:-:S04]  /*0b30*/  UIADD3 UR4, UR39, 0x7f, URZ ;  /* 0x0000007f27047890 */ /* 0x000fc8000fffe03f */
[----:B------:R-:W-:Y:S01]  /*0b40*/  PLOP3.LUT P0, PT, PT, PT, UP0, 0x80, 0x0 ;  /* 0x000000000000781c */ /* 0x000fe20003f0f008 */
[----:B------:R-:W-:-:S04]  /*0b50*/  USHF.R.S32.HI UR5, URZ, 0x1f, UR4 ;  /* 0x0000001f3f057899 */ /* 0x000fc80008011404 */
[----:B------:R-:W-:-:S03]  /*0b60*/  ULEA.HI UR5, UR5, UR4, URZ, 0x7 ;  /* 0x0000000405057291 */ /* 0x000fc6000f8f383f */
[----:B------:R-:W-:Y:S01]  /*0b70*/  UMOV UR4, URZ ;  /* 0x0000003f00047c82 */ /* 0x000fe20008000000 */
[----:B------:R-:W-:-:S04]  /*0b80*/  USHF.R.S32.HI UR6, URZ, 0x7, UR5 ;  /* 0x000000073f067899 */ /* 0x000fc80008011405 */
[----:B------:R-:W-:Y:S08]  /*0b90*/  @!P0 BRA `(.L_x_11) ;  /* 0x0000000000908947 */ /* 0x000ff00003800000 */
[----:B------:R-:W-:Y:S01]  /*0ba0*/  USHF.R.U32.HI UR7, URZ, 0x10, UR7 ;  /* 0x000000103f077899 */ /* 0x000fe20008011607 */
[----:B------:R-:W-:-:S03]  /*0bb0*/  UMOV UR4, URZ ;  /* 0x0000003f00047c82 */ /* 0x000fc60008000000 */
[----:B------:R-:W-:-:S11]  /*0bc0*/  UISETP.NE.AND UP0, UPT, UR7, URZ, UPT ;  /* 0x0000003f0700728c */ /* 0x000fd6000bf05270 */
[----:B------:R-:W-:Y:S02]  /*0bd0*/  @!UP0 ULDC UR7, c[0x0][0x9f0] ;  /* 0x00027c0000078ab9 */ /* 0x000fe40000000800 */
[----:B------:R-:W-:Y:S01]  /*0be0*/  IMAD.U32 R3, RZ, RZ, UR7 ;  /* 0x00000007ff037e24 */ /* 0x000fe2000f8e00ff */
[----:B------:R-:W-:-:S04]  /*0bf0*/  UIADD3 UR8, UR6, -0x1, UR7 ;  /* 0xffffffff06087890 */ /* 0x000fc8000fffe007 */
[-C--:B------:R-:W-:Y:S02]  /*0c00*/  IABS R0, R3.reuse ;  /* 0x0000000300007213 */ /* 0x080fe40000000000 */
[----:B------:R-:W-:Y:S01]  /*0c10*/  IMAD.U32 R4, RZ, RZ, UR8 ;  /* 0x00000008ff047e24 */ /* 0x000fe2000f8e00ff */
[----:B------:R-:W-:Y:S01]  /*0c20*/  IABS R5, R3 ;  /* 0x0000000300057213 */ /* 0x000fe20000000000 */
[----:B------:R-:W-:Y:S01]  /*0c30*/  ULOP3.LUT UR8, UR8, UR7, URZ, 0x3c, !UPT ;  /* 0x0000000708087292 */ /* 0x000fe2000f8e3c3f */
[----:B------:R-:W-:Y:S02]  /*0c40*/  R2UR UR11, R0 ;  /* 0x00000000000b72ca */ /* 0x000fe400000e0000 */
[----:B------:R-:W-:-:S05]  /*0c50*/  IABS R4, R4 ;  /* 0x0000000400047213 */ /* 0x000fca0000000000 */
[----:B------:R-:W-:-:S05]  /*0c60*/  IMAD.MOV.U32 R3, RZ, RZ, R4 ;  /* 0x000000ffff037224 */ /* 0x000fca00078e0004 */
[----:B------:R-:W-:Y:S01]  /*0c70*/  R2UR UR10, R3 ;  /* 0x00000000030a72ca */ /* 0x000fe200000e0000 */
[----:B------:R-:W0:Y:S08]  /*0c80*/  I2F.RP R0, UR11 ;  /* 0x0000000b00007d06 */ /* 0x000e300008209400 */
[----:B0-----:R-:W0:Y:S02]  /*0c90*/  MUFU.RCP R0, R0 ;  /* 0x0000000000007308 */ /* 0x001e240000001000 */
[----:B0-----:R-:W-:-:S02]  /*0ca0*/  VIADD R2, R0, 0xffffffe ;  /* 0x0ffffffe00027836 */ /* 0x001fc40000000000 */
[----:B------:R-:W-:-:S04]  /*0cb0*/  IMAD.MOV R0, RZ, RZ, -R5 ;  /* 0x000000ffff007224 */ /* 0x000fc800078e0a05 */
[----:B------:R-:W0:Y:S02]  /*0cc0*/  F2I.FTZ.U32.TRUNC.NTZ R2, R2 ;  /* 0x0000000200027305 */ /* 0x000e24000021f000 */
[----:B0-----:R-:W-:-:S13]  /*0cd0*/  R2UR UR5, R2 ;  /* 0x00000000020572ca */ /* 0x001fda00000e0000 */
[----:B------:R-:W-:-:S04]  /*0ce0*/  UIADD3 UR9, URZ, -UR5, URZ ;  /* 0x800000053f097290 */ /* 0x000fc8000fffe03f */
[----:B------:R-:W-:-:S04]  /*0cf0*/  UIMAD UR9, UR9, UR11, URZ ;  /* 0x0000000b090972a4 */ /* 0x000fc8000f8e023f */
[----:B------:R-:W-:-:S03]  /*0d00*/  UIMAD.WIDE.U32 UR4, UR5, UR9, UR4 ;  /* 0x00000009050472a5 */ /* 0x000fc6000f8e0004 */
[----:B------:R-:W-:Y:S01]  /*0d10*/  R2UR UR9, R0 ;  /* 0x00000000000972ca */ /* 0x000fe200000e0000 */
[----:B------:R-:W-:-:S12]  /*0d20*/  UIMAD.WIDE.U32 UR4, UR5, UR10, URZ ;  /* 0x0000000a050472a5 */ /* 0x000fd8000f8e003f */
[----:B------:R-:W-:-:S04]  /*0d30*/  UIMAD UR4, UR5, UR9, UR10 ;  /* 0x00000009050472a4 */ /* 0x000fc8000f8e020a */
[----:B------:R-:W-:-:S11]  /*0d40*/  UISETP.GT.U32.AND UP1, UPT, UR11, UR4, UPT ;  /* 0x000000040b00728c */ /* 0x000fd6000bf24070 */
[----:B------:R-:W-:Y:S02]  /*0d50*/  @!UP1 UIADD3 UR4, UR4, -UR11, URZ ;  /* 0x8000000b04049290 */ /* 0x000fe4000fffe03f */
[----:B------:R-:W-:Y:S02]  /*0d60*/  @!UP1 UIADD3 UR5, UR5, 0x1, URZ ;  /* 0x0000000105059890 */ /* 0x000fe4000fffe03f */
[----:B------:R-:W-:Y:S02]  /*0d70*/  UISETP.GE.U32.AND UP0, UPT, UR4, UR11, UPT ;  /* 0x0000000b0400728c */ /* 0x000fe4000bf06070 */
[----:B------:R-:W-:-:S09]  /*0d80*/  UISETP.GE.AND UP1, UPT, UR8, URZ, UPT ;  /* 0x0000003f0800728c */ /* 0x000fd2000bf26270 */
[----:B------:R-:W-:Y:S02]  /*0d90*/  @UP0 UIADD3 UR5, UR5, 0x1, URZ ;  /* 0x0000000105050890 */ /* 0x000fe4000fffe03f */
[----:B------:R-:W-:-:S05]  /*0da0*/  UISETP.NE.AND UP0, UPT, UR7, URZ, UPT ;  /* 0x0000003f0700728c */ /* 0x000fca000bf05270 */
[----:B------:R-:W-:Y:S02]  /*0db0*/  UMOV UR4, UR5 ;  /* 0x0000000500047c82 */ /* 0x000fe40008000000 */
[----:B------:R-:W-:-:S04]  /*0dc0*/  @!UP1 UIADD3 UR4, -UR4, URZ, URZ ;  /* 0x0000003f04049290 */ /* 0x000fc8000fffe13f */
[----:B------:R-:W-:-:S12]  /*0dd0*/  @!UP0 ULOP3.LUT UR4, URZ, UR7, URZ, 0x33, !UPT ;  /* 0x000000073f048292 */ /* 0x000fd8000f8e333f */
.L_x_11:
[----:B------:R-:W-:Y:S01]  /*0de0*/  UIMAD UR37, UR37, UR4, URZ ;  /* 0x00000004252572a4 */ /* 0x000fe2000f8e023f */
[----:B------:R-:W-:Y:S01]  /*0df0*/  IMAD.U32 R0, RZ, RZ, UR6 ;  /* 0x00000006ff007e24 */ /* 0x000fe2000f8e00ff */
[----:B------:R-:W-:Y:S01]  /*0e00*/  USHF.R.S32.HI UR46, URZ, 0x1f, UR43 ;  /* 0x0000001f3f2e7899 */ /* 0x000fe2000801142b */
[----:B------:R-:W-:Y:S01]  /*0e10*/  IMAD.U32 R3, RZ, RZ, UR4 ;  /* 0x00000004ff037e24 */ /* 0x000fe2000f8e00ff */
[----:B------:R-:W-:Y:S01]  /*0e20*/  PLOP3.LUT P0, PT, PT, PT, PT, 0x80, 0x0 ;  /* 0x000000000000781c */ /* 0x000fe20003f0f070 */
[----:B------:R-:W-:Y:S01]  /*0e30*/  VIADD R16, R28, 0xffffff80 ;  /* 0xffffff801c107836 */ /* 0x000fe20000000000 */
[----:B------:R-:W-:Y:S01]  /*0e40*/  CS2R R94, SRZ ;  /* 0x00000000005e7805 */ /* 0x000fe2000001ff00 */
[----:B------:R-:W-:Y:S01]  /*0e50*/  IMAD.MOV.U32 R13, RZ, RZ, RZ ;  /* 0x000000ffff0d7224 */ /* 0x000fe200078e00ff */
[----:B------:R-:W-:Y:S02]  /*0e60*/  VIADDMNMX R0, R3, UR37, R0, PT ;  /* 0x0000002503007c46 */ /* 0x000fe4000b800100 */
[----:B------:R-:W-:-:S02]  /*0e70*/  CS2R R2, SRZ ;  /* 0x0000000000027805 */ /* 0x000fc4000001ff00 */
[----:B------:R-:W-:Y:S02]  /*0e80*/  CS2R R90, SRZ ;  /* 0x00000000005a7805 */ /* 0x000fe4000001ff00 */
[----:B------:R-:W-:Y:S02]  /*0e90*/  CS2R R4, SRZ ;  /* 0x0000000000047805 */ /* 0x000fe4000001ff00 */
[----:B------:R-:W-:Y:S01]  /*0ea0*/  R2UR UR40, R0 ;  /* 0x00000000002872ca */ /* 0x000fe200000e0000 */
[----:B------:R-:W-:Y:S01]  /*0eb0*/  IMAD.MOV.U32 R0, RZ, RZ, RZ ;  /* 0x000000ffff007224 */ /* 0x000fe200078e00ff */
[----:B------:R-:W-:Y:S02]  /*0ec0*/  CS2R R8, SRZ ;  /* 0x0000000000087805 */ /* 0x000fe4000001ff00 */
[----:B------:R-:W-:Y:S02]  /*0ed0*/  CS2R R14, SRZ ;  /* 0x00000000000e7805 */ /* 0x000fe4000001ff00 */
[----:B------:R-:W-:-:S02]  /*0ee0*/  CS2R R102, SRZ ;  /* 0x0000000000667805 */ /* 0x000fc4000001ff00 */
[----:B------:R-:W-:Y:S02]  /*0ef0*/  CS2R R98, SRZ ;  /* 0x0000000000627805 */ /* 0x000fe4000001ff00 */
[----:B------:R-:W-:Y:S02]  /*0f00*/  CS2R R10, SRZ ;  /* 0x00000000000a7805 */ /* 0x000fe4000001ff00 */
[----:B------:R-:W-:Y:S02]  /*0f10*/  CS2R R18, SRZ ;  /* 0x0000000000127805 */ /* 0x000fe4000001ff00 */
[----:B------:R-:W-:Y:S02]  /*0f20*/  CS2R R110, SRZ ;  /* 0x00000000006e7805 */ /* 0x000fe4000001ff00 */
[----:B------:R-:W-:Y:S02]  /*0f30*/  CS2R R106, SRZ ;  /* 0x00000000006a7805 */ /* 0x000fe4000001ff00 */
[----:B------:R-:W-:Y:S01]  /*0f40*/  CS2R R20, SRZ ;  /* 0x0000000000147805 */ /* 0x000fe2000001ff00 */
[----:B------:R-:W-:Y:S01]  /*0f50*/  IMAD.MOV.U32 R58, RZ, RZ, RZ ;  /* 0x000000ffff3a7224 */ /* 0x000fe200078e00ff */
[----:B------:R-:W-:Y:S01]  /*0f60*/  MOV R17, RZ ;  /* 0x000000ff00117202 */ /* 0x000fe20000000f00 */
[----:B------:R-:W-:Y:S01]  /*0f70*/  UISETP.GT.AND UP0, UPT, UR40, UR37, UPT ;  /* 0x000000252800728c */ /* 0x000fe2000bf04270 */
[----:B------:R-:W-:-:S02]  /*0f80*/  CS2R R118, SRZ ;  /* 0x0000000000767805 */ /* 0x000fc4000001ff00 */
[----:B------:R-:W-:Y:S02]  /*0f90*/  CS2R R114, SRZ ;  /* 0x0000000000727805 */ /* 0x000fe4000001ff00 */
[----:B------:R-:W-:Y:S01]  /*0fa0*/  CS2R R22, SRZ ;  /* 0x0000000000167805 */ /* 0x000fe2000001ff00 */
[----:B------:R-:W-:Y:S01]  /*0fb0*/  IMAD.MOV.U32 R124, RZ, RZ, RZ ;  /* 0x000000ffff7c7224 */ /* 0x000fe200078e00ff */
[----:B------:R-:W-:Y:S02]  /*0fc0*/  CS2R R126, SRZ ;  /* 0x00000000007e7805 */ /* 0x000fe4000001ff00 */
[----:B------:R-:W-:Y:S01]  /*0fd0*/  PLOP3.LUT P1, PT, PT, PT, UP0, 0x80, 0x0 ;  /* 0x000000000000781c */ /* 0x000fe20003f2f008 */
[----:B------:R-:W-:Y:S01]  /*0fe0*/  IMAD.MOV.U32 R47, RZ, RZ, RZ ;  /* 0x000000ffff2f7224 */ /* 0x000fe200078e00ff */
[----:B------:R-:W-:Y:S01]  /*0ff0*/  CS2R R122, SRZ ;  /* 0x00000000007a7805 */ /* 0x000fe2000001ff00 */
[----:B------:R-:W-:Y:S01]  /*1000*/  IMAD.MOV.U32 R24, RZ, RZ, RZ ;  /* 0x000000ffff187224 */ /* 0x000fe200078e00ff */
[----:B------:R-:W-:Y:S01]  /*1010*/  CS2R R134, SRZ ;  /* 0x0000000000867805 */ /* 0x000fe2000001ff00 */
[----:B------:R-:W-:Y:S01]  /*1020*/  IMAD.MOV.U32 R132, RZ, RZ, RZ ;  /* 0x000000ffff847224 */ /* 0x000fe200078e00ff */
[----:B------:R-:W-:Y:S01]  /*1030*/  CS2R R130, SRZ ;  /* 0x0000000000827805 */ /* 0x000fe2000001ff00 */
[----:B------:R-:W-:-:S02]  /*1040*/  IMAD.MOV.U32 R51, RZ, RZ, RZ ;  /* 0x000000ffff337224 */ /* 0x000fc400078e00ff */
[----:B------:R-:W-:-:S04]  /*1050*/  IMAD.MOV.U32 R28, RZ, RZ, RZ ;  /* 0x000000ffff1c7224 */ /* 0x000fc800078e00ff */
[----:B------:R-:W-:Y:S05]  /*1060*/  @!P1 BRA `(.L_x_12) ;  /* 0x0000005c00009947 */ /* 0x000fea0003800000 */
[----:B------:R-:W-:Y:S01]  /*1070*/  SHF.R.S32.HI R17, RZ, 0x1f, R16 ;  /* 0x0000001fff117819 */ /* 0x000fe20000011410 */
[----:B------:R-:W0:Y:S01]  /*1080*/  S2UR UR7, SR_CgaCtaId ;  /* 0x00000000000779c3 */ /* 0x000e220000008800 */
[----:B------:R-:W-:Y:S02]  /*1090*/  UMOV UR38, 0x400 ;  /* 0x0000040000267882 */ /* 0x000fe40000000000 */
[----:B------:R-:W-:-:S04]  /*10a0*/  LEA.HI R17, R17, R16, RZ, 0x7 ;  /* 0x0000001011117211 */ /* 0x000fc800078f38ff */
[----:B------:R-:W-:-:S06]  /*10b0*/  SHF.R.S32.HI R0, RZ, 0x7, R17 ;  /* 0x00000007ff007819 */ /* 0x000fcc0000011411 */
[----:B------:R-:W1:Y:S01]  /*10c0*/  SHFL.IDX PT, R0, R0, RZ, 0x1f ;  /* 0x00001fff00007589 */ /* 0x000e6200000e0000 */
[----:B0-----:R-:W-:Y:S01]  /*10d0*/  ULEA UR38, UR7, UR38, 0x18 ;  /* 0x0000002607267291 */ /* 0x001fe2000f8ec03f */
[----:B-1----:R-:W-:-:S13]  /*10e0*/  R2UR UR6, R0 ;  /* 0x00000000000672ca */ /* 0x002fda00000e0000 */
[----:B------:R-:W-:Y:S02]  /*10f0*/  UIMAD.WIDE UR4, UR6, 0x55555556, URZ ;  /* 0x55555556060478a5 */ /* 0x000fe4000f8e023f */
[----:B------:R-:W-:Y:S02]  /*1100*/  UIADD3 UR4, UR38, 0xc400, URZ ;  /* 0x0000c40026047890 */ /* 0x000fe4000fffe03f */
[----:B------:R-:W-:Y:S02]  /*1110*/  ULEA.HI UR5, UR5, UR5, URZ, 0x1 ;  /* 0x0000000505057291 */ /* 0x000fe4000f8f083f */
[----:B------:R-:W-:Y:S02]  /*1120*/  ULOP3.LUT UP0, URZ, UR4, 0x3ff, URZ, 0xc0, !UPT ;  /* 0x000003ff043f7892 */ /* 0x000fe4000f80c03f */
[----:B------:R-:W-:-:S04]  /*1130*/  UIMAD UR5, UR5, -0x3, UR6 ;  /* 0xfffffffd050578a4 */ /* 0x000fc8000f8e0206 */
[----:B------:R-:W-:Y:S01]  /*1140*/  PLOP3.LUT P0, PT, PT, PT, UP0, 0x80, 0x0 ;  /* 0x000000000000781c */ /* 0x000fe20003f0f008 */
[----:B------:R-:W-:-:S04]  /*1150*/  ULEA UR5, UR5, UR4, 0xb ;  /* 0x0000000405057291 */ /* 0x000fc8000f8e583f */
[----:B------:R-:W-:-:S04]  /*1160*/  USHF.R.U32.HI UR5, URZ, 0x4, UR5 ;  /* 0x000000043f057899 */ /* 0x000fc80008011605 */
[----:B------:R-:W-:-:S04]  /*1170*/  ULOP3.LUT UR42, UR5, 0x3fff, URZ, 0xc0, !UPT ;  /* 0x00003fff052a7892 */ /* 0x000fc8000f8ec03f */
[----:B------:R-:W-:Y:S08]  /*1180*/  @!P0 BRA `(.L_x_13) ;  /* 0x0000000000408947 */ /* 0x000ff00003800000 */
[----:B------:R-:W-:Y:S01]  /*1190*/  MOV R0, 0x0 ;  /* 0x0000000000007802 */ /* 0x000fe20000000f00 */
[----:B------:R-:W-:Y:S01]  /*11a0*/  ULDC.64 UR4, c[0x4][0x98] ;  /* 0x0100260000047ab9 */ /* 0x000fe20000000a00 */
[----:B------:R-:W-:Y:S01]  /*11b0*/  ULDC.64 UR6, c[0x4][0x30] ;  /* 0x01000c0000067ab9 */ /* 0x000fe20000000a00 */
[----:B------:R-:W-:Y:S01]  /*11c0*/  IMAD.U32 R4, RZ, RZ, UR4 ;  /* 0x00000004ff047e24 */ /* 0x000fe2000f8e00ff */
[----:B------:R0:W1:Y:S01]  /*11d0*/  LDC.64 R2, c[0x4][R0] ;  /* 0x0100000000027b82 */ /* 0x0000620000000a00 */
[----:B------:R-:W-:Y:S01]  /*11e0*/  IMAD.U32 R5, RZ, RZ, UR5 ;  /* 0x00000005ff057e24 */ /* 0x000fe2000f8e00ff */
[----:B------:R-:W-:Y:S01]  /*11f0*/  ULDC.64 UR4, c[0x4][0xa0] ;  /* 0x0100280000047ab9 */ /* 0x000fe20000000a00 */
[----:B------:R-:W-:Y:S01]  /*1200*/  MOV R10, UR6 ;  /* 0x00000006000a7c02 */ /* 0x000fe20008000f00 */
[----:B------:R-:W-:Y:S02]  /*1210*/  IMAD.U32 R6, RZ, RZ, UR4 ;  /* 0x00000004ff067e24 */ /* 0x000fe4000f8e00ff */
[----:B------:R-:W-:-:S02]  /*1220*/  IMAD.U32 R7, RZ, RZ, UR5 ;  /* 0x00000005ff077e24 */ /* 0x000fc4000f8e00ff */
[----:B------:R-:W-:Y:S02]  /*1230*/  IMAD.U32 R11, RZ, RZ, UR7 ;  /* 0x00000007ff0b7e24 */ /* 0x000fe4000f8e00ff */
[----:B------:R-:W-:Y:S02]  /*1240*/  IMAD.MOV.U32 R8, RZ, RZ, 0x70 ;  /* 0x00000070ff087424 */ /* 0x000fe400078e00ff */
[----:B------:R-:W-:Y:S02]  /*1250*/  IMAD.MOV.U32 R12, RZ, RZ, 0x1 ;  /* 0x00000001ff0c7424 */ /* 0x000fe400078e00ff */
[----:B0-----:R-:W-:-:S07]  /*1260*/  IMAD.MOV.U32 R13, RZ, RZ, RZ ;  /* 0x000000ffff0d7224 */ /* 0x001fce00078e00ff */
[----:B------:R-:W-:-:S07]  /*1270*/  LEPC R20, `(.L_x_13) ;  /* 0x000000001014794e */ /* 0x000fce0000000000 */
[----:B-1----:R-:W-:Y:S05]  /*1280*/  CALL.ABS.NOINC R2 ;  /* 0x0000000002007343 */ /* 0x002fea0003c00000 */
.L_x_13:
[----:B------:R-:W-:Y:S01]  /*1290*/  ULDC.64 UR6, c[0x0][0x990] ;  /* 0x0002640000067ab9 */ /* 0x000fe20000000a00 */
[----:B------:R-:W-:Y:S01]  /*12a0*/  ULDC.64 UR4, c[0x0][0x998] ;  /* 0x0002660000047ab9 */ /* 0x000fe20000000a00 */
[----:B------:R-:W-:Y:S01]  /*12b0*/  UISETP.NE.U32.AND UP0, UPT, UR6, URZ, UPT ;  /* 0x0000003f0600728c */ /* 0x000fe2000bf05070 */
[----:B------:R-:W-:Y:S01]  /*12c0*/  IMAD.MOV.U32 R7, RZ, RZ, 0x3f800000 ;  /* 0x3f800000ff077424 */ /* 0x000fe200078e00ff */
[----:B------:R-:W-:Y:S01]  /*12d0*/  UISETP.NE.U32.AND UP1, UPT, UR4, URZ, UPT ;  /* 0x0000003f0400728c */ /* 0x000fe2000bf25070 */
[----:B------:R-:W-:Y:S01]  /*12e0*/  IMAD.MOV.U32 R0, RZ, RZ, 0x3f800000 ;  /* 0x3f800000ff007424 */ /* 0x000fe200078e00ff */
[----:B------:R-:W-:Y:S02]  /*12f0*/  UISETP.NE.AND.EX UP0, UPT, UR7, URZ, UPT, UP0 ;  /* 0x0000003f0700728c */ /* 0x000fe4000bf05300 */
[----:B------:R-:W-:-:S04]  /*1300*/  UISETP.NE.AND.EX UP1, UPT, UR5, URZ, UPT, UP1 ;  /* 0x0000003f0500728c */ /* 0x000fc8000bf25310 */
[----:B------:R-:W-:Y:S02]  /*1310*/  PLOP3.LUT P0, PT, PT, PT, UP0, 0x80, 0x0 ;  /* 0x000000000000781c */ /* 0x000fe40003f0f008 */
[----:B------:R-:W-:-:S03]  /*1320*/  PLOP3.LUT P1, PT, PT, PT, UP1, 0x80, 0x0 ;  /* 0x000000000000781c */ /* 0x000fc60003f2f018 */
[----:B------:R-:W-:Y:S01]  /*1330*/  @UP0 ULDC.64 UR12, c[0x0][0x9a8] ;  /* 0x00026a00000c0ab9 */ /* 0x000fe20000000a00 */
[----:B------:R-:W-:Y:S01]  /*1340*/  @UP0 ULDC.64 UR16, c[0x0][0x9b0] ;  /* 0x00026c0000100ab9 */ /* 0x000fe20000000a00 */
[----:B------:R-:W-:Y:S01]  /*1350*/  @UP1 ULDC.64 UR14, c[0x0][0x9b8] ;  /* 0x00026e00000e1ab9 */ /* 0x000fe20000000a00 */
[----:B------:R-:W-:Y:S02]  /*1360*/  @UP0 UIMAD UR10, UR46, UR12, URZ ;  /* 0x0000000c2e0a02a4 */ /* 0x000fe4000f8e023f */
[----:B------:R-:W-:Y:S02]  /*1370*/  @UP0 UIMAD.WIDE.U32 UR8, UR43, UR12, URZ ;  /* 0x0000000c2b0802a5 */ /* 0x000fe4000f8e003f */
[----:B------:R-:W-:Y:S02]  /*1380*/  @UP1 UIMAD UR12, UR46, UR14, URZ ;  /* 0x0000000e2e0c12a4 */ /* 0x000fe4000f8e023f */
[----:B------:R-:W-:Y:S02]  /*1390*/  @UP0 UIMAD UR13, UR43, UR13, UR10 ;  /* 0x0000000d2b0d02a4 */ /* 0x000fe4000f8e020a */
[----:B------:R-:W-:-:S02]  /*13a0*/  @UP1 UIMAD.WIDE.U32 UR10, UR43, UR14, URZ ;  /* 0x0000000e2b0a12a5 */ /* 0x000fc4000f8e003f */
[----:B------:R-:W-:Y:S02]  /*13b0*/  @UP1 UIMAD UR14, UR43, UR15, UR12 ;  /* 0x0000000f2b0e12a4 */ /* 0x000fe4000f8e020c */
[----:B------:R-:W-:Y:S02]  /*13c0*/  @UP0 USHF.R.S32.HI UR12, URZ, 0x1f, UR36 ;  /* 0x0000001f3f0c0899 */ /* 0x000fe40008011424 */
[----:B------:R-:W-:Y:S01]  /*13d0*/  @UP1 USHF.R.S32.HI UR15, URZ, 0x1f, UR36 ;  /* 0x0000001f3f0f1899 */ /* 0x000fe20008011424 */
[----:B------:R-:W-:Y:S01]  /*13e0*/  @UP1 ULDC.64 UR18, c[0x0][0x9c0] ;  /* 0x0002700000121ab9 */ /* 0x000fe20000000a00 */
[----:B------:R-:W-:Y:S02]  /*13f0*/  @UP0 UIMAD UR12, UR12, UR16, URZ ;  /* 0x000000100c0c02a4 */ /* 0x000fe4000f8e023f */
[----:B------:R-:W-:Y:S02]  /*1400*/  @UP0 UIADD3 UR9, UR9, UR13, URZ ;  /* 0x0000000d09090290 */ /* 0x000fe4000fffe03f */
[----:B------:R-:W-:-:S02]  /*1410*/  @UP1 UIMAD UR13, UR15, UR18, URZ ;  /* 0x000000120f0d12a4 */ /* 0x000fc4000f8e023f */
[----:B------:R-:W-:Y:S02]  /*1420*/  @UP1 UIADD3 UR11, UR11, UR14, URZ ;  /* 0x0000000e0b0b1290 */ /* 0x000fe4000fffe03f */
[----:B------:R-:W-:Y:S02]  /*1430*/  @UP0 UIMAD UR12, UR36, UR17, UR12 ;  /* 0x00000011240c02a4 */ /* 0x000fe4000f8e020c */
[----:B------:R-:W-:Y:S02]  /*1440*/  @UP0 UIMAD.WIDE.U32 UR8, UR36, UR16, UR8 ;  /* 0x00000010240802a5 */ /* 0x000fe4000f8e0008 */
[----:B------:R-:W-:Y:S02]  /*1450*/  @UP1 UIMAD UR13, UR36, UR19, UR13 ;  /* 0x00000013240d12a4 */ /* 0x000fe4000f8e020d */
[----:B------:R-:W-:Y:S02]  /*1460*/  @UP1 UIMAD.WIDE.U32 UR10, UR36, UR18, UR10 ;  /* 0x00000012240a12a5 */ /* 0x000fe4000f8e000a */
[----:B------:R-:W-:-:S02]  /*1470*/  @UP0 UIADD3 UR12, UR9, UR12, URZ ;  /* 0x0000000c090c0290 */ /* 0x000fc4000fffe03f */
[----:B------:R-:W-:Y:S02]  /*1480*/  @UP0 ULEA UR6, UP2, UR8, UR6, 0x2 ;  /* 0x0000000608060291 */ /* 0x000fe4000f84103f */
[----:B------:R-:W-:Y:S02]  /*1490*/  @UP1 UIADD3 UR9, UR11, UR13, URZ ;  /* 0x0000000d0b091290 */ /* 0x000fe4000fffe03f */
[----:B------:R-:W-:Y:S02]  /*14a0*/  @UP1 ULEA UR4, UP3, UR10, UR4, 0x2 ;  /* 0x000000040a041291 */ /* 0x000fe4000f86103f */
[----:B------:R-:W-:Y:S01]  /*14b0*/  @UP0 ULEA.HI.X UR7, UR8, UR7, UR12, 0x2, UP2 ;  /* 0x0000000708070291 */ /* 0x000fe200090f140c */
[----:B------:R-:W-:Y:S01]  /*14c0*/  IMAD.U32 R2, RZ, RZ, UR6 ;  /* 0x00000006ff027e24 */ /* 0x000fe2000f8e00ff */
[----:B------:R-:W-:Y:S02]  /*14d0*/  @UP1 ULEA.HI.X UR5, UR10, UR5, UR9, 0x2, UP3 ;  /* 0x000000050a051291 */ /* 0x000fe400098f1409 */
[----:B------:R-:W-:Y:S01]  /*14e0*/  IMAD.U32 R4, RZ, RZ, UR4 ;  /* 0x00000004ff047e24 */ /* 0x000fe2000f8e00ff */
[----:B------:R-:W-:Y:S01]  /*14f0*/  SHF.L.U32 R6, RZ, 0x1f, RZ ;  /* 0x0000001fff067819 */ /* 0x000fe200000006ff */
[----:B------:R-:W-:Y:S01]  /*1500*/  IMAD.U32 R3, RZ, RZ, UR7 ;  /* 0x00000007ff037e24 */ /* 0x000fe2000f8e00ff */
[----:B------:R-:W-:Y:S01]  /*1510*/  ULDC UR4, c[0x0][0x9d8] ;  /* 0x0002760000047ab9 */ /* 0x000fe20000000800 */
[----:B------:R-:W-:-:S03]  /*1520*/  IMAD.U32 R5, RZ, RZ, UR5 ;  /* 0x00000005ff057e24 */ /* 0x000fc6000f8e00ff */
[----:B------:R-:W2:Y:S04]  /*1530*/  @P0 LDG.E R7, desc[UR44][R2.64] ;  /* 0x0000002c02070981 */ /* 0x000ea8000c1e1900 */
[----:B------:R-:W2:Y:S01]  /*1540*/  @P1 LDG.E R0, desc[UR44][R4.64] ;  /* 0x0000002c04001981 */ /* 0x000ea2000c1e1900 */
[----:B------:R-:W0:Y:S01]  /*1550*/  SYNCS.PHASECHK.TRANS64.TRYWAIT P0, [UR38+0x17000], R6 ;  /* 0x01700006ff0075a7 */ /* 0x000e220008000166 */
[----:B--2---:R-:W-:-:S04]  /*1560*/  FMUL.FTZ R0, R7, R0 ;  /* 0x0000000007007220 */ /* 0x004fc80000410000 */
[----:B------:R-:W-:Y:S01]  /*1570*/  FMUL.FTZ R0, R0, UR4 ;  /* 0x0000000400007c20 */ /* 0x000fe20008410000 */
[----:B0-----:R-:W-:Y:S06]  /*1580*/  @!P0 BRA `(.L_x_14) ;  /* 0x000000a800e48947 */ /* 0x001fec0003800000 */
.L_x_99:
[----:B------:R-:W-:-:S06]  /*1590*/  ULOP3.LUT UR4, UR41, 0x1, URZ, 0xfc, !UPT ;  /* 0x0000000129047892 */ /* 0x000fcc000f8efc3f */
[----:B------:R-:W-:-:S04]  /*15a0*/  MOV R2, UR4 ;  /* 0x0000000400027c02 */ /* 0x000fc80008000f00 */
[----:B------:R-:W-:-:S13]  /*15b0*/  ISETP.NE.AND P0, PT, R2, 0x3, PT ;  /* 0x000000030200780c */ /* 0x000fda0003f05270 */
[----:B------:R-:W-:Y:S05]  /*15c0*/  @!P0 BRA `(.L_x_15) ;  /* 0x0000000000048947 */ /* 0x000fea0003800000 */
[----:B------:R-:W-:Y:S01]  /*15d0*/  BPT.TRAP 0x1 ;  /* 0x000000040000795c */ /* 0x000fe20000300000 */
.L_x_15:
[----:B------:R1:W2:Y:S01]  /*15e0*/  SYNCS.PHASECHK.TRANS64.TRYWAIT P2, [UR38+0x17030], R6 ;  /* 0x01703006ff0075a7 */ /* 0x0002a20008040166 */
[----:B------:R-:W-:Y:S05]  /*15f0*/  @!P0 BRA `(.L_x_16) ;  /* 0x0000000000048947 */ /* 0x000fea0003800000 */
[----:B------:R-:W-:Y:S01]  /*1600*/  BPT.TRAP 0x1 ;  /* 0x000000040000795c */ /* 0x000fe20000300000 */
.L_x_16:
[----:B------:R-:W-:Y:S01]  /*1610*/  ISETP.NE.AND P1, PT, R26, RZ, PT ;  /* 0x000000ff1a00720c */ /* 0x000fe20003f25270 */
[----:B------:R-:W-:Y:S01]  /*1620*/  IMAD.U32 R4, RZ, RZ, UR42 ;  /* 0x0000002aff047e24 */ /* 0x000fe2000f8e00ff */
[----:B--2---:R-:W-:Y:S11]  /*1630*/  @P2 BRA `(.L_x_17) ;  /* 0x0000000000082947 */ /* 0x004ff60003800000 */
[----:B------:R-:W2:Y:S02]  /*1640*/  SYNCS.PHASECHK.TRANS64.TRYWAIT P2, [UR38+0x17030], R6 ;  /* 0x01703006ff0075a7 */ /* 0x000ea40008040166 */
[----:B--2---:R-:W-:Y:S05]  /*1650*/  @!P2 BRA `(.L_x_18) ;  /* 0x000000a800c8a947 */ /* 0x004fea0003800000 */
.L_x_17:
[----:B------:R-:W-:Y:S05]  /*1660*/  WARPSYNC.ALL ;  /* 0x0000000000007948 */ /* 0x000fea0003800000 */
[----:B------:R-:W-:Y:S01]  /*1670*/  IMAD.MOV.U32 R2, RZ, RZ, RZ ;  /* 0x000000ffff027224 */ /* 0x000fe200078e00ff */
[----:B------:R-:W-:Y:S01]  /*1680*/  LOP3.LUT R4, R4, 0x10000, RZ, 0xfc, !PT ;  /* 0x0001000004047812 */ /* 0x000fe200078efcff */
[----:B------:R-:W-:Y:S02]  /*1690*/  IMAD.MOV.U32 R89, RZ, RZ, RZ ;  /* 0x000000ffff597224 */ /* 0x000fe400078e00ff */
[----:B------:R-:W-:Y:S01]  /*16a0*/  IMAD.MOV.U32 R5, RZ, RZ, -0x3ffffff0 ;  /* 0xc0000010ff057424 */ /* 0x000fe200078e00ff */
[----:B------:R-:W-:Y:S01]  /*16b0*/  UIADD3 UR4, UR38, 0x10c00, URZ ;  /* 0x00010c0026047890 */ /* 0x000fe2000fffe03f */
[----:B------:R-:W-:Y:S01]  /*16c0*/  R2UR UR8, R4 ;  /* 0x00000000040872ca */ /* 0x000fe200000e0000 */
[----:B------:R-:W-:-:S02]  /*16d0*/  WARPGROUP.ARRIVE ;  /* 0x00000000000079c5 */ /* 0x000fc40000000000 */
[----:B------:R-:W-:Y:S01]  /*16e0*/  R2UR UR9, R5 ;  /* 0x00000000050972ca */ /* 0x000fe200000e0000 */
[----:B------:R-:W-:Y:S01]  /*16f0*/  USHF.R.U32.HI UR4, URZ, 0x4, UR4 ;  /* 0x000000043f047899 */ /* 0x000fe20008011604 */
[----:B------:R-:W-:Y:S01]  /*1700*/  R2UR UR12, R4 ;  /* 0x00000000040c72ca */ /* 0x000fe200000e0000 */
[----:B------:R-:W-:Y:S01]  /*1710*/  UMOV UR11, 0xc0000010 ;  /* 0xc0000010000b7882 */ /* 0x000fe20000000000 */
[----:B------:R-:W-:Y:S01]  /*1720*/  UMOV UR13, 0xc0000010 ;  /* 0xc0000010000d7882 */ /* 0x000fe20000000000 */
[----:B------:R-:W-:Y:S01]  /*1730*/  ULOP3.LUT UR4, UR4, 0x3fff, URZ, 0xc0, !UPT ;  /* 0x00003fff04047892 */ /* 0x000fe2000f8ec03f */
[----:B------:R-:W-:Y:S01]  /*1740*/  LOP3.LUT R17, R17, 0xffffff80, RZ, 0xc0, !PT ;  /* 0xffffff8011117812 */ /* 0x000fe200078ec0ff */
[----:B------:R-:W-:Y:S01]  /*1750*/  UMOV UR15, 0xc0000010 ;  /* 0xc0000010000f7882 */ /* 0x000fe20000000000 */
[----:B------:R-:W-:Y:S01]  /*1760*/  P2R R88, PR, RZ, 0x1 ;  /* 0x00000001ff587803 */ /* 0x000fe20000000000 */
[----:B------:R-:W-:Y:S01]  /*1770*/  ULOP3.LUT UR20, UR4, 0x10000, URZ, 0xfc, !UPT ;  /* 0x0001000004147892 */ /* 0x000fe2000f8efc3f */
[----:B------:R-:W2:Y:S01]  /*1780*/  S2UR UR7, SR_CgaCtaId ;  /* 0x00000000000779c3 */ /* 0x000ea20000008800 */
[----:B------:R-:W-:Y:S01]  /*1790*/  IMAD.IADD R17, R16, 0x1, -R17 ;  /* 0x0000000110117824 */ /* 0x000fe200078e0a11 */
[----:B------:R-:W-:Y:S01]  /*17a0*/  UMOV UR4, URZ ;  /* 0x0000003f00047c82 */ /* 0x000fe20008000000 */
[----:B------:R-:W-:Y:S01]  /*17b0*/  UIADD3 UR14, UR20, 0x200, URZ ;  /* 0x00000200140e7890 */ /* 0x000fe2000fffe03f */
[----:B------:R-:W-:Y:S01]  /*17c0*/  IMAD.MOV.U32 R91, RZ, RZ, R89 ;  /* 0x000000ffff5b7224 */ /* 0x000fe200078e0059 */
[----:B------:R-:W-:Y:S01]  /*17d0*/  MOV R96, R89 ;  /* 0x0000005900607202 */ /* 0x000fe20000000f00 */
[----:B------:R-:W-:Y:S01]  /*17e0*/  UMOV UR10, UR20 ;  /* 0x00000014000a7c82 */ /* 0x000fe20008000000 */
[----:B------:R-:W-:Y:S01]  /*17f0*/  SHF.R.S32.HI R14, RZ, 0x1f, R17 ;  /* 0x0000001fff0e7819 */ /* 0x000fe20000011411 */
[----:B------:R-:W-:Y:S01]  /*1800*/  QGMMA.64x128x32.F32.E4M3.E4M3 R24, gdesc[UR8], RZ, !UPT, gsb0 ;  /* 0x01e00000081879f3 */ /* 0x000fe2000c0008ff */
[----:B------:R-:W-:Y:S01]  /*1810*/  UIADD3 UR8, UR12, 0x180, URZ ;  /* 0x000001800c087890 */ /* 0x000fe2000fffe03f */
[--C-:B------:R-:W-:Y:S01]  /*1820*/  IMAD.MOV.U32 R90, RZ, RZ, R89.reuse ;  /* 0x000000ffff5a7224 */ /* 0x100fe200078e0059 */
[----:B------:R-:W-:Y:S01]  /*1830*/  UIADD3 UR10, UR20, 0x100, URZ ;  /* 0x00000100140a7890 */ /* 0x000fe2000fffe03f */
[----:B------:R-:W-:Y:S01]  /*1840*/  LEA.HI R14, R14, R17, RZ, 0x2 ;  /* 0x000000110e0e7211 */ /* 0x000fe200078f10ff */
[----:B------:R-:W-:Y:S01]  /*1850*/  UMOV UR9, 0xc0000010 ;  /* 0xc000001000097882 */ /* 0x000fe20000000000 */
[----:B------:R-:W-:Y:S01]  /*1860*/  UMOV UR11, 0xc0000010 ;  /* 0xc0000010000b7882 */ /* 0x000fe20000000000 */
[----:B------:R-:W-:Y:S01]  /*1870*/  UIADD3 UR12, UR12, 0x300, URZ ;  /* 0x000003000c0c7890 */ /* 0x000fe2000fffe03f */
[----:B------:R-:W-:Y:S01]  /*1880*/  LOP3.LUT R14, R14, 0x7ffffffc, RZ, 0xc0, !PT ;  /* 0x7ffffffc0e0e7812 */ /* 0x000fe200078ec0ff */
[--C-:B------:R-:W-:Y:S01]  /*1890*/  IMAD.MOV.U32 R93, RZ, RZ, R89.reuse ;  /* 0x000000ffff5d7224 */ /* 0x100fe200078e0059 */
[-C--:B------:R-:W-:Y:S01]  /*18a0*/  MOV R109, R89.reuse ;  /* 0x00000059006d7202 */ /* 0x080fe20000000f00 */
[----:B------:R-:W-:Y:S01]  /*18b0*/  IMAD.MOV.U32 R92, RZ, RZ, R89 ;  /* 0x000000ffff5c7224 */ /* 0x000fe200078e0059 */
[-C--:B------:R-:W-:Y:S01]  /*18c0*/  MOV R118, R89.reuse ;  /* 0x0000005900767202 */ /* 0x080fe20000000f00 */
[----:B------:R-:W-:Y:S01]  /*18d0*/  IMAD.IADD R14, R17, 0x1, -R14 ;  /* 0x00000001110e7824 */ /* 0x000fe200078e0a0e */
[----:B------:R-:W-:Y:S01]  /*18e0*/  MOV R131, R89 ;  /* 0x0000005900837202 */ /* 0x000fe20000000f00 */
[----:B------:R-:W-:-:S02]  /*18f0*/  IMAD.MOV.U32 R17, RZ, RZ, -0x2 ;  /* 0xfffffffeff117424 */ /* 0x000fc400078e00ff */
[--C-:B------:R-:W-:Y:S02]  /*1900*/  IMAD.MOV.U32 R95, RZ, RZ, R89.reuse ;  /* 0x000000ffff5f7224 */ /* 0x100fe400078e0059 */
[----:B------:R-:W-:Y:S02]  /*1910*/  IMAD R14, R14, R17, 0x80 ;  /* 0x000000800e0e7424 */ /* 0x000fe400078e0211 */
[--C-:B------:R-:W-:Y:S02]  /*1920*/  IMAD.MOV.U32 R94, RZ, RZ, R89.reuse ;  /* 0x000000ffff5e7224 */ /* 0x100fe400078e0059 */
[----:B------:R-:W-:Y:S02]  /*1930*/  VIADD R14, R14, UR39 ;  /* 0x000000270e0e7c36 */ /* 0x000fe40008000000 */
[--C-:B------:R-:W-:Y:S02]  /*1940*/  IMAD.MOV.U32 R97, RZ, RZ, R89.reuse ;  /* 0x000000ffff617224 */ /* 0x100fe400078e0059 */
[----:B------:R-:W-:-:S02]  /*1950*/  IMAD.MOV.U32 R99, RZ, RZ, R89 ;  /* 0x000000ffff637224 */ /* 0x000fc400078e0059 */
[--C-:B------:R-:W-:Y:S02]  /*1960*/  IMAD.MOV.U32 R98, RZ, RZ, R89.reuse ;  /* 0x000000ffff627224 */ /* 0x100fe400078e0059 */
[--C-:B------:R-:W-:Y:S02]  /*1970*/  IMAD.MOV.U32 R101, RZ, RZ, R89.reuse ;  /* 0x000000ffff657224 */ /* 0x100fe400078e0059 */
[--C-:B------:R-:W-:Y:S02]  /*1980*/  IMAD.MOV.U32 R100, RZ, RZ, R89.reuse ;  /* 0x000000ffff647224 */ /* 0x100fe400078e0059 */
[--C-:B------:R-:W-:Y:S02]  /*1990*/  IMAD.MOV.U32 R103, RZ, RZ, R89.reuse ;  /* 0x000000ffff677224 */ /* 0x100fe400078e0059 */
        /* <DEDUP_REMOVED lines=29> */
[----:B------:R-:W-:Y:S01]  /*1b70*/  IMAD.MOV.U32 R134, RZ, RZ, R89 ;  /* 0x000000ffff867224 */ /* 0x000fe200078e0059 */
[----:B------:R-:W-:Y:S02]  /*1b80*/  WARPGROUP.DEPBAR.LE gsb0, 0x0 ;  /* 0x00008000000079c5 */ /* 0x000fe40000010000 */
[----:B------:R-:W-:-:S06]  /*1b90*/  WARPGROUP.ARRIVE ;  /* 0x00000000000079c5 */ /* 0x000fcc0000000000 */
[----:B------:R-:W-:Y:S01]  /*1ba0*/  QGMMA.64x128x32.F32.E4M3.E4M3 R24, gdesc[UR8], R24, gsb0 ;  /* 0x01e00000081879f3 */ /* 0x000fe20008000818 */
[----:B------:R-:W-:Y:S02]  /*1bb0*/  ULDC UR10, c[0x0][0x988] ;  /* 0x00026200000a7ab9 */ /* 0x000fe40000000800 */
[----:B------:R-:W-:Y:S02]  /*1bc0*/  WARPGROUP.DEPBAR.LE gsb0, 0x0 ;  /* 0x00008000000079c5 */ /* 0x000fe40000010000 */
[----:B------:R-:W-:-:S07]  /*1bd0*/  WARPGROUP.ARRIVE ;  /* 0x00000000000079c5 */ /* 0x000fce0000000000 */
[----:B------:R-:W-:Y:S03]  /*1be0*/  QGMMA.64x128x32.F32.E4M3.E4M3 R24, gdesc[UR12], R24, gsb0 ;  /* 0x01e000000c1879f3 */ /* 0x000fe60008000818 */
[----:B------:R-:W-:Y:S02]  /*1bf0*/  WARPGROUP.DEPBAR.LE gsb0, 0x0 ;  /* 0x00008000000079c5 */ /* 0x000fe40000010000 */
[C---:B0-----:R-:W-:Y:S01]  /*1c00*/  FMUL.FTZ R3, R0.reuse, R24 ;  /* 0x0000001800037220 */ /* 0x041fe20000410000 */
[C---:B-1----:R-:W-:Y:S01]  /*1c10*/  FMUL.FTZ R6, R0.reuse, R26 ;  /* 0x0000001a00067220 */ /* 0x042fe20000410000 */
[C---:B------:R-:W-:Y:S01]  /*1c20*/  FMUL.FTZ R8, R0.reuse, R27 ;  /* 0x0000001b00087220 */ /* 0x040fe20000410000 */
[C---:B------:R-:W-:Y:S01]  /*1c30*/  FMUL.FTZ R10, R0.reuse, R30 ;  /* 0x0000001e000a7220 */ /* 0x040fe20000410000 */
[C---:B------:R-:W-:Y:S01]  /*1c40*/  FMUL.FTZ R15, R0.reuse, R34 ;  /* 0x00000022000f7220 */ /* 0x040fe20000410000 */
[C---:B------:R-:W-:Y:S01]  /*1c50*/  FMUL.FTZ R12, R0.reuse, R31 ;  /* 0x0000001f000c7220 */ /* 0x040fe20000410000 */
[----:B------:R-:W0:Y:S01]  /*1c60*/  MUFU.TANH R3, R3 ;  /* 0x0000000300037308 */ /* 0x000e220000002400 */
[----:B------:R-:W-:Y:S01]  /*1c70*/  FMUL.FTZ R18, R0, R33 ;  /* 0x0000002100127220 */ /* 0x000fe20000410000 */
[----:B------:R-:W-:-:S02]  /*1c80*/  IMAD.U32 R33, RZ, RZ, UR40 ;  /* 0x00000028ff217e24 */ /* 0x000fc4000f8e00ff */
[C---:B------:R-:W-:Y:S01]  /*1c90*/  FMUL.FTZ R7, R0.reuse, R25 ;  /* 0x0000001900077220 */ /* 0x040fe20000410000 */
[C---:B------:R-:W-:Y:S01]  /*1ca0*/  FMUL.FTZ R19, R0.reuse, R35 ;  /* 0x0000002300137220 */ /* 0x040fe20000410000 */
[C---:B------:R-:W-:Y:S01]  /*1cb0*/  FMUL.FTZ R9, R0.reuse, R28 ;  /* 0x0000001c00097220 */ /* 0x040fe20000410000 */
[----:B------:R-:W-:Y:S02]  /*1cc0*/  IMAD R33, R33, -0x80, R14 ;  /* 0xffffff8021217824 */ /* 0x000fe400078e020e */
[C---:B------:R-:W-:Y:S01]  /*1cd0*/  FMUL.FTZ R21, R0.reuse, R38 ;  /* 0x0000002600157220 */ /* 0x040fe20000410000 */
[----:B------:R-:W1:Y:S01]  /*1ce0*/  MUFU.TANH R6, R6 ;  /* 0x0000000600067308 */ /* 0x000e620000002400 */
[C---:B------:R-:W-:Y:S01]  /*1cf0*/  FMUL.FTZ R35, R0.reuse, R50 ;  /* 0x0000003200237220 */ /* 0x040fe20000410000 */
[C---:B------:R-:W-:Y:S01]  /*1d00*/  FMUL.FTZ R11, R0.reuse, R29 ;  /* 0x0000001d000b7220 */ /* 0x040fe20000410000 */
[C---:B------:R-:W-:Y:S01]  /*1d10*/  ISETP.GT.AND P3, PT, R33.reuse, RZ, PT ;  /* 0x000000ff2100720c */ /* 0x040fe20003f64270 */
[C---:B------:R-:W-:Y:S01]  /*1d20*/  FMUL.FTZ R23, R0.reuse, R39 ;  /* 0x0000002700177220 */ /* 0x040fe20000410000 */
[C---:B------:R-:W-:Y:S01]  /*1d30*/  ISETP.GT.AND P2, PT, R33.reuse, 0x1, PT ;  /* 0x000000012100780c */ /* 0x040fe20003f44270 */
[C---:B------:R-:W-:Y:S01]  /*1d40*/  FMUL.FTZ R20, R0.reuse, R36 ;  /* 0x0000002400147220 */ /* 0x040fe20000410000 */
[----:B------:R-:W-:Y:S01]  /*1d50*/  ISETP.GT.AND P5, PT, R33, 0x8, PT ;  /* 0x000000082100780c */ /* 0x000fe20003fa4270 */
[----:B------:R-:W3:Y:S01]  /*1d60*/  MUFU.TANH R8, R8 ;  /* 0x0000000800087308 */ /* 0x000ee20000002400 */
[----:B0-----:R-:W-:Y:S01]  /*1d70*/  FSEL R14, R3, -INF , P3 ;  /* 0xff800000030e7808 */ /* 0x001fe20001800000 */
[C---:B------:R-:W-:Y:S01]  /*1d80*/  FMUL.FTZ R36, R0.reuse, R51 ;  /* 0x0000003300247220 */ /* 0x040fe20000410000 */
[C---:B------:R-:W-:Y:S01]  /*1d90*/  ISETP.GT.AND P4, PT, R33.reuse, 0x10, PT ;  /* 0x000000102100780c */ /* 0x040fe20003f84270 */
[C---:B------:R-:W-:Y:S01]  /*1da0*/  FMUL.FTZ R13, R0.reuse, R32 ;  /* 0x00000020000d7220 */ /* 0x040fe20000410000 */
[C---:B------:R-:W-:Y:S01]  /*1db0*/  ISETP.GT.AND P6, PT, R33.reuse, 0x9, PT ;  /* 0x000000092100780c */ /* 0x040fe20003fc4270 */
[C---:B------:R-:W-:Y:S01]  /*1dc0*/  FMUL.FTZ R25, R0.reuse, R42 ;  /* 0x0000002a00197220 */ /* 0x040fe20000410000 */
[----:B------:R-:W-:Y:S01]  /*1dd0*/  FMUL.FTZ R24, R0, R40 ;  /* 0x0000002800187220 */ /* 0x000fe20000410000 */
[----:B------:R-:W0:Y:S01]  /*1de0*/  MUFU.TANH R10, R10 ;  /* 0x0000000a000a7308 */ /* 0x000e220000002400 */
[----:B-1----:R-:W-:Y:S01]  /*1df0*/  FSEL R3, R6, -INF , P3 ;  /* 0xff80000006037808 */ /* 0x002fe20001800000 */
[C---:B------:R-:W-:Y:S01]  /*1e00*/  FMUL.FTZ R34, R0.reuse, R49 ;  /* 0x0000003100227220 */ /* 0x040fe20000410000 */
[C---:B------:R-:W-:Y:S01]  /*1e10*/  FMUL.FTZ R40, R0.reuse, R54 ;  /* 0x0000003600287220 */ /* 0x040fe20000410000 */
[C---:B------:R-:W-:Y:S01]  /*1e20*/  FMUL.FTZ R27, R0.reuse, R43 ;  /* 0x0000002b001b7220 */ /* 0x040fe20000410000 */
[----:B------:R-:W-:Y:S01]  /*1e30*/  ISETP.GT.AND P3, PT, R33, 0x11, PT ;  /* 0x000000112100780c */ /* 0x000fe20003f64270 */
[C---:B------:R-:W-:Y:S01]  /*1e40*/  FMUL.FTZ R30, R0.reuse, R46 ;  /* 0x0000002e001e7220 */ /* 0x040fe20000410000 */
[----:B------:R-:W-:Y:S01]  /*1e50*/  FMUL.FTZ R43, R0, R55 ;  /* 0x00000037002b7220 */ /* 0x000fe20000410000 */
[----:B------:R-:W1:Y:S01]  /*1e60*/  MUFU.TANH R15, R15 ;  /* 0x0000000f000f7308 */ /* 0x000e620000002400 */
[----:B---3--:R-:W-:Y:S01]  /*1e70*/  FSEL R50, R8, -INF , P2 ;  /* 0xff80000008327808 */ /* 0x008fe20001000000 */
[C---:B------:R-:W-:Y:S01]  /*1e80*/  FMUL.FTZ R22, R0.reuse, R37 ;  /* 0x0000002500167220 */ /* 0x040fe20000410000 */
[C---:B------:R-:W-:Y:S01]  /*1e90*/  FMUL.FTZ R31, R0.reuse, R47 ;  /* 0x0000002f001f7220 */ /* 0x040fe20000410000 */
[C---:B------:R-:W-:Y:S01]  /*1ea0*/  FMUL.FTZ R37, R0.reuse, R53 ;  /* 0x0000003500257220 */ /* 0x040fe20000410000 */
[----:B------:R-:W-:Y:S01]  /*1eb0*/  FMNMX.FTZ R6, R3, R50, !PT ;  /* 0x0000003203067209 */ /* 0x000fe20007810000 */
[C---:B------:R-:W-:Y:S01]  /*1ec0*/  FMUL.FTZ R26, R0.reuse, R41 ;  /* 0x00000029001a7220 */ /* 0x040fe20000410000 */
[----:B------:R-:W-:Y:S01]  /*1ed0*/  FMUL.FTZ R41, R0, R57 ;  /* 0x0000003900297220 */ /* 0x000fe20000410000 */
[----:B------:R-:W3:Y:S01]  /*1ee0*/  MUFU.TANH R12, R12 ;  /* 0x0000000c000c7308 */ /* 0x000ee20000002400 */
[----:B0-----:R-:W-:Y:S01]  /*1ef0*/  FSEL R51, R10, -INF , P5 ;  /* 0xff8000000a337808 */ /* 0x001fe20002800000 */
[C---:B------:R-:W-:Y:S01]  /*1f00*/  FMUL.FTZ R28, R0.reuse, R44 ;  /* 0x0000002c001c7220 */ /* 0x040fe20000410000 */
[C---:B------:R-:W-:Y:S01]  /*1f10*/  FMUL.FTZ R44, R0.reuse, R58 ;  /* 0x0000003a002c7220 */ /* 0x040fe20000410000 */
[C---:B------:R-:W-:Y:S01]  /*1f20*/  FMUL.FTZ R29, R0.reuse, R45 ;  /* 0x0000002d001d7220 */ /* 0x040fe20000410000 */
[C---:B------:R-:W-:Y:S01]  /*1f30*/  FMUL.FTZ R32, R0.reuse, R48 ;  /* 0x0000003000207220 */ /* 0x040fe20000410000 */
[C---:B------:R-:W-:Y:S01]  /*1f40*/  FMUL.FTZ R46, R0.reuse, R59 ;  /* 0x0000003b002e7220 */ /* 0x040fe20000410000 */
[C---:B------:R-:W-:Y:S01]  /*1f50*/  FMUL.FTZ R39, R0.reuse, R52 ;  /* 0x0000003400277220 */ /* 0x040fe20000410000 */
[----:B------:R-:W0:Y:S01]  /*1f60*/  MUFU.TANH R7, R7 ;  /* 0x0000000700077308 */ /* 0x000e220000002400 */
[----:B-1----:R-:W-:Y:S01]  /*1f70*/  FSEL R49, R15, -INF , P4 ;  /* 0xff8000000f317808 */ /* 0x002fe20002000000 */
[C---:B------:R-:W-:Y:S01]  /*1f80*/  FMUL.FTZ R47, R0.reuse, R62 ;  /* 0x0000003e002f7220 */ /* 0x040fe20000410000 */
[----:B------:R-:W-:Y:S01]  /*1f90*/  FMNMX.FTZ R15, R51, R6, !PT ;  /* 0x00000006330f7209 */ /* 0x000fe20007810000 */
[C---:B------:R-:W-:Y:S01]  /*1fa0*/  FMUL.FTZ R52, R0.reuse, R63 ;  /* 0x0000003f00347220 */ /* 0x040fe20000410000 */
[C---:B------:R-:W-:Y:S01]  /*1fb0*/  FMUL.FTZ R38, R0.reuse, R56 ;  /* 0x0000003800267220 */ /* 0x040fe20000410000 */
[C---:B------:R-:W-:Y:S01]  /*1fc0*/  FMUL.FTZ R59, R0.reuse, R66 ;  /* 0x00000042003b7220 */ /* 0x040fe20000410000 */
[----:B------:R-:W-:Y:S01]  /*1fd0*/  FMUL.FTZ R42, R0, R60 ;  /* 0x0000003c002a7220 */ /* 0x000fe20000410000 */
[----:B------:R-:W1:Y:S01]  /*1fe0*/  MUFU.TANH R19, R19 ;  /* 0x0000001300137308 */ /* 0x000e620000002400 */
[----:B---3--:R-:W-:Y:S01]  /*1ff0*/  FSEL R54, R12, -INF , P6 ;  /* 0xff8000000c367808 */ /* 0x008fe20003000000 */
[C---:B------:R-:W-:Y:S01]  /*2000*/  FMUL.FTZ R60, R0.reuse, R67 ;  /* 0x00000043003c7220 */ /* 0x040fe20000410000 */
[C---:B------:R-:W-:Y:S01]  /*2010*/  FMUL.FTZ R70, R0.reuse, R70 ;  /* 0x0000004600467220 */ /* 0x040fe20000410000 */
[----:B------:R-:W-:Y:S01]  /*2020*/  FMUL.FTZ R45, R0, R61 ;  /* 0x0000003d002d7220 */ /* 0x000fe20000410000 */
[----:B------:R-:W-:Y:S01]  /*2030*/  FMNMX.FTZ R6, R54, R15, !PT ;  /* 0x0000000f36067209 */ /* 0x000fe20007810000 */
[C---:B------:R-:W-:Y:S01]  /*2040*/  FMUL.FTZ R71, R0.reuse, R71 ;  /* 0x0000004700477220 */ /* 0x040fe20000410000 */
[C---:B------:R-:W-:Y:S01]  /*2050*/  FMUL.FTZ R48, R0.reuse, R64 ;  /* 0x0000004000307220 */ /* 0x040fe20000410000 */
[----:B------:R-:W3:Y:S01]  /*2060*/  MUFU.TANH R9, R9 ;  /* 0x0000000900097308 */ /* 0x000ee20000002400 */
[----:B0-----:R-:W-:Y:S01]  /*2070*/  FSEL R7, R7, -INF , P2 ;  /* 0xff80000007077808 */ /* 0x001fe20001000000 */
[C---:B------:R-:W-:Y:S01]  /*2080*/  FMUL.FTZ R74, R0.reuse, R74 ;  /* 0x0000004a004a7220 */ /* 0x040fe20000410000 */
[----:B------:R-:W-:Y:S01]  /*2090*/  ISETP.GT.AND P2, PT, R33, 0x18, PT ;  /* 0x000000182100780c */ /* 0x000fe20003f44270 */
[C---:B------:R-:W-:Y:S01]  /*20a0*/  FMUL.FTZ R56, R0.reuse, R65 ;  /* 0x0000004100387220 */ /* 0x040fe20000410000 */
[----:B------:R-:W-:Y:S01]  /*20b0*/  FMNMX.FTZ R6, R49, R6, !PT ;  /* 0x0000000631067209 */ /* 0x000fe20007810000 */
[C---:B------:R-:W-:Y:S01]  /*20c0*/  FMUL.FTZ R75, R0.reuse, R75 ;  /* 0x0000004b004b7220 */ /* 0x040fe20000410000 */
[C---:B------:R-:W-:Y:S01]  /*20d0*/  FMUL.FTZ R61, R0.reuse, R68 ;  /* 0x00000044003d7220 */ /* 0x040fe20000410000 */
[----:B------:R-:W0:Y:S01]  /*20e0*/  MUFU.TANH R21, R21 ;  /* 0x0000001500157308 */ /* 0x000e220000002400 */
[----:B-1----:R-:W-:Y:S01]  /*20f0*/  FSEL R55, R19, -INF , P3 ;  /* 0xff80000013377808 */ /* 0x002fe20001800000 */
[C---:B------:R-:W-:Y:S01]  /*2100*/  FMUL.FTZ R78, R0.reuse, R78 ;  /* 0x0000004e004e7220 */ /* 0x040fe20000410000 */
[C---:B------:R-:W-:Y:S01]  /*2110*/  FMUL.FTZ R69, R0.reuse, R69 ;  /* 0x0000004500457220 */ /* 0x040fe20000410000 */
[C---:B------:R-:W-:Y:S01]  /*2120*/  FMUL.FTZ R79, R0.reuse, R79 ;  /* 0x0000004f004f7220 */ /* 0x040fe20000410000 */
[----:B------:R-:W-:Y:S01]  /*2130*/  FMNMX.FTZ R6, R55, R6, !PT ;  /* 0x0000000637067209 */ /* 0x000fe20007810000 */
[C---:B------:R-:W-:Y:S01]  /*2140*/  FMUL.FTZ R72, R0.reuse, R72 ;  /* 0x0000004800487220 */ /* 0x040fe20000410000 */
[C---:B------:R-:W-:Y:S01]  /*2150*/  FMUL.FTZ R82, R0.reuse, R82 ;  /* 0x0000005200527220 */ /* 0x040fe20000410000 */
[----:B------:R-:W1:Y:S01]  /*2160*/  MUFU.TANH R11, R11 ;  /* 0x0000000b000b7308 */ /* 0x000e620000002400 */
[----:B---3--:R-:W-:Y:S01]  /*2170*/  FSEL R9, R9, -INF , P5 ;  /* 0xff80000009097808 */ /* 0x008fe20002800000 */
[C---:B------:R-:W-:Y:S01]  /*2180*/  FMUL.FTZ R73, R0.reuse, R73 ;  /* 0x0000004900497220 */ /* 0x040fe20000410000 */
[----:B------:R-:W-:Y:S01]  /*2190*/  ISETP.GT.AND P5, PT, R33, 0x19, PT ;  /* 0x000000192100780c */ /* 0x000fe20003fa4270 */
[C---:B------:R-:W-:Y:S01]  /*21a0*/  FMUL.FTZ R83, R0.reuse, R83 ;  /* 0x0000005300537220 */ /* 0x040fe20000410000 */
[C---:B------:R-:W-:Y:S01]  /*21b0*/  FMUL.FTZ R76, R0.reuse, R76 ;  /* 0x0000004c004c7220 */ /* 0x040fe20000410000 */
[C---:B------:R-:W-:Y:S01]  /*21c0*/  FMUL.FTZ R86, R0.reuse, R86 ;  /* 0x0000005600567220 */ /* 0x040fe20000410000 */
[C---:B------:R-:W-:Y:S01]  /*21d0*/  FMUL.FTZ R87, R0.reuse, R87 ;  /* 0x0000005700577220 */ /* 0x040fe20000410000 */
[----:B------:R-:W3:Y:S01]  /*21e0*/  MUFU.TANH R23, R23 ;  /* 0x0000001700177308 */ /* 0x000ee20000002400 */
[----:B0-----:R-:W-:Y:S01]  /*21f0*/  FSEL R53, R21, -INF , P2 ;  /* 0xff80000015357808 */ /* 0x001fe20001000000 */
[C---:B------:R-:W-:Y:S01]  /*2200*/  FMUL.FTZ R77, R0.reuse, R77 ;  /* 0x0000004d004d7220 */ /* 0x040fe20000410000 */
[C---:B------:R-:W-:Y:S01]  /*2210*/  FMUL.FTZ R80, R0.reuse, R80 ;  /* 0x0000005000507220 */ /* 0x040fe20000410000 */
[C---:B------:R-:W-:Y:S01]  /*2220*/  FMUL.FTZ R81, R0.reuse, R81 ;  /* 0x0000005100517220 */ /* 0x040fe20000410000 */
[----:B------:R-:W-:Y:S01]  /*2230*/  FMNMX.FTZ R6, R53, R6, !PT ;  /* 0x0000000635067209 */ /* 0x000fe20007810000 */
[C---:B------:R-:W-:Y:S01]  /*2240*/  FMUL.FTZ R84, R0.reuse, R84 ;  /* 0x0000005400547220 */ /* 0x040fe20000410000 */
[----:B------:R-:W-:Y:S01]  /*2250*/  FMUL.FTZ R85, R0, R85 ;  /* 0x0000005500557220 */ /* 0x000fe20000410000 */
[----:B------:R-:W0:Y:S01]  /*2260*/  MUFU.TANH R13, R13 ;  /* 0x0000000d000d7308 */ /* 0x000e220000002400 */
[----:B-1----:R-:W-:Y:S01]  /*2270*/  FSEL R11, R11, -INF , P6 ;  /* 0xff8000000b0b7808 */ /* 0x002fe20003000000 */
[----:B------:R-:W-:Y:S01]  /*2280*/  UIADD3 UR40, UR40, -0x2, URZ ;  /* 0xfffffffe28287890 */ /* 0x000fe2000fffe03f */
[----:B------:R-:W-:-:S03]  /*2290*/  ISETP.GT.AND P6, PT, R33, 0x20, PT ;  /* 0x000000202100780c */ /* 0x000fc60003fc4270 */
[----:B------:R-:W-:Y:S02]  /*22a0*/  UISETP.GE.AND UP0, UPT, UR40, UR37, UPT ;  /* 0x000000252800728c */ /* 0x000fe4000bf06270 */
[----:B------:R-:W1:Y:S01]  /*22b0*/  MUFU.TANH R25, R25 ;  /* 0x0000001900197308 */ /* 0x000e620000002400 */
[----:B---3--:R-:W-:-:S04]  /*22c0*/  FSEL R57, R23, -INF , P5 ;  /* 0xff80000017397808 */ /* 0x008fc80002800000 */
[----:B------:R-:W-:-:S03]  /*22d0*/  FMNMX.FTZ R15, R57, R6, !PT ;  /* 0x00000006390f7209 */ /* 0x000fc60007810000 */
[----:B------:R-:W3:Y:S01]  /*22e0*/  MUFU.TANH R18, R18 ;  /* 0x0000001200127308 */ /* 0x000ee20000002400 */
[----:B0-----:R-:W-:Y:S02]  /*22f0*/  FSEL R13, R13, -INF , P4 ;  /* 0xff8000000d0d7808 */ /* 0x001fe40002000000 */
[----:B------:R-:W-:-:S05]  /*2300*/  ISETP.GT.AND P4, PT, R33, 0x21, PT ;  /* 0x000000212100780c */ /* 0x000fca0003f84270 */
[----:B------:R-:W0:Y:S01]  /*2310*/  MUFU.TANH R27, R27 ;  /* 0x0000001b001b7308 */ /* 0x000e220000002400 */
[----:B-1----:R-:W-:-:S04]  /*2320*/  FSEL R58, R25, -INF , P6 ;  /* 0xff800000193a7808 */ /* 0x002fc80003000000 */
[----:B------:R-:W-:-:S03]  /*2330*/  FMNMX.FTZ R8, R58, R15, !PT ;  /* 0x0000000f3a087209 */ /* 0x000fc60007810000 */
[----:B------:R-:W1:Y:S01]  /*2340*/  MUFU.TANH R20, R20 ;  /* 0x0000001400147308 */ /* 0x000e620000002400 */
[----:B---3--:R-:W-:Y:S02]  /*2350*/  FSEL R18, R18, -INF , P3 ;  /* 0xff80000012127808 */ /* 0x008fe40001800000 */
[----:B------:R-:W-:-:S05]  /*2360*/  ISETP.GT.AND P3, PT, R33, 0x28, PT ;  /* 0x000000282100780c */ /* 0x000fca0003f64270 */
[----:B------:R-:W3:Y:S01]  /*2370*/  MUFU.TANH R30, R30 ;  /* 0x0000001e001e7308 */ /* 0x000ee20000002400 */
[----:B0-----:R-:W-:-:S04]  /*2380*/  FSEL R27, R27, -INF , P4 ;  /* 0xff8000001b1b7808 */ /* 0x001fc80002000000 */
[----:B------:R-:W-:-:S03]  /*2390*/  FMNMX.FTZ R15, R27, R8, !PT ;  /* 0x000000081b0f7209 */ /* 0x000fc60007810000 */
[----:B------:R-:W0:Y:S01]  /*23a0*/  MUFU.TANH R22, R22 ;  /* 0x0000001600167308 */ /* 0x000e220000002400 */
[----:B-1----:R-:W-:Y:S02]  /*23b0*/  FSEL R20, R20, -INF , P2 ;  /* 0xff80000014147808 */ /* 0x002fe40001000000 */
[----:B------:R-:W-:-:S05]  /*23c0*/  ISETP.GT.AND P2, PT, R33, 0x29, PT ;  /* 0x000000292100780c */ /* 0x000fca0003f44270 */
        /* <DEDUP_REMOVED lines=120> */
[----:B------:R-:W-:Y:S01]  /*2b50*/  MUFU.TANH R77, R77 ;  /* 0x0000004d004d7308 */ /* 0x000fe20000002400 */
[----:B0-----:R-:W-:-:S04]  /*2b60*/  FSEL R63, R63, -INF , P3 ;  /* 0xff8000003f3f7808 */ /* 0x001fc80001800000 */
[----:B------:R-:W-:-:S03]  /*2b70*/  FMNMX.FTZ R33, R63, R66, !PT ;  /* 0x000000423f217209 */ /* 0x000fc60007810000 */
[----:B------:R-:W0:Y:S01]  /*2b80*/  MUFU.TANH R67, R81 ;  /* 0x0000005100437308 */ /* 0x000e220000002400 */
[----:B-1----:R-:W-:-:S04]  /*2b90*/  FSEL R64, R64, -INF , P2 ;  /* 0xff80000040407808 */ /* 0x002fc80001000000 */
[----:B------:R-:W-:-:S03]  /*2ba0*/  FMNMX.FTZ R33, R64, R33, !PT ;  /* 0x0000002140217209 */ /* 0x000fc60007810000 */
[----:B------:R-:W1:Y:S02]  /*2bb0*/  MUFU.TANH R69, R84 ;  /* 0x0000005400457308 */ /* 0x000e640000002400 */
[----:B------:R-:W3:Y:S06]  /*2bc0*/  SHFL.BFLY PT, R66, R33, 0x2, 0x1f ;  /* 0x0c401f0021427f89 */ /* 0x000eec00000e0000 */
[----:B------:R-:W4:Y:S01]  /*2bd0*/  MUFU.TANH R71, R85 ;  /* 0x0000005500477308 */ /* 0x000f220000002400 */
[----:B0-----:R-:W-:Y:S02]  /*2be0*/  FSEL R67, R67, -INF , P4 ;  /* 0xff80000043437808 */ /* 0x001fe40002000000 */
[----:B-1----:R-:W-:-:S02]  /*2bf0*/  FSEL R69, R69, -INF , P3 ;  /* 0xff80000045457808 */ /* 0x002fc40001800000 */
[----:B----4-:R-:W-:Y:S02]  /*2c00*/  FSEL R71, R71, -INF , P2 ;  /* 0xff80000047477808 */ /* 0x010fe40001000000 */
[----:B---3--:R-:W-:-:S05]  /*2c10*/  FMNMX.FTZ R66, R33, R66, !PT ;  /* 0x0000004221427209 */ /* 0x008fca0007810000 */
[----:B------:R-:W0:Y:S02]  /*2c20*/  SHFL.BFLY PT, R65, R66, 0x1, 0x1f ;  /* 0x0c201f0042417f89 */ /* 0x000e2400000e0000 */
[----:B0-----:R-:W-:Y:S01]  /*2c30*/  FMNMX.FTZ R70, R66, R65, !PT ;  /* 0x0000004142467209 */ /* 0x001fe20007810000 */
[----:B------:R-:W-:Y:S01]  /*2c40*/  IMAD.U32 R65, RZ, RZ, UR10 ;  /* 0x0000000aff417e24 */ /* 0x000fe2000f8e00ff */
[----:B------:R-:W-:Y:S02]  /*2c50*/  FMNMX.FTZ R66, R14, R7, !PT ;  /* 0x000000070e427209 */ /* 0x000fe40007810000 */
[C---:B------:R-:W-:Y:S01]  /*2c60*/  FSETP.NEU.FTZ.AND P0, PT, R70.reuse, -INF , PT ;  /* 0xff8000004600780b */ /* 0x040fe20003f1d000 */
[----:B------:R-:W-:Y:S01]  /*2c70*/  FFMA.FTZ R72, R70, R65, -8 ;  /* 0xc100000046487423 */ /* 0x000fe20000010041 */
[----:B------:R-:W-:Y:S01]  /*2c80*/  FMNMX.FTZ R66, R9, R66, !PT ;  /* 0x0000004209427209 */ /* 0x000fe20007810000 */
[----:B------:R-:W0:Y:S03]  /*2c90*/  MUFU.TANH R65, R80 ;  /* 0x0000005000417308 */ /* 0x000e260000002400 */
[----:B------:R-:W-:-:S02]  /*2ca0*/  FSEL R72, R72, RZ, P0 ;  /* 0x000000ff48487208 */ /* 0x000fc40000000000 */
[----:B------:R-:W-:Y:S02]  /*2cb0*/  FMNMX.FTZ R66, R11, R66, !PT ;  /* 0x000000420b427209 */ /* 0x000fe40007810000 */
[----:B------:R-:W-:Y:S01]  /*2cc0*/  ISETP.NE.AND P0, PT, R88, RZ, PT ;  /* 0x000000ff5800720c */ /* 0x000fe20003f05270 */
[--C-:B------:R-:W-:Y:S01]  /*2cd0*/  FFMA.FTZ R33, R3, UR10, -R72.reuse ;  /* 0x0000000a03217c23 */ /* 0x100fe20008010848 */
[----:B------:R-:W-:Y:S01]  /*2ce0*/  FMNMX.FTZ R3, R13, R66, !PT ;  /* 0x000000420d037209 */ /* 0x000fe20007810000 */
[--C-:B------:R-:W-:Y:S01]  /*2cf0*/  FFMA.FTZ R66, R55, UR10, -R72.reuse ;  /* 0x0000000a37427c23 */ /* 0x100fe20008010848 */
[--C-:B------:R-:W-:Y:S01]  /*2d00*/  FFMA.FTZ R55, R58, UR10, -R72.reuse ;  /* 0x0000000a3a377c23 */ /* 0x100fe20008010848 */
        /* <DEDUP_REMOVED lines=8> */
[----:B0-----:R-:W-:Y:S01]  /*2d90*/  FSEL R65, R65, -INF , P5 ;  /* 0xff80000041417808 */ /* 0x001fe20002800000 */
        /* <DEDUP_REMOVED lines=18> */
[----:B------:R-:W-:Y:S01]  /*2ec0*/  FFMA.FTZ R56, R56, UR10, -R72 ;  /* 0x0000000a38387c23 */ /* 0x000fe20008010848 */
[----:B------:R-:W-:Y:S01]  /*2ed0*/  MUFU.EX2 R33, R33 ;  /* 0x0000002100217308 */ /* 0x000fe20000000800 */
[----:B------:R-:W-:Y:S01]  /*2ee0*/  IMAD.MOV.U32 R88, RZ, RZ, R89 ;  /* 0x000000ffff587224 */ /* 0x000fe200078e0059 */
[----:B------:R-:W-:-:S04]  /*2ef0*/  FMNMX.FTZ R3, R10, R3, !PT ;  /* 0x000000030a037209 */ /* 0x000fc80007810000 */
[----:B------:R-:W-:Y:S02]  /*2f00*/  FMNMX.FTZ R58, R12, R3, !PT ;  /* 0x000000030c3a7209 */ /* 0x000fe40007810000 */
[----:B------:R-:W-:Y:S02]  /*2f10*/  MUFU.EX2 R50, R50 ;  /* 0x0000003200327308 */ /* 0x000fe40000000800 */
[----:B------:R-:W-:-:S04]  /*2f20*/  FMNMX.FTZ R3, R15, R58, !PT ;  /* 0x0000003a0f037209 */ /* 0x000fc80007810000 */
[----:B------:R-:W-:Y:S02]  /*2f30*/  FMNMX.FTZ R74, R16, R3, !PT ;  /* 0x00000003104a7209 */ /* 0x000fe40007810000 */
[----:B------:R0:W-:Y:S02]  /*2f40*/  MUFU.EX2 R58, R57 ;  /* 0x00000039003a7308 */ /* 0x0001e40000000800 */
[----:B------:R-:W-:-:S04]  /*2f50*/  FMNMX.FTZ R74, R17, R74, !PT ;  /* 0x0000004a114a7209 */ /* 0x000fc80007810000 */
[----:B------:R-:W-:Y:S02]  /*2f60*/  FMNMX.FTZ R3, R19, R74, !PT ;  /* 0x0000004a13037209 */ /* 0x000fe40007810000 */
[----:B------:R-:W-:Y:S01]  /*2f70*/  MUFU.EX2 R51, R51 ;  /* 0x0000003300337308 */ /* 0x000fe20000000800 */
[----:B0-----:R-:W-:Y:S02]  /*2f80*/  FSEL R57, R77, -INF , P6 ;  /* 0xff8000004d397808 */ /* 0x001fe40003000000 */
[----:B------:R-:W-:-:S04]  /*2f90*/  FMNMX.FTZ R74, R42, R3, !PT ;  /* 0x000000032a4a7209 */ /* 0x000fc80007810000 */
[----:B------:R-:W-:Y:S01]  /*2fa0*/  FMNMX.FTZ R3, R45, R74, !PT ;  /* 0x0000004a2d037209 */ /* 0x000fe20007810000 */
[----:B------:R-:W0:Y:S03]  /*2fb0*/  MUFU.EX2 R54, R54 ;  /* 0x0000003600367308 */ /* 0x000e260000000800 */
[----:B------:R-:W-:-:S04]  /*2fc0*/  FMNMX.FTZ R74, R48, R3, !PT ;  /* 0x00000003304a7209 */ /* 0x000fc80007810000 */
[----:B------:R-:W-:Y:S01]  /*2fd0*/  FMNMX.FTZ R74, R21, R74, !PT ;  /* 0x0000004a154a7209 */ /* 0x000fe20007810000 */
[----:B------:R-:W-:Y:S03]  /*2fe0*/  MUFU.EX2 R49, R49 ;  /* 0x0000003100317308 */ /* 0x000fe60000000800 */
[----:B------:R-:W-:-:S04]  /*2ff0*/  FMNMX.FTZ R74, R23, R74, !PT ;  /* 0x0000004a174a7209 */ /* 0x000fc80007810000 */
[----:B------:R-:W-:Y:S01]  /*3000*/  FMNMX.FTZ R3, R25, R74, !PT ;  /* 0x0000004a19037209 */ /* 0x000fe20007810000 */
[----:B------:R-:W-:Y:S01]  /*3010*/  MUFU.EX2 R66, R66 ;  /* 0x0000004200427308 */ /* 0x000fe20000000800 */
[----:B0-----:R-:W-:Y:S02]  /*3020*/  F2FP.SATFINITE.E4M3.F32.PACK_AB_MERGE_C R149, R54, R51, RZ ;  /* 0x000000333695723e */ /* 0x001fe400048070ff */
[----:B------:R-:W-:Y:S02]  /*3030*/  FMNMX.FTZ R40, R28, R3, !PT ;  /* 0x000000031c287209 */ /* 0x000fe40007810000 */
[----:B------:R-:W-:Y:S02]  /*3040*/  F2FP.SATFINITE.E4M3.F32.PACK_AB_MERGE_C R149, R50, R33, R149 ;  /* 0x000000213295723e */ /* 0x000fe40004807095 */
        /* <DEDUP_REMOVED lines=10> */
[----:B------:R-:W-:Y:S02]  /*30f0*/  MUFU.EX2 R53, R53 ;  /* 0x0000003500357308 */ /* 0x000fe40000000800 */
[----:B------:R-:W-:-:S04]  /*3100*/  FMNMX.FTZ R74, R65, R74, !PT ;  /* 0x0000004a414a7209 */ /* 0x000fc80007810000 */
[----:B------:R-:W-:Y:S02]  /*3110*/  FMNMX.FTZ R74, R67, R74, !PT ;  /* 0x0000004a434a7209 */ /* 0x000fe40007810000 */
[----:B------:R-:W-:Y:S02]  /*3120*/  MUFU.EX2 R68, R68 ;  /* 0x0000004400447308 */ /* 0x000fe40000000800 */
[----:B------:R-:W-:-:S04]  /*3130*/  FMNMX.FTZ R74, R69, R74, !PT ;  /* 0x0000004a454a7209 */ /* 0x000fc80007810000 */
[----:B------:R-:W-:Y:S02]  /*3140*/  FMNMX.FTZ R74, R71, R74, !PT ;  /* 0x0000004a474a7209 */ /* 0x000fe40007810000 */
[----:B------:R-:W-:Y:S03]  /*3150*/  MUFU.EX2 R55, R55 ;  /* 0x0000003700377308 */ /* 0x000fe60000000800 */
[----:B------:R-:W0:Y:S05]  /*3160*/  SHFL.BFLY PT, R3, R74, 0x2, 0x1f ;  /* 0x0c401f004a037f89 */ /* 0x000e2a00000e0000 */
[----:B------:R-:W-:Y:S08]  /*3170*/  MUFU.EX2 R27, R27 ;  /* 0x0000001b001b7308 */ /* 0x000ff00000000800 */
[----:B------:R-:W-:Y:S08]  /*3180*/  MUFU.EX2 R30, R30 ;  /* 0x0000001e001e7308 */ /* 0x000ff00000000800 */
[----:B------:R-:W-:Y:S01]  /*3190*/  MUFU.EX2 R31, R31 ;  /* 0x0000001f001f7308 */ /* 0x000fe20000000800 */
[----:B0-----:R-:W-:Y:S01]  /*31a0*/  FMNMX.FTZ R60, R74, R3, !PT ;  /* 0x000000034a3c7209 */ /* 0x001fe20007810000 */
[----:B------:R-:W-:-:S04]  /*31b0*/  FFMA.FTZ R74, R64, UR10, -R72 ;  /* 0x0000000a404a7c23 */ /* 0x000fc80008010848 */
[----:B------:R-:W0:Y:S02]  /*31c0*/  SHFL.BFLY PT, R3, R60, 0x1, 0x1f ;  /* 0x0c201f003c037f89 */ /* 0x000e2400000e0000 */
[----:B------:R-:W-:Y:S08]  /*31d0*/  MUFU.EX2 R36, R36 ;  /* 0x0000002400247308 */ /* 0x000ff00000000800 */
[----:B------:R-:W-:Y:S08]  /*31e0*/  MUFU.EX2 R35, R35 ;  /* 0x0000002300237308 */ /* 0x000ff00000000800 */
[----:B------:R-:W-:Y:S01]  /*31f0*/  MUFU.EX2 R40, R40 ;  /* 0x0000002800287308 */ /* 0x000fe20000000800 */
[----:B0-----:R-:W-:Y:S01]  /*3200*/  FMNMX.FTZ R3, R60, R3, !PT ;  /* 0x000000033c037209 */ /* 0x001fe20007810000 */
[----:B------:R-:W-:Y:S01]  /*3210*/  FFMA.FTZ R60, R62, UR10, -R72 ;  /* 0x0000000a3e3c7c23 */ /* 0x000fe20008010848 */
[----:B------:R-:W-:-:S05]  /*3220*/  MOV R62, UR10 ;  /* 0x0000000a003e7c02 */ /* 0x000fca0008000f00 */
[----:B------:R-:W-:Y:S01]  /*3230*/  MUFU.EX2 R43, R43 ;  /* 0x0000002b002b7308 */ /* 0x000fe20000000800 */
[C---:B------:R-:W-:Y:S01]  /*3240*/  FSETP.NEU.FTZ.AND P2, PT, R3.reuse, -INF , PT ;  /* 0xff8000000300780b */ /* 0x040fe20003f5d000 */
[----:B------:R-:W-:-:S06]  /*3250*/  FFMA.FTZ R62, R3, R62, -8 ;  /* 0xc1000000033e7423 */ /* 0x000fcc000001003e */
[----:B------:R-:W-:Y:S01]  /*3260*/  MUFU.EX2 R44, R44 ;  /* 0x0000002c002c7308 */ /* 0x000fe20000000800 */
[----:B------:R-:W-:Y:S02]  /*3270*/  FSEL R72, R62, RZ, P2 ;  /* 0x000000ff3e487208 */ /* 0x000fe40001000000 */
[----:B------:R-:W-:-:S03]  /*3280*/  PLOP3.LUT P2, PT, PT, PT, UP0, 0x80, 0x0 ;  /* 0x000000000000781c */ /* 0x000fc60003f4f008 */
[--C-:B------:R-:W-:Y:S01]  /*3290*/  FFMA.FTZ R14, R14, UR10, -R72.reuse ;  /* 0x0000000a0e0e7c23 */ /* 0x100fe20008010848 */
[--C-:B------:R-:W-:Y:S01]  /*32a0*/  FFMA.FTZ R7, R7, UR10, -R72.reuse ;  /* 0x0000000a07077c23 */ /* 0x100fe20008010848 */
[--C-:B------:R-:W-:Y:S01]  /*32b0*/  FFMA.FTZ R63, R9, UR10, -R72.reuse ;  /* 0x0000000a093f7c23 */ /* 0x100fe20008010848 */
[--C-:B------:R-:W-:Y:S01]  /*32c0*/  FFMA.FTZ R64, R11, UR10, -R72.reuse ;  /* 0x0000000a0b407c23 */ /* 0x100fe20008010848 */
[--C-:B------:R-:W-:Y:S01]  /*32d0*/  FFMA.FTZ R9, R13, UR10, -R72.reuse ;  /* 0x0000000a0d097c23 */ /* 0x100fe20008010848 */
[--C-:B------:R-:W-:Y:S01]  /*32e0*/  FFMA.FTZ R11, R24, UR10, -R72.reuse ;  /* 0x0000000a180b7c23 */ /* 0x100fe20008010848 */
[----:B------:R-:W-:Y:S01]  /*32f0*/  MUFU.EX2 R14, R14 ;  /* 0x0000000e000e7308 */ /* 0x000fe20000000800 */
[--C-:B------:R-:W-:Y:S01]  /*3300*/  FFMA.FTZ R18, R18, UR10, -R72.reuse ;  /* 0x0000000a12127c23 */ /* 0x100fe20008010848 */
[--C-:B------:R-:W-:Y:S01]  /*3310*/  FFMA.FTZ R13, R20, UR10, -R72.reuse ;  /* 0x0000000a140d7c23 */ /* 0x100fe20008010848 */
[--C-:B------:R-:W-:Y:S01]  /*3320*/  FFMA.FTZ R22, R22, UR10, -R72.reuse ;  /* 0x0000000a16167c23 */ /* 0x100fe20008010848 */
[--C-:B------:R-:W-:Y:S01]  /*3330*/  FFMA.FTZ R24, R6, UR10, -R72.reuse ;  /* 0x0000000a06187c23 */ /* 0x100fe20008010848 */
[--C-:B------:R-:W-:Y:S01]  /*3340*/  FFMA.FTZ R6, R10, UR10, -R72.reuse ;  /* 0x0000000a0a067c23 */ /* 0x100fe20008010848 */
[--C-:B------:R-:W-:Y:S01]  /*3350*/  FFMA.FTZ R10, R15, UR10, -R72.reuse ;  /* 0x0000000a0f0a7c23 */ /* 0x100fe20008010848 */
[--C-:B------:R-:W-:Y:S01]  /*3360*/  FFMA.FTZ R20, R26, UR10, -R72.reuse ;  /* 0x0000000a1a147c23 */ /* 0x100fe20008010848 */
[----:B------:R-:W0:Y:S01]  /*3370*/  MUFU.EX2 R7, R7 ;  /* 0x0000000700077308 */ /* 0x000e220000000800 */
[--C-:B------:R-:W-:Y:S01]  /*3380*/  FFMA.FTZ R26, R8, UR10, -R72.reuse ;  /* 0x0000000a081a7c23 */ /* 0x100fe20008010848 */
[--C-:B------:R-:W-:Y:S01]  /*3390*/  FFMA.FTZ R15, R19, UR10, -R72.reuse ;  /* 0x0000000a130f7c23 */ /* 0x100fe20008010848 */
[--C-:B------:R-:W-:Y:S01]  /*33a0*/  FFMA.FTZ R16, R16, UR10, -R72.reuse ;  /* 0x0000000a10107c23 */ /* 0x100fe20008010848 */
[--C-:B------:R-:W-:Y:S01]  /*33b0*/  FFMA.FTZ R8, R17, UR10, -R72.reuse ;  /* 0x0000000a11087c23 */ /* 0x100fe20008010848 */
[--C-:B------:R-:W-:Y:S01]  /*33c0*/  FFMA.FTZ R42, R42, UR10, -R72.reuse ;  /* 0x0000000a2a2a7c23 */ /* 0x100fe20008010848 */
[--C-:B------:R-:W-:Y:S01]  /*33d0*/  FFMA.FTZ R45, R45, UR10, -R72.reuse ;  /* 0x0000000a2d2d7c23 */ /* 0x100fe20008010848 */
[--C-:B------:R-:W-:Y:S01]  /*33e0*/  FFMA.FTZ R23, R23, UR10, -R72.reuse ;  /* 0x0000000a17177c23 */ /* 0x100fe20008010848 */
[----:B------:R-:W1:Y:S01]  /*33f0*/  MUFU.EX2 R63, R63 ;  /* 0x0000003f003f7308 */ /* 0x000e620000000800 */
[--C-:B------:R-:W-:Y:S01]  /*3400*/  FFMA.FTZ R25, R25, UR10, -R72.reuse ;  /* 0x0000000a19197c23 */ /* 0x100fe20008010848 */
[--C-:B------:R-:W-:Y:S01]  /*3410*/  FFMA.FTZ R28, R28, UR10, -R72.reuse ;  /* 0x0000000a1c1c7c23 */ /* 0x100fe20008010848 */
[--C-:B------:R-:W-:Y:S01]  /*3420*/  FFMA.FTZ R29, R29, UR10, -R72.reuse ;  /* 0x0000000a1d1d7c23 */ /* 0x100fe20008010848 */
[--C-:B------:R-:W-:Y:S01]  /*3430*/  FFMA.FTZ R32, R32, UR10, -R72.reuse ;  /* 0x0000000a20207c23 */ /* 0x100fe20008010848 */
[--C-:B------:R-:W-:Y:S01]  /*3440*/  FFMA.FTZ R57, R57, UR10, -R72.reuse ;  /* 0x0000000a39397c23 */ /* 0x100fe20008010848 */
[--C-:B------:R-:W-:Y:S01]  /*3450*/  FFMA.FTZ R65, R65, UR10, -R72.reuse ;  /* 0x0000000a41417c23 */ /* 0x100fe20008010848 */
[--C-:B------:R-:W-:Y:S01]  /*3460*/  FFMA.FTZ R67, R67, UR10, -R72.reuse ;  /* 0x0000000a43437c23 */ /* 0x100fe20008010848 */
[----:B------:R-:W3:Y:S01]  /*3470*/  MUFU.EX2 R64, R64 ;  /* 0x0000004000407308 */ /* 0x000ee20000000800 */
[--C-:B------:R-:W-:Y:S01]  /*3480*/  FFMA.FTZ R69, R69, UR10, -R72.reuse ;  /* 0x0000000a45457c23 */ /* 0x100fe20008010848 */
[----:B------:R-:W-:-:S06]  /*3490*/  FFMA.FTZ R71, R71, UR10, -R72 ;  /* 0x0000000a47477c23 */ /* 0x000fcc0008010848 */
[----:B------:R-:W4:Y:S08]  /*34a0*/  MUFU.EX2 R9, R9 ;  /* 0x0000000900097308 */ /* 0x000f300000000800 */
[----:B------:R-:W-:Y:S08]  /*34b0*/  MUFU.EX2 R62, R74 ;  /* 0x0000004a003e7308 */ /* 0x000ff00000000800 */
[----:B------:R5:W-:Y:S08]  /*34c0*/  MUFU.EX2 R74, R13 ;  /* 0x0000000d004a7308 */ /* 0x000bf00000000800 */
[----:B------:R-:W-:Y:S01]  /*34d0*/  MUFU.EX2 R75, R22 ;  /* 0x00000016004b7308 */ /* 0x000fe20000000800 */
[----:B-----5:R-:W-:Y:S01]  /*34e0*/  FFMA.FTZ R13, R12, UR10, -R72 ;  /* 0x0000000a0c0d7c23 */ /* 0x020fe20008010848 */
[----:B------:R-:W-:-:S04]  /*34f0*/  FADD.FTZ R12, R33, R50 ;  /* 0x00000032210c7221 */ /* 0x000fc80000010000 */
[----:B------:R-:W-:Y:S01]  /*3500*/  FADD.FTZ R19, R51, R12 ;  /* 0x0000000c33137221 */ /* 0x000fe20000010000 */
[----:B------:R-:W-:Y:S01]  /*3510*/  IMAD.U32 R12, RZ, RZ, UR38 ;  /* 0x00000026ff0c7e24 */ /* 0x000fe2000f8e00ff */
[----:B------:R-:W5:Y:S03]  /*3520*/  MUFU.EX2 R18, R18 ;  /* 0x0000001200127308 */ /* 0x000f660000000800 */
[----:B------:R-:W-:-:S05]  /*3530*/  @!P1 VIADD R12, R12, 0x17040 ;  /* 0x000170400c0c9836 */ /* 0x000fca0000000000 */
[----:B------:R0:W-:Y:S01]  /*3540*/  MUFU.EX2 R22, R10 ;  /* 0x0000000a00167308 */ /* 0x0001e20000000800 */
[----:B------:R-:W-:-:S04]  /*3550*/  @!P1 PRMT R12, RZ, 0x654, R12 ;  /* 0x00000654ff0c9816 */ /* 0x000fc8000000000c */
[----:B------:R2:W-:Y:S03]  /*3560*/  @!P1 SYNCS.ARRIVE.TRANS64.RED.A1T0 RZ, [R12+URZ], RZ ;  /* 0x000000ff0cff99a7 */ /* 0x0005e6000810043f */
[----:B------:R4:W-:Y:S01]  /*3570*/  MUFU.EX2 R77, R26 ;  /* 0x0000001a004d7308 */ /* 0x0009e20000000800 */
[----:B0-----:R-:W-:-:S04]  /*3580*/  FADD.FTZ R10, R14, R7 ;  /* 0x000000070e0a7221 */ /* 0x001fc80000010000 */
[----:B-1----:R-:W-:Y:S01]  /*3590*/  FADD.FTZ R17, R63, R10 ;  /* 0x0000000a3f117221 */ /* 0x002fe20000010000 */
[----:B------:R-:W-:Y:S01]  /*35a0*/  FFMA.FTZ R10, R48, UR10, -R72 ;  /* 0x0000000a300a7c23 */ /* 0x000fe20008010848 */
[----:B---3--:R-:W-:Y:S01]  /*35b0*/  F2FP.SATFINITE.E4M3.F32.PACK_AB_MERGE_C R63, R64, R63, RZ ;  /* 0x0000003f403f723e */ /* 0x008fe200048070ff */
[----:B------:R0:W-:Y:S01]  /*35c0*/  MUFU.EX2 R79, R16 ;  /* 0x00000010004f7308 */ /* 0x0001e20000000800 */
[----:B----4-:R-:W-:Y:S02]  /*35d0*/  FADD.FTZ R26, R54, R19 ;  /* 0x00000013361a7221 */ /* 0x010fe40000010000 */
[----:B------:R-:W-:Y:S02]  /*35e0*/  F2FP.SATFINITE.E4M3.F32.PACK_AB_MERGE_C R148, R7, R14, R63 ;  /* 0x0000000e0794723e */ /* 0x000fe4000480703f */
[----:B------:R-:W-:-:S03]  /*35f0*/  FADD.FTZ R81, R49, R26 ;  /* 0x0000001a31517221 */ /* 0x000fc60000010000 */
[----:B------:R-:W1:Y:S01]  /*3600*/  MUFU.EX2 R11, R11 ;  /* 0x0000000b000b7308 */ /* 0x000e620000000800 */
[----:B0-----:R-:W-:Y:S01]  /*3610*/  FADD.FTZ R16, R64, R17 ;  /* 0x0000001140107221 */ /* 0x001fe20000010000 */
[----:B------:R-:W-:-:S03]  /*3620*/  FFMA.FTZ R17, R21, UR10, -R72 ;  /* 0x0000000a15117c23 */ /* 0x000fc60008010848 */
[----:B------:R-:W-:Y:S01]  /*3630*/  FADD.FTZ R19, R9, R16 ;  /* 0x0000001009137221 */ /* 0x000fe20000010000 */
[----:B------:R-:W-:Y:S02]  /*3640*/  FADD.FTZ R16, R66, R81 ;  /* 0x0000005142107221 */ /* 0x000fe40000010000 */
[----:B------:R-:W0:Y:S01]  /*3650*/  MUFU.EX2 R20, R20 ;  /* 0x0000001400147308 */ /* 0x000e220000000800 */
[----:B-----5:R-:W-:Y:S01]  /*3660*/  FADD.FTZ R19, R18, R19 ;  /* 0x0000001312137221 */ /* 0x020fe20000010000 */
[----:B------:R-:W-:Y:S01]  /*3670*/  FADD.FTZ R21, R53, R16 ;  /* 0x0000001035157221 */ /* 0x000fe20000010000 */
[----:B------:R-:W-:Y:S02]  /*3680*/  F2FP.SATFINITE.E4M3.F32.PACK_AB_MERGE_C R53, R68, R53, RZ ;  /* 0x000000354435723e */ /* 0x000fe400048070ff */
[----:B--2---:R-:W-:Y:S01]  /*3690*/  FADD.FTZ R12, R74, R19 ;  /* 0x000000134a0c7221 */ /* 0x004fe20000010000 */
[----:B------:R-:W-:Y:S01]  /*36a0*/  FADD.FTZ R16, R68, R21 ;  /* 0x0000001544107221 */ /* 0x000fe20000010000 */
[C---:B------:R-:W-:Y:S01]  /*36b0*/  F2FP.SATFINITE.E4M3.F32.PACK_AB_MERGE_C R74, R75.reuse, R74, RZ ;  /* 0x0000004a4b4a723e */ /* 0x040fe200048070ff */
[----:B------:R-:W2:Y:S01]  /*36c0*/  MUFU.EX2 R24, R24 ;  /* 0x0000001800187308 */ /* 0x000ea20000000800 */
[----:B------:R-:W-:Y:S01]  /*36d0*/  FADD.FTZ R12, R75, R12 ;  /* 0x0000000c4b0c7221 */ /* 0x000fe20000010000 */
[----:B------:R-:W-:Y:S01]  /*36e0*/  FADD.FTZ R21, R55, R16 ;  /* 0x0000001037157221 */ /* 0x000fe20000010000 */
[----:B------:R-:W-:-:S02]  /*36f0*/  F2FP.SATFINITE.E4M3.F32.PACK_AB_MERGE_C R150, R18, R9, R74 ;  /* 0x000000091296723e */ /* 0x000fc4000480704a */
[----:B-1----:R-:W-:Y:S01]  /*3700*/  FADD.FTZ R19, R11, R12 ;  /* 0x0000000c0b137221 */ /* 0x002fe20000010000 */
[----:B------:R-:W-:Y:S01]  /*3710*/  FADD.FTZ R16, R58, R21 ;  /* 0x000000153a107221 */ /* 0x000fe20000010000 */
[----:B------:R-:W-:Y:S01]  /*3720*/  F2FP.SATFINITE.E4M3.F32.PACK_AB_MERGE_C R151, R66, R49, R53 ;  /* 0x000000314297723e */ /* 0x000fe20004807035 */
[----:B------:R-:W1:Y:S01]  /*3730*/  MUFU.EX2 R6, R6 ;  /* 0x0000000600067308 */ /* 0x000e620000000800 */
[----:B0-----:R-:W-:Y:S01]  /*3740*/  FADD.FTZ R19, R20, R19 ;  /* 0x0000001314137221 */ /* 0x001fe20000010000 */
[----:B------:R-:W-:Y:S01]  /*3750*/  FADD.FTZ R21, R27, R16 ;  /* 0x000000101b157221 */ /* 0x000fe20000010000 */
[----:B------:R-:W-:-:S03]  /*3760*/  F2FP.SATFINITE.E4M3.F32.PACK_AB_MERGE_C R27, R30, R27, RZ ;  /* 0x0000001b1e1b723e */ /* 0x000fc600048070ff */
[----:B------:R-:W-:Y:S01]  /*3770*/  FADD.FTZ R26, R30, R21 ;  /* 0x000000151e1a7221 */ /* 0x000fe20000010000 */
[----:B------:R-:W-:Y:S01]  /*3780*/  F2FP.SATFINITE.E4M3.F32.PACK_AB_MERGE_C R137, R58, R55, R27 ;  /* 0x000000373a89723e */ /* 0x000fe2000480701b */
[----:B------:R-:W0:Y:S01]  /*3790*/  MUFU.EX2 R13, R13 ;  /* 0x0000000d000d7308 */ /* 0x000e220000000800 */
[----:B--2---:R-:W-:Y:S01]  /*37a0*/  FADD.FTZ R16, R24, R19 ;  /* 0x0000001318107221 */ /* 0x004fe20000010000 */
[----:B------:R-:W-:-:S03]  /*37b0*/  FADD.FTZ R21, R31, R26 ;  /* 0x0000001a1f157221 */ /* 0x000fc60000010000 */
[C---:B------:R-:W-:Y:S01]  /*37c0*/  FADD.FTZ R19, R77.reuse, R16 ;  /* 0x000000104d137221 */ /* 0x040fe20000010000 */
[----:B------:R-:W-:Y:S01]  /*37d0*/  FADD.FTZ R26, R36, R21 ;  /* 0x00000015241a7221 */ /* 0x000fe20000010000 */
[----:B------:R-:W-:Y:S01]  /*37e0*/  F2FP.SATFINITE.E4M3.F32.PACK_AB_MERGE_C R77, R77, R24, RZ ;  /* 0x000000184d4d723e */ /* 0x000fe200048070ff */
[----:B------:R-:W2:Y:S01]  /*37f0*/  MUFU.EX2 R8, R8 ;  /* 0x0000000800087308 */ /* 0x000ea20000000800 */
[----:B-1----:R-:W-:Y:S01]  /*3800*/  FADD.FTZ R16, R6, R19 ;  /* 0x0000001306107221 */ /* 0x002fe20000010000 */
[----:B------:R-:W-:Y:S01]  /*3810*/  FADD.FTZ R21, R35, R26 ;  /* 0x0000001a23157221 */ /* 0x000fe20000010000 */
[----:B------:R-:W-:Y:S02]  /*3820*/  F2FP.SATFINITE.E4M3.F32.PACK_AB_MERGE_C R35, R40, R35, RZ ;  /* 0x000000232823723e */ /* 0x000fe400048070ff */
[----:B------:R-:W-:Y:S01]  /*3830*/  F2FP.SATFINITE.E4M3.F32.PACK_AB_MERGE_C R136, R20, R11, R77 ;  /* 0x0000000b1488723e */ /* 0x000fe2000480704d */
[----:B------:R-:W-:Y:S01]  /*3840*/  FADD.FTZ R40, R40, R21 ;  /* 0x0000001528287221 */ /* 0x000fe20000010000 */
[----:B------:R-:W-:Y:S01]  /*3850*/  F2FP.SATFINITE.E4M3.F32.PACK_AB_MERGE_C R139, R36, R31, R35 ;  /* 0x0000001f248b723e */ /* 0x000fe20004807023 */
[----:B------:R-:W1:Y:S01]  /*3860*/  MUFU.EX2 R15, R15 ;  /* 0x0000000f000f7308 */ /* 0x000e620000000800 */
[----:B0-----:R-:W-:Y:S01]  /*3870*/  FADD.FTZ R19, R13, R16 ;  /* 0x000000100d137221 */ /* 0x001fe20000010000 */
[----:B------:R-:W-:-:S03]  /*3880*/  FADD.FTZ R21, R43, R40 ;  /* 0x000000282b157221 */ /* 0x000fc60000010000 */
[----:B------:R-:W-:Y:S01]  /*3890*/  FADD.FTZ R16, R22, R19 ;  /* 0x0000001316107221 */ /* 0x000fe20000010000 */
[----:B------:R-:W-:Y:S02]  /*38a0*/  FADD.FTZ R21, R44, R21 ;  /* 0x000000152c157221 */ /* 0x000fe40000010000 */
[----:B------:R-:W0:Y:S01]  /*38b0*/  MUFU.EX2 R46, R46 ;  /* 0x0000002e002e7308 */ /* 0x000e220000000800 */
[C---:B------:R-:W-:Y:S01]  /*38c0*/  FADD.FTZ R19, R79.reuse, R16 ;  /* 0x000000104f137221 */ /* 0x040fe20000010000 */
[----:B------:R-:W-:-:S03]  /*38d0*/  F2FP.SATFINITE.E4M3.F32.PACK_AB_MERGE_C R79, R79, R22, RZ ;  /* 0x000000164f4f723e */ /* 0x000fc600048070ff */
[----:B--2---:R-:W-:Y:S01]  /*38e0*/  FADD.FTZ R16, R8, R19 ;  /* 0x0000001308107221 */ /* 0x004fe20000010000 */
[----:B------:R-:W-:Y:S02]  /*38f0*/  F2FP.SATFINITE.E4M3.F32.PACK_AB_MERGE_C R138, R13, R6, R79 ;  /* 0x000000060d8a723e */ /* 0x000fe4000480704f */
[----:B------:R-:W2:Y:S01]  /*3900*/  MUFU.EX2 R42, R42 ;  /* 0x0000002a002a7308 */ /* 0x000ea20000000800 */
[----:B-1----:R-:W-:-:S07]  /*3910*/  FADD.FTZ R19, R15, R16 ;  /* 0x000000100f137221 */ /* 0x002fce0000010000 */
[----:B------:R-:W1:Y:S01]  /*3920*/  MUFU.EX2 R73, R73 ;  /* 0x0000004900497308 */ /* 0x000e620000000800 */
[----:B0-----:R-:W-:-:S07]  /*3930*/  FADD.FTZ R22, R46, R21 ;  /* 0x000000152e167221 */ /* 0x001fce0000010000 */
[----:B------:R-:W0:Y:S01]  /*3940*/  MUFU.EX2 R45, R45 ;  /* 0x0000002d002d7308 */ /* 0x000e220000000800 */
[----:B--2---:R-:W-:-:S07]  /*3950*/  FADD.FTZ R16, R42, R19 ;  /* 0x000000132a107221 */ /* 0x004fce0000010000 */
[----:B------:R-:W2:Y:S01]  /*3960*/  MUFU.EX2 R47, R47 ;  /* 0x0000002f002f7308 */ /* 0x000ea20000000800 */
[C---:B-1----:R-:W-:Y:S01]  /*3970*/  FADD.FTZ R22, R73.reuse, R22 ;  /* 0x0000001649167221 */ /* 0x042fe20000010000 */
[----:B------:R-:W-:-:S04]  /*3980*/  F2FP.SATFINITE.E4M3.F32.PACK_AB_MERGE_C R46, R73, R46, RZ ;  /* 0x0000002e492e723e */ /* 0x000fc800048070ff */
[----:B------:R-:W-:Y:S02]  /*3990*/  F2FP.SATFINITE.E4M3.F32.PACK_AB_MERGE_C R141, R44, R43, R46 ;  /* 0x0000002b2c8d723e */ /* 0x000fe4000480702e */
[----:B------:R-:W1:Y:S01]  /*39a0*/  MUFU.EX2 R10, R10 ;  /* 0x0000000a000a7308 */ /* 0x000e620000000800 */
[C---:B0-----:R-:W-:Y:S01]  /*39b0*/  F2FP.SATFINITE.E4M3.F32.PACK_AB_MERGE_C R42, R45.reuse, R42, RZ ;  /* 0x0000002a2d2a723e */ /* 0x041fe200048070ff */
[----:B------:R-:W-:-:S03]  /*39c0*/  FADD.FTZ R45, R45, R16 ;  /* 0x000000102d2d7221 */ /* 0x000fc60000010000 */
[----:B------:R-:W-:-:S03]  /*39d0*/  F2FP.SATFINITE.E4M3.F32.PACK_AB_MERGE_C R140, R15, R8, R42 ;  /* 0x000000080f8c723e */ /* 0x000fc6000480702a */
[----:B------:R-:W0:Y:S01]  /*39e0*/  MUFU.EX2 R52, R52 ;  /* 0x0000003400347308 */ /* 0x000e220000000800 */
[----:B--2---:R-:W-:-:S07]  /*39f0*/  FADD.FTZ R19, R47, R22 ;  /* 0x000000162f137221 */ /* 0x004fce0000010000 */
[----:B------:R-:W2:Y:S01]  /*3a00*/  MUFU.EX2 R17, R17 ;  /* 0x0000001100117308 */ /* 0x000ea20000000800 */
[----:B-1----:R-:W-:-:S07]  /*3a10*/  FADD.FTZ R16, R10, R45 ;  /* 0x0000002d0a107221 */ /* 0x002fce0000010000 */
[----:B------:R-:W1:Y:S01]  /*3a20*/  MUFU.EX2 R34, R34 ;  /* 0x0000002200227308 */ /* 0x000e620000000800 */
[----:B0-----:R-:W-:-:S07]  /*3a30*/  FADD.FTZ R19, R52, R19 ;  /* 0x0000001334137221 */ /* 0x001fce0000010000 */
[----:B------:R-:W0:Y:S01]  /*3a40*/  MUFU.EX2 R23, R23 ;  /* 0x0000001700177308 */ /* 0x000e220000000800 */
[----:B--2---:R-:W-:-:S07]  /*3a50*/  FADD.FTZ R22, R17, R16 ;  /* 0x0000001011167221 */ /* 0x004fce0000010000 */
[----:B------:R-:W2:Y:S01]  /*3a60*/  MUFU.EX2 R37, R37 ;  /* 0x0000002500257308 */ /* 0x000ea20000000800 */
[----:B-1----:R-:W-:-:S07]  /*3a70*/  FADD.FTZ R24, R34, R19 ;  /* 0x0000001322187221 */ /* 0x002fce0000010000 */
[----:B------:R-:W1:Y:S01]  /*3a80*/  MUFU.EX2 R12, R25 ;  /* 0x00000019000c7308 */ /* 0x000e620000000800 */
[----:B0-----:R-:W-:-:S07]  /*3a90*/  FADD.FTZ R19, R23, R22 ;  /* 0x0000001617137221 */ /* 0x001fce0000010000 */
[----:B------:R-:W0:Y:S01]  /*3aa0*/  MUFU.EX2 R38, R38 ;  /* 0x0000002600267308 */ /* 0x000e220000000800 */
[C---:B--2---:R-:W-:Y:S01]  /*3ab0*/  F2FP.SATFINITE.E4M3.F32.PACK_AB_MERGE_C R34, R37.reuse, R34, RZ ;  /* 0x000000222522723e */ /* 0x044fe200048070ff */
[----:B------:R-:W-:-:S03]  /*3ac0*/  FADD.FTZ R37, R37, R24 ;  /* 0x0000001825257221 */ /* 0x000fc60000010000 */
[----:B------:R-:W-:-:S03]  /*3ad0*/  F2FP.SATFINITE.E4M3.F32.PACK_AB_MERGE_C R143, R52, R47, R34 ;  /* 0x0000002f348f723e */ /* 0x000fc60004807022 */
[----:B------:R-:W2:Y:S01]  /*3ae0*/  MUFU.EX2 R28, R28 ;  /* 0x0000001c001c7308 */ /* 0x000ea20000000800 */
[C---:B-1----:R-:W-:Y:S01]  /*3af0*/  FADD.FTZ R19, R12.reuse, R19 ;  /* 0x000000130c137221 */ /* 0x042fe20000010000 */
[----:B------:R-:W-:-:S04]  /*3b00*/  F2FP.SATFINITE.E4M3.F32.PACK_AB_MERGE_C R23, R12, R23, RZ ;  /* 0x000000170c17723e */ /* 0x000fc800048070ff */
[----:B------:R-:W-:Y:S02]  /*3b10*/  F2FP.SATFINITE.E4M3.F32.PACK_AB_MERGE_C R142, R17, R10, R23 ;  /* 0x0000000a118e723e */ /* 0x000fe40004807017 */
[----:B------:R-:W1:Y:S01]  /*3b20*/  MUFU.EX2 R39, R39 ;  /* 0x0000002700277308 */ /* 0x000e620000000800 */
[----:B0-----:R-:W-:-:S07]  /*3b30*/  FADD.FTZ R22, R38, R37 ;  /* 0x0000002526167221 */ /* 0x001fce0000010000 */
[----:B------:R-:W0:Y:S01]  /*3b40*/  MUFU.EX2 R29, R29 ;  /* 0x0000001d001d7308 */ /* 0x000e220000000800 */
[----:B--2---:R-:W-:-:S07]  /*3b50*/  FADD.FTZ R12, R28, R19 ;  /* 0x000000131c0c7221 */ /* 0x004fce0000010000 */
[----:B------:R-:W-:Y:S01]  /*3b60*/  MUFU.EX2 R41, R41 ;  /* 0x0000002900297308 */ /* 0x000fe20000000800 */
[----:B-1----:R-:W-:-:S07]  /*3b70*/  FADD.FTZ R22, R39, R22 ;  /* 0x0000001627167221 */ /* 0x002fce0000010000 */
[----:B------:R-:W1:Y:S01]  /*3b80*/  MUFU.EX2 R56, R56 ;  /* 0x0000003800387308 */ /* 0x000e620000000800 */
[----:B0-----:R-:W-:-:S07]  /*3b90*/  FADD.FTZ R7, R29, R12 ;  /* 0x0000000c1d077221 */ /* 0x001fce0000010000 */
[----:B------:R-:W0:Y:S08]  /*3ba0*/  MUFU.EX2 R32, R32 ;  /* 0x0000002000207308 */ /* 0x000e300000000800 */
[----:B------:R-:W2:Y:S01]  /*3bb0*/  MUFU.EX2 R57, R57 ;  /* 0x0000003900397308 */ /* 0x000ea20000000800 */
[----:B-1----:R-:W-:Y:S01]  /*3bc0*/  F2FP.SATFINITE.E4M3.F32.PACK_AB_MERGE_C R21, R56, R41, RZ ;  /* 0x000000293815723e */ /* 0x002fe200048070ff */
[----:B------:R-:W-:-:S03]  /*3bd0*/  FADD.FTZ R41, R41, R22 ;  /* 0x0000001629297221 */ /* 0x000fc60000010000 */
[----:B------:R-:W-:Y:S01]  /*3be0*/  F2FP.SATFINITE.E4M3.F32.PACK_AB_MERGE_C R145, R39, R38, R21 ;  /* 0x000000262791723e */ /* 0x000fe20004807015 */
[----:B------:R-:W-:Y:S02]  /*3bf0*/  FADD.FTZ R56, R56, R41 ;  /* 0x0000002938387221 */ /* 0x000fe40000010000 */
[----:B------:R-:W1:Y:S01]  /*3c00*/  MUFU.EX2 R61, R61 ;  /* 0x0000003d003d7308 */ /* 0x000e620000000800 */
[----:B0-----:R-:W-:-:S07]  /*3c10*/  FADD.FTZ R14, R32, R7 ;  /* 0x00000007200e7221 */ /* 0x001fce0000010000 */
[----:B------:R-:W0:Y:S01]  /*3c20*/  MUFU.EX2 R59, R59 ;  /* 0x0000003b003b7308 */ /* 0x000e220000000800 */
[C---:B--2---:R-:W-:Y:S01]  /*3c30*/  FADD.FTZ R14, R57.reuse, R14 ;  /* 0x0000000e390e7221 */ /* 0x044fe20000010000 */
[----:B------:R-:W-:-:S04]  /*3c40*/  F2FP.SATFINITE.E4M3.F32.PACK_AB_MERGE_C R32, R57, R32, RZ ;  /* 0x000000203920723e */ /* 0x000fc800048070ff */
[----:B------:R-:W-:Y:S02]  /*3c50*/  F2FP.SATFINITE.E4M3.F32.PACK_AB_MERGE_C R144, R29, R28, R32 ;  /* 0x0000001c1d90723e */ /* 0x000fe40004807020 */
[----:B------:R-:W2:Y:S01]  /*3c60*/  MUFU.EX2 R65, R65 ;  /* 0x0000004100417308 */ /* 0x000ea20000000800 */
[----:B-1----:R-:W-:-:S07]  /*3c70*/  F2FP.SATFINITE.E4M3.F32.PACK_AB_MERGE_C R6, R62, R61, RZ ;  /* 0x0000003d3e06723e */ /* 0x002fce00048070ff */
[----:B------:R-:W1:Y:S01]  /*3c80*/  MUFU.EX2 R60, R60 ;  /* 0x0000003c003c7308 */ /* 0x000e620000000800 */
[----:B0-----:R-:W-:-:S07]  /*3c90*/  FADD.FTZ R9, R59, R56 ;  /* 0x000000383b097221 */ /* 0x001fce0000010000 */
[----:B------:R-:W0:Y:S01]  /*3ca0*/  MUFU.EX2 R16, R67 ;  /* 0x0000004300107308 */ /* 0x000e220000000800 */
[----:B--2---:R-:W-:-:S07]  /*3cb0*/  FADD.FTZ R7, R65, R14 ;  /* 0x0000000e41077221 */ /* 0x004fce0000010000 */
[----:B------:R-:W-:Y:S01]  /*3cc0*/  MUFU.EX2 R69, R69 ;  /* 0x0000004500457308 */ /* 0x000fe20000000800 */
[C---:B-1----:R-:W-:Y:S01]  /*3cd0*/  F2FP.SATFINITE.E4M3.F32.PACK_AB_MERGE_C R147, R60.reuse, R59, R6 ;  /* 0x0000003b3c93723e */ /* 0x042fe20004807006 */
[----:B------:R-:W-:-:S04]  /*3ce0*/  FADD.FTZ R60, R60, R9 ;  /* 0x000000093c3c7221 */ /* 0x000fc80000010000 */
[----:B------:R-:W-:Y:S02]  /*3cf0*/  FADD.FTZ R9, R61, R60 ;  /* 0x0000003c3d097221 */ /* 0x000fe40000010000 */
[----:B------:R-:W1:Y:S01]  /*3d00*/  MUFU.EX2 R12, R71 ;  /* 0x00000047000c7308 */ /* 0x000e620000000800 */
[----:B0-----:R-:W-:Y:S01]  /*3d10*/  FADD.FTZ R6, R16, R7 ;  /* 0x0000000710067221 */ /* 0x001fe20000010000 */
[----:B------:R-:W-:Y:S01]  /*3d20*/  FADD.FTZ R9, R62, R9 ;  /* 0x000000093e097221 */ /* 0x000fe20000010000 */
[----:B-1----:R-:W-:Y:S02]  /*3d30*/  F2FP.SATFINITE.E4M3.F32.PACK_AB_MERGE_C R7, R12, R69, RZ ;  /* 0x000000450c07723e */ /* 0x002fe400048070ff */
[----:B------:R-:W-:Y:S02]  /*3d40*/  FADD.FTZ R69, R69, R6 ;  /* 0x0000000645457221 */ /* 0x000fe40000010000 */
[----:B------:R-:W-:Y:S02]  /*3d50*/  F2FP.SATFINITE.E4M3.F32.PACK_AB_MERGE_C R146, R16, R65, R7 ;  /* 0x000000411092723e */ /* 0x000fe40004807007 */
[----:B------:R-:W-:Y:S01]  /*3d60*/  FADD.FTZ R8, R12, R69 ;  /* 0x000000450c087221 */ /* 0x000fe20000010000 */
[----:B------:R-:W-:Y:S06]  /*3d70*/  @!P2 BRA `(.L_x_19) ;  /* 0x000000240068a947 */ /* 0x000fec0003800000 */
[----:B------:R-:W-:Y:S01]  /*3d80*/  IMAD.MOV.U32 R7, RZ, RZ, R70 ;  /* 0x000000ffff077224 */ /* 0x000fe200078e0046 */
[----:B------:R-:W-:Y:S01]  /*3d90*/  CS2R R134, SRZ ;  /* 0x0000000000867805 */ /* 0x000fe2000001ff00 */
[----:B------:R-:W-:Y:S01]  /*3da0*/  IMAD.MOV.U32 R6, RZ, RZ, R3 ;  /* 0x000000ffff067224 */ /* 0x000fe200078e0003 */
[----:B------:R-:W-:Y:S02]  /*3db0*/  CS2R R132, SRZ ;  /* 0x0000000000847805 */ /* 0x000fe4000001ff00 */
[----:B------:R-:W-:Y:S02]  /*3dc0*/  CS2R R130, SRZ ;  /* 0x0000000000827805 */ /* 0x000fe4000001ff00 */
        /* <DEDUP_REMOVED lines=21> */
[----:B------:R-:W-:Y:S01]  /*3f20*/  UMOV UR5, URZ ;  /* 0x0000003f00057c82 */ /* 0x000fe20008000000 */
[----:B------:R-:W-:Y:S01]  /*3f30*/  UMOV UR6, URZ ;  /* 0x0000003f00067c82 */ /* 0x000fe20008000000 */
[----:B------:R-:W-:-:S05]  /*3f40*/  ULDC UR21, c[0x0][0x988] ;  /* 0x0002620000157ab9 */ /* 0x000fca0000000800 */
.L_x_29:
[----:B------:R-:W-:-:S04]  /*3f50*/  UISETP.NE.AND UP0, UPT, UR6, 0x1, UPT ;  /* 0x000000010600788c */ /* 0x000fc8000bf05270 */
[----:B------:R-:W-:-:S04]  /*3f60*/  USEL UR4, URZ, 0x1, UP0 ;  /* 0x000000013f047887 */ /* 0x000fc80008000000 */
[----:B------:R-:W-:Y:S01]  /*3f70*/  ULOP3.LUT UR4, UR5, UR4, URZ, 0x3c, !UPT ;  /* 0x0000000405047292 */ /* 0x000fe2000f8e3c3f */
[----:B------:R-:W-:Y:S11]  /*3f80*/  @!P0 BRA `(.L_x_20) ;  /* 0x0000000000048947 */ /* 0x000ff60003800000 */
[----:B------:R-:W-:Y:S01]  /*3f90*/  BPT.TRAP 0x1 ;  /* 0x000000040000795c */ /* 0x000fe20000300000 */
.L_x_20:
[----:B------:R-:W-:Y:S01]  /*3fa0*/  UIADD3 UR10, UR6, 0x1, URZ ;  /* 0x00000001060a7890 */ /* 0x000fe2000fffe03f */
[----:B------:R-:W-:-:S03]  /*3fb0*/  IMAD.U32 R3, RZ, RZ, UR4 ;  /* 0x00000004ff037e24 */ /* 0x000fc6000f8e00ff */
[----:B------:R-:W-:Y:S02]  /*3fc0*/  UISETP.NE.AND UP0, UPT, UR10, 0x2, UPT ;  /* 0x000000020a00788c */ /* 0x000fe4000bf05270 */
[----:B------:R-:W-:Y:S02]  /*3fd0*/  SHF.L.U32 R3, R3, 0x1f, RZ ;  /* 0x0000001f03037819 */ /* 0x000fe400000006ff */
[----:B------:R-:W-:-:S04]  /*3fe0*/  USEL UR10, UR10, URZ, UP0 ;  /* 0x0000003f0a0a7287 */ /* 0x000fc80008000000 */
[----:B------:R-:W-:Y:S02]  /*3ff0*/  ULEA UR22, UR10, UR38, 0x3 ;  /* 0x000000260a167291 */ /* 0x000fe4000f8e183f */
[----:B------:R-:W-:-:S07]  /*4000*/  IMAD.U32 R2, RZ, RZ, UR10 ;  /* 0x0000000aff027e24 */ /* 0x000fce000f8e00ff */
[----:B------:R0:W1:Y:S01]  /*4010*/  SYNCS.PHASECHK.TRANS64.TRYWAIT P2, [UR22+0x17030], R3 ;  /* 0x01703003ff0075a7 */ /* 0x0000620008040156 */
[----:B------:R-:W-:Y:S05]  /*4020*/  @!P0 BRA `(.L_x_21) ;  /* 0x0000000000048947 */ /* 0x000fea0003800000 */
[----:B------:R-:W-:Y:S01]  /*4030*/  BPT.TRAP 0x1 ;  /* 0x000000040000795c */ /* 0x000fe20000300000 */
.L_x_21:
[----:B-1----:R-:W-:Y:S05]  /*4040*/  @P2 BRA `(.L_x_22) ;  /* 0x0000000000082947 */ /* 0x002fea0003800000 */
[----:B------:R-:W1:Y:S02]  /*4050*/  SYNCS.PHASECHK.TRANS64.TRYWAIT P2, [UR22+0x17030], R3 ;  /* 0x01703003ff0075a7 */ /* 0x000e640008040156 */
[----:B-1----:R-:W-:Y:S05]  /*4060*/  @!P2 BRA `(.L_x_23) ;  /* 0x00000080005ca947 */ /* 0x002fea0003800000 */
.L_x_22:
[----:B------:R-:W-:Y:S01]  /*4070*/  R2UR UR18, R2 ;  /* 0x00000000021272ca */ /* 0x000fe200000e0000 */
[----:B------:R-:W-:Y:S01]  /*4080*/  WARPGROUP.ARRIVE ;  /* 0x00000000000079c5 */ /* 0x000fe20000000000 */
[----:B------:R-:W-:Y:S01]  /*4090*/  R2UR UR16, R4 ;  /* 0x00000000041072ca */ /* 0x000fe200000e0000 */
[----:B------:R-:W-:Y:S01]  /*40a0*/  UMOV UR19, 0xc0000010 ;  /* 0xc000001000137882 */ /* 0x000fe20000000000 */
[----:B------:R-:W-:Y:S01]  /*40b0*/  R2UR UR17, R5 ;  /* 0x00000000051172ca */ /* 0x000fe200000e0000 */
[----:B------:R-:W-:Y:S01]  /*40c0*/  UMOV UR11, 0xc0000010 ;  /* 0xc0000010000b7882 */ /* 0x000fe20000000000 */
[----:B------:R-:W-:-:S07]  /*40d0*/  UMOV UR15, 0xc0000010 ;  /* 0xc0000010000f7882 */ /* 0x000fce0000000000 */
[----:B------:R-:W-:-:S04]  /*40e0*/  UIMAD UR18, UR18, 0x300, UR20 ;  /* 0x00000300121278a4 */ /* 0x000fc8000f8e0214 */
[----:B------:R-:W-:Y:S02]  /*40f0*/  UIADD3 UR10, UR18, 0x100, URZ ;  /* 0x00000100120a7890 */ /* 0x000fe4000fffe03f */
[----:B------:R-:W-:-:S03]  /*4100*/  UIADD3 UR14, UR18, 0x200, URZ ;  /* 0x00000200120e7890 */ /* 0x000fc6000fffe03f */
[----:B------:R-:W-:Y:S03]  /*4110*/  QGMMA.64x128x32.F32.E4M3.E4M3 R24, gdesc[UR16], RZ, !UPT, gsb0 ;  /* 0x01e00000101879f3 */ /* 0x000fe6000c0008ff */
[----:B------:R-:W-:Y:S02]  /*4120*/  WARPGROUP.DEPBAR.LE gsb0, 0x0 ;  /* 0x00008000000079c5 */ /* 0x000fe40000010000 */
[----:B------:R-:W-:-:S07]  /*4130*/  WARPGROUP.ARRIVE ;  /* 0x00000000000079c5 */ /* 0x000fce0000000000 */
[----:B------:R-:W-:Y:S03]  /*4140*/  QGMMA.64x128x32.F32.E4M3.E4M3 R24, gdesc[UR8], R24, gsb0 ;  /* 0x01e00000081879f3 */ /* 0x000fe60008000818 */
[----:B------:R-:W-:Y:S02]  /*4150*/  WARPGROUP.DEPBAR.LE gsb0, 0x0 ;  /* 0x00008000000079c5 */ /* 0x000fe40000010000 */
[----:B------:R-:W-:-:S07]  /*4160*/  WARPGROUP.ARRIVE ;  /* 0x00000000000079c5 */ /* 0x000fce0000000000 */
[----:B------:R-:W-:Y:S03]  /*4170*/  QGMMA.64x128x32.F32.E4M3.E4M3 R24, gdesc[UR12], R24, gsb0 ;  /* 0x01e000000c1879f3 */ /* 0x000fe60008000818 */
[----:B------:R-:W-:Y:S02]  /*4180*/  WARPGROUP.DEPBAR.LE gsb0, 0x0 ;  /* 0x00008000000079c5 */ /* 0x000fe40000010000 */
[----:B------:R-:W-:Y:S05]  /*4190*/  @!P0 BRA `(.L_x_24) ;  /* 0x0000000000048947 */ /* 0x000fea0003800000 */
[----:B------:R-:W-:Y:S01]  /*41a0*/  BPT.TRAP 0x1 ;  /* 0x000000040000795c */ /* 0x000fe20000300000 */
.L_x_24:
[----:B------:R-:W-:Y:S01]  /*41b0*/  ULEA UR11, UR6, UR38, 0x3 ;  /* 0x00000026060b7291 */ /* 0x000fe2000f8e183f */
[----:B01----:R-:W-:-:S05]  /*41c0*/  IMAD.U32 R3, RZ, RZ, UR5 ;  /* 0x00000005ff037e24 */ /* 0x003fca000f8e00ff */
[----:B------:R-:W-:-:S04]  /*41d0*/  SHF.L.U32 R3, R3, 0x1f, RZ ;  /* 0x0000001f03037819 */ /* 0x000fc800000006ff */
[----:B------:R0:W1:Y:S01]  /*41e0*/  SYNCS.PHASECHK.TRANS64.TRYWAIT P2, [UR11+0x17050], R3 ;  /* 0x01705003ff0075a7 */ /* 0x000062000804014b */
[----:B------:R-:W-:Y:S05]  /*41f0*/  @!P0 BRA `(.L_x_25) ;  /* 0x0000000000048947 */ /* 0x000fea0003800000 */
[----:B------:R-:W-:Y:S01]  /*4200*/  BPT.TRAP 0x1 ;  /* 0x000000040000795c */ /* 0x000fe20000300000 */
.L_x_25:
[C---:B------:R-:W-:Y:S01]  /*4210*/  FMUL.FTZ R11, R0.reuse, R24 ;  /* 0x00000018000b7220 */ /* 0x040fe20000410000 */
[C---:B------:R-:W-:Y:S01]  /*4220*/  FMUL.FTZ R12, R0.reuse, R26 ;  /* 0x0000001a000c7220 */ /* 0x040fe20000410000 */
[C---:B------:R-:W-:Y:S01]  /*4230*/  FMUL.FTZ R10, R0.reuse, R25 ;  /* 0x00000019000a7220 */ /* 0x040fe20000410000 */
[C---:B------:R-:W-:Y:S01]  /*4240*/  FMUL.FTZ R13, R0.reuse, R27 ;  /* 0x0000001b000d7220 */ /* 0x040fe20000410000 */
[C---:B------:R-:W-:Y:S01]  /*4250*/  FMUL.FTZ R14, R0.reuse, R28 ;  /* 0x0000001c000e7220 */ /* 0x040fe20000410000 */
[C---:B------:R-:W-:Y:S01]  /*4260*/  FMUL.FTZ R16, R0.reuse, R30 ;  /* 0x0000001e00107220 */ /* 0x040fe20000410000 */
[----:B------:R-:W2:Y:S01]  /*4270*/  MUFU.TANH R11, R11 ;  /* 0x0000000b000b7308 */ /* 0x000ea20000002400 */
[C---:B------:R-:W-:Y:S01]  /*4280*/  FMUL.FTZ R15, R0.reuse, R29 ;  /* 0x0000001d000f7220 */ /* 0x040fe20000410000 */
[C---:B------:R-:W-:Y:S01]  /*4290*/  FMUL.FTZ R17, R0.reuse, R31 ;  /* 0x0000001f00117220 */ /* 0x040fe20000410000 */
[C---:B------:R-:W-:Y:S01]  /*42a0*/  FMUL.FTZ R18, R0.reuse, R32 ;  /* 0x0000002000127220 */ /* 0x040fe20000410000 */
[C---:B------:R-:W-:Y:S01]  /*42b0*/  FMUL.FTZ R20, R0.reuse, R34 ;  /* 0x0000002200147220 */ /* 0x040fe20000410000 */
[C---:B------:R-:W-:Y:S01]  /*42c0*/  FMUL.FTZ R19, R0.reuse, R33 ;  /* 0x0000002100137220 */ /* 0x040fe20000410000 */
[C---:B------:R-:W-:Y:S01]  /*42d0*/  FMUL.FTZ R33, R0.reuse, R47 ;  /* 0x0000002f00217220 */ /* 0x040fe20000410000 */
[C---:B------:R-:W-:Y:S01]  /*42e0*/  FMUL.FTZ R47, R0.reuse, R61 ;  /* 0x0000003d002f7220 */ /* 0x040fe20000410000 */
[----:B------:R-:W3:Y:S01]  /*42f0*/  MUFU.TANH R12, R12 ;  /* 0x0000000c000c7308 */ /* 0x000ee20000002400 */
[C---:B------:R-:W-:Y:S01]  /*4300*/  FMUL.FTZ R21, R0.reuse, R35 ;  /* 0x0000002300157220 */ /* 0x040fe20000410000 */
[C---:B------:R-:W-:Y:S01]  /*4310*/  FMUL.FTZ R22, R0.reuse, R36 ;  /* 0x0000002400167220 */ /* 0x040fe20000410000 */
[C---:B------:R-:W-:Y:S01]  /*4320*/  FMUL.FTZ R34, R0.reuse, R48 ;  /* 0x0000003000227220 */ /* 0x040fe20000410000 */
[C---:B------:R-:W-:Y:S01]  /*4330*/  FMUL.FTZ R48, R0.reuse, R62 ;  /* 0x0000003e00307220 */ /* 0x040fe20000410000 */
[C---:B------:R-:W-:Y:S01]  /*4340*/  FMUL.FTZ R24, R0.reuse, R38 ;  /* 0x0000002600187220 */ /* 0x040fe20000410000 */
[C---:B------:R-:W-:Y:S01]  /*4350*/  FMUL.FTZ R23, R0.reuse, R37 ;  /* 0x0000002500177220 */ /* 0x040fe20000410000 */
[C---:B------:R-:W-:Y:S01]  /*4360*/  FMUL.FTZ R35, R0.reuse, R49 ;  /* 0x0000003100237220 */ /* 0x040fe20000410000 */
[----:B------:R-:W4:Y:S01]  /*4370*/  MUFU.TANH R10, R10 ;  /* 0x0000000a000a7308 */ /* 0x000f220000002400 */
[----:B--2---:R-:W-:Y:S01]  /*4380*/  FMNMX.FTZ R61, R11, R6, !PT ;  /* 0x000000060b3d7209 */ /* 0x004fe20007810000 */
[C---:B------:R-:W-:Y:S01]  /*4390*/  FMUL.FTZ R49, R0.reuse, R63 ;  /* 0x0000003f00317220 */ /* 0x040fe20000410000 */
[C---:B------:R-:W-:Y:S01]  /*43a0*/  FMUL.FTZ R25, R0.reuse, R39 ;  /* 0x0000002700197220 */ /* 0x040fe20000410000 */
[C---:B------:R-:W-:Y:S01]  /*43b0*/  FMUL.FTZ R26, R0.reuse, R40 ;  /* 0x00000028001a7220 */ /* 0x040fe20000410000 */
[C---:B------:R-:W-:Y:S01]  /*43c0*/  FMUL.FTZ R36, R0.reuse, R50 ;  /* 0x0000003200247220 */ /* 0x040fe20000410000 */
[C---:B------:R-:W-:Y:S01]  /*43d0*/  FMUL.FTZ R50, R0.reuse, R64 ;  /* 0x0000004000327220 */ /* 0x040fe20000410000 */
[----:B------:R-:W-:Y:S01]  /*43e0*/  FMUL.FTZ R28, R0, R42 ;  /* 0x0000002a001c7220 */ /* 0x000fe20000410000 */
[----:B------:R-:W2:Y:S01]  /*43f0*/  MUFU.TANH R13, R13 ;  /* 0x0000000d000d7308 */ /* 0x000ea20000002400 */
[----:B---3--:R-:W-:Y:S01]  /*4400*/  FMNMX.FTZ R62, R12, R7, !PT ;  /* 0x000000070c3e7209 */ /* 0x008fe20007810000 */
[C---:B------:R-:W-:Y:S01]  /*4410*/  FMUL.FTZ R27, R0.reuse, R41 ;  /* 0x00000029001b7220 */ /* 0x040fe20000410000 */
[C---:B------:R-:W-:Y:S01]  /*4420*/  FMUL.FTZ R37, R0.reuse, R51 ;  /* 0x0000003300257220 */ /* 0x040fe20000410000 */
[C---:B------:R-:W-:Y:S01]  /*4430*/  FMUL.FTZ R51, R0.reuse, R65 ;  /* 0x0000004100337220 */ /* 0x040fe20000410000 */
[C---:B------:R-:W-:Y:S01]  /*4440*/  FMUL.FTZ R29, R0.reuse, R43 ;  /* 0x0000002b001d7220 */ /* 0x040fe20000410000 */
[C---:B------:R-:W-:Y:S01]  /*4450*/  FMUL.FTZ R30, R0.reuse, R44 ;  /* 0x0000002c001e7220 */ /* 0x040fe20000410000 */
[----:B------:R-:W-:Y:S01]  /*4460*/  FMUL.FTZ R32, R0, R46 ;  /* 0x0000002e00207220 */ /* 0x000fe20000410000 */
[----:B------:R-:W3:Y:S01]  /*4470*/  MUFU.TANH R14, R14 ;  /* 0x0000000e000e7308 */ /* 0x000ee20000002400 */
[----:B----4-:R-:W-:Y:S01]  /*4480*/  FMNMX.FTZ R61, R10, R61, !PT ;  /* 0x0000003d0a3d7209 */ /* 0x010fe20007810000 */
        /* <DEDUP_REMOVED lines=25> */
[----:B------:R-:W-:-:S05]  /*4620*/  FMUL.FTZ R61, R0, R75 ;  /* 0x0000004b003d7220 */ /* 0x000fca0000410000 */
[----:B------:R-:W4:Y:S01]  /*4630*/  MUFU.TANH R18, R18 ;  /* 0x0000001200127308 */ /* 0x000f220000002400 */
[----:B--2---:R-:W-:-:S07]  /*4640*/  FMNMX.FTZ R63, R15, R62, !PT ;  /* 0x0000003e0f3f7209 */ /* 0x004fce0007810000 */
[----:B------:R-:W2:Y:S01]  /*4650*/  MUFU.TANH R20, R20 ;  /* 0x0000001400147308 */ /* 0x000ea20000002400 */
[----:B---3--:R-:W-:-:S07]  /*4660*/  FMNMX.FTZ R65, R17, R64, !PT ;  /* 0x0000004011417209 */ /* 0x008fce0007810000 */
[----:B------:R-:W3:Y:S01]  /*4670*/  MUFU.TANH R19, R19 ;  /* 0x0000001300137308 */ /* 0x000ee20000002400 */
[----:B----4-:R-:W-:-:S07]  /*4680*/  FMNMX.FTZ R62, R18, R63, !PT ;  /* 0x0000003f123e7209 */ /* 0x010fce0007810000 */
[----:B------:R-:W4:Y:S01]  /*4690*/  MUFU.TANH R21, R21 ;  /* 0x0000001500157308 */ /* 0x000f220000002400 */
[----:B--2---:R-:W-:-:S07]  /*46a0*/  FMNMX.FTZ R64, R20, R65, !PT ;  /* 0x0000004114407209 */ /* 0x004fce0007810000 */
[----:B------:R-:W2:Y:S01]  /*46b0*/  MUFU.TANH R22, R22 ;  /* 0x0000001600167308 */ /* 0x000ea20000002400 */
[----:B---3--:R-:W-:Y:S01]  /*46c0*/  FMNMX.FTZ R63, R19, R62, !PT ;  /* 0x0000003e133f7209 */ /* 0x008fe20007810000 */
[----:B------:R-:W-:-:S06]  /*46d0*/  FMUL.FTZ R62, R0, R76 ;  /* 0x0000004c003e7220 */ /* 0x000fcc0000410000 */
[----:B------:R-:W3:Y:S01]  /*46e0*/  MUFU.TANH R24, R24 ;  /* 0x0000001800187308 */ /* 0x000ee20000002400 */
[----:B----4-:R-:W-:-:S07]  /*46f0*/  FMNMX.FTZ R65, R21, R64, !PT ;  /* 0x0000004015417209 */ /* 0x010fce0007810000 */
[----:B------:R-:W4:Y:S01]  /*4700*/  MUFU.TANH R23, R23 ;  /* 0x0000001700177308 */ /* 0x000f220000002400 */
[----:B--2---:R-:W-:Y:S01]  /*4710*/  FMNMX.FTZ R64, R22, R63, !PT ;  /* 0x0000003f16407209 */ /* 0x004fe20007810000 */
[----:B------:R-:W-:-:S06]  /*4720*/  FMUL.FTZ R63, R0, R77 ;  /* 0x0000004d003f7220 */ /* 0x000fcc0000410000 */
[----:B------:R-:W2:Y:S01]  /*4730*/  MUFU.TANH R25, R25 ;  /* 0x0000001900197308 */ /* 0x000ea20000002400 */
[----:B---3--:R-:W-:-:S07]  /*4740*/  FMNMX.FTZ R66, R24, R65, !PT ;  /* 0x0000004118427209 */ /* 0x008fce0007810000 */
[----:B------:R-:W3:Y:S01]  /*4750*/  MUFU.TANH R26, R26 ;  /* 0x0000001a001a7308 */ /* 0x000ee20000002400 */
[----:B----4-:R-:W-:-:S07]  /*4760*/  FMNMX.FTZ R65, R23, R64, !PT ;  /* 0x0000004017417209 */ /* 0x010fce0007810000 */
[----:B------:R-:W4:Y:S01]  /*4770*/  MUFU.TANH R28, R28 ;  /* 0x0000001c001c7308 */ /* 0x000f220000002400 */
[----:B--2---:R-:W-:-:S07]  /*4780*/  FMNMX.FTZ R67, R25, R66, !PT ;  /* 0x0000004219437209 */ /* 0x004fce0007810000 */
[----:B------:R-:W2:Y:S01]  /*4790*/  MUFU.TANH R27, R27 ;  /* 0x0000001b001b7308 */ /* 0x000ea20000002400 */
[----:B---3--:R-:W-:-:S07]  /*47a0*/  FMNMX.FTZ R64, R26, R65, !PT ;  /* 0x000000411a407209 */ /* 0x008fce0007810000 */
        /* <DEDUP_REMOVED lines=8> */
[----:B----4-:R-:W-:Y:S01]  /*4830*/  FMNMX.FTZ R66, R30, R65, !PT ;  /* 0x000000411e427209 */ /* 0x010fe20007810000 */
[----:B------:R-:W-:-:S06]  /*4840*/  FMUL.FTZ R65, R0, R79 ;  /* 0x0000004f00417220 */ /* 0x000fcc0000410000 */
        /* <DEDUP_REMOVED lines=89> */
[----:B---3--:R-:W-:Y:S02]  /*4de0*/  FMNMX.FTZ R75, R72, R75, !PT ;  /* 0x0000004b484b7209 */ /* 0x008fe40007810000 */
[----:B----4-:R-:W-:Y:S01]  /*4df0*/  FMNMX.FTZ R77, R73, R76, !PT ;  /* 0x0000004c494d7209 */ /* 0x010fe20007810000 */
[----:B-1----:R-:W-:Y:S06]  /*4e00*/  @P2 BRA `(.L_x_26) ;  /* 0x0000000000082947 */ /* 0x002fec0003800000 */
[----:B------:R-:W1:Y:S02]  /*4e10*/  SYNCS.PHASECHK.TRANS64.TRYWAIT P2, [UR11+0x17050], R3 ;  /* 0x01705003ff0075a7 */ /* 0x000e64000804014b */
[----:B-1----:R-:W-:Y:S05]  /*4e20*/  @!P2 BRA `(.L_x_27) ;  /* 0x000000740004a947 */ /* 0x002fea0003800000 */
.L_x_26:
[----:B------:R-:W-:Y:S01]  /*4e30*/  UIADD3 UR5, UR38, 0x400, URZ ;  /* 0x0000040026057890 */ /* 0x000fe2000fffe03f */
[----:B------:R-:W-:Y:S01]  /*4e40*/  WARPGROUP.ARRIVE ;  /* 0x00000000000079c5 */ /* 0x000fe20000000000 */
[----:B------:R-:W-:Y:S01]  /*4e50*/  UMOV UR15, 0x40000040 ;  /* 0x40000040000f7882 */ /* 0x000fe20000000000 */
[----:B-1----:R-:W1:Y:S01]  /*4e60*/  SHFL.BFLY PT, R70, R75, 0x2, 0x1f ;  /* 0x0c401f004b467f89 */ /* 0x002e6200000e0000 */
[----:B------:R-:W-:Y:S01]  /*4e70*/  USHF.R.U32.HI UR5, URZ, 0x4, UR5 ;  /* 0x000000043f057899 */ /* 0x000fe20008011605 */
[----:B--2---:R-:W-:Y:S01]  /*4e80*/  FMNMX.FTZ R77, R74, R77, !PT ;  /* 0x0000004d4a4d7209 */ /* 0x004fe20007810000 */
[----:B------:R-:W-:Y:S02]  /*4e90*/  UMOV UR10, UR21 ;  /* 0x00000015000a7c82 */ /* 0x000fe40008000000 */
[----:B------:R-:W-:Y:S01]  /*4ea0*/  ULOP3.LUT UR5, UR5, 0x3fff, URZ, 0xc0, !UPT ;  /* 0x00003fff05057892 */ /* 0x000fe2000f8ec03f */
[----:B------:R-:W-:Y:S01]  /*4eb0*/  MOV R80, UR10 ;  /* 0x0000000a00507c02 */ /* 0x000fe20008000f00 */
[----:B------:R-:W2:Y:S02]  /*4ec0*/  SHFL.BFLY PT, R78, R77, 0x2, 0x1f ;  /* 0x0c401f004d4e7f89 */ /* 0x000ea400000e0000 */
[----:B------:R-:W-:-:S04]  /*4ed0*/  ULOP3.LUT UR5, UR5, 0x10000, URZ, 0xfc, !UPT ;  /* 0x0001000005057892 */ /* 0x000fc8000f8efc3f */
[----:B------:R-:W-:-:S07]  /*4ee0*/  UIMAD UR6, UR6, 0x300, UR5 ;  /* 0x00000300060678a4 */ /* 0x000fce000f8e0205 */
[----:B------:R-:W-:Y:S02]  /*4ef0*/  UMOV UR14, UR6 ;  /* 0x00000006000e7c82 */ /* 0x000fe40008000000 */
[----:B------:R-:W-:Y:S01]  /*4f00*/  QGMMA.64x96x32.F32.E4M3.E4M3 R88, R148, gdesc[UR12], R88, gsb0 ;  /* 0x0160000c94587df3 */ /* 0x000fe20008000858 */
[----:B------:R-:W-:Y:S01]  /*4f10*/  UIADD3 UR14, UR6, 0x2, URZ ;  /* 0x00000002060e7890 */ /* 0x000fe2000fffe03f */
[----:B-1----:R-:W-:Y:S01]  /*4f20*/  FMNMX.FTZ R76, R75, R70, !PT ;  /* 0x000000464b4c7209 */ /* 0x002fe20007810000 */
[----:B------:R-:W-:-:S04]  /*4f30*/  UMOV UR15, 0x40000040 ;  /* 0x40000040000f7882 */ /* 0x000fc80000000000 */
[----:B0-----:R-:W0:Y:S01]  /*4f40*/  SHFL.BFLY PT, R3, R76, 0x1, 0x1f ;  /* 0x0c201f004c037f89 */ /* 0x001e2200000e0000 */
[----:B--2---:R-:W-:Y:S01]  /*4f50*/  FMNMX.FTZ R78, R77, R78, !PT ;  /* 0x0000004e4d4e7209 */ /* 0x004fe20007810000 */
[----:B------:R-:W-:-:S04]  /*4f60*/  IMAD.U32 R77, RZ, RZ, UR10 ;  /* 0x0000000aff4d7e24 */ /* 0x000fc8000f8e00ff */
[----:B------:R-:W1:Y:S01]  /*4f70*/  SHFL.BFLY PT, R79, R78, 0x1, 0x1f ;  /* 0x0c201f004e4f7f89 */ /* 0x000e6200000e0000 */
[----:B0-----:R-:W-:-:S05]  /*4f80*/  FMNMX.FTZ R3, R76, R3, !PT ;  /* 0x000000034c037209 */ /* 0x001fca0007810000 */
[C---:B------:R-:W-:Y:S01]  /*4f90*/  FFMA.FTZ R75, R3.reuse, R80, -8 ;  /* 0xc1000000034b7423 */ /* 0x040fe20000010050 */
[----:B------:R-:W-:-:S01]  /*4fa0*/  FADD.FTZ R6, -R3, R6 ;  /* 0x0000000603067221 */ /* 0x000fc20000010100 */
[----:B-1----:R-:W-:Y:S02]  /*4fb0*/  FMNMX.FTZ R70, R78, R79, !PT ;  /* 0x0000004f4e467209 */ /* 0x002fe40007810000 */
[----:B------:R-:W-:-:S01]  /*4fc0*/  FFMA.FTZ R76, R11, UR10, -R75 ;  /* 0x0000000a0b4c7c23 */ /* 0x000fc2000801084b */
[--C-:B------:R-:W-:Y:S01]  /*4fd0*/  FFMA.FTZ R11, R10, UR10, -R75.reuse ;  /* 0x0000000a0a0b7c23 */ /* 0x100fe2000801084b */
        /* <DEDUP_REMOVED lines=15> */
[----:B------:R-:W-:Y:S01]  /*50d0*/  FMUL.FTZ R79, R6, UR10 ;  /* 0x0000000a064f7c20 */ /* 0x000fe20008410000 */
[----:B------:R-:W-:-:S01]  /*50e0*/  FFMA.FTZ R71, R72, UR10, -R75 ;  /* 0x0000000a48477c23 */ /* 0x000fc2000801084b */
[C---:B------:R-:W-:Y:S01]  /*50f0*/  FADD.FTZ R6, -R70.reuse, R7 ;  /* 0x0000000746067221 */ /* 0x040fe20000010100 */
[----:B------:R-:W-:-:S01]  /*5100*/  FFMA.FTZ R72, R70, R77, -8 ;  /* 0xc100000046487423 */ /* 0x000fc2000001004d */
        /* <DEDUP_REMOVED lines=16> */
[--C-:B------:R-:W-:Y:S01]  /*5210*/  FFMA.FTZ R12, R13, UR10, -R72.reuse ;  /* 0x0000000a0d0c7c23 */ /* 0x100fe20008010848 */
[----:B------:R-:W-:Y:S01]  /*5220*/  MUFU.EX2 R7, R79 ;  /* 0x0000004f00077308 */ /* 0x000fe20000000800 */
[----:B------:R-:W-:-:S01]  /*5230*/  FFMA.FTZ R13, R16, UR10, -R72 ;  /* 0x0000000a100d7c23 */ /* 0x000fc20008010848 */
[--C-:B------:R-:W-:Y:S01]  /*5240*/  FFMA.FTZ R16, R17, UR10, -R72.reuse ;  /* 0x0000000a11107c23 */ /* 0x100fe20008010848 */
[----:B------:R-:W-:-:S01]  /*5250*/  FFMA.FTZ R17, R20, UR10, -R72 ;  /* 0x0000000a14117c23 */ /* 0x000fc20008010848 */
[--C-:B------:R-:W-:Y:S01]  /*5260*/  FFMA.FTZ R20, R21, UR10, -R72.reuse ;  /* 0x0000000a15147c23 */ /* 0x100fe20008010848 */
[----:B------:R-:W-:-:S01]  /*5270*/  FFMA.FTZ R21, R24, UR10, -R72 ;  /* 0x0000000a18157c23 */ /* 0x000fc20008010848 */
[--C-:B------:R-:W-:Y:S01]  /*5280*/  FFMA.FTZ R24, R25, UR10, -R72.reuse ;  /* 0x0000000a19187c23 */ /* 0x100fe20008010848 */
[----:B------:R-:W-:-:S01]  /*5290*/  FFMA.FTZ R25, R28, UR10, -R72 ;  /* 0x0000000a1c197c23 */ /* 0x000fc20008010848 */
[----:B------:R-:W0:Y:S01]  /*52a0*/  MUFU.EX2 R76, R76 ;  /* 0x0000004c004c7308 */ /* 0x000e220000000800 */
[----:B------:R-:W-:-:S01]  /*52b0*/  FFMA.FTZ R28, R29, UR10, -R72 ;  /* 0x0000000a1d1c7c23 */ /* 0x000fc20008010848 */
[--C-:B------:R-:W-:Y:S01]  /*52c0*/  FFMA.FTZ R29, R32, UR10, -R72.reuse ;  /* 0x0000000a201d7c23 */ /* 0x100fe20008010848 */
[----:B------:R-:W-:-:S01]  /*52d0*/  FFMA.FTZ R32, R33, UR10, -R72 ;  /* 0x0000000a21207c23 */ /* 0x000fc20008010848 */
[--C-:B------:R-:W-:Y:S01]  /*52e0*/  FFMA.FTZ R33, R36, UR10, -R72.reuse ;  /* 0x0000000a24217c23 */ /* 0x100fe20008010848 */
[----:B------:R-:W-:-:S01]  /*52f0*/  FFMA.FTZ R36, R37, UR10, -R72 ;  /* 0x0000000a25247c23 */ /* 0x000fc20008010848 */
[--C-:B------:R-:W-:Y:S01]  /*5300*/  FFMA.FTZ R37, R40, UR10, -R72.reuse ;  /* 0x0000000a28257c23 */ /* 0x100fe20008010848 */
[----:B------:R-:W-:-:S01]  /*5310*/  FFMA.FTZ R40, R41, UR10, -R72 ;  /* 0x0000000a29287c23 */ /* 0x000fc20008010848 */
[----:B------:R-:W-:Y:S01]  /*5320*/  MUFU.EX2 R6, R6 ;  /* 0x0000000600067308 */ /* 0x000fe20000000800 */
[----:B------:R-:W-:-:S01]  /*5330*/  FFMA.FTZ R41, R44, UR10, -R72 ;  /* 0x0000000a2c297c23 */ /* 0x000fc20008010848 */
[--C-:B------:R-:W-:Y:S01]  /*5340*/  FFMA.FTZ R44, R45, UR10, -R72.reuse ;  /* 0x0000000a2d2c7c23 */ /* 0x100fe20008010848 */
[----:B------:R-:W-:-:S01]  /*5350*/  FFMA.FTZ R45, R48, UR10, -R72 ;  /* 0x0000000a302d7c23 */ /* 0x000fc20008010848 */
[--C-:B------:R-:W-:Y:S01]  /*5360*/  FFMA.FTZ R48, R49, UR10, -R72.reuse ;  /* 0x0000000a31307c23 */ /* 0x100fe20008010848 */
[----:B------:R-:W-:-:S01]  /*5370*/  FFMA.FTZ R49, R52, UR10, -R72 ;  /* 0x0000000a34317c23 */ /* 0x000fc20008010848 */
[----:B------:R-:W-:-:S02]  /*5380*/  FFMA.FTZ R73, R73, UR10, -R72 ;  /* 0x0000000a49497c23 */ /* 0x000fc40008010848 */
[----:B------:R-:W1:Y:S01]  /*5390*/  MUFU.EX2 R75, R75 ;  /* 0x0000004b004b7308 */ /* 0x000e620000000800 */
[----:B0-----:R-:W-:-:S01]  /*53a0*/  FFMA.FTZ R8, R7, R8, R76 ;  /* 0x0000000807087223 */ /* 0x001fc2000001004c */
[----:B------:R-:W-:Y:S02]  /*53b0*/  WARPGROUP.DEPBAR.LE gsb0, 0x0 ;  /* 0x00008000000079c5 */ /* 0x000fe40000010000 */
[----:B------:R-:W-:-:S04]  /*53c0*/  WARPGROUP.ARRIVE ;  /* 0x00000000000079c5 */ /* 0x000fc80000000000 */
[----:B------:R-:W0:Y:S02]  /*53d0*/  MUFU.EX2 R11, R11 ;  /* 0x0000000b000b7308 */ /* 0x000e240000000800 */
[----:B------:R-:W-:Y:S01]  /*53e0*/  QGMMA.64x96x32.F32.E4M3.E4M3 R88, R136, gdesc[UR12], R88, gsb0 ;  /* 0x0160000c88587df3 */ /* 0x000fe20008000858 */
[----:B------:R-:W-:Y:S01]  /*53f0*/  UIADD3 UR14, UR6, 0x4, URZ ;  /* 0x00000004060e7890 */ /* 0x000fe2000fffe03f */
[----:B-1----:R-:W-:Y:S01]  /*5400*/  FFMA.FTZ R9, R6, R9, R75 ;  /* 0x0000000906097223 */ /* 0x002fe2000001004b */
[----:B------:R-:W-:-:S03]  /*5410*/  UMOV UR15, 0x40000040 ;  /* 0x40000040000f7882 */ /* 0x000fc60000000000 */
[----:B------:R-:W1:Y:S01]  /*5420*/  MUFU.EX2 R12, R12 ;  /* 0x0000000c000c7308 */ /* 0x000e620000000800 */
[----:B------:R-:W-:-:S07]  /*5430*/  UIADD3 UR6, UR6, 0x6, URZ ;  /* 0x0000000606067890 */ /* 0x000fce000fffe03f */
[----:B------:R-:W2:Y:S01]  /*5440*/  MUFU.EX2 R10, R10 ;  /* 0x0000000a000a7308 */ /* 0x000ea20000000800 */
[----:B0-----:R-:W-:-:S07]  /*5450*/  FADD.FTZ R77, R11, R8 ;  /* 0x000000080b4d7221 */ /* 0x001fce0000010000 */
[----:B------:R-:W0:Y:S01]  /*5460*/  MUFU.EX2 R13, R13 ;  /* 0x0000000d000d7308 */ /* 0x000e220000000800 */
[----:B-1----:R-:W-:-:S07]  /*5470*/  FADD.FTZ R8, R12, R9 ;  /* 0x000000090c087221 */ /* 0x002fce0000010000 */
[----:B------:R-:W1:Y:S01]  /*5480*/  MUFU.EX2 R15, R15 ;  /* 0x0000000f000f7308 */ /* 0x000e620000000800 */
[----:B--2---:R-:W-:-:S07]  /*5490*/  FADD.FTZ R78, R10, R77 ;  /* 0x0000004d0a4e7221 */ /* 0x004fce0000010000 */
        /* <DEDUP_REMOVED lines=11> */
[----:B--2---:R-:W-:-:S01]  /*5550*/  FADD.FTZ R77, R19, R52 ;  /* 0x00000034134d7221 */ /* 0x004fc20000010000 */
[--C-:B------:R-:W-:Y:S01]  /*5560*/  FFMA.FTZ R52, R53, UR10, -R72.reuse ;  /* 0x0000000a35347c23 */ /* 0x100fe20008010848 */
[----:B------:R-:W-:-:S05]  /*5570*/  FFMA.FTZ R53, R56, UR10, -R72 ;  /* 0x0000000a38357c23 */ /* 0x000fca0008010848 */
[----:B------:R-:W2:Y:S01]  /*5580*/  MUFU.EX2 R21, R21 ;  /* 0x0000001500157308 */ /* 0x000ea20000000800 */
[----:B0-----:R-:W-:-:S07]  /*5590*/  FADD.FTZ R8, R20, R9 ;  /* 0x0000000914087221 */ /* 0x001fce0000010000 */
[----:B------:R-:W0:Y:S01]  /*55a0*/  MUFU.EX2 R23, R23 ;  /* 0x0000001700177308 */ /* 0x000e220000000800 */
[----:B-1----:R-:W-:-:S07]  /*55b0*/  FADD.FTZ R78, R18, R77 ;  /* 0x0000004d124e7221 */ /* 0x002fce0000010000 */
[----:B------:R-:W1:Y:S01]  /*55c0*/  MUFU.EX2 R24, R24 ;  /* 0x0000001800187308 */ /* 0x000e620000000800 */
[----:B--2---:R-:W-:-:S07]  /*55d0*/  FADD.FTZ R9, R21, R8 ;  /* 0x0000000815097221 */ /* 0x004fce0000010000 */
[----:B------:R-:W2:Y:S01]  /*55e0*/  MUFU.EX2 R22, R22 ;  /* 0x0000001600167308 */ /* 0x000ea20000000800 */
[----:B0-----:R-:W-:-:S01]  /*55f0*/  FADD.FTZ R77, R23, R78 ;  /* 0x0000004e174d7221 */ /* 0x001fc20000010000 */
[----:B------:R-:W-:Y:S02]  /*5600*/  WARPGROUP.DEPBAR.LE gsb0, 0x0 ;  /* 0x00008000000079c5 */ /* 0x000fe40000010000 */
[----:B------:R-:W-:-:S04]  /*5610*/  WARPGROUP.ARRIVE ;  /* 0x00000000000079c5 */ /* 0x000fc80000000000 */
[----:B------:R-:W0:Y:S01]  /*5620*/  MUFU.EX2 R25, R25 ;  /* 0x0000001900197308 */ /* 0x000e220000000800 */
[----:B-1----:R-:W-:-:S01]  /*5630*/  FADD.FTZ R8, R24, R9 ;  /* 0x0000000918087221 */ /* 0x002fc20000010000 */
[----:B------:R-:W-:Y:S01]  /*5640*/  QGMMA.64x96x32.F32.E4M3.E4M3 R88, R140, gdesc[UR12], R88, gsb0 ;  /* 0x0160000c8c587df3 */ /* 0x000fe20008000858 */
[----:B------:R-:W-:Y:S01]  /*5650*/  UMOV UR14, UR6 ;  /* 0x00000006000e7c82 */ /* 0x000fe20008000000 */
[----:B------:R-:W-:-:S04]  /*5660*/  UMOV UR15, 0x40000040 ;  /* 0x40000040000f7882 */ /* 0x000fc80000000000 */
[----:B------:R-:W1:Y:S01]  /*5670*/  MUFU.EX2 R27, R27 ;  /* 0x0000001b001b7308 */ /* 0x000e620000000800 */
[----:B--2---:R-:W-:-:S07]  /*5680*/  FADD.FTZ R56, R22, R77 ;  /* 0x0000004d16387221 */ /* 0x004fce0000010000 */
[----:B------:R-:W2:Y:S01]  /*5690*/  MUFU.EX2 R28, R28 ;  /* 0x0000001c001c7308 */ /* 0x000ea20000000800 */
[----:B0-----:R-:W-:-:S07]  /*56a0*/  FADD.FTZ R9, R25, R8 ;  /* 0x0000000819097221 */ /* 0x001fce0000010000 */
[----:B------:R-:W0:Y:S01]  /*56b0*/  MUFU.EX2 R26, R26 ;  /* 0x0000001a001a7308 */ /* 0x000e220000000800 */
[----:B-1----:R-:W-:-:S01]  /*56c0*/  FADD.FTZ R77, R27, R56 ;  /* 0x000000381b4d7221 */ /* 0x002fc20000010000 */
[--C-:B------:R-:W-:Y:S01]  /*56d0*/  FFMA.FTZ R56, R57, UR10, -R72.reuse ;  /* 0x0000000a39387c23 */ /* 0x100fe20008010848 */
[----:B------:R-:W-:-:S05]  /*56e0*/  FFMA.FTZ R57, R60, UR10, -R72 ;  /* 0x0000000a3c397c23 */ /* 0x000fca0008010848 */
        /* <DEDUP_REMOVED lines=16> */
[--C-:B------:R-:W-:Y:S01]  /*57f0*/  FFMA.FTZ R60, R61, UR10, -R72.reuse ;  /* 0x0000000a3d3c7c23 */ /* 0x100fe20008010848 */
[----:B------:R-:W-:-:S05]  /*5800*/  FFMA.FTZ R61, R64, UR10, -R72 ;  /* 0x0000000a403d7c23 */ /* 0x000fca0008010848 */
[----:B------:R-:W0:Y:S01]  /*5810*/  MUFU.EX2 R37, R37 ;  /* 0x0000002500257308 */ /* 0x000e220000000800 */
[----:B-1----:R-:W-:-:S07]  /*5820*/  FADD.FTZ R8, R36, R9 ;  /* 0x0000000924087221 */ /* 0x002fce0000010000 */
[----:B------:R-:W1:Y:S01]  /*5830*/  MUFU.EX2 R39, R39 ;  /* 0x0000002700277308 */ /* 0x000e620000000800 */
[----:B--2---:R-:W-:-:S01]  /*5840*/  FADD.FTZ R78, R34, R77 ;  /* 0x0000004d224e7221 */ /* 0x004fc20000010000 */
[----:B------:R-:W-:Y:S02]  /*5850*/  WARPGROUP.DEPBAR.LE gsb0, 0x0 ;  /* 0x00008000000079c5 */ /* 0x000fe40000010000 */
[----:B------:R-:W-:-:S04]  /*5860*/  WARPGROUP.ARRIVE ;  /* 0x00000000000079c5 */ /* 0x000fc80000000000 */
[----:B------:R-:W2:Y:S01]  /*5870*/  MUFU.EX2 R40, R40 ;  /* 0x0000002800287308 */ /* 0x000ea20000000800 */
[----:B0-----:R-:W-:-:S01]  /*5880*/  FADD.FTZ R9, R37, R8 ;  /* 0x0000000825097221 */ /* 0x001fc20000010000 */
[----:B------:R-:W-:Y:S01]  /*5890*/  QGMMA.64x96x32.F32.E4M3.E4M3 R88, R144, gdesc[UR12], R88, gsb0 ;  /* 0x0160000c90587df3 */ /* 0x000fe20008000858 */
[----:B-1----:R-:W-:-:S05]  /*58a0*/  FADD.FTZ R77, R39, R78 ;  /* 0x0000004e274d7221 */ /* 0x002fca0000010000 */
[----:B------:R-:W0:Y:S08]  /*58b0*/  MUFU.EX2 R38, R38 ;  /* 0x0000002600267308 */ /* 0x000e300000000800 */
        /* <DEDUP_REMOVED lines=29> */
[----:B--2---:R-:W-:-:S01]  /*5a90*/  FADD.FTZ R8, R52, R9 ;  /* 0x0000000934087221 */ /* 0x004fc20000010000 */
[----:B------:R-:W-:-:S06]  /*5aa0*/  WARPGROUP.DEPBAR.LE gsb0, 0x0 ;  /* 0x00008000000079c5 */ /* 0x000fcc0000010000 */
[----:B------:R-:W2:Y:S01]  /*5ab0*/  MUFU.EX2 R55, R55 ;  /* 0x0000003700377308 */ /* 0x000ea20000000800 */
[----:B0-----:R-:W-:-:S01]  /*5ac0*/  FADD.FTZ R78, R50, R77 ;  /* 0x0000004d324e7221 */ /* 0x001fc20000010000 */
[----:B------:R-:W-:-:S06]  /*5ad0*/  IMAD.U32 R77, RZ, RZ, UR22 ;  /* 0x00000016ff4d7e24 */ /* 0x000fcc000f8e00ff */
        /* <DEDUP_REMOVED lines=10> */
[----:B------:R-:W-:-:S05]  /*5b80*/  @!P1 VIADD R8, R77, 0x17040 ;  /* 0x000170404d089836 */ /* 0x000fca0000000000 */
[----:B------:R-:W-:Y:S01]  /*5b90*/  @!P1 PRMT R8, RZ, 0x654, R8 ;  /* 0x00000654ff089816 */ /* 0x000fe20000000008 */
[----:B------:R-:W2:Y:S01]  /*5ba0*/  MUFU.EX2 R58, R58 ;  /* 0x0000003a003a7308 */ /* 0x000ea20000000800 */
[----:B0-----:R-:W-:-:S02]  /*5bb0*/  FADD.FTZ R69, R59, R78 ;  /* 0x0000004e3b457221 */ /* 0x001fc40000010000 */
[----:B------:R0:W-:Y:S05]  /*5bc0*/  @!P1 SYNCS.ARRIVE.TRANS64.RED.A1T0 RZ, [R8+URZ], RZ ;  /* 0x000000ff08ff99a7 */ /* 0x0001ea000810043f */
[----:B------:R-:W3:Y:S01]  /*5bd0*/  MUFU.EX2 R61, R61 ;  /* 0x0000003d003d7308 */ /* 0x000ee20000000800 */
[----:B-1----:R-:W-:-:S07]  /*5be0*/  FADD.FTZ R78, R60, R9 ;  /* 0x000000093c4e7221 */ /* 0x002fce0000010000 */
[----:B------:R-:W1:Y:S01]  /*5bf0*/  MUFU.EX2 R63, R63 ;  /* 0x0000003f003f7308 */ /* 0x000e620000000800 */
[----:B--2---:R-:W-:-:S07]  /*5c00*/  FADD.FTZ R74, R58, R69 ;  /* 0x000000453a4a7221 */ /* 0x004fce0000010000 */
[----:B------:R-:W0:Y:S01]  /*5c10*/  MUFU.EX2 R64, R64 ;  /* 0x0000004000407308 */ /* 0x000e220000000800 */
[----:B---3--:R-:W-:-:S07]  /*5c20*/  FADD.FTZ R9, R61, R78 ;  /* 0x0000004e3d097221 */ /* 0x008fce0000010000 */
        /* <DEDUP_REMOVED lines=15> */
[----:B0-----:R-:W-:-:S01]  /*5d20*/  FADD.FTZ R9, R80, R9 ;  /* 0x0000000950097221 */ /* 0x001fc20000010000 */
[----:B--2---:R-:W-:-:S03]  /*5d30*/  FADD.FTZ R8, R71, R8 ;  /* 0x0000000847087221 */ /* 0x004fc60000010000 */
[----:B-1----:R-:W-:Y:S01]  /*5d40*/  FADD.FTZ R9, R72, R9 ;  /* 0x0000000948097221 */ /* 0x002fe20000010000 */
[----:B------:R-:W-:Y:S06]  /*5d50*/  @!P0 BRA `(.L_x_28) ;  /* 0x0000000000048947 */ /* 0x000fec0003800000 */
[----:B------:R-:W-:Y:S01]  /*5d60*/  BPT.TRAP 0x1 ;  /* 0x000000040000795c */ /* 0x000fe20000300000 */
.L_x_28:
[----:B------:R-:W-:Y:S01]  /*5d70*/  UISETP.GT.AND UP0, UPT, UR40, UR37, UPT ;  /* 0x000000252800728c */ /* 0x000fe2000bf04270 */
[----:B------:R-:W-:Y:S01]  /*5d80*/  F2FP.SATFINITE.E4M3.F32.PACK_AB_MERGE_C R10, R15, R10, RZ ;  /* 0x0000000a0f0a723e */ /* 0x000fe200048070ff */
[----:B------:R-:W-:Y:S01]  /*5d90*/  UIADD3 UR5, UR11, 0x17060, URZ ;  /* 0x000170600b057890 */ /* 0x000fe2000fffe03f */
[----:B------:R-:W-:Y:S01]  /*5da0*/  F2FP.SATFINITE.E4M3.F32.PACK_AB_MERGE_C R13, R16, R13, RZ ;  /* 0x0000000d100d723e */ /* 0x000fe200048070ff */
[----:B------:R-:W-:Y:S01]  /*5db0*/  UIADD3 UR40, UR40, -0x1, URZ ;  /* 0xffffffff28287890 */ /* 0x000fe2000fffe03f */
[----:B------:R-:W-:Y:S01]  /*5dc0*/  F2FP.SATFINITE.E4M3.F32.PACK_AB_MERGE_C R18, R23, R18, RZ ;  /* 0x000000121712723e */ /* 0x000fe200048070ff */
[----:B------:R-:W-:Y:S01]  /*5dd0*/  UPRMT UR5, UR7, 0x654, UR5 ;  /* 0x0000065407057896 */ /* 0x000fe20008000005 */
[----:B------:R-:W-:Y:S01]  /*5de0*/  PLOP3.LUT P2, PT, PT, PT, UP0, 0x80, 0x0 ;  /* 0x000000000000781c */ /* 0x000fe20003f4f008 */
[----:B------:R-:W-:Y:S01]  /*5df0*/  FMUL.FTZ R88, R88, R7 ;  /* 0x0000000758587220 */ /* 0x000fe20000410000 */
[----:B------:R-:W-:Y:S01]  /*5e00*/  F2FP.SATFINITE.E4M3.F32.PACK_AB_MERGE_C R21, R24, R21, RZ ;  /* 0x000000151815723e */ /* 0x000fe200048070ff */
[-C--:B------:R-:W-:Y:S01]  /*5e10*/  FMUL.FTZ R89, R89, R7.reuse ;  /* 0x0000000759597220 */ /* 0x080fe20000410000 */
[----:B------:R-:W-:Y:S01]  /*5e20*/  F2FP.SATFINITE.E4M3.F32.PACK_AB_MERGE_C R26, R31, R26, RZ ;  /* 0x0000001a1f1a723e */ /* 0x000fe200048070ff */
[----:B------:R-:W-:Y:S01]  /*5e30*/  FMUL.FTZ R92, R92, R7 ;  /* 0x000000075c5c7220 */ /* 0x000fe20000410000 */
[----:B------:R-:W-:Y:S01]  /*5e40*/  F2FP.SATFINITE.E4M3.F32.PACK_AB_MERGE_C R29, R32, R29, RZ ;  /* 0x0000001d201d723e */ /* 0x000fe200048070ff */
[----:B------:R-:W-:Y:S01]  /*5e50*/  FMUL.FTZ R93, R93, R7 ;  /* 0x000000075d5d7220 */ /* 0x000fe20000410000 */
[----:B------:R-:W-:Y:S01]  /*5e60*/  F2FP.SATFINITE.E4M3.F32.PACK_AB_MERGE_C R34, R39, R34, RZ ;  /* 0x000000222722723e */ /* 0x000fe200048070ff */
[----:B------:R-:W-:Y:S01]  /*5e70*/  SYNCS.ARRIVE.TRANS64.RED.A1T0 RZ, [UR5], RZ ;  /* 0x000000ffffff79a7 */ /* 0x000fe20008100405 */
[----:B------:R-:W-:Y:S01]  /*5e80*/  F2FP.SATFINITE.E4M3.F32.PACK_AB_MERGE_C R37, R40, R37, RZ ;  /* 0x000000252825723e */ /* 0x000fe200048070ff */
[----:B------:R-:W-:Y:S01]  /*5e90*/  UMOV UR5, UR4 ;  /* 0x0000000400057c82 */ /* 0x000fe20008000000 */
[----:B------:R-:W-:Y:S01]  /*5ea0*/  F2FP.SATFINITE.E4M3.F32.PACK_AB_MERGE_C R42, R47, R42, RZ ;  /* 0x0000002a2f2a723e */ /* 0x000fe200048070ff */
[----:B------:R-:W-:Y:S01]  /*5eb0*/  FMUL.FTZ R96, R96, R7 ;  /* 0x0000000760607220 */ /* 0x000fe20000410000 */
[----:B------:R-:W-:Y:S01]  /*5ec0*/  F2FP.SATFINITE.E4M3.F32.PACK_AB_MERGE_C R45, R48, R45, RZ ;  /* 0x0000002d302d723e */ /* 0x000fe200048070ff */
[-C--:B------:R-:W-:Y:S01]  /*5ed0*/  FMUL.FTZ R97, R97, R7.reuse ;  /* 0x0000000761617220 */ /* 0x080fe20000410000 */
        /* <DEDUP_REMOVED lines=9> */
[-C--:B------:R-:W-:Y:S01]  /*5f70*/  FMUL.FTZ R108, R108, R7.reuse ;  /* 0x000000076c6c7220 */ /* 0x080fe20000410000 */
[----:B------:R-:W-:Y:S01]  /*5f80*/  F2FP.SATFINITE.E4M3.F32.PACK_AB_MERGE_C R15, R72, R80, RZ ;  /* 0x00000050480f723e */ /* 0x000fe200048070ff */
[-C--:B------:R-:W-:Y:S01]  /*5f90*/  FMUL.FTZ R109, R109, R7.reuse ;  /* 0x000000076d6d7220 */ /* 0x080fe20000410000 */
[----:B------:R-:W-:Y:S01]  /*5fa0*/  R2UR UR6, R2 ;  /* 0x00000000020672ca */ /* 0x000fe200000e0000 */
[-C--:B------:R-:W-:Y:S01]  /*5fb0*/  FMUL.FTZ R112, R112, R7.reuse ;  /* 0x0000000770707220 */ /* 0x080fe20000410000 */
        /* <DEDUP_REMOVED lines=10> */
[----:B------:R-:W-:Y:S01]  /*6060*/  FMUL.FTZ R133, R133, R7 ;  /* 0x0000000785857220 */ /* 0x000fe20000410000 */
        /* <DEDUP_REMOVED lines=24> */
[----:B------:R-:W-:Y:S01]  /*61f0*/  F2FP.SATFINITE.E4M3.F32.PACK_AB_MERGE_C R148, R11, R76, R10 ;  /* 0x0000004c0b94723e */ /* 0x000fe2000480700a */
[----:B------:R-:W-:Y:S01]  /*6200*/  IMAD.MOV.U32 R7, RZ, RZ, R70 ;  /* 0x000000ffff077224 */ /* 0x000fe200078e0046 */
[----:B------:R-:W-:Y:S01]  /*6210*/  F2FP.SATFINITE.E4M3.F32.PACK_AB_MERGE_C R149, R12, R75, R13 ;  /* 0x0000004b0c95723e */ /* 0x000fe2000480700d */
[----:B------:R-:W-:Y:S01]  /*6220*/  IMAD.MOV.U32 R6, RZ, RZ, R3 ;  /* 0x000000ffff067224 */ /* 0x000fe200078e0003 */
[----:B------:R-:W-:-:S02]  /*6230*/  F2FP.SATFINITE.E4M3.F32.PACK_AB_MERGE_C R150, R19, R14, R18 ;  /* 0x0000000e1396723e */ /* 0x000fc40004807012 */
[----:B------:R-:W-:Y:S02]  /*6240*/  F2FP.SATFINITE.E4M3.F32.PACK_AB_MERGE_C R151, R20, R17, R21 ;  /* 0x000000111497723e */ /* 0x000fe40004807015 */
[----:B------:R-:W-:Y:S02]  /*6250*/  F2FP.SATFINITE.E4M3.F32.PACK_AB_MERGE_C R136, R27, R22, R26 ;  /* 0x000000161b88723e */ /* 0x000fe4000480701a */
[----:B------:R-:W-:Y:S02]  /*6260*/  F2FP.SATFINITE.E4M3.F32.PACK_AB_MERGE_C R137, R28, R25, R29 ;  /* 0x000000191c89723e */ /* 0x000fe4000480701d */
[----:B------:R-:W-:Y:S02]  /*6270*/  F2FP.SATFINITE.E4M3.F32.PACK_AB_MERGE_C R138, R35, R30, R34 ;  /* 0x0000001e238a723e */ /* 0x000fe40004807022 */
[----:B------:R-:W-:Y:S02]  /*6280*/  F2FP.SATFINITE.E4M3.F32.PACK_AB_MERGE_C R139, R36, R33, R37 ;  /* 0x00000021248b723e */ /* 0x000fe40004807025 */
[----:B------:R-:W-:-:S02]  /*6290*/  F2FP.SATFINITE.E4M3.F32.PACK_AB_MERGE_C R140, R43, R38, R42 ;  /* 0x000000262b8c723e */ /* 0x000fc4000480702a */
[----:B------:R-:W-:Y:S02]  /*62a0*/  F2FP.SATFINITE.E4M3.F32.PACK_AB_MERGE_C R141, R44, R41, R45 ;  /* 0x000000292c8d723e */ /* 0x000fe4000480702d */
[----:B------:R-:W-:Y:S02]  /*62b0*/  F2FP.SATFINITE.E4M3.F32.PACK_AB_MERGE_C R142, R51, R46, R50 ;  /* 0x0000002e338e723e */ /* 0x000fe40004807032 */
[----:B------:R-:W-:Y:S02]  /*62c0*/  F2FP.SATFINITE.E4M3.F32.PACK_AB_MERGE_C R143, R52, R49, R53 ;  /* 0x00000031348f723e */ /* 0x000fe40004807035 */
[----:B------:R-:W-:Y:S02]  /*62d0*/  F2FP.SATFINITE.E4M3.F32.PACK_AB_MERGE_C R144, R59, R54, R58 ;  /* 0x000000363b90723e */ /* 0x000fe4000480703a */
[----:B------:R-:W-:Y:S02]  /*62e0*/  F2FP.SATFINITE.E4M3.F32.PACK_AB_MERGE_C R145, R60, R57, R61 ;  /* 0x000000393c91723e */ /* 0x000fe4000480703d */
[----:B------:R-:W-:-:S02]  /*62f0*/  F2FP.SATFINITE.E4M3.F32.PACK_AB_MERGE_C R146, R67, R62, R66 ;  /* 0x0000003e4392723e */ /* 0x000fc40004807042 */
[----:B------:R-:W-:Y:S01]  /*6300*/  F2FP.SATFINITE.E4M3.F32.PACK_AB_MERGE_C R147, R68, R65, R15 ;  /* 0x000000414493723e */ /* 0x000fe2000480700f */
[----:B------:R-:W-:Y:S06]  /*6310*/  @P2 BRA `(.L_x_29) ;  /* 0xffffffdc000c2947 */ /* 0x000fec000383ffff */
.L_x_19:
[----:B------:R-:W-:Y:S06]  /*6320*/  BAR.ARV 0x8, 0x200 ;  /* 0x0208000000007b1d */ /* 0x000fec0000002000 */
[----:B------:R-:W-:Y:S05]  /*6330*/  @!P0 BRA `(.L_x_30) ;  /* 0x0000000000048947 */ /* 0x000fea0003800000 */
[----:B------:R-:W-:Y:S01]  /*6340*/  BPT.TRAP 0x1 ;  /* 0x000000040000795c */ /* 0x000fe20000300000 */
.L_x_30:
[----:B------:R-:W-:Y:S01]  /*6350*/  R2UR UR11, R2 ;  /* 0x00000000020b72ca */ /* 0x000fe200000e0000 */
[----:B------:R-:W-:-:S05]  /*6360*/  IMAD.U32 R0, RZ, RZ, UR4 ;  /* 0x00000004ff007e24 */ /* 0x000fca000f8e00ff */
[----:B------:R-:W-:-:S07]  /*6370*/  SHF.L.U32 R0, R0, 0x1f, RZ ;  /* 0x0000001f00007819 */ /* 0x000fce00000006ff */
[----:B------:R-:W-:-:S09]  /*6380*/  ULEA UR11, UR11, UR38, 0x3 ;  /* 0x000000260b0b7291 */ /* 0x000fd2000f8e183f */
[----:B------:R0:W1:Y:S01]  /*6390*/  SYNCS.PHASECHK.TRANS64.TRYWAIT P1, [UR11+0x17050], R0 ;  /* 0x01705000ff0075a7 */ /* 0x000062000802014b */
[----:B------:R-:W-:Y:S05]  /*63a0*/  @!P0 BRA `(.L_x_31) ;  /* 0x0000000000048947 */ /* 0x000fea0003800000 */
[----:B------:R-:W-:Y:S01]  /*63b0*/  BPT.TRAP 0x1 ;  /* 0x000000040000795c */ /* 0x000fe20000300000 */
.L_x_31:
[----:B-1----:R-:W-:Y:S05]  /*63c0*/  @P1 BRA `(.L_x_32) ;  /* 0x0000000000081947 */ /* 0x002fea0003800000 */
[----:B------:R-:W1:Y:S02]  /*63d0*/  SYNCS.PHASECHK.TRANS64.TRYWAIT P1, [UR11+0x17050], R0 ;  /* 0x01705000ff0075a7 */ /* 0x000e64000802014b */
[----:B-1----:R-:W-:Y:S05]  /*63e0*/  @!P1 BRA `(.L_x_33) ;  /* 0x0000005c00ac9947 */ /* 0x002fea0003800000 */
.L_x_32:
[----:B------:R-:W-:Y:S01]  /*63f0*/  ULDC.64 UR12, c[0x0][0x9a0] ;  /* 0x00026800000c7ab9 */ /* 0x000fe20000000a00 */
[----:B------:R-:W-:Y:S01]  /*6400*/  UIADD3 UR38, UR38, 0x400, URZ ;  /* 0x0000040026267890 */ /* 0x000fe2000fffe03f */
[----:B------:R-:W-:Y:S01]  /*6410*/  R2UR UR15, R2 ;  /* 0x00000000020f72ca */ /* 0x000fe200000e0000 */
[----:B------:R-:W-:Y:S01]  /*6420*/  UISETP.NE.U32.AND UP0, UPT, UR12, URZ, UPT ;  /* 0x0000003f0c00728c */ /* 0x000fe2000bf05070 */
[----:B------:R-:W-:Y:S01]  /*6430*/  WARPGROUP.ARRIVE ;  /* 0x00000000000079c5 */ /* 0x000fe20000000000 */
[----:B------:R-:W-:Y:S01]  /*6440*/  USHF.R.U32.HI UR38, URZ, 0x4, UR38 ;  /* 0x000000043f267899 */ /* 0x000fe20008011626 */
[----:B------:R-:W-:Y:S01]  /*6450*/  IMAD.MOV.U32 R6, RZ, RZ, 0x3f800000 ;  /* 0x3f800000ff067424 */ /* 0x000fe200078e00ff */
[----:B------:R-:W-:Y:S02]  /*6460*/  UISETP.NE.AND.EX UP0, UPT, UR13, URZ, UPT, UP0 ;  /* 0x0000003f0d00728c */ /* 0x000fe4000bf05300 */
[----:B------:R-:W-:-:S04]  /*6470*/  ULOP3.LUT UR38, UR38, 0x3fff, URZ, 0xc0, !UPT ;  /* 0x00003fff26267892 */ /* 0x000fc8000f8ec03f */
[----:B------:R-:W-:Y:S01]  /*6480*/  ULOP3.LUT UR38, UR38, 0x10000, URZ, 0xfc, !UPT ;  /* 0x0001000026267892 */ /* 0x000fe2000f8efc3f */
[----:B------:R-:W-:-:S04]  /*6490*/  PLOP3.LUT P1, PT, PT, PT, UP0, 0x80, 0x0 ;  /* 0x000000000000781c */ /* 0x000fc80003f2f008 */
[----:B------:R-:W-:Y:S01]  /*64a0*/  @UP0 ULDC.64 UR8, c[0x0][0x9c8] ;  /* 0x0002720000080ab9 */ /* 0x000fe20000000a00 */
[----:B------:R-:W-:Y:S02]  /*64b0*/  @UP0 USHF.R.S32.HI UR14, URZ, 0x1f, UR36 ;  /* 0x0000001f3f0e0899 */ /* 0x000fe40008011424 */
[----:B------:R-:W-:Y:S02]  /*64c0*/  @UP0 UIMAD UR6, UR46, UR8, URZ ;  /* 0x000000082e0602a4 */ /* 0x000fe4000f8e023f */
[----:B------:R-:W-:Y:S02]  /*64d0*/  @UP0 UIMAD.WIDE.U32 UR4, UR43, UR8, URZ ;  /* 0x000000082b0402a5 */ /* 0x000fe4000f8e003f */
[----:B------:R-:W-:Y:S02]  /*64e0*/  @UP0 UIMAD UR8, UR43, UR9, UR6 ;  /* 0x000000092b0802a4 */ /* 0x000fe4000f8e0206 */
[----:B------:R-:W-:Y:S01]  /*64f0*/  UIMAD UR6, UR15, 0x300, UR38 ;  /* 0x000003000f0678a4 */ /* 0x000fe2000f8e0226 */
[----:B------:R-:W-:-:S02]  /*6500*/  @UP0 ULDC.64 UR16, c[0x0][0x9d0] ;  /* 0x0002740000100ab9 */ /* 0x000fc40000000a00 */
[----:B------:R-:W-:Y:S01]  /*6510*/  UMOV UR15, 0x40000040 ;  /* 0x40000040000f7882 */ /* 0x000fe20000000000 */
[----:B------:R-:W-:Y:S02]  /*6520*/  @UP0 UIMAD UR9, UR14, UR16, URZ ;  /* 0x000000100e0902a4 */ /* 0x000fe4000f8e023f */
[----:B------:R-:W-:Y:S01]  /*6530*/  @UP0 UIADD3 UR5, UR5, UR8, URZ ;  /* 0x0000000805050290 */ /* 0x000fe2000fffe03f */
[----:B------:R-:W-:Y:S01]  /*6540*/  UMOV UR14, UR6 ;  /* 0x00000006000e7c82 */ /* 0x000fe20008000000 */
[----:B------:R-:W-:Y:S01]  /*6550*/  @UP0 UIMAD UR9, UR36, UR17, UR9 ;  /* 0x00000011240902a4 */ /* 0x000fe2000f8e0209 */
[----:B------:R-:W-:Y:S01]  /*6560*/  QGMMA.64x96x32.F32.E4M3.E4M3 R88, R148, gdesc[UR12], R88, gsb0 ;  /* 0x0160000c94587df3 */ /* 0x000fe20008000858 */
[----:B------:R-:W-:-:S04]  /*6570*/  @UP0 UIMAD.WIDE.U32 UR4, UR36, UR16, UR4 ;  /* 0x00000010240402a5 */ /* 0x000fc8000f8e0004 */
[----:B------:R-:W-:Y:S02]  /*6580*/  @UP0 UIADD3 UR5, UR5, UR9, URZ ;  /* 0x0000000905050290 */ /* 0x000fe4000fffe03f */
[----:B------:R-:W-:-:S04]  /*6590*/  @UP0 ULEA UR8, UP1, UR4, UR12, 0x2 ;  /* 0x0000000c04080291 */ /* 0x000fc8000f82103f */
[----:B------:R-:W-:Y:S02]  /*65a0*/  @UP0 ULEA.HI.X UR9, UR4, UR13, UR5, 0x2, UP1 ;  /* 0x0000000d04090291 */ /* 0x000fe400088f1405 */
[----:B------:R-:W-:-:S04]  /*65b0*/  IMAD.U32 R4, RZ, RZ, UR8 ;  /* 0x00000008ff047e24 */ /* 0x000fc8000f8e00ff */
[----:B-1----:R-:W-:-:S05]  /*65c0*/  IMAD.U32 R5, RZ, RZ, UR9 ;  /* 0x00000009ff057e24 */ /* 0x002fca000f8e00ff */
[----:B------:R1:W2:Y:S01]  /*65d0*/  @P1 LDG.E R6, desc[UR44][R4.64] ;  /* 0x0000002c04061981 */ /* 0x0002a2000c1e1900 */
[----:B------:R-:W-:Y:S01]  /*65e0*/  UIADD3 UR4, UR6, 0x2, URZ ;  /* 0x0000000206047890 */ /* 0x000fe2000fffe03f */
[----:B------:R-:W-:-:S06]  /*65f0*/  UMOV UR15, 0x40000040 ;  /* 0x40000040000f7882 */ /* 0x000fcc0000000000 */
[----:B------:R-:W-:Y:S01]  /*6600*/  UMOV UR14, UR4 ;  /* 0x00000004000e7c82 */ /* 0x000fe20008000000 */
[----:B------:R-:W-:Y:S02]  /*6610*/  WARPGROUP.DEPBAR.LE gsb0, 0x0 ;  /* 0x00008000000079c5 */ /* 0x000fe40000010000 */
[----:B------:R-:W-:-:S06]  /*6620*/  WARPGROUP.ARRIVE ;  /* 0x00000000000079c5 */ /* 0x000fcc0000000000 */
[----:B------:R-:W-:Y:S01]  /*6630*/  QGMMA.64x96x32.F32.E4M3.E4M3 R88, R136, gdesc[UR12], R88, gsb0 ;  /* 0x0160000c88587df3 */ /* 0x000fe20008000858 */
[----:B------:R-:W-:Y:S01]  /*6640*/  UIADD3 UR4, UR6, 0x4, URZ ;  /* 0x0000000406047890 */ /* 0x000fe2000fffe03f */
[----:B------:R-:W-:-:S06]  /*6650*/  UMOV UR15, 0x40000040 ;  /* 0x40000040000f7882 */ /* 0x000fcc0000000000 */
[----:B------:R-:W-:Y:S01]  /*6660*/  UMOV UR14, UR4 ;  /* 0x00000004000e7c82 */ /* 0x000fe20008000000 */
[----:B------:R-:W3:Y:S01]  /*6670*/  SHFL.BFLY PT, R7, R8, 0x2, 0x1f ;  /* 0x0c401f0008077f89 */ /* 0x000ee200000e0000 */
[----:B------:R-:W-:-:S03]  /*6680*/  UIADD3 UR6, UR6, 0x6, URZ ;  /* 0x0000000606067890 */ /* 0x000fc6000fffe03f */
[----:B------:R-:W4:Y:S01]  /*6690*/  SHFL.BFLY PT, R2, R9, 0x2, 0x1f ;  /* 0x0c401f0009027f89 */ /* 0x000f2200000e0000 */
[----:B------:R-:W-:Y:S02]  /*66a0*/  WARPGROUP.DEPBAR.LE gsb0, 0x0 ;  /* 0x00008000000079c5 */ /* 0x000fe40000010000 */
[----:B------:R-:W-:-:S06]  /*66b0*/  WARPGROUP.ARRIVE ;  /* 0x00000000000079c5 */ /* 0x000fcc0000000000 */
[----:B------:R-:W-:Y:S01]  /*66c0*/  QGMMA.64x96x32.F32.E4M3.E4M3 R88, R140, gdesc[UR12], R88, gsb0 ;  /* 0x0160000c8c587df3 */ /* 0x000fe20008000858 */
[----:B------:R-:W-:Y:S01]  /*66d0*/  UMOV UR14, UR6 ;  /* 0x00000006000e7c82 */ /* 0x000fe20008000000 */
[----:B------:R-:W-:Y:S01]  /*66e0*/  UMOV UR15, 0x40000040 ;  /* 0x40000040000f7882 */ /* 0x000fe20000000000 */
[----:B---3--:R-:W-:Y:S01]  /*66f0*/  FADD.FTZ R7, R7, R8 ;  /* 0x0000000807077221 */ /* 0x008fe20000010000 */
[----:B----4-:R-:W-:-:S04]  /*6700*/  FADD.FTZ R2, R2, R9 ;  /* 0x0000000902027221 */ /* 0x010fc80000010000 */
[----:B0-----:R-:W0:Y:S04]  /*6710*/  SHFL.BFLY PT, R0, R7, 0x1, 0x1f ;  /* 0x0c201f0007007f89 */ /* 0x001e2800000e0000 */
[----:B-1----:R-:W1:Y:S01]  /*6720*/  SHFL.BFLY PT, R5, R2, 0x1, 0x1f ;  /* 0x0c201f0002057f89 */ /* 0x002e6200000e0000 */
[----:B0-----:R-:W-:Y:S01]  /*6730*/  FADD.FTZ R4, R7, R0 ;  /* 0x0000000007047221 */ /* 0x001fe20000010000 */
[----:B-1----:R-:W-:-:S04]  /*6740*/  FADD.FTZ R10, R2, R5 ;  /* 0x00000005020a7221 */ /* 0x002fc80000010000 */
[C---:B------:R-:W-:Y:S01]  /*6750*/  FSETP.NE.FTZ.AND P1, PT, R4.reuse, RZ, PT ;  /* 0x000000ff0400720b */ /* 0x040fe20003f35000 */
[----:B------:R-:W-:Y:S01]  /*6760*/  FMUL.FTZ R11, R4, 0.00390625 ;  /* 0x3b800000040b7820 */ /* 0x000fe20000410000 */
[----:B------:R-:W-:Y:S01]  /*6770*/  FMUL.FTZ R8, R10, 0.00390625 ;  /* 0x3b8000000a087820 */ /* 0x000fe20000410000 */
[----:B------:R-:W-:-:S03]  /*6780*/  IMAD.MOV.U32 R5, RZ, RZ, RZ ;  /* 0x000000ffff057224 */ /* 0x000fc600078e00ff */
[----:B------:R-:W-:Y:S02]  /*6790*/  FSETP.NE.FTZ.AND P2, PT, R11, RZ, PT ;  /* 0x000000ff0b00720b */ /* 0x000fe40003f55000 */
[----:B------:R-:W-:Y:S01]  /*67a0*/  FSETP.NE.FTZ.AND P3, PT, R8, RZ, PT ;  /* 0x000000ff0800720b */ /* 0x000fe20003f75000 */
[----:B------:R-:W-:Y:S02]  /*67b0*/  WARPGROUP.DEPBAR.LE gsb0, 0x0 ;  /* 0x00008000000079c5 */ /* 0x000fe40000010000 */
[----:B------:R-:W-:-:S06]  /*67c0*/  WARPGROUP.ARRIVE ;  /* 0x00000000000079c5 */ /* 0x000fcc0000000000 */
[----:B------:R-:W-:Y:S01]  /*67d0*/  QGMMA.64x96x32.F32.E4M3.E4M3 R88, R144, gdesc[UR12], R88, gsb0 ;  /* 0x0160000c90587df3 */ /* 0x000fe20008000858 */
[----:B------:R-:W-:Y:S01]  /*67e0*/  @P1 MUFU.RCP R5, R4 ;  /* 0x0000000400051308 */ /* 0x000fe20000001000 */
[----:B------:R-:W-:Y:S02]  /*67f0*/  FSETP.NE.FTZ.AND P1, PT, R10, RZ, PT ;  /* 0x000000ff0a00720b */ /* 0x000fe40003f35000 */
[----:B------:R-:W-:-:S05]  /*6800*/  MOV R9, RZ ;  /* 0x000000ff00097202 */ /* 0x000fca0000000f00 */
[----:B------:R-:W0:Y:S08]  /*6810*/  @P2 MUFU.LG2 R7, R11 ;  /* 0x0000000b00072308 */ /* 0x000e300000000c00 */
[----:B------:R-:W1:Y:S08]  /*6820*/  @P3 MUFU.LG2 R8, R8 ;  /* 0x0000000800083308 */ /* 0x000e700000000c00 */
[----:B------:R-:W3:Y:S01]  /*6830*/  @P1 MUFU.RCP R9, R10 ;  /* 0x0000000a00091308 */ /* 0x000ee20000001000 */
[----:B------:R-:W-:-:S02]  /*6840*/  IMAD.U32 R12, RZ, RZ, UR10 ;  /* 0x0000000aff0c7e24 */ /* 0x000fc4000f8e00ff */
[----:B------:R-:W-:Y:S02]  /*6850*/  IMAD.U32 R13, RZ, RZ, UR10 ;  /* 0x0000000aff0d7e24 */ /* 0x000fe4000f8e00ff */
[----:B0-----:R-:W-:Y:S01]  /*6860*/  @P2 FMUL.FTZ R7, R7, 0.69314718246459960938 ;  /* 0x3f31721807072820 */ /* 0x001fe20000410000 */
[----:B------:R-:W-:Y:S01]  /*6870*/  @P2 FMUL.FTZ R4, R12, 0.69314718246459960938 ;  /* 0x3f3172180c042820 */ /* 0x000fe20000410000 */
[----:B------:R-:W-:Y:S01]  /*6880*/  @P3 FMUL.FTZ R12, R13, 0.69314718246459960938 ;  /* 0x3f3172180d0c3820 */ /* 0x000fe20000410000 */
[----:B-1----:R-:W-:Y:S01]  /*6890*/  @P3 FMUL.FTZ R11, R8, 0.69314718246459960938 ;  /* 0x3f317218080b3820 */ /* 0x002fe20000410000 */
[----:B------:R-:W-:Y:S02]  /*68a0*/  IMAD.MOV.U32 R2, RZ, RZ, -0x800000 ;  /* 0xff800000ff027424 */ /* 0x000fe400078e00ff */
[----:B--2---:R-:W-:Y:S01]  /*68b0*/  FMUL.FTZ R28, R5, R6 ;  /* 0x00000006051c7220 */ /* 0x004fe20000410000 */
[----:B------:R-:W-:Y:S02]  /*68c0*/  IMAD.MOV.U32 R0, RZ, RZ, -0x800000 ;  /* 0xff800000ff007424 */ /* 0x000fe400078e00ff */
[----:B------:R-:W-:Y:S01]  /*68d0*/  @P2 FFMA.FTZ R2, R4, R3, R7 ;  /* 0x0000000304022223 */ /* 0x000fe20000010007 */
[----:B------:R-:W-:Y:S01]  /*68e0*/  @P3 FFMA.FTZ R0, R12, R70, R11 ;  /* 0x000000460c003223 */ /* 0x000fe2000001000b */
[----:B---3--:R-:W-:Y:S01]  /*68f0*/  FMUL.FTZ R6, R9, R6 ;  /* 0x0000000609067220 */ /* 0x008fe20000410000 */
[----:B------:R-:W-:-:S02]  /*6900*/  WARPGROUP.DEPBAR.LE gsb0, 0x0 ;  /* 0x00008000000079c5 */ /* 0x000fc40000010000 */
[----:B------:R-:W-:Y:S05]  /*6910*/  @!P0 BRA `(.L_x_34) ;  /* 0x0000000000048947 */ /* 0x000fea0003800000 */
[----:B------:R-:W-:Y:S01]  /*6920*/  BPT.TRAP 0x1 ;  /* 0x000000040000795c */ /* 0x000fe20000300000 */
.L_x_34:
[----:B------:R-:W-:Y:S01]  /*6930*/  UIADD3 UR4, UR11, 0x17060, URZ ;  /* 0x000170600b047890 */ /* 0x000fe2000fffe03f */
[-C--:B------:R-:W-:Y:S01]  /*6940*/  FMUL.FTZ R3, R88, R28.reuse ;  /* 0x0000001c58037220 */ /* 0x080fe20000410000 */
[-C--:B------:R-:W-:Y:S01]  /*6950*/  FMUL.FTZ R4, R93, R28.reuse ;  /* 0x0000001c5d047220 */ /* 0x080fe20000410000 */
[-C--:B------:R-:W-:Y:S01]  /*6960*/  FMUL.FTZ R5, R96, R28.reuse ;  /* 0x0000001c60057220 */ /* 0x080fe20000410000 */
[----:B------:R-:W-:Y:S01]  /*6970*/  UPRMT UR4, UR7, 0x654, UR4 ;  /* 0x0000065407047896 */ /* 0x000fe20008000004 */
        /* <DEDUP_REMOVED lines=8> */
[----:B------:R-:W-:Y:S01]  /*6a00*/  SYNCS.ARRIVE.TRANS64.RED.A1T0 RZ, [UR4], RZ ;  /* 0x000000ffffff79a7 */ /* 0x000fe20008100404 */
        /* <DEDUP_REMOVED lines=31> */
[----:B------:R-:W-:Y:S01]  /*6c00*/  PLOP3.LUT P0, PT, PT, PT, PT, 0x8, 0x0 ;  /* 0x000000000000781c */ /* 0x000fe20003f0e170 */
[-C--:B------:R-:W-:Y:S01]  /*6c10*/  FMUL.FTZ R118, R118, R6.reuse ;  /* 0x0000000676767220 */ /* 0x080fe20000410000 */
[-C--:B------:R-:W-:Y:S01]  /*6c20*/  FMUL.FTZ R115, R115, R6.reuse ;  /* 0x0000000673737220 */ /* 0x080fe20000410000 */
[-C--:B------:R-:W-:Y:S01]  /*6c30*/  FMUL.FTZ R126, R126, R6.reuse ;  /* 0x000000067e7e7220 */ /* 0x080fe20000410000 */
[-C--:B------:R-:W-:Y:S01]  /*6c40*/  FMUL.FTZ R123, R123, R6.reuse ;  /* 0x000000067b7b7220 */ /* 0x080fe20000410000 */
[-C--:B------:R-:W-:Y:S01]  /*6c50*/  FMUL.FTZ R134, R134, R6.reuse ;  /* 0x0000000686867220 */ /* 0x080fe20000410000 */
[----:B------:R-:W-:-:S07]  /*6c60*/  FMUL.FTZ R131, R131, R6 ;  /* 0x0000000683837220 */ /* 0x000fce0000410000 */
.L_x_12:
[----:B------:R-:W-:Y:S05]  /*6c70*/  @P0 BRA `(.L_x_35) ;  /* 0x0000001800ec0947 */ /* 0x000fea0003800000 */
[----:B------:R-:W0:Y:S01]  /*6c80*/  S2R R25, SR_TID.X ;  /* 0x0000000000197919 */ /* 0x000e220000002100 */
[----:B------:R-:W-:Y:S01]  /*6c90*/  ULDC.64 UR4, c[0x4][0x38] ;  /* 0x01000e0000047ab9 */ /* 0x000fe20000000a00 */
[----:B------:R-:W1:Y:S01]  /*6ca0*/  LDC R46, c[0x0][0xbe8] ;  /* 0x0002fa00ff2e7b82 */ /* 0x000e620000000800 */
[----:B------:R-:W-:Y:S01]  /*6cb0*/  ULDC.64 UR8, c[0x0][0xbd0] ;  /* 0x0002f40000087ab9 */ /* 0x000fe20000000a00 */
[----:B------:R-:W2:Y:S01]  /*6cc0*/  S2R R45, SR_CTAID.X ;  /* 0x00000000002d7919 */ /* 0x000ea20000002500 */
[----:B------:R-:W-:Y:S01]  /*6cd0*/  USHF.R.S32.HI UR7, URZ, 0x1f, UR36 ;  /* 0x0000001f3f077899 */ /* 0x000fe20008011424 */
[----:B------:R-:W-:-:S04]  /*6ce0*/  ULDC.64 UR10, c[0x0][0xb38] ;  /* 0x0002ce00000a7ab9 */ /* 0x000fc80000000a00 */
[----:B------:R-:W3:Y:S01]  /*6cf0*/  LDC R74, c[0x0][0xc50] ;  /* 0x00031400ff4a7b82 */ /* 0x000ee20000000800 */
[----:B0-----:R-:W-:-:S05]  /*6d00*/  IMAD.SHL.U32 R6, R25, 0x4, RZ ;  /* 0x0000000419067824 */ /* 0x001fca00078e00ff */
[----:B------:R-:W-:Y:S02]  /*6d10*/  LOP3.LUT R6, R6, 0xc, RZ, 0xc0, !PT ;  /* 0x0000000c06067812 */ /* 0x000fe400078ec0ff */
[----:B------:R-:W-:Y:S02]  /*6d20*/  BAR.SYNC.DEFER_BLOCKING 0x1, 0x180 ;  /* 0x0046000000007b1d */ /* 0x000fe40000010000 */
[----:B------:R-:W-:-:S05]  /*6d30*/  IADD3 R6, P0, R6, UR4, RZ ;  /* 0x0000000406067c10 */ /* 0x000fca000ff1e0ff */
[----:B------:R-:W-:-:S05]  /*6d40*/  IMAD.X R7, RZ, RZ, UR5, P0 ;  /* 0x00000005ff077e24 */ /* 0x000fca00080e06ff */
[----:B------:R0:W4:Y:S01]  /*6d50*/  LDG.E.CONSTANT R12, desc[UR44][R6.64] ;  /* 0x0000002c060c7981 */ /* 0x000122000c1e9900 */
[C---:B------:R-:W-:Y:S01]  /*6d60*/  LOP3.LUT P0, R16, R25.reuse, 0x3, RZ, 0xc0, !PT ;  /* 0x0000000319107812 */ /* 0x040fe2000780c0ff */
[----:B------:R-:W-:Y:S01]  /*6d70*/  VIADD R25, R25, 0xffffff80 ;  /* 0xffffff8019197836 */ /* 0x000fe20000000000 */
[----:B-1----:R-:W-:Y:S01]  /*6d80*/  ISETP.NE.AND P2, PT, R46, 0x1, PT ;  /* 0x000000012e00780c */ /* 0x002fe20003f45270 */
[----:B------:R-:W-:Y:S01]  /*6d90*/  UIMAD.WIDE.U32 UR4, UR36, UR8, URZ ;  /* 0x00000008240472a5 */ /* 0x000fe2000f8e003f */
[----:B------:R-:W-:Y:S01]  /*6da0*/  ISETP.EQ.OR P0, PT, R16, 0x3, !P0 ;  /* 0x000000031000780c */ /* 0x000fe20004702670 */
[----:B------:R-:W-:Y:S01]  /*6db0*/  UIMAD UR6, UR7, UR8, URZ ;  /* 0x00000008070672a4 */ /* 0x000fe2000f8e023f */
[----:B------:R-:W-:Y:S01]  /*6dc0*/  BSSY B0, `(.L_x_36) ;  /* 0x0000144000007945 */ /* 0x000fe20003800000 */
[----:B------:R-:W-:Y:S01]  /*6dd0*/  UIMAD UR8, UR7, UR10, URZ ;  /* 0x0000000a070872a4 */ /* 0x000fe2000f8e023f */
[----:B------:R-:W-:Y:S01]  /*6de0*/  SEL R83, R13, R4, P0 ;  /* 0x000000040d537207 */ /* 0x000fe20000000000 */
[----:B------:R-:W-:Y:S01]  /*6df0*/  IMAD.U32 R26, RZ, RZ, UR4 ;  /* 0x00000004ff1a7e24 */ /* 0x000fe2000f8e00ff */
[----:B------:R-:W-:Y:S01]  /*6e00*/  SEL R13, R4, R13, P0 ;  /* 0x0000000d040d7207 */ /* 0x000fe20000000000 */
[----:B------:R-:W-:Y:S01]  /*6e10*/  UIMAD UR9, UR36, UR9, UR6 ;  /* 0x00000009240972a4 */ /* 0x000fe2000f8e0206 */
[----:B------:R-:W-:Y:S01]  /*6e20*/  SHF.R.S32.HI R4, RZ, 0x1f, R25 ;  /* 0x0000001fff047819 */ /* 0x000fe20000011419 */
[----:B------:R-:W-:Y:S01]  /*6e30*/  IMAD.U32 R27, RZ, RZ, UR5 ;  /* 0x00000005ff1b7e24 */ /* 0x000fe2000f8e00ff */
[----:B------:R-:W-:Y:S01]  /*6e40*/  SEL R81, R3, R8, P0 ;  /* 0x0000000803517207 */ /* 0x000fe20000000000 */
[----:B------:R-:W1:Y:S01]  /*6e50*/  @P2 LDC R72, c[0x0][0xbec] ;  /* 0x0002fb00ff482b82 */ /* 0x000e620000000800 */
[----:B0-----:R-:W-:Y:S01]  /*6e60*/  LEA.HI R6, R4, R25, RZ, 0x7 ;  /* 0x0000001904067211 */ /* 0x001fe200078f38ff */
[----:B------:R-:W-:Y:S01]  /*6e70*/  UIADD3 UR9, UR5, UR9, URZ ;  /* 0x0000000905097290 */ /* 0x000fe2000fffe03f */
[----:B------:R-:W-:Y:S01]  /*6e80*/  SEL R3, R8, R3, P0 ;  /* 0x0000000308037207 */ /* 0x000fe20000000000 */
[----:B------:R-:W-:Y:S01]  /*6e90*/  UIMAD.WIDE.U32 UR6, UR36, UR10, URZ ;  /* 0x0000000a240672a5 */ /* 0x000fe2000f8e003f */
[----:B------:R-:W-:Y:S01]  /*6ea0*/  LOP3.LUT R8, R6, 0xffffff80, RZ, 0xc0, !PT ;  /* 0xffffff8006087812 */ /* 0x000fe200078ec0ff */
[----:B------:R-:W-:Y:S01]  /*6eb0*/  UIMAD UR8, UR36, UR11, UR8 ;  /* 0x0000000b240872a4 */ /* 0x000fe2000f8e0208 */
[----:B------:R-:W-:Y:S01]  /*6ec0*/  SEL R53, R132, R23, P0 ;  /* 0x0000001784357207 */ /* 0x000fe20000000000 */
[----:B------:R-:W3:Y:S01]  /*6ed0*/  S2UR UR4, SR_CTAID.Y ;  /* 0x00000000000479c3 */ /* 0x000ee20000002600 */
[----:B------:R-:W-:Y:S01]  /*6ee0*/  SEL R71, R23, R132, P0 ;  /* 0x0000008417477207 */ /* 0x000fe20000000000 */
[----:B------:R-:W-:Y:S01]  /*6ef0*/  IMAD.IADD R40, R25, 0x1, -R8 ;  /* 0x0000000119287824 */ /* 0x000fe200078e0a08 */
[----:B------:R-:W-:Y:S01]  /*6f00*/  SEL R55, R15, R10, P0 ;  /* 0x0000000a0f377207 */ /* 0x000fe20000000000 */
[----:B------:R-:W-:Y:S01]  /*6f10*/  IMAD.U32 R27, RZ, RZ, UR9 ;  /* 0x00000009ff1b7e24 */ /* 0x000fe2000f8e00ff */
[----:B------:R-:W-:Y:S01]  /*6f20*/  SEL R15, R10, R15, P0 ;  /* 0x0000000f0a0f7207 */ /* 0x000fe20000000000 */
[----:B------:R-:W-:Y:S01]  /*6f30*/  UIADD3 UR8, UR7, UR8, URZ ;  /* 0x0000000807087290 */ /* 0x000fe2000fffe03f */
[----:B------:R-:W-:Y:S01]  /*6f40*/  SHF.R.S32.HI R23, RZ, 0x1f, R40 ;  /* 0x0000001fff177819 */ /* 0x000fe20000011428 */
[----:B------:R-:W0:Y:S01]  /*6f50*/  @P2 LDC R76, c[0x0][0xbec] ;  /* 0x0002fb00ff4c2b82 */ /* 0x000e220000000800 */
[----:B------:R-:W-:Y:S01]  /*6f60*/  SEL R43, R58, R19, P0 ;  /* 0x000000133a2b7207 */ /* 0x000fe20000000000 */
[----:B------:R-:W-:Y:S01]  /*6f70*/  IMAD.U32 R35, RZ, RZ, UR7 ;  /* 0x00000007ff237e24 */ /* 0x000fe2000f8e00ff */
[----:B------:R-:W-:Y:S01]  /*6f80*/  LEA.HI R10, R23, R40, RZ, 0x2 ;  /* 0x00000028170a7211 */ /* 0x000fe200078f10ff */
[----:B------:R-:W-:Y:S01]  /*6f90*/  IMAD.U32 R34, RZ, RZ, UR6 ;  /* 0x00000006ff227e24 */ /* 0x000fe2000f8e00ff */
[----:B------:R-:W-:Y:S01]  /*6fa0*/  SEL R58, R19, R58, P0 ;  /* 0x0000003a133a7207 */ /* 0x000fe20000000000 */
[----:B------:R-:W-:Y:S01]  /*6fb0*/  IMAD.U32 R35, RZ, RZ, UR8 ;  /* 0x00000008ff237e24 */ /* 0x000fe2000f8e00ff */
[----:B------:R-:W-:Y:S01]  /*6fc0*/  SHF.R.S32.HI R19, RZ, 0x7, R6 ;  /* 0x00000007ff137819 */ /* 0x000fe20000011406 */
[----:B------:R-:W-:Y:S01]  /*6fd0*/  ULDC.64 UR6, c[0x0][0xb48] ;  /* 0x0002d20000067ab9 */ /* 0x000fe20000000a00 */
[----:B------:R-:W-:Y:S01]  /*6fe0*/  LEA.HI R4, R4, R25, RZ, 0x2 ;  /* 0x0000001904047211 */ /* 0x000fe200078f10ff */
[----:B------:R-:W-:Y:S01]  /*6ff0*/  ULDC.64 UR8, c[0x0][0xb28] ;  /* 0x0002ca0000087ab9 */ /* 0x000fe20000000a00 */
[----:B------:R-:W-:-:S02]  /*7000*/  SHF.R.S32.HI R6, RZ, 0x2, R10 ;  /* 0x00000002ff067819 */ /* 0x000fc4000001140a */
[----:B------:R-:W-:Y:S02]  /*7010*/  SHF.R.S32.HI R7, RZ, 0x1f, R10 ;  /* 0x0000001fff077819 */ /* 0x000fe4000001140a */
[----:B------:R-:W-:Y:S01]  /*7020*/  LOP3.LUT R8, R4, 0xfffffffc, RZ, 0xc0, !PT ;  /* 0xfffffffc04087812 */ /* 0x000fe200078ec0ff */
[----:B------:R-:W-:Y:S01]  /*7030*/  IMAD.HI R4, R19, 0x55555556, RZ ;  /* 0x5555555613047827 */ /* 0x000fe200078e02ff */
[----:B------:R-:W-:Y:S02]  /*7040*/  LEA.HI R7, R7, R6, RZ, 0x3 ;  /* 0x0000000607077211 */ /* 0x000fe400078f18ff */
[----:B------:R-:W-:Y:S01]  /*7050*/  SEL R57, R5, R14, P0 ;  /* 0x0000000e05397207 */ /* 0x000fe20000000000 */
[----:B------:R-:W-:Y:S01]  /*7060*/  IMAD.IADD R8, R25, 0x1, -R8 ;  /* 0x0000000119087824 */ /* 0x000fe200078e0a08 */
[----:B------:R-:W-:Y:S02]  /*7070*/  SEL R5, R14, R5, P0 ;  /* 0x000000050e057207 */ /* 0x000fe40000000000 */
[----:B------:R-:W-:-:S02]  /*7080*/  SEL R65, R9, R20, P0 ;  /* 0x0000001409417207 */ /* 0x000fc40000000000 */
[----:B------:R-:W-:Y:S02]  /*7090*/  SEL R14, R20, R9, P0 ;  /* 0x00000009140e7207 */ /* 0x000fe40000000000 */
[----:B------:R-:W-:Y:S02]  /*70a0*/  LOP3.LUT R9, R7, 0xfffffff8, RZ, 0xc0, !PT ;  /* 0xfffffff807097812 */ /* 0x000fe400078ec0ff */
[----:B------:R-:W-:Y:S02]  /*70b0*/  LEA.HI R7, R23, R40, RZ, 0x5 ;  /* 0x0000002817077211 */ /* 0x000fe400078f28ff */
[----:B------:R-:W-:Y:S01]  /*70c0*/  SEL R61, R135, R134, P0 ;  /* 0x00000086873d7207 */ /* 0x000fe20000000000 */
[----:B------:R-:W-:Y:S01]  /*70d0*/  IMAD.IADD R6, R6, 0x1, -R9 ;  /* 0x0000000106067824 */ /* 0x000fe200078e0a09 */
[----:B------:R-:W-:Y:S02]  /*70e0*/  LEA.HI R4, R4, R4, RZ, 0x1 ;  /* 0x0000000404047211 */ /* 0x000fe400078f08ff */
[----:B------:R-:W-:-:S02]  /*70f0*/  SHF.R.S32.HI R7, RZ, 0x5, R7 ;  /* 0x00000005ff077819 */ /* 0x000fc40000011407 */
[----:B------:R-:W-:Y:S01]  /*7100*/  LEA.HI R9, R8, R8, RZ, 0x1 ;  /* 0x0000000808097211 */ /* 0x000fe200078f08ff */
[----:B------:R-:W-:Y:S01]  /*7110*/  IMAD R4, R4, -0x3, R19 ;  /* 0xfffffffd04047824 */ /* 0x000fe200078e0213 */
[----:B------:R-:W-:Y:S02]  /*7120*/  SEL R33, R134, R135, P0 ;  /* 0x0000008786217207 */ /* 0x000fe40000000000 */
[----:B------:R-:W-:Y:S02]  /*7130*/  LEA R7, R7, R6, 0x4 ;  /* 0x0000000607077211 */ /* 0x000fe400078e20ff */
[----:B------:R-:W-:Y:S02]  /*7140*/  LOP3.LUT R9, R9, 0x1ffffffe, RZ, 0xc0, !PT ;  /* 0x1ffffffe09097812 */ /* 0x000fe400078ec0ff */
[----:B------:R-:W-:Y:S01]  /*7150*/  SEL R49, R124, R21, P0 ;  /* 0x000000157c317207 */ /* 0x000fe20000000000 */
[----:B------:R-:W-:Y:S01]  /*7160*/  IMAD R4, R4, 0x40, R7 ;  /* 0x0000004004047824 */ /* 0x000fe200078e0207 */
[----:B------:R-:W-:Y:S01]  /*7170*/  SEL R75, R21, R124, P0 ;  /* 0x0000007c154b7207 */ /* 0x000fe20000000000 */
[----:B------:R-:W-:Y:S01]  /*7180*/  IMAD.IADD R9, R8, 0x1, -R9 ;  /* 0x0000000108097824 */ /* 0x000fe200078e0a09 */
[----:B------:R-:W-:Y:S01]  /*7190*/  SEL R31, R98, R99, P0 ;  /* 0x00000063621f7207 */ /* 0x000fe20000000000 */
[--C-:B--2---:R-:W-:Y:S01]  /*71a0*/  IMAD R54, R45, 0xc0, R4.reuse ;  /* 0x000000c02d367824 */ /* 0x104fe200078e0204 */
[----:B------:R-:W-:Y:S01]  /*71b0*/  SEL R21, R114, R115, P0 ;  /* 0x0000007372157207 */ /* 0x000fe20000000000 */
[----:B------:R-:W-:Y:S01]  /*71c0*/  IMAD R9, R9, 0x8, R4 ;  /* 0x0000000809097824 */ /* 0x000fe200078e0204 */
[----:B------:R-:W-:-:S02]  /*71d0*/  SEL R77, R47, R24, P0 ;  /* 0x000000182f4d7207 */ /* 0x000fc40000000000 */
[----:B------:R-:W-:Y:S01]  /*71e0*/  SEL R47, R24, R47, P0 ;  /* 0x0000002f182f7207 */ /* 0x000fe20000000000 */
[----:B------:R-:W-:Y:S01]  /*71f0*/  IMAD R45, R45, 0xc0, R9 ;  /* 0x000000c02d2d7824 */ /* 0x000fe200078e0209 */
[----:B------:R-:W-:Y:S02]  /*7200*/  SEL R59, R18, R11, P0 ;  /* 0x0000000b123b7207 */ /* 0x000fe40000000000 */
[----:B------:R-:W-:Y:S01]  /*7210*/  SEL R18, R11, R18, P0 ;  /* 0x000000120b127207 */ /* 0x000fe20000000000 */
[----:B0-----:R-:W-:Y:S01]  /*7220*/  @P2 IMAD.HI.U32 R76, R45, R76, RZ ;  /* 0x0000004c2d4c2227 */ /* 0x001fe200078e00ff */
[----:B------:R-:W-:Y:S02]  /*7230*/  SEL R69, R94, R95, P0 ;  /* 0x0000005f5e457207 */ /* 0x000fe40000000000 */
[----:B------:R-:W-:Y:S02]  /*7240*/  SEL R73, R51, R28, P0 ;  /* 0x0000001c33497207 */ /* 0x000fe40000000000 */
[----:B------:R-:W-:-:S02]  /*7250*/  SEL R51, R28, R51, P0 ;  /* 0x000000331c337207 */ /* 0x000fc40000000000 */
[----:B------:R-:W-:Y:S02]  /*7260*/  SEL R79, R17, R22, P0 ;  /* 0x00000016114f7207 */ /* 0x000fe40000000000 */
[----:B------:R-:W-:Y:S02]  /*7270*/  SEL R67, R102, R103, P0 ;  /* 0x0000006766437207 */ /* 0x000fe40000000000 */
[----:B------:R-:W-:Y:S02]  /*7280*/  LOP3.LUT R7, R10, 0x7ffffffc, RZ, 0xc0, !PT ;  /* 0x7ffffffc0a077812 */ /* 0x000fe400078ec0ff */
[----:B------:R-:W-:Y:S02]  /*7290*/  SEL R17, R22, R17, P0 ;  /* 0x0000001116117207 */ /* 0x000fe40000000000 */
[----:B------:R-:W-:Y:S02]  /*72a0*/  SEL R29, R90, R91, P0 ;  /* 0x0000005b5a1d7207 */ /* 0x000fe40000000000 */
[----:B------:R-:W-:-:S02]  /*72b0*/  SEL R11, R106, R107, P0 ;  /* 0x0000006b6a0b7207 */ /* 0x000fc40000000000 */
[----:B------:R-:W-:Y:S02]  /*72c0*/  SEL R63, R110, R111, P0 ;  /* 0x0000006f6e3f7207 */ /* 0x000fe40000000000 */
[----:B------:R-:W-:Y:S02]  /*72d0*/  SEL R41, R118, R119, P0 ;  /* 0x0000007776297207 */ /* 0x000fe40000000000 */
[----:B------:R-:W-:Y:S02]  /*72e0*/  SEL R37, R122, R123, P0 ;  /* 0x0000007b7a257207 */ /* 0x000fe40000000000 */
        /* <DEDUP_REMOVED lines=13> */
[C---:B------:R-:W-:Y:S01]  /*73c0*/  LOP3.LUT P1, RZ, R40.reuse, 0x3, RZ, 0xc0, !PT ;  /* 0x0000000328ff7812 */ /* 0x040fe2000782c0ff */
[----:B------:R-:W-:Y:S01]  /*73d0*/  IMAD.IADD R40, R40, 0x1, -R7 ;  /* 0x0000000128287824 */ /* 0x000fe200078e0a07 */
[----:B----4-:R-:W-:Y:S01]  /*73e0*/  LOP3.LUT R44, R12, 0x2, RZ, 0x3c, !PT ;  /* 0x000000020c2c7812 */ /* 0x010fe200078e3cff */
[----:B------:R-:W-:Y:S04]  /*73f0*/  SHFL.IDX PT, R60, R33, R12, 0x1c1f ;  /* 0x001c1f0c213c7589 */ /* 0x000fe800000e0000 */
[----:B------:R-:W0:Y:S04]  /*7400*/  SHFL.IDX PT, R61, R61, R44, 0x1c1f ;  /* 0x001c1f2c3d3d7589 */ /* 0x000e2800000e0000 */
[----:B------:R2:W-:Y:S04]  /*7410*/  SHFL.IDX PT, R24, R31, R12, 0x1c1f ;  /* 0x001c1f0c1f187589 */ /* 0x0005e800000e0000 */
[----:B------:R-:W-:Y:S04]  /*7420*/  SHFL.IDX PT, R9, R21, R12, 0x1c1f ;  /* 0x001c1f0c15097589 */ /* 0x000fe800000e0000 */
[----:B------:R-:W-:Y:S01]  /*7430*/  SHFL.IDX PT, R20, R81, R12, 0x1c1f ;  /* 0x001c1f0c51147589 */ /* 0x000fe200000e0000 */
[----:B--2---:R-:W2:Y:S03]  /*7440*/  LDC.64 R30, c[0x0][0xbd8] ;  /* 0x0002f600ff1e7b82 */ /* 0x004ea60000000a00 */
[----:B------:R0:W-:Y:S04]  /*7450*/  SHFL.IDX PT, R21, R3, R44, 0x1c1f ;  /* 0x001c1f2c03157589 */ /* 0x0001e800000e0000 */
[----:B------:R-:W-:Y:S04]  /*7460*/  SHFL.IDX PT, R19, R83, R12, 0x1c1f ;  /* 0x001c1f0c53137589 */ /* 0x000fe800000e0000 */
[----:B------:R-:W4:Y:S01]  /*7470*/  SHFL.IDX PT, R62, R13, R44, 0x1c1f ;  /* 0x001c1f2c0d3e7589 */ /* 0x000f2200000e0000 */
[----:B0-----:R-:W-:-:S03]  /*7480*/  SEL R3, R61, R60, P0 ;  /* 0x0000003c3d037207 */ /* 0x001fc60000000000 */
[----:B------:R-:W-:Y:S04]  /*7490*/  SHFL.IDX PT, R57, R57, R12, 0x1c1f ;  /* 0x001c1f0c39397589 */ /* 0x000fe800000e0000 */
[----:B------:R0:W5:Y:S04]  /*74a0*/  SHFL.IDX PT, R66, R5, R44, 0x1c1f ;  /* 0x001c1f2c05427589 */ /* 0x00016800000e0000 */
[----:B------:R-:W-:Y:S04]  /*74b0*/  SHFL.IDX PT, R59, R59, R12, 0x1c1f ;  /* 0x001c1f0c3b3b7589 */ /* 0x000fe800000e0000 */
[----:B------:R5:W-:Y:S01]  /*74c0*/  SHFL.IDX PT, R68, R18, R44, 0x1c1f ;  /* 0x001c1f2c12447589 */ /* 0x000be200000e0000 */
[----:B0-----:R-:W-:-:S03]  /*74d0*/  SEL R5, R60, R61, P0 ;  /* 0x0000003d3c057207 */ /* 0x001fc60000000000 */
[----:B------:R-:W-:Y:S01]  /*74e0*/  SHFL.IDX PT, R55, R55, R12, 0x1c1f ;  /* 0x001c1f0c37377589 */ /* 0x000fe200000e0000 */
[----:B------:R-:W0:Y:S03]  /*74f0*/  LDC.64 R60, c[0x0][0xb40] ;  /* 0x0002d000ff3c7b82 */ /* 0x000e260000000a00 */
[----:B------:R-:W3:Y:S01]  /*7500*/  SHFL.IDX PT, R64, R15, R44, 0x1c1f ;  /* 0x001c1f2c0f407589 */ /* 0x000ee200000e0000 */
[----:B----4-:R-:W-:-:S03]  /*7510*/  SEL R13, R19, R62, P0 ;  /* 0x0000003e130d7207 */ /* 0x010fc60000000000 */
[----:B------:R4:W-:Y:S04]  /*7520*/  SHFL.IDX PT, R28, R69, R12, 0x1c1f ;  /* 0x001c1f0c451c7589 */ /* 0x0009e800000e0000 */
[----:B------:R-:W-:Y:S01]  /*7530*/  SHFL.IDX PT, R16, R67, R12, 0x1c1f ;  /* 0x001c1f0c43107589 */ /* 0x000fe200000e0000 */
[----:B-----5:R-:W-:-:S03]  /*7540*/  SEL R18, R57, R66, P0 ;  /* 0x0000004239127207 */ /* 0x020fc60000000000 */
[----:B------:R-:W-:Y:S01]  /*7550*/  SHFL.IDX PT, R8, R41, R12, 0x1c1f ;  /* 0x001c1f0c29087589 */ /* 0x000fe200000e0000 */
[----:B----4-:R-:W4:Y:S03]  /*7560*/  @P2 LDC R69, c[0x0][0xbf0] ;  /* 0x0002fc00ff452b82 */ /* 0x010f260000000800 */
[----:B------:R-:W-:Y:S04]  /*7570*/  SHFL.IDX PT, R7, R37, R12, 0x1c1f ;  /* 0x001c1f0c25077589 */ /* 0x000fe800000e0000 */
[----:B------:R-:W-:Y:S01]  /*7580*/  SHFL.IDX PT, R4, R39, R12, 0x1c1f ;  /* 0x001c1f0c27047589 */ /* 0x000fe200000e0000 */
[----:B0-----:R-:W-:-:S03]  /*7590*/  IMAD.WIDE.U32 R34, R60, UR43, R34 ;  /* 0x0000002b3c227c25 */ /* 0x001fc6000f8e0022 */
[----:B------:R-:W-:Y:S01]  /*75a0*/  SHFL.IDX PT, R6, R25, R12, 0x1c1f ;  /* 0x001c1f0c19067589 */ /* 0x000fe200000e0000 */
[----:B---3--:R-:W-:-:S03]  /*75b0*/  SEL R15, R64, R55, P0 ;  /* 0x00000037400f7207 */ /* 0x008fc60000000000 */
[----:B------:R-:W-:Y:S04]  /*75c0*/  SHFL.IDX PT, R67, R17, R44, 0x1c1f ;  /* 0x001c1f2c11437589 */ /* 0x000fe800000e0000 */
[----:B------:R0:W-:Y:S04]  /*75d0*/  SHFL.IDX PT, R70, R14, R44, 0x1c1f ;  /* 0x001c1f2c0e467589 */ /* 0x0001e800000e0000 */
[----:B------:R-:W-:Y:S04]  /*75e0*/  SHFL.IDX PT, R58, R58, R44, 0x1c1f ;  /* 0x001c1f2c3a3a7589 */ /* 0x000fe800000e0000 */
[----:B------:R-:W-:Y:S01]  /*75f0*/  SHFL.IDX PT, R50, R75, R44, 0x1c1f ;  /* 0x001c1f2c4b327589 */ /* 0x000fe200000e0000 */
[----:B0-----:R-:W-:-:S03]  /*7600*/  SEL R14, R66, R57, P0 ;  /* 0x00000039420e7207 */ /* 0x001fc60000000000 */
[----:B------:R-:W-:Y:S01]  /*7610*/  SHFL.IDX PT, R47, R47, R44, 0x1c1f ;  /* 0x001c1f2c2f2f7589 */ /* 0x000fe200000e0000 */
[----:B------:R-:W-:-:S03]  /*7620*/  IADD3 R57, RZ, -UR36, RZ ;  /* 0x80000024ff397c10 */ /* 0x000fc6000fffe0ff */
[----:B------:R0:W-:Y:S04]  /*7630*/  SHFL.IDX PT, R56, R71, R44, 0x1c1f ;  /* 0x001c1f2c47387589 */ /* 0x0001e800000e0000 */
[----:B------:R-:W-:Y:S04]  /*7640*/  SHFL.IDX PT, R51, R51, R44, 0x1c1f ;  /* 0x001c1f2c33337589 */ /* 0x000fe800000e0000 */
[----:B------:R-:W-:Y:S01]  /*7650*/  SHFL.IDX PT, R41, R95, R44, 0x1c1f ;  /* 0x001c1f2c5f297589 */ /* 0x000fe200000e0000 */
[----:B0-----:R-:W0:Y:S03]  /*7660*/  @P2 LDC R71, c[0x0][0xbf0] ;  /* 0x0002fc00ff472b82 */ /* 0x001e260000000800 */
[----:B------:R-:W-:Y:S04]  /*7670*/  SHFL.IDX PT, R38, R91, R44, 0x1c1f ;  /* 0x001c1f2c5b267589 */ /* 0x000fe800000e0000 */
        /* <DEDUP_REMOVED lines=8> */
[----:B------:R2:W-:Y:S04]  /*7700*/  SHFL.IDX PT, R23, R23, R44, 0x1c1f ;  /* 0x001c1f2c17177589 */ /* 0x0005e800000e0000 */
[----:B------:R-:W3:Y:S04]  /*7710*/  SHFL.IDX PT, R65, R65, R12, 0x1c1f ;  /* 0x001c1f0c41417589 */ /* 0x000ee800000e0000 */
[----:B------:R-:W5:Y:S01]  /*7720*/  SHFL.IDX PT, R42, R79, R12, 0x1c1f ;  /* 0x001c1f0c4f2a7589 */ /* 0x000f6200000e0000 */
[----:B--2---:R-:W-:-:S03]  /*7730*/  IMAD R44, R30, UR46, RZ ;  /* 0x0000002e1e2c7c24 */ /* 0x004fc6000f8e02ff */
[----:B------:R-:W-:Y:S01]  /*7740*/  SHFL.IDX PT, R43, R43, R12, 0x1c1f ;  /* 0x001c1f0c2b2b7589 */ /* 0x000fe200000e0000 */
[----:B------:R-:W-:-:S03]  /*7750*/  IMAD R31, R31, UR43, R44 ;  /* 0x0000002b1f1f7c24 */ /* 0x000fc6000f8e022c */
[----:B------:R-:W2:Y:S01]  /*7760*/  SHFL.IDX PT, R48, R77, R12, 0x1c1f ;  /* 0x001c1f0c4d307589 */ /* 0x000ea200000e0000 */
[----:B-1----:R-:W-:-:S03]  /*7770*/  @P2 IMAD.HI.U32 R44, R45, R72, RZ ;  /* 0x000000482d2c2227 */ /* 0x002fc600078e00ff */
[----:B------:R-:W1:Y:S04]  /*7780*/  SHFL.IDX PT, R49, R49, R12, 0x1c1f ;  /* 0x001c1f0c31317589 */ /* 0x000e6800000e0000 */
[----:B------:R-:W1:Y:S04]  /*7790*/  SHFL.IDX PT, R52, R73, R12, 0x1c1f ;  /* 0x001c1f0c49347589 */ /* 0x000e6800000e0000 */
[----:B------:R-:W1:Y:S04]  /*77a0*/  SHFL.IDX PT, R53, R53, R12, 0x1c1f ;  /* 0x001c1f0c35357589 */ /* 0x000e6800000e0000 */
[----:B------:R-:W-:Y:S04]  /*77b0*/  SHFL.IDX PT, R29, R29, R12, 0x1c1f ;  /* 0x001c1f0c1d1d7589 */ /* 0x000fe800000e0000 */
[----:B------:R-:W-:Y:S04]  /*77c0*/  SHFL.IDX PT, R11, R11, R12, 0x1c1f ;  /* 0x001c1f0c0b0b7589 */ /* 0x000fe800000e0000 */
[----:B------:R4:W-:Y:S02]  /*77d0*/  SHFL.IDX PT, R10, R63, R12, 0x1c1f ;  /* 0x001c1f0c3f0a7589 */ /* 0x0009e400000e0000 */
[----:B----4-:R-:W-:-:S02]  /*77e0*/  SEL R12, R20, R21, P0 ;  /* 0x00000015140c7207 */ /* 0x010fc40000000000 */
[----:B------:R-:W-:Y:S02]  /*77f0*/  SEL R20, R21, R20, P0 ;  /* 0x0000001415147207 */ /* 0x000fe40000000000 */
[----:B------:R-:W-:Y:S01]  /*7800*/  SEL R21, R62, R19, P0 ;  /* 0x000000133e157207 */ /* 0x000fe20000000000 */
[----:B------:R-:W-:Y:S01]  /*7810*/  IMAD.WIDE.U32 R62, R30, UR43, R26 ;  /* 0x0000002b1e3e7c25 */ /* 0x000fe2000f8e001a */
[----:B------:R-:W-:Y:S02]  /*7820*/  SEL R27, R59, R68, P0 ;  /* 0x000000443b1b7207 */ /* 0x000fe40000000000 */
[----:B------:R-:W-:Y:S01]  /*7830*/  SEL R19, R55, R64, P0 ;  /* 0x0000004037137207 */ /* 0x000fe20000000000 */
[----:B------:R-:W-:Y:S01]  /*7840*/  IMAD.IADD R63, R63, 0x1, R31 ;  /* 0x000000013f3f7824 */ /* 0x000fe200078e021f */
[----:B------:R-:W-:Y:S01]  /*7850*/  SEL R31, R68, R59, P0 ;  /* 0x0000003b441f7207 */ /* 0x000fe20000000000 */
[----:B------:R-:W-:Y:S01]  /*7860*/  IMAD R59, R74, R57, UR4 ;  /* 0x000000044a3b7e24 */ /* 0x000fe2000f8e0239 */
[----:B------:R-:W-:Y:S01]  /*7870*/  ULDC.64 UR4, c[0x0][0xbe0] ;  /* 0x0002f80000047ab9 */ /* 0x000fe20000000a00 */
[----:B------:R-:W-:Y:S01]  /*7880*/  IMAD R64, R60, UR46, RZ ;  /* 0x0000002e3c407c24 */ /* 0x000fe2000f8e02ff */
[----:B---3--:R-:W-:Y:S01]  /*7890*/  SEL R26, R65, R70, P0 ;  /* 0x00000046411a7207 */ /* 0x008fe20000000000 */
[----:B------:R-:W-:Y:S01]  /*78a0*/  IMAD.MOV.U32 R55, RZ, RZ, R45 ;  /* 0x000000ffff377224 */ /* 0x000fe200078e002d */
[----:B------:R-:W-:Y:S01]  /*78b0*/  @P2 SHF.R.U32.HI R55, RZ, R69, R44 ;  /* 0x00000045ff372219 */ /* 0x000fe2000001162c */
[----:B------:R-:W-:Y:S01]  /*78c0*/  IMAD R61, R61, UR43, R64 ;  /* 0x0000002b3d3d7c24 */ /* 0x000fe2000f8e0240 */
[----:B------:R-:W-:Y:S01]  /*78d0*/  SHF.R.S32.HI R44, RZ, 0x1f, R59 ;  /* 0x0000001fff2c7819 */ /* 0x000fe2000001143b */
[----:B------:R-:W-:Y:S01]  /*78e0*/  IMAD.MOV.U32 R60, RZ, RZ, R34 ;  /* 0x000000ffff3c7224 */ /* 0x000fe200078e0022 */
[----:B------:R-:W-:Y:S01]  /*78f0*/  SEL R30, R70, R65, P0 ;  /* 0x00000041461e7207 */ /* 0x000fe20000000000 */
[----:B------:R-:W-:-:S02]  /*7900*/  IMAD.IADD R61, R35, 0x1, R61 ;  /* 0x00000001233d7824 */ /* 0x000fc400078e023d */
[C---:B------:R-:W-:Y:S02]  /*7910*/  IMAD R35, R44.reuse, UR4, RZ ;  /* 0x000000042c237c24 */ /* 0x040fe4000f8e02ff */
[----:B------:R-:W-:Y:S01]  /*7920*/  IMAD.MOV.U32 R57, RZ, RZ, R45 ;  /* 0x000000ffff397224 */ /* 0x000fe200078e002d */
[----:B0-----:R-:W-:Y:S01]  /*7930*/  @P2 SHF.R.U32.HI R57, RZ, R71, R76 ;  /* 0x00000047ff392219 */ /* 0x001fe2000001164c */
[C---:B------:R-:W-:Y:S02]  /*7940*/  IMAD R64, R59.reuse, UR5, R35 ;  /* 0x000000053b407c24 */ /* 0x040fe4000f8e0223 */
[----:B------:R-:W-:Y:S02]  /*7950*/  IMAD R44, R44, UR6, RZ ;  /* 0x000000062c2c7c24 */ /* 0x000fe4000f8e02ff */
[----:B------:R-:W-:Y:S01]  /*7960*/  IMAD.WIDE.U32 R34, R59, UR4, R62 ;  /* 0x000000043b227c25 */ /* 0x000fe2000f8e003e */
[----:B------:R-:W-:-:S03]  /*7970*/  ULDC.64 UR4, c[0x0][0xb30] ;  /* 0x0002cc0000047ab9 */ /* 0x000fc60000000a00 */
[----:B------:R-:W-:Y:S01]  /*7980*/  IMAD R63, R59, UR7, R44 ;  /* 0x000000073b3f7c24 */ /* 0x000fe2000f8e022c */
[----:B------:R-:W-:Y:S01]  /*7990*/  IADD3 R34, P2, R55, R34, RZ ;  /* 0x0000002237227210 */ /* 0x000fe20007f5e0ff */
[----:B------:R-:W-:Y:S01]  /*79a0*/  IMAD.WIDE.U32 R60, R59, UR6, R60 ;  /* 0x000000063b3c7c25 */ /* 0x000fe2000f8e003c */
[----:B------:R-:W-:Y:S01]  /*79b0*/  SHF.R.S32.HI R59, RZ, 0x1f, R55 ;  /* 0x0000001fff3b7819 */ /* 0x000fe20000011437 */
[----:B------:R-:W-:Y:S01]  /*79c0*/  ULDC.64 UR6, c[0x0][0xbc8] ;  /* 0x0002f20000067ab9 */ /* 0x000fe20000000a00 */
[----:B------:R-:W-:Y:S01]  /*79d0*/  SHF.R.S32.HI R44, RZ, 0x1f, R57 ;  /* 0x0000001fff2c7819 */ /* 0x000fe20000011439 */
[----:B------:R-:W-:Y:S01]  /*79e0*/  IMAD.MOV R55, RZ, RZ, -R55 ;  /* 0x000000ffff377224 */ /* 0x000fe200078e0a37 */
[----:B------:R-:W-:Y:S01]  /*79f0*/  IADD3.X R35, R59, R35, R64, P2, !PT ;  /* 0x000000233b237210 */ /* 0x000fe200017fe440 */
[----:B------:R-:W-:Y:S02]  /*7a00*/  IMAD.MOV R62, RZ, RZ, -R57 ;  /* 0x000000ffff3e7224 */ /* 0x000fe400078e0a39 */
[----:B------:R-:W-:-:S02]  /*7a10*/  IMAD R44, R44, UR4, RZ ;  /* 0x000000042c2c7c24 */ /* 0x000fc4000f8e02ff */
[C---:B------:R-:W-:Y:S02]  /*7a20*/  IMAD R55, R46.reuse, R55, R45 ;  /* 0x000000372e377224 */ /* 0x040fe400078e022d */
[----:B------:R-:W-:Y:S02]  /*7a30*/  IMAD.IADD R61, R61, 0x1, R63 ;  /* 0x000000013d3d7824 */ /* 0x000fe400078e023f */
[----:B------:R-:W-:Y:S02]  /*7a40*/  IMAD R59, R46, R62, R45 ;  /* 0x0000003e2e3b7224 */ /* 0x000fe400078e022d */
[C---:B------:R-:W-:Y:S01]  /*7a50*/  IMAD R63, R57.reuse, UR5, R44 ;  /* 0x00000005393f7c24 */ /* 0x040fe2000f8e022c */
[----:B------:R-:W-:Y:S01]  /*7a60*/  SHF.R.S32.HI R44, RZ, 0x1f, R55 ;  /* 0x0000001fff2c7819 */ /* 0x000fe20000011437 */
[----:B------:R-:W-:Y:S01]  /*7a70*/  IMAD.WIDE.U32 R60, R57, UR4, R60 ;  /* 0x00000004393c7c25 */ /* 0x000fe2000f8e003c */
[----:B------:R-:W-:Y:S01]  /*7a80*/  SHF.R.S32.HI R45, RZ, 0x1f, R59 ;  /* 0x0000001fff2d7819 */ /* 0x000fe2000001143b */
[----:B------:R-:W0:Y:S01]  /*7a90*/  S2UR UR5, SR_CgaCtaId ;  /* 0x00000000000579c3 */ /* 0x000e220000008800 */
[----:B------:R-:W-:Y:S01]  /*7aa0*/  UMOV UR4, 0x400 ;  /* 0x0000040000047882 */ /* 0x000fe20000000000 */
[----:B------:R-:W-:-:S02]  /*7ab0*/  IMAD R44, R44, UR6, RZ ;  /* 0x000000062c2c7c24 */ /* 0x000fc4000f8e02ff */
[----:B------:R-:W-:Y:S02]  /*7ac0*/  IMAD R62, R45, UR8, RZ ;  /* 0x000000082d3e7c24 */ /* 0x000fe4000f8e02ff */
[----:B------:R-:W-:Y:S02]  /*7ad0*/  IMAD R57, R55, UR7, R44 ;  /* 0x0000000737397c24 */ /* 0x000fe4000f8e022c */
[----:B------:R-:W-:Y:S02]  /*7ae0*/  IMAD.IADD R61, R61, 0x1, R63 ;  /* 0x000000013d3d7824 */ /* 0x000fe400078e023f */
[----:B------:R-:W-:Y:S01]  /*7af0*/  IMAD.WIDE.U32 R44, R55, UR6, R34 ;  /* 0x00000006372c7c25 */ /* 0x000fe2000f8e0022 */
[----:B------:R-:W-:Y:S01]  /*7b00*/  ULDC.64 UR6, c[0x0][0xba8] ;  /* 0x0002ea0000067ab9 */ /* 0x000fe20000000a00 */
[----:B-----5:R-:W-:Y:S02]  /*7b10*/  SEL R34, R42, R67, P0 ;  /* 0x000000432a227207 */ /* 0x020fe40000000000 */
[C---:B------:R-:W-:Y:S01]  /*7b20*/  IMAD R35, R59.reuse, UR9, R62 ;  /* 0x000000093b237c24 */ /* 0x040fe2000f8e023e */
[----:B------:R-:W-:Y:S01]  /*7b30*/  LEA R55, P2, R44, UR6, 0x2 ;  /* 0x000000062c377c11 */ /* 0x000fe2000f8410ff */
[----:B------:R-:W-:Y:S01]  /*7b40*/  IMAD.WIDE.U32 R60, R59, UR8, R60 ;  /* 0x000000083b3c7c25 */ /* 0x000fe2000f8e003c */
[----:B------:R-:W-:Y:S01]  /*7b50*/  ULDC.64 UR8, c[0x0][0xb00] ;  /* 0x0002c00000087ab9 */ /* 0x000fe20000000a00 */
[----:B------:R-:W-:Y:S01]  /*7b60*/  ULDC UR6, c[0x0][0xa88] ;  /* 0x0002a20000067ab9 */ /* 0x000fe20000000800 */
[----:B------:R-:W-:Y:S01]  /*7b70*/  SEL R42, R67, R42, P0 ;  /* 0x0000002a432a7207 */ /* 0x000fe20000000000 */
[----:B------:R-:W-:Y:S01]  /*7b80*/  IMAD.IADD R45, R45, 0x1, R57 ;  /* 0x000000012d2d7824 */ /* 0x000fe200078e0239 */
[----:B------:R-:W-:Y:S01]  /*7b90*/  IADD3 R35, R61, R35, RZ ;  /* 0x000000233d237210 */ /* 0x000fe20007ffe0ff */
[----:B------:R-:W-:Y:S01]  /*7ba0*/  SHFL.IDX PT, R62, R55, 0x1, 0x1c1f ;  /* 0x003c1f00373e7f89 */ /* 0x000fe200000e0000 */
[----:B------:R-:W-:Y:S01]  /*7bb0*/  LEA R66, P3, R60, UR8, 0x2 ;  /* 0x000000083c427c11 */ /* 0x000fe2000f8610ff */
[----:B0-----:R-:W-:Y:S01]  /*7bc0*/  ULEA UR4, UR5, UR4, 0x18 ;  /* 0x0000000405047291 */ /* 0x001fe2000f8ec03f */
[----:B------:R-:W-:Y:S01]  /*7bd0*/  LEA.HI.X R57, R44, UR7, R45, 0x2, P2 ;  /* 0x000000072c397c11 */ /* 0x000fe200090f142d */
[----:B------:R-:W-:Y:S01]  /*7be0*/  IMAD R65, R46, UR6, RZ ;  /* 0x000000062e417c24 */ /* 0x000fe2000f8e02ff */
[----:B------:R-:W-:Y:S01]  /*7bf0*/  LEA.HI.X R68, R60, UR9, R35, 0x2, P3 ;  /* 0x000000093c447c11 */ /* 0x000fe200098f1423 */
[C---:B------:R-:W-:Y:S01]  /*7c00*/  VIADD R64, R54.reuse, 0x8 ;  /* 0x0000000836407836 */ /* 0x040fe20000000000 */
[----:B------:R0:W-:Y:S01]  /*7c10*/  SHFL.IDX PT, R60, R55, RZ, 0x1c1f ;  /* 0x001c1fff373c7589 */ /* 0x0001e200000e0000 */
[----:B------:R-:W-:Y:S01]  /*7c20*/  UIADD3 UR4, UR4, 0x17020, URZ ;  /* 0x0001702004047890 */ /* 0x000fe2000fffe03f */
[----:B------:R-:W-:-:S02]  /*7c30*/  ISETP.GE.OR P2, PT, R54, R65, P1 ;  /* 0x000000413600720c */ /* 0x000fc40000f46670 */
[----:B------:R-:W3:Y:S01]  /*7c40*/  SHFL.IDX PT, R61, R57, RZ, 0x1c1f ;  /* 0x001c1fff393d7589 */ /* 0x000ee200000e0000 */
[-C--:B------:R-:W-:Y:S01]  /*7c50*/  ISETP.GE.OR P1, PT, R64, R65.reuse, P1 ;  /* 0x000000414000720c */ /* 0x080fe20000f26670 */
[----:B------:R-:W-:Y:S01]  /*7c60*/  UPRMT UR4, URZ, 0x654, UR4 ;  /* 0x000006543f047896 */ /* 0x000fe20008000004 */
[----:B------:R-:W-:Y:S01]  /*7c70*/  ISETP.GE.AND P3, PT, R54, R65, PT ;  /* 0x000000413600720c */ /* 0x000fe20003f66270 */
[----:B------:R-:W4:Y:S01]  /*7c80*/  SHFL.IDX PT, R63, R57, 0x1, 0x1c1f ;  /* 0x003c1f00393f7f89 */ /* 0x000f2200000e0000 */
[----:B--2---:R-:W-:Y:S01]  /*7c90*/  SEL R46, R48, R47, P0 ;  /* 0x0000002f302e7207 */ /* 0x004fe20000000000 */
[----:B0-----:R-:W-:Y:S01]  /*7ca0*/  IMAD.SHL.U32 R55, R40, 0x2, RZ ;  /* 0x0000000228377824 */ /* 0x001fe200078e00ff */
[----:B------:R-:W-:Y:S01]  /*7cb0*/  SEL R48, R47, R48, P0 ;  /* 0x000000302f307207 */ /* 0x000fe20000000000 */
[----:B------:R0:W2:Y:S01]  /*7cc0*/  SHFL.IDX PT, R44, R66, RZ, 0x1c1f ;  /* 0x001c1fff422c7589 */ /* 0x0000a200000e0000 */
[----:B-1----:R-:W-:Y:S02]  /*7cd0*/  SEL R47, R49, R50, P0 ;  /* 0x00000032312f7207 */ /* 0x002fe40000000000 */
[----:B------:R-:W-:Y:S01]  /*7ce0*/  SYNCS.ARRIVE.TRANS64.RED.A1T0 RZ, [UR4], RZ ;  /* 0x000000ffffff79a7 */ /* 0x000fe20008100404 */
[----:B------:R-:W-:Y:S01]  /*7cf0*/  SEL R49, R50, R49, P0 ;  /* 0x0000003132317207 */ /* 0x000fe20000000000 */
[----:B------:R0:W1:Y:S01]  /*7d00*/  SHFL.IDX PT, R45, R68, RZ, 0x1c1f ;  /* 0x001c1fff442d7589 */ /* 0x00006200000e0000 */
[----:B------:R-:W-:-:S02]  /*7d10*/  SEL R50, R52, R51, P0 ;  /* 0x0000003334327207 */ /* 0x000fc40000000000 */
[----:B------:R-:W-:Y:S02]  /*7d20*/  SEL R52, R51, R52, P0 ;  /* 0x0000003433347207 */ /* 0x000fe40000000000 */
[----:B------:R-:W-:Y:S02]  /*7d30*/  SEL R35, R43, R58, P0 ;  /* 0x0000003a2b237207 */ /* 0x000fe40000000000 */
[----:B------:R-:W-:Y:S02]  /*7d40*/  SEL R51, R53, R56, P0 ;  /* 0x0000003835337207 */ /* 0x000fe40000000000 */
[----:B------:R-:W-:Y:S01]  /*7d50*/  SEL R43, R58, R43, P0 ;  /* 0x0000002b3a2b7207 */ /* 0x000fe20000000000 */
[----:B---3--:R0:W-:Y:S01]  /*7d60*/  @!P2 ST.E desc[UR44][R60.64], R2 ;  /* 0x000000023c00a985 */ /* 0x0081e2000c10192c */
[----:B------:R-:W-:-:S03]  /*7d70*/  SEL R53, R56, R53, P0 ;  /* 0x0000003538357207 */ /* 0x000fc60000000000 */
[----:B----4-:R0:W-:Y:S01]  /*7d80*/  @!P1 ST.E desc[UR44][R62.64], R0 ;  /* 0x000000003e009985 */ /* 0x0101e2000c10192c */
[----:B------:R-:W-:Y:S05]  /*7d90*/  @P3 BRA `(.L_x_37) ;  /* 0x0000000400183947 */ /* 0x000fea0003800000 */
[C---:B0-----:R-:W-:Y:S01]  /*7da0*/  VIADD R0, R55.reuse, 0x8 ;  /* 0x0000000837007836 */ /* 0x041fe20000000000 */
[----:B------:R-:W-:Y:S01]  /*7db0*/  ULDC UR4, c[0x0][0xac8] ;  /* 0x0002b20000047ab9 */ /* 0x000fe20000000800 */
[C---:B------:R-:W-:Y:S01]  /*7dc0*/  VIADD R40, R55.reuse, 0x10 ;  /* 0x0000001037287836 */ /* 0x040fe20000000000 */
[C---:B------:R-:W-:Y:S01]  /*7dd0*/  ISETP.GE.AND P1, PT, R55.reuse, UR4, PT ;  /* 0x0000000437007c0c */ /* 0x040fe2000bf26270 */
[C---:B------:R-:W-:Y:S01]  /*7de0*/  VIADD R54, R55.reuse, 0x18 ;  /* 0x0000001837367836 */ /* 0x040fe20000000000 */
[----:B------:R-:W-:Y:S01]  /*7df0*/  ISETP.GE.AND P2, PT, R0, UR4, PT ;  /* 0x0000000400007c0c */ /* 0x000fe2000bf46270 */
[C---:B------:R-:W-:Y:S01]  /*7e00*/  VIADD R60, R55.reuse, 0x20 ;  /* 0x00000020373c7836 */ /* 0x040fe20000000000 */
[----:B------:R-:W-:Y:S01]  /*7e10*/  ISETP.GE.AND P3, PT, R40, UR4, PT ;  /* 0x0000000428007c0c */ /* 0x000fe2000bf66270 */
[----:B------:R-:W-:Y:S01]  /*7e20*/  VIADD R62, R55, 0x28 ;  /* 0x00000028373e7836 */ /* 0x000fe20000000000 */
[----:B------:R-:W-:Y:S02]  /*7e30*/  ISETP.GE.AND P4, PT, R54, UR4, PT ;  /* 0x0000000436007c0c */ /* 0x000fe4000bf86270 */
[----:B------:R-:W-:-:S02]  /*7e40*/  ISETP.GE.AND P5, PT, R60, UR4, PT ;  /* 0x000000043c007c0c */ /* 0x000fc4000bfa6270 */
[----:B------:R-:W-:-:S03]  /*7e50*/  ISETP.GE.AND P6, PT, R62, UR4, PT ;  /* 0x000000043e007c0c */ /* 0x000fc6000bfc6270 */
[--C-:B-12---:R-:W-:Y:S02]  /*7e60*/  @!P1 IMAD.WIDE R56, R55, 0x4, R44.reuse ;  /* 0x0000000437389825 */ /* 0x106fe400078e022c */
[----:B------:R-:W-:Y:S02]  /*7e70*/  @!P2 LEA.HI R0, R0, R0, RZ, 0x1 ;  /* 0x000000000000a211 */ /* 0x000fe400078f08ff */
[----:B------:R-:W-:Y:S01]  /*7e80*/  @!P3 LEA.HI R40, R40, R40, RZ, 0x1 ;  /* 0x000000282828b211 */ /* 0x000fe200078f08ff */
[----:B------:R0:W-:Y:S01]  /*7e90*/  @!P1 ST.E.64 desc[UR44][R56.64], R12 ;  /* 0x0000000c38009985 */ /* 0x0001e2000c101b2c */
[----:B------:R-:W-:Y:S02]  /*7ea0*/  @!P2 LOP3.LUT R59, R0, 0xfffffffe, RZ, 0xc0, !PT ;  /* 0xfffffffe003ba812 */ /* 0x000fe400078ec0ff */
[----:B------:R-:W-:Y:S02]  /*7eb0*/  @!P4 LEA.HI R54, R54, R54, RZ, 0x1 ;  /* 0x000000363636c211 */ /* 0x000fe400078f08ff */
[----:B------:R-:W-:Y:S01]  /*7ec0*/  @!P3 LOP3.LUT R61, R40, 0xfffffffe, RZ, 0xc0, !PT ;  /* 0xfffffffe283db812 */ /* 0x000fe200078ec0ff */
[----:B------:R-:W-:Y:S01]  /*7ed0*/  @!P2 IMAD.WIDE R58, R59, 0x4, R44 ;  /* 0x000000043b3aa825 */ /* 0x000fe200078e022c */
[----:B------:R-:W-:-:S02]  /*7ee0*/  @!P5 LEA.HI R0, R60, R60, RZ, 0x1 ;  /* 0x0000003c3c00d211 */ /* 0x000fc400078f08ff */
[----:B------:R-:W-:Y:S01]  /*7ef0*/  @!P6 LEA.HI R40, R62, R62, RZ, 0x1 ;  /* 0x0000003e3e28e211 */ /* 0x000fe200078f08ff */
[--C-:B------:R-:W-:Y:S01]  /*7f00*/  @!P3 IMAD.WIDE R60, R61, 0x4, R44.reuse ;  /* 0x000000043d3cb825 */ /* 0x100fe200078e022c */
[----:B------:R-:W-:Y:S01]  /*7f10*/  @!P4 LOP3.LUT R63, R54, 0xfffffffe, RZ, 0xc0, !PT ;  /* 0xfffffffe363fc812 */ /* 0x000fe200078ec0ff */
[----:B------:R1:W-:Y:S01]  /*7f20*/  @!P2 ST.E.64 desc[UR44][R58.64], R20 ;  /* 0x000000143a00a985 */ /* 0x0003e2000c101b2c */
[----:B------:R-:W-:Y:S01]  /*7f30*/  @!P5 LOP3.LUT R67, R0, 0xfffffffe, RZ, 0xc0, !PT ;  /* 0xfffffffe0043d812 */ /* 0x000fe200078ec0ff */
[----:B------:R-:W-:Y:S01]  /*7f40*/  VIADD R0, R55, 0x30 ;  /* 0x0000003037007836 */ /* 0x000fe20000000000 */
[----:B0-----:R-:W-:Y:S01]  /*7f50*/  @!P6 LOP3.LUT R57, R40, 0xfffffffe, RZ, 0xc0, !PT ;  /* 0xfffffffe2839e812 */ /* 0x001fe200078ec0ff */
[--C-:B------:R-:W-:Y:S01]  /*7f60*/  @!P4 IMAD.WIDE R62, R63, 0x4, R44.reuse ;  /* 0x000000043f3ec825 */ /* 0x100fe200078e022c */
[----:B------:R0:W-:Y:S01]  /*7f70*/  @!P3 ST.E.64 desc[UR44][R60.64], R18 ;  /* 0x000000123c00b985 */ /* 0x0001e2000c101b2c */
[C---:B------:R-:W-:Y:S02]  /*7f80*/  IADD3 R56, R55.reuse, 0x48, RZ ;  /* 0x0000004837387810 */ /* 0x040fe40007ffe0ff */
[----:B------:R-:W-:Y:S01]  /*7f90*/  VIADD R40, R55, 0x38 ;  /* 0x0000003837287836 */ /* 0x000fe20000000000 */
[----:B------:R-:W-:Y:S01]  /*7fa0*/  ISETP.GE.AND P1, PT, R0, UR4, PT ;  /* 0x0000000400007c0c */ /* 0x000fe2000bf26270 */
[----:B------:R-:W-:Y:S01]  /*7fb0*/  @!P5 IMAD.WIDE R12, R67, 0x4, R44 ;  /* 0x00000004430cd825 */ /* 0x000fe200078e022c */
[----:B------:R-:W-:Y:S01]  /*7fc0*/  @!P4 ST.E.64 desc[UR44][R62.64], R14 ;  /* 0x0000000e3e00c985 */ /* 0x000fe2000c101b2c */
[----:B------:R-:W-:-:S02]  /*7fd0*/  ISETP.GE.AND P4, PT, R56, UR4, PT ;  /* 0x0000000438007c0c */ /* 0x000fc4000bf86270 */
[----:B------:R-:W-:Y:S01]  /*7fe0*/  VIADD R54, R55, 0x40 ;  /* 0x0000004037367836 */ /* 0x000fe20000000000 */
[----:B------:R-:W-:Y:S01]  /*7ff0*/  ISETP.GE.AND P2, PT, R40, UR4, PT ;  /* 0x0000000428007c0c */ /* 0x000fe2000bf46270 */
[----:B-1----:R-:W-:Y:S01]  /*8000*/  @!P6 IMAD.WIDE R20, R57, 0x4, R44 ;  /* 0x000000043914e825 */ /* 0x002fe200078e022c */
[----:B------:R1:W-:Y:S02]  /*8010*/  @!P5 ST.E.64 desc[UR44][R12.64], R26 ;  /* 0x0000001a0c00d985 */ /* 0x0003e4000c101b2c */
[----:B------:R-:W-:Y:S01]  /*8020*/  ISETP.GE.AND P3, PT, R54, UR4, PT ;  /* 0x0000000436007c0c */ /* 0x000fe2000bf66270 */
[C---:B0-----:R-:W-:Y:S01]  /*8030*/  VIADD R18, R55.reuse, 0x50 ;  /* 0x0000005037127836 */ /* 0x041fe20000000000 */
[----:B------:R0:W-:Y:S01]  /*8040*/  @!P6 ST.E.64 desc[UR44][R20.64], R30 ;  /* 0x0000001e1400e985 */ /* 0x0001e2000c101b2c */
[----:B------:R-:W-:Y:S01]  /*8050*/  VIADD R19, R55, 0x58 ;  /* 0x0000005837137836 */ /* 0x000fe20000000000 */
[----:B------:R-:W-:Y:S02]  /*8060*/  @!P1 LEA.HI R0, R0, R0, RZ, 0x1 ;  /* 0x0000000000009211 */ /* 0x000fe400078f08ff */
[----:B------:R-:W-:-:S02]  /*8070*/  ISETP.GE.AND P5, PT, R18, UR4, PT ;  /* 0x0000000412007c0c */ /* 0x000fc4000bfa6270 */
[----:B------:R-:W-:Y:S02]  /*8080*/  ISETP.GE.AND P6, PT, R19, UR4, PT ;  /* 0x0000000413007c0c */ /* 0x000fe4000bfc6270 */
[----:B------:R-:W-:Y:S02]  /*8090*/  @!P2 LEA.HI R40, R40, R40, RZ, 0x1 ;  /* 0x000000282828a211 */ /* 0x000fe400078f08ff */
[----:B------:R-:W-:Y:S02]  /*80a0*/  @!P4 LEA.HI R56, R56, R56, RZ, 0x1 ;  /* 0x000000383838c211 */ /* 0x000fe400078f08ff */
[----:B------:R-:W-:Y:S02]  /*80b0*/  @!P3 LEA.HI R54, R54, R54, RZ, 0x1 ;  /* 0x000000363636b211 */ /* 0x000fe400078f08ff */
[----:B-1----:R-:W-:Y:S02]  /*80c0*/  @!P1 LOP3.LUT R13, R0, 0xfffffffe, RZ, 0xc0, !PT ;  /* 0xfffffffe000d9812 */ /* 0x002fe400078ec0ff */
[----:B------:R-:W-:-:S02]  /*80d0*/  @!P2 LOP3.LUT R15, R40, 0xfffffffe, RZ, 0xc0, !PT ;  /* 0xfffffffe280fa812 */ /* 0x000fc400078ec0ff */
[----:B------:R-:W-:Y:S02]  /*80e0*/  @!P5 LEA.HI R18, R18, R18, RZ, 0x1 ;  /* 0x000000121212d211 */ /* 0x000fe400078f08ff */
[----:B------:R-:W-:Y:S01]  /*80f0*/  @!P6 LEA.HI R12, R19, R19, RZ, 0x1 ;  /* 0x00000013130ce211 */ /* 0x000fe200078f08ff */
[--C-:B------:R-:W-:Y:S01]  /*8100*/  @!P2 IMAD.WIDE R14, R15, 0x4, R44.reuse ;  /* 0x000000040f0ea825 */ /* 0x100fe200078e022c */
[----:B------:R-:W-:Y:S02]  /*8110*/  @!P3 LOP3.LUT R19, R54, 0xfffffffe, RZ, 0xc0, !PT ;  /* 0xfffffffe3613b812 */ /* 0x000fe400078ec0ff */
[----:B0-----:R-:W-:Y:S02]  /*8120*/  @!P4 LOP3.LUT R21, R56, 0xfffffffe, RZ, 0xc0, !PT ;  /* 0xfffffffe3815c812 */ /* 0x001fe400078ec0ff */
[----:B------:R-:W-:Y:S01]  /*8130*/  @!P5 LOP3.LUT R27, R18, 0xfffffffe, RZ, 0xc0, !PT ;  /* 0xfffffffe121bd812 */ /* 0x000fe200078ec0ff */
[----:B------:R-:W-:Y:S01]  /*8140*/  @!P3 IMAD.WIDE R18, R19, 0x4, R44 ;  /* 0x000000041312b825 */ /* 0x000fe200078e022c */
[----:B------:R-:W-:-:S03]  /*8150*/  @!P6 LOP3.LUT R31, R12, 0xfffffffe, RZ, 0xc0, !PT ;  /* 0xfffffffe0c1fe812 */ /* 0x000fc600078ec0ff */
[----:B------:R-:W-:-:S04]  /*8160*/  @!P1 IMAD.WIDE R12, R13, 0x4, R44 ;  /* 0x000000040d0c9825 */ /* 0x000fc800078e022c */
[--C-:B------:R-:W-:Y:S01]  /*8170*/  @!P4 IMAD.WIDE R20, R21, 0x4, R44.reuse ;  /* 0x000000041514c825 */ /* 0x100fe200078e022c */
[----:B------:R3:W-:Y:S03]  /*8180*/  @!P1 ST.E.64 desc[UR44][R12.64], R34 ;  /* 0x000000220c009985 */ /* 0x0007e6000c101b2c */
[--C-:B------:R-:W-:Y:S01]  /*8190*/  @!P5 IMAD.WIDE R26, R27, 0x4, R44.reuse ;  /* 0x000000041b1ad825 */ /* 0x100fe200078e022c */
[----:B------:R3:W-:Y:S03]  /*81a0*/  @!P2 ST.E.64 desc[UR44][R14.64], R42 ;  /* 0x0000002a0e00a985 */ /* 0x0007e6000c101b2c */
[----:B------:R-:W-:Y:S01]  /*81b0*/  @!P6 IMAD.WIDE R44, R31, 0x4, R44 ;  /* 0x000000041f2ce825 */ /* 0x000fe200078e022c */
[----:B------:R3:W-:Y:S04]  /*81c0*/  @!P3 ST.E.64 desc[UR44][R18.64], R46 ;  /* 0x0000002e1200b985 */ /* 0x0007e8000c101b2c */
[----:B------:R3:W-:Y:S04]  /*81d0*/  @!P4 ST.E.64 desc[UR44][R20.64], R48 ;  /* 0x000000301400c985 */ /* 0x0007e8000c101b2c */
[----:B------:R3:W-:Y:S04]  /*81e0*/  @!P5 ST.E.64 desc[UR44][R26.64], R50 ;  /* 0x000000321a00d985 */ /* 0x0007e8000c101b2c */
[----:B------:R3:W-:Y:S02]  /*81f0*/  @!P6 ST.E.64 desc[UR44][R44.64], R52 ;  /* 0x000000342c00e985 */ /* 0x0007e4000c101b2c */
.L_x_37:
[----:B------:R-:W-:Y:S05]  /*8200*/  BSYNC B0 ;  /* 0x0000000000007941 */ /* 0x000fea0003800000 */
.L_x_36:
[----:B------:R-:W-:Y:S01]  /*8210*/  ISETP.GE.AND P1, PT, R64, R65, PT ;  /* 0x000000414000720c */ /* 0x000fe20003f26270 */
[----:B---3--:R3:W4:Y:S01]  /*8220*/  SHFL.IDX PT, R13, R68, 0x1, 0x1c1f ;  /* 0x003c1f00440d7f89 */ /* 0x00872200000e0000 */
[----:B------:R-:W-:Y:S02]  /*8230*/  SEL R14, R29, R38, P0 ;  /* 0x000000261d0e7207 */ /* 0x000fe40000000000 */
[----:B------:R-:W-:Y:S01]  /*8240*/  SEL R18, R38, R29, P0 ;  /* 0x0000001d26127207 */ /* 0x000fe20000000000 */
[----:B------:R3:W0:Y:S01]  /*8250*/  SHFL.IDX PT, R12, R66, 0x1, 0x1c1f ;  /* 0x003c1f00420c7f89 */ /* 0x00062200000e0000 */
        /* <DEDUP_REMOVED lines=19> */
[----:B0-----:R-:W-:Y:S01]  /*8390*/  SEL R2, R23, R6, P0 ;  /* 0x0000000617027207 */ /* 0x001fe20000000000 */
[----:B---34-:R-:W-:Y:S06]  /*83a0*/  @P1 BRA `(.L_x_10) ;  /* 0x0000003c00541947 */ /* 0x018fec0003800000 */
[C---:B------:R-:W-:Y:S01]  /*83b0*/  VIADD R0, R55.reuse, 0x8 ;  /* 0x0000000837007836 */ /* 0x040fe20000000000 */
        /* <DEDUP_REMOVED lines=8> */
[----:B------:R-:W-:-:S04]  /*8440*/  ISETP.GE.AND P3, PT, R10, UR4, PT ;  /* 0x000000040a007c0c */ /* 0x000fc8000bf66270 */
[----:B------:R-:W-:-:S03]  /*8450*/  ISETP.GE.AND P6, PT, R22, UR4, PT ;  /* 0x0000000416007c0c */ /* 0x000fc6000bfc6270 */
[----:B------:R-:W-:Y:S02]  /*8460*/  @!P0 IMAD.WIDE R6, R55, 0x4, R12 ;  /* 0x0000000437068825 */ /* 0x000fe400078e020c */
[----:B------:R-:W-:-:S03]  /*8470*/  @!P1 LEA.HI R0, R0, R0, RZ, 0x1 ;  /* 0x0000000000009211 */ /* 0x000fc600078f08ff */
[----:B------:R0:W-:Y:S01]  /*8480*/  @!P0 ST.E.64 desc[UR44][R6.64], R14 ;  /* 0x0000000e06008985 */ /* 0x0001e2000c101b2c */
[----:B------:R-:W-:Y:S02]  /*8490*/  @!P1 LOP3.LUT R9, R0, 0xfffffffe, RZ, 0xc0, !PT ;  /* 0xfffffffe00099812 */ /* 0x000fe400078ec0ff */
[----:B------:R-:W-:Y:S02]  /*84a0*/  @!P2 LEA.HI R0, R8, R8, RZ, 0x1 ;  /* 0x000000080800a211 */ /* 0x000fe400078f08ff */
[----:B------:R-:W-:Y:S01]  /*84b0*/  @!P3 LEA.HI R10, R10, R10, RZ, 0x1 ;  /* 0x0000000a0a0ab211 */ /* 0x000fe200078f08ff */
[--C-:B------:R-:W-:Y:S01]  /*84c0*/  @!P1 IMAD.WIDE R8, R9, 0x4, R12.reuse ;  /* 0x0000000409089825 */ /* 0x100fe200078e020c */
[----:B------:R-:W-:Y:S02]  /*84d0*/  @!P2 LOP3.LUT R11, R0, 0xfffffffe, RZ, 0xc0, !PT ;  /* 0xfffffffe000ba812 */ /* 0x000fe400078ec0ff */
[----:B------:R-:W-:Y:S01]  /*84e0*/  @!P3 LOP3.LUT R17, R10, 0xfffffffe, RZ, 0xc0, !PT ;  /* 0xfffffffe0a11b812 */ /* 0x000fe200078ec0ff */
[----:B------:R-:W-:Y:S01]  /*84f0*/  VIADD R0, R55, 0x28 ;  /* 0x0000002837007836 */ /* 0x000fe20000000000 */
[----:B------:R3:W-:Y:S01]  /*8500*/  @!P1 ST.E.64 desc[UR44][R8.64], R18 ;  /* 0x0000001208009985 */ /* 0x0007e2000c101b2c */
[----:B------:R-:W-:Y:S01]  /*8510*/  @!P2 IMAD.WIDE R10, R11, 0x4, R12 ;  /* 0x000000040b0aa825 */ /* 0x000fe200078e020c */
[----:B------:R-:W-:-:S02]  /*8520*/  ISETP.GE.AND P0, PT, R16, UR4, PT ;  /* 0x0000000410007c0c */ /* 0x000fc4000bf06270 */
[----:B------:R-:W-:Y:S01]  /*8530*/  ISETP.GE.AND P1, PT, R0, UR4, PT ;  /* 0x0000000400007c0c */ /* 0x000fe2000bf26270 */
[----:B0-----:R-:W-:Y:S01]  /*8540*/  VIADD R14, R55, 0x30 ;  /* 0x00000030370e7836 */ /* 0x001fe20000000000 */
[----:B------:R0:W-:Y:S01]  /*8550*/  @!P2 ST.E.64 desc[UR44][R10.64], R20 ;  /* 0x000000140a00a985 */ /* 0x0001e2000c101b2c */
[----:B------:R-:W-:Y:S01]  /*8560*/  @!P3 IMAD.WIDE R6, R17, 0x4, R12 ;  /* 0x000000041106b825 */ /* 0x000fe200078e020c */
[----:B------:R-:W-:Y:S02]  /*8570*/  @!P6 LEA.HI R22, R22, R22, RZ, 0x1 ;  /* 0x000000161616e211 */ /* 0x000fe400078f08ff */
[----:B------:R-:W-:Y:S01]  /*8580*/  ISETP.GE.AND P2, PT, R14, UR4, PT ;  /* 0x000000040e007c0c */ /* 0x000fe2000bf46270 */
[C---:B------:R-:W-:Y:S01]  /*8590*/  VIADD R17, R55.reuse, 0x38 ;  /* 0x0000003837117836 */ /* 0x040fe20000000000 */
[----:B------:R4:W-:Y:S01]  /*85a0*/  @!P3 ST.E.64 desc[UR44][R6.64], R26 ;  /* 0x0000001a0600b985 */ /* 0x0009e2000c101b2c */
[C---:B---3--:R-:W-:Y:S01]  /*85b0*/  VIADD R18, R55.reuse, 0x40 ;  /* 0x0000004037127836 */ /* 0x048fe20000000000 */
[C---:B------:R-:W-:Y:S01]  /*85c0*/  IADD3 R19, R55.reuse, 0x48, RZ ;  /* 0x0000004837137810 */ /* 0x040fe20007ffe0ff */
[----:B------:R-:W-:Y:S01]  /*85d0*/  VIADD R55, R55, 0x58 ;  /* 0x0000005837377836 */ /* 0x000fe20000000000 */
[----:B------:R-:W-:-:S02]  /*85e0*/  ISETP.GE.AND P3, PT, R17, UR4, PT ;  /* 0x0000000411007c0c */ /* 0x000fc4000bf66270 */
[----:B------:R-:W-:Y:S02]  /*85f0*/  ISETP.GE.AND P4, PT, R18, UR4, PT ;  /* 0x0000000412007c0c */ /* 0x000fe4000bf86270 */
[----:B------:R-:W-:Y:S02]  /*8600*/  ISETP.GE.AND P5, PT, R19, UR4, PT ;  /* 0x0000000413007c0c */ /* 0x000fe4000bfa6270 */
[----:B------:R-:W-:Y:S02]  /*8610*/  @!P0 LEA.HI R16, R16, R16, RZ, 0x1 ;  /* 0x0000001010108211 */ /* 0x000fe400078f08ff */
[----:B------:R-:W-:Y:S02]  /*8620*/  @!P1 LEA.HI R0, R0, R0, RZ, 0x1 ;  /* 0x0000000000009211 */ /* 0x000fe400078f08ff */
[----:B------:R-:W-:Y:S02]  /*8630*/  @!P2 LEA.HI R14, R14, R14, RZ, 0x1 ;  /* 0x0000000e0e0ea211 */ /* 0x000fe400078f08ff */
[----:B------:R-:W-:-:S02]  /*8640*/  @!P0 LOP3.LUT R9, R16, 0xfffffffe, RZ, 0xc0, !PT ;  /* 0xfffffffe10098812 */ /* 0x000fc400078ec0ff */
[----:B0-----:R-:W-:Y:S02]  /*8650*/  @!P1 LOP3.LUT R11, R0, 0xfffffffe, RZ, 0xc0, !PT ;  /* 0xfffffffe000b9812 */ /* 0x001fe400078ec0ff */
[----:B------:R-:W-:Y:S01]  /*8660*/  @!P2 LOP3.LUT R15, R14, 0xfffffffe, RZ, 0xc0, !PT ;  /* 0xfffffffe0e0fa812 */ /* 0x000fe200078ec0ff */
[--C-:B----4-:R-:W-:Y:S01]  /*8670*/  @!P0 IMAD.WIDE R6, R9, 0x4, R12.reuse ;  /* 0x0000000409068825 */ /* 0x110fe200078e020c */
[----:B------:R-:W-:Y:S02]  /*8680*/  @!P3 LEA.HI R17, R17, R17, RZ, 0x1 ;  /* 0x000000111111b211 */ /* 0x000fe400078f08ff */
[----:B------:R-:W-:Y:S01]  /*8690*/  @!P4 LEA.HI R18, R18, R18, RZ, 0x1 ;  /* 0x000000121212c211 */ /* 0x000fe200078f08ff */
[--C-:B------:R-:W-:Y:S01]  /*86a0*/  @!P1 IMAD.WIDE R8, R11, 0x4, R12.reuse ;  /* 0x000000040b089825 */ /* 0x100fe200078e020c */
[----:B------:R-:W-:Y:S01]  /*86b0*/  @!P5 LEA.HI R19, R19, R19, RZ, 0x1 ;  /* 0x000000131313d211 */ /* 0x000fe200078f08ff */
[----:B------:R0:W-:Y:S01]  /*86c0*/  @!P0 ST.E.64 desc[UR44][R6.64], R28 ;  /* 0x0000001c06008985 */ /* 0x0001e2000c101b2c */
[----:B------:R-:W-:Y:S01]  /*86d0*/  @!P6 LOP3.LUT R21, R22, 0xfffffffe, RZ, 0xc0, !PT ;  /* 0xfffffffe1615e812 */ /* 0x000fe200078ec0ff */
[----:B------:R-:W-:Y:S01]  /*86e0*/  @!P2 IMAD.WIDE R10, R15, 0x4, R12 ;  /* 0x000000040f0aa825 */ /* 0x000fe200078e020c */
[----:B------:R-:W-:Y:S01]  /*86f0*/  @!P3 LOP3.LUT R15, R17, 0xfffffffe, RZ, 0xc0, !PT ;  /* 0xfffffffe110fb812 */ /* 0x000fe200078ec0ff */
[----:B------:R3:W-:Y:S01]  /*8700*/  @!P1 ST.E.64 desc[UR44][R8.64], R36 ;  /* 0x0000002408009985 */ /* 0x0007e2000c101b2c */
[----:B------:R-:W-:-:S02]  /*8710*/  @!P4 LOP3.LUT R17, R18, 0xfffffffe, RZ, 0xc0, !PT ;  /* 0xfffffffe1211c812 */ /* 0x000fc400078ec0ff */
[----:B------:R-:W-:Y:S01]  /*8720*/  @!P5 LOP3.LUT R19, R19, 0xfffffffe, RZ, 0xc0, !PT ;  /* 0xfffffffe1313d812 */ /* 0x000fe200078ec0ff */
[----:B------:R-:W-:Y:S01]  /*8730*/  @!P3 IMAD.WIDE R14, R15, 0x4, R12 ;  /* 0x000000040f0eb825 */ /* 0x000fe200078e020c */
[----:B------:R4:W-:Y:S01]  /*8740*/  @!P2 ST.E.64 desc[UR44][R10.64], R30 ;  /* 0x0000001e0a00a985 */ /* 0x0009e2000c101b2c */
[----:B------:R-:W-:-:S03]  /*8750*/  ISETP.GE.AND P0, PT, R55, UR4, PT ;  /* 0x0000000437007c0c */ /* 0x000fc6000bf06270 */
[----:B------:R4:W-:Y:S01]  /*8760*/  @!P3 ST.E.64 desc[UR44][R14.64], R32 ;  /* 0x000000200e00b985 */ /* 0x0009e2000c101b2c */
[----:B0-----:R-:W-:-:S04]  /*8770*/  @!P4 IMAD.WIDE R6, R17, 0x4, R12 ;  /* 0x000000041106c825 */ /* 0x001fc800078e020c */
[--C-:B---3--:R-:W-:Y:S01]  /*8780*/  @!P5 IMAD.WIDE R8, R19, 0x4, R12.reuse ;  /* 0x000000041308d825 */ /* 0x108fe200078e020c */
[----:B------:R4:W-:Y:S03]  /*8790*/  @!P4 ST.E.64 desc[UR44][R6.64], R24 ;  /* 0x000000180600c985 */ /* 0x0009e6000c101b2c */
[----:B------:R-:W-:Y:S01]  /*87a0*/  @!P6 IMAD.WIDE R16, R21, 0x4, R12 ;  /* 0x000000041510e825 */ /* 0x000fe200078e020c */
[----:B------:R4:W-:Y:S04]  /*87b0*/  @!P5 ST.E.64 desc[UR44][R8.64], R34 ;  /* 0x000000220800d985 */ /* 0x0009e8000c101b2c */
[----:B------:R4:W-:Y:S01]  /*87c0*/  @!P6 ST.E.64 desc[UR44][R16.64], R4 ;  /* 0x000000041000e985 */ /* 0x0009e2000c101b2c */
[----:B------:R-:W-:Y:S05]  /*87d0*/  @P0 BRA `(.L_x_10) ;  /* 0x0000003800480947 */ /* 0x000fea0003800000 */
[----:B------:R-:W-:-:S04]  /*87e0*/  LEA.HI R55, R55, R55, RZ, 0x1 ;  /* 0x0000003737377211 */ /* 0x000fc800078f08ff */
[----:B------:R-:W-:-:S05]  /*87f0*/  LOP3.LUT R55, R55, 0xfffffffe, RZ, 0xc0, !PT ;  /* 0xfffffffe37377812 */ /* 0x000fca00078ec0ff */
[----:B------:R-:W-:-:S05]  /*8800*/  IMAD.WIDE R12, R55, 0x4, R12 ;  /* 0x00000004370c7825 */ /* 0x000fca00078e020c */
[----:B------:R0:W-:Y:S01]  /*8810*/  ST.E.64 desc[UR44][R12.64], R2 ;  /* 0x000000020c007985 */ /* 0x0001e2000c101b2c */
[----:B------:R-:W-:Y:S05]  /*8820*/  BRA `(.L_x_10) ;  /* 0x0000003800347947 */ /* 0x000fea0003800000 */
.L_x_35:
[----:B------:R-:W0:Y:S02]  /*8830*/  S2R R0, SR_TID.X ;  /* 0x0000000000007919 */ /* 0x000e240000002100 */
[----:B0-----:R-:W-:-:S05]  /*8840*/  VIADD R2, R0, 0xffffff80 ;  /* 0xffffff8000027836 */ /* 0x001fca0000000000 */
[----:B------:R-:W-:-:S13]  /*8850*/  ISETP.GT.AND P0, PT, R2, 0xbf, PT ;  /* 0x000000bf0200780c */ /* 0x000fda0003f04270 */
[----:B------:R-:W-:Y:S05]  /*8860*/  @P0 BRA `(.L_x_10) ;  /* 0x0000003800240947 */ /* 0x000fea0003800000 */
[----:B------:R-:W0:Y:S01]  /*8870*/  S2R R3, SR_CTAID.X ;  /* 0x0000000000037919 */ /* 0x000e220000002500 */
[----:B------:R-:W1:Y:S01]  /*8880*/  LDC R6, c[0x0][0xbe8] ;  /* 0x0002fa00ff067b82 */ /* 0x000e620000000800 */
[----:B------:R-:W-:Y:S01]  /*8890*/  ULDC UR4, c[0x0][0xa88] ;  /* 0x0002a20000047ab9 */ /* 0x000fe20000000800 */
[----:B0-----:R-:W-:Y:S02]  /*88a0*/  IMAD R0, R3, 0xc0, R0 ;  /* 0x000000c003007824 */ /* 0x001fe400078e0200 */
[----:B-1----:R-:W-:Y:S02]  /*88b0*/  IMAD R3, R6, UR4, RZ ;  /* 0x0000000406037c24 */ /* 0x002fe4000f8e02ff */
[----:B------:R-:W-:-:S05]  /*88c0*/  VIADD R0, R0, 0xffffff80 ;  /* 0xffffff8000007836 */ /* 0x000fca0000000000 */
[----:B------:R-:W-:-:S13]  /*88d0*/  ISETP.GE.AND P0, PT, R0, R3, PT ;  /* 0x000000030000720c */ /* 0x000fda0003f06270 */
[----:B------:R-:W-:Y:S05]  /*88e0*/  @P0 BRA `(.L_x_10) ;  /* 0x0000003800040947 */ /* 0x000fea0003800000 */
[----:B------:R-:W-:Y:S01]  /*88f0*/  ISETP.NE.AND P0, PT, R6, 0x1, PT ;  /* 0x000000010600780c */ /* 0x000fe20003f05270 */
[----:B------:R-:W0:Y:S01]  /*8900*/  LDC.64 R10, c[0x0][0xbd8] ;  /* 0x0002f600ff0a7b82 */ /* 0x000e220000000a00 */
[----:B------:R-:W-:Y:S01]  /*8910*/  USHF.R.S32.HI UR6, URZ, 0x1f, UR36 ;  /* 0x0000001f3f067899 */ /* 0x000fe20008011424 */
[----:B------:R-:W-:Y:S01]  /*8920*/  IMAD.MOV.U32 R5, RZ, RZ, R0 ;  /* 0x000000ffff057224 */ /* 0x000fe200078e0000 */
[----:B------:R-:W-:Y:S02]  /*8930*/  ULDC.64 UR8, c[0x0][0xbd0] ;  /* 0x0002f40000087ab9 */ /* 0x000fe40000000a00 */
[----:B------:R-:W-:Y:S02]  /*8940*/  UIMAD UR6, UR6, UR8, URZ ;  /* 0x00000008060672a4 */ /* 0x000fe4000f8e023f */
[----:B------:R-:W-:Y:S01]  /*8950*/  UIMAD.WIDE.U32 UR4, UR36, UR8, URZ ;  /* 0x00000008240472a5 */ /* 0x000fe2000f8e003f */
[----:B------:R-:W1:Y:S01]  /*8960*/  S2UR UR7, SR_CTAID.Y ;  /* 0x00000000000779c3 */ /* 0x000e620000002600 */
[----:B------:R-:W-:-:S04]  /*8970*/  UIMAD UR6, UR36, UR9, UR6 ;  /* 0x00000009240672a4 */ /* 0x000fc8000f8e0206 */
[----:B------:R-:W-:Y:S02]  /*8980*/  UIADD3 UR6, UR5, UR6, URZ ;  /* 0x0000000605067290 */ /* 0x000fe4000fffe03f */
[----:B------:R-:W-:Y:S01]  /*8990*/  IMAD.U32 R3, RZ, RZ, UR5 ;  /* 0x00000005ff037e24 */ /* 0x000fe2000f8e00ff */
[----:B------:R-:W2:Y:S01]  /*89a0*/  @P0 LDC R7, c[0x0][0xbec] ;  /* 0x0002fb00ff070b82 */ /* 0x000ea20000000800 */
[----:B------:R-:W-:Y:S01]  /*89b0*/  IMAD.U32 R2, RZ, RZ, UR4 ;  /* 0x00000004ff027e24 */ /* 0x000fe2000f8e00ff */
[----:B------:R-:W-:Y:S01]  /*89c0*/  ULDC.64 UR4, c[0x0][0xbe0] ;  /* 0x0002f80000047ab9 */ /* 0x000fe20000000a00 */
[----:B------:R-:W-:-:S05]  /*89d0*/  IMAD.U32 R3, RZ, RZ, UR6 ;  /* 0x00000006ff037e24 */ /* 0x000fca000f8e00ff */
[----:B------:R-:W3:Y:S01]  /*89e0*/  @P0 LDC R9, c[0x0][0xbf0] ;  /* 0x0002fc00ff090b82 */ /* 0x000ee20000000800 */
[C---:B0-----:R-:W-:Y:S02]  /*89f0*/  IMAD R12, R10.reuse, UR46, RZ ;  /* 0x0000002e0a0c7c24 */ /* 0x041fe4000f8e02ff */
[----:B------:R-:W-:-:S04]  /*8a00*/  IMAD.WIDE.U32 R2, R10, UR43, R2 ;  /* 0x0000002b0a027c25 */ /* 0x000fc8000f8e0002 */
[----:B------:R-:W-:Y:S01]  /*8a10*/  IMAD R11, R11, UR43, R12 ;  /* 0x0000002b0b0b7c24 */ /* 0x000fe2000f8e020c */
[----:B------:R-:W1:Y:S04]  /*8a20*/  LDC R8, c[0x0][0xc50] ;  /* 0x00031400ff087b82 */ /* 0x000e680000000800 */
[----:B------:R-:W-:Y:S01]  /*8a30*/  IADD3 R3, R11, R3, RZ ;  /* 0x000000030b037210 */ /* 0x000fe20007ffe0ff */
[----:B--2---:R-:W-:-:S04]  /*8a40*/  @P0 IMAD.HI.U32 R4, R0, R7, RZ ;  /* 0x0000000700040227 */ /* 0x004fc800078e00ff */
[----:B------:R-:W-:Y:S01]  /*8a50*/  IMAD R7, RZ, RZ, -UR36 ;  /* 0x80000024ff077e24 */ /* 0x000fe2000f8e02ff */
[----:B---3--:R-:W-:-:S03]  /*8a60*/  @P0 SHF.R.U32.HI R5, RZ, R9, R4 ;  /* 0x00000009ff050219 */ /* 0x008fc60000011604 */
[----:B-1----:R-:W-:Y:S02]  /*8a70*/  IMAD R9, R8, R7, UR7 ;  /* 0x0000000708097e24 */ /* 0x002fe4000f8e0207 */
[----:B------:R-:W-:Y:S02]  /*8a80*/  IMAD.MOV R7, RZ, RZ, -R5 ;  /* 0x000000ffff077224 */ /* 0x000fe400078e0a05 */
[----:B------:R-:W-:Y:S01]  /*8a90*/  IMAD.WIDE.U32 R2, R9, UR4, R2 ;  /* 0x0000000409027c25 */ /* 0x000fe2000f8e0002 */
[----:B------:R-:W-:-:S03]  /*8aa0*/  SHF.R.S32.HI R4, RZ, 0x1f, R9 ;  /* 0x0000001fff047819 */ /* 0x000fc60000011409 */
[----:B------:R-:W-:Y:S01]  /*8ab0*/  IMAD R7, R6, R7, R0 ;  /* 0x0000000706077224 */ /* 0x000fe200078e0200 */
[----:B------:R-:W-:Y:S01]  /*8ac0*/  IADD3 R2, P0, R5, R2, RZ ;  /* 0x0000000205027210 */ /* 0x000fe20007f1e0ff */
[----:B------:R-:W-:-:S03]  /*8ad0*/  IMAD R4, R4, UR4, RZ ;  /* 0x0000000404047c24 */ /* 0x000fc6000f8e02ff */
[----:B------:R-:W-:Y:S01]  /*8ae0*/  SHF.R.S32.HI R0, RZ, 0x1f, R7 ;  /* 0x0000001fff007819 */ /* 0x000fe20000011407 */
[----:B------:R-:W-:Y:S01]  /*8af0*/  IMAD R4, R9, UR5, R4 ;  /* 0x0000000509047c24 */ /* 0x000fe2000f8e0204 */
[----:B------:R-:W-:Y:S01]  /*8b00*/  SHF.R.S32.HI R9, RZ, 0x1f, R5 ;  /* 0x0000001fff097819 */ /* 0x000fe20000011405 */
[----:B------:R-:W-:Y:S02]  /*8b10*/  ULDC.64 UR4, c[0x0][0xbc8] ;  /* 0x0002f20000047ab9 */ /* 0x000fe40000000a00 */
[----:B------:R-:W-:Y:S01]  /*8b20*/  IMAD R0, R0, UR4, RZ ;  /* 0x0000000400007c24 */ /* 0x000fe2000f8e02ff */
[----:B------:R-:W-:-:S03]  /*8b30*/  IADD3.X R3, R9, R3, R4, P0, !PT ;  /* 0x0000000309037210 */ /* 0x000fc600007fe404 */
[C---:B------:R-:W-:Y:S02]  /*8b40*/  IMAD R5, R7.reuse, UR5, R0 ;  /* 0x0000000507057c24 */ /* 0x040fe4000f8e0200 */
[----:B------:R-:W-:Y:S01]  /*8b50*/  IMAD.WIDE.U32 R2, R7, UR4, R2 ;  /* 0x0000000407027c25 */ /* 0x000fe2000f8e0002 */
[----:B------:R-:W-:-:S03]  /*8b60*/  ULDC.64 UR4, c[0x0][0xba8] ;  /* 0x0002ea0000047ab9 */ /* 0x000fc60000000a00 */
[----:B------:R-:W-:Y:S01]  /*8b70*/  IMAD.IADD R3, R3, 0x1, R5 ;  /* 0x0000000103037824 */ /* 0x000fe200078e0205 */
[----:B------:R-:W-:-:S04]  /*8b80*/  LEA R4, P0, R2, UR4, 0x2 ;  /* 0x0000000402047c11 */ /* 0x000fc8000f8010ff */
[----:B------:R-:W-:Y:S01]  /*8b90*/  LEA.HI.X R5, R2, UR5, R3, 0x2, P0 ;  /* 0x0000000502057c11 */ /* 0x000fe200080f1403 */
[----:B------:R-:W-:-:S05]  /*8ba0*/  IMAD.MOV.U32 R3, RZ, RZ, -0x800000 ;  /* 0xff800000ff037424 */ /* 0x000fca00078e00ff */
[----:B------:R0:W-:Y:S01]  /*8bb0*/  STG.E desc[UR44][R4.64], R3 ;  /* 0x0000000304007986 */ /* 0x0001e2000c10192c */
[----:B------:R-:W-:Y:S05]  /*8bc0*/  BRA `(.L_x_10) ;  /* 0x00000034004c7947 */ /* 0x000fea0003800000 */
.L_x_8:
[----:B------:R-:W-:-:S08]  /*8bd0*/  NOP ;  /* 0x0000000000007918 */ /* 0x000fd00000000000 */
[----:B------:R-:W0:-:S00]  /*8be0*/  USETMAXREG.DEALLOC.CTAPOOL 0x20 ;  /* 0x00000020000079c8 */ /* 0x000e0000080e0500 */
[----:B0-----:R-:W-:Y:S01]  /*8bf0*/  LOP3.LUT R0, R16, 0x3, RZ, 0xc0, !PT ;  /* 0x0000000310007812 */ /* 0x001fe200078ec0ff */
[----:B------:R-:W0:Y:S05]  /*8c00*/  S2R R22, SR_CTAID.Z ;  /* 0x0000000000167919 */ /* 0x000e2a0000002700 */
[----:B------:R-:W1:Y:S01]  /*8c10*/  S2UR UR6, SR_CTAID.Y ;  /* 0x00000000000679c3 */ /* 0x000e620000002600 */
[----:B------:R-:W2:Y:S02]  /*8c20*/  SHFL.IDX PT, R0, R0, RZ, 0x1f ;  /* 0x00001fff00007589 */ /* 0x000ea400000e0000 */
[----:B--2---:R-:W-:-:S13]  /*8c30*/  ISETP.NE.AND P0, PT, R0, RZ, PT ;  /* 0x000000ff0000720c */ /* 0x004fda0003f05270 */
[----:B01----:R-:W-:Y:S05]  /*8c40*/  @!P0 BRA `(.L_x_38) ;  /* 0x0000000000288947 */ /* 0x003fea0003800000 */
[----:B------:R-:W-:Y:S01]  /*8c50*/  ULDC UR7, c[0x0][0xc50] ;  /* 0x0003140000077ab9 */ /* 0x000fe20000000800 */
[----:B------:R-:W-:Y:S01]  /*8c60*/  UMOV UR36, UR6 ;  /* 0x0000000600247c82 */ /* 0x000fe20008000000 */
[----:B------:R-:W-:-:S06]  /*8c70*/  UISETP.NE.AND UP0, UPT, UR7, 0x1, UPT ;  /* 0x000000010700788c */ /* 0x000fcc000bf05270 */
[----:B------:R-:W-:-:S13]  /*8c80*/  PLOP3.LUT P0, PT, PT, PT, UP0, 0x80, 0x0 ;  /* 0x000000000000781c */ /* 0x000fda0003f0f008 */
[----:B------:R-:W-:Y:S05]  /*8c90*/  @!P0 BRA `(.L_x_39) ;  /* 0x0000000000308947 */ /* 0x000fea0003800000 */
[----:B------:R-:W-:Y:S01]  /*8ca0*/  ULDC UR4, c[0x0][0xc54] ;  /* 0x0003150000047ab9 */ /* 0x000fe20000000800 */
[----:B------:R-:W-:Y:S01]  /*8cb0*/  ULDC UR36, c[0x0][0xc58] ;  /* 0x0003160000247ab9 */ /* 0x000fe20000000800 */
[----:B------:R-:W-:-:S04]  /*8cc0*/  UIMAD.WIDE.U32 UR4, UR6, UR4, URZ ;  /* 0x00000004060472a5 */ /* 0x000fc8000f8e003f */
[----:B------:R-:W-:Y:S01]  /*8cd0*/  USHF.R.U32.HI UR36, URZ, UR36, UR5 ;  /* 0x000000243f247299 */ /* 0x000fe20008011605 */
[----:B------:R-:W-:Y:S11]  /*8ce0*/  BRA `(.L_x_39) ;  /* 0x00000000001c7947 */ /* 0x000ff60003800000 */
.L_x_38:
[----:B------:R-:W-:Y:S01]  /*8cf0*/  ULDC UR7, c[0x0][0xc50] ;  /* 0x0003140000077ab9 */ /* 0x000fe20000000800 */
[----:B------:R-:W-:Y:S01]  /*8d00*/  UMOV UR36, UR6 ;  /* 0x0000000600247c82 */ /* 0x000fe20008000000 */
[----:B------:R-:W-:-:S11]  /*8d10*/  UISETP.NE.AND UP0, UPT, UR7, 0x1, UPT ;  /* 0x000000010700788c */ /* 0x000fd6000bf05270 */
[----:B------:R-:W-:Y:S01]  /*8d20*/  @UP0 ULDC UR4, c[0x0][0xc54] ;  /* 0x0003150000040ab9 */ /* 0x000fe20000000800 */
[----:B------:R-:W-:Y:S01]  /*8d30*/  @UP0 ULDC UR8, c[0x0][0xc58] ;  /* 0x0003160000080ab9 */ /* 0x000fe20000000800 */
[----:B------:R-:W-:-:S04]  /*8d40*/  UIMAD.WIDE.U32 UR4, UR6, UR4, URZ ;  /* 0x00000004060472a5 */ /* 0x000fc8000f8e003f */
[----:B------:R-:W-:-:S12]  /*8d50*/  @UP0 USHF.R.U32.HI UR36, URZ, UR8, UR5 ;  /* 0x000000083f240299 */ /* 0x000fd80008011605 */
.L_x_39:
[----:B------:R-:W-:Y:S01]  /*8d60*/  ISETP.GE.AND P0, PT, R22, RZ, PT ;  /* 0x000000ff1600720c */ /* 0x000fe20003f06270 */
[----:B------:R-:W-:Y:S01]  /*8d70*/  UIADD3 UR4, -UR36, URZ, URZ ;  /* 0x0000003f24047290 */ /* 0x000fe2000fffe13f */
[----:B------:R-:W-:Y:S02]  /*8d80*/  IMAD.MOV.U32 R13, RZ, RZ, 0x1 ;  /* 0x00000001ff0d7424 */ /* 0x000fe400078e00ff */
[----:B------:R-:W-:Y:S01]  /*8d90*/  IMAD.MOV.U32 R0, RZ, RZ, RZ ;  /* 0x000000ffff007224 */ /* 0x000fe200078e00ff */
[----:B------:R-:W-:Y:S01]  /*8da0*/  UIMAD UR6, UR7, UR4, UR6 ;  /* 0x00000004070672a4 */ /* 0x000fe2000f8e0206 */
[----:B------:R-:W-:-:S07]  /*8db0*/  IMAD.MOV.U32 R2, RZ, RZ, 0x1 ;  /* 0x00000001ff027424 */ /* 0x000fce00078e00ff */
[----:B------:R-:W-:Y:S05]  /*8dc0*/  @!P0 BRA `(.L_x_40) ;  /* 0x0000003000008947 */ /* 0x000fea0003800000 */
[----:B------:R-:W-:Y:S01]  /*8dd0*/  ULDC.64 UR4, c[0x0][0x418] ;  /* 0x0001060000047ab9 */ /* 0x000fe20000000a00 */
[----:B------:R-:W-:Y:S02]  /*8de0*/  ULOP3.LUT UR40, UR6, 0xffff, URZ, 0xc0, !UPT ;  /* 0x0000ffff06287892 */ /* 0x000fe4000f8ec03f */
[----:B------:R-:W-:-:S03]  /*8df0*/  UISETP.NE.U32.AND UP0, UPT, UR4, URZ, UPT ;  /* 0x0000003f0400728c */ /* 0x000fc6000bf05070 */
[----:B------:R-:W-:Y:S01]  /*8e00*/  ULDC UR4, c[0x0][0x424] ;  /* 0x0001090000047ab9 */ /* 0x000fe20000000800 */
[----:B------:R-:W-:-:S03]  /*8e10*/  UISETP.NE.AND.EX UP0, UPT, UR5, URZ, UPT, UP0 ;  /* 0x0000003f0500728c */ /* 0x000fc6000bf05300 */
[----:B------:R-:W-:Y:S01]  /*8e20*/  ULDC UR5, c[0x0][0x2f0] ;  /* 0x0000bc0000057ab9 */ /* 0x000fe20000000800 */
        /* <DEDUP_REMOVED lines=46> */
.L_x_41:
[----:B------:R-:W-:Y:S01]  /*9110*/  UIMAD UR40, UR40, UR4, URZ ;  /* 0x00000004282872a4 */ /* 0x000fe2000f8e023f */
[----:B------:R-:W-:Y:S01]  /*9120*/  MOV R0, UR10 ;  /* 0x0000000a00007c02 */ /* 0x000fe20008000f00 */
[----:B------:R-:W-:-:S04]  /*9130*/  IMAD.MOV.U32 R2, RZ, RZ, 0x1 ;  /* 0x00000001ff027424 */ /* 0x000fc800078e00ff */
[----:B------:R-:W-:-:S05]  /*9140*/  IMAD.U32 R3, RZ, RZ, UR40 ;  /* 0x00000028ff037e24 */ /* 0x000fca000f8e00ff */
[----:B------:R-:W-:-:S04]  /*9150*/  VIADDMNMX R0, R3, UR4, R0, PT ;  /* 0x0000000403007c46 */ /* 0x000fc8000b800100 */
[----:B------:R-:W-:Y:S01]  /*9160*/  R2UR UR39, R0 ;  /* 0x00000000002772ca */ /* 0x000fe200000e0000 */
[----:B------:R-:W-:-:S12]  /*9170*/  IMAD.MOV.U32 R0, RZ, RZ, RZ ;  /* 0x000000ffff007224 */ /* 0x000fd800078e00ff */
[----:B------:R-:W-:-:S06]  /*9180*/  UISETP.GT.AND UP0, UPT, UR39, UR40, UPT ;  /* 0x000000282700728c */ /* 0x000fcc000bf04270 */
[----:B------:R-:W-:-:S13]  /*9190*/  PLOP3.LUT P0, PT, PT, PT, UP0, 0x80, 0x0 ;  /* 0x000000000000781c */ /* 0x000fda0003f0f008 */
[----:B------:R-:W-:Y:S05]  /*91a0*/  @!P0 BRA `(.L_x_40) ;  /* 0x0000002c00088947 */ /* 0x000fea0003800000 */
[----:B------:R-:W0:Y:S01]  /*91b0*/  S2UR UR4, SR_CgaCtaId ;  /* 0x00000000000479c3 */ /* 0x000e220000008800 */
[----:B------:R-:W-:Y:S02]  /*91c0*/  UMOV UR38, 0x400 ;  /* 0x0000040000267882 */ /* 0x000fe40000000000 */
[----:B0-----:R-:W-:-:S04]  /*91d0*/  ULEA UR38, UR4, UR38, 0x18 ;  /* 0x0000002604267291 */ /* 0x001fc8000f8ec03f */
[----:B------:R-:W-:-:S04]  /*91e0*/  UIADD3 UR4, UR38, 0x10c00, URZ ;  /* 0x00010c0026047890 */ /* 0x000fc8000fffe03f */
[----:B------:R-:W-:-:S06]  /*91f0*/  ULOP3.LUT UP0, URZ, UR4, 0x9f, URZ, 0xc0, !UPT ;  /* 0x0000009f043f7892 */ /* 0x000fcc000f80c03f */
[----:B------:R-:W-:-:S13]  /*9200*/  PLOP3.LUT P0, PT, PT, PT, UP0, 0x80, 0x0 ;  /* 0x000000000000781c */ /* 0x000fda0003f0f008 */
[----:B------:R-:W-:Y:S05]  /*9210*/  @!P0 BRA `(.L_x_42) ;  /* 0x0000000000408947 */ /* 0x000fea0003800000 */
[----:B------:R-:W-:Y:S01]  /*9220*/  MOV R2, 0x0 ;  /* 0x0000000000027802 */ /* 0x000fe20000000f00 */
[----:B------:R-:W-:Y:S01]  /*9230*/  ULDC.64 UR4, c[0x4][0x98] ;  /* 0x0100260000047ab9 */ /* 0x000fe20000000a00 */
[----:B------:R-:W-:Y:S01]  /*9240*/  ULDC.64 UR6, c[0x4][0xa0] ;  /* 0x0100280000067ab9 */ /* 0x000fe20000000a00 */
[----:B------:R-:W-:Y:S01]  /*9250*/  IMAD.U32 R4, RZ, RZ, UR4 ;  /* 0x00000004ff047e24 */ /* 0x000fe2000f8e00ff */
[----:B------:R-:W-:Y:S01]  /*9260*/  MOV R12, 0x1 ;  /* 0x00000001000c7802 */ /* 0x000fe20000000f00 */
[----:B------:R-:W-:Y:S01]  /*9270*/  IMAD.U32 R5, RZ, RZ, UR5 ;  /* 0x00000005ff057e24 */ /* 0x000fe2000f8e00ff */
[----:B------:R-:W0:Y:S01]  /*9280*/  LDC.64 R2, c[0x4][R2] ;  /* 0x0100000002027b82 */ /* 0x000e220000000a00 */
[----:B------:R-:W-:Y:S01]  /*9290*/  ULDC.64 UR4, c[0x4][0x8] ;  /* 0x0100020000047ab9 */ /* 0x000fe20000000a00 */
[----:B------:R-:W-:Y:S02]  /*92a0*/  IMAD.U32 R6, RZ, RZ, UR6 ;  /* 0x00000006ff067e24 */ /* 0x000fe4000f8e00ff */
[----:B------:R-:W-:-:S02]  /*92b0*/  IMAD.U32 R7, RZ, RZ, UR7 ;  /* 0x00000007ff077e24 */ /* 0x000fc4000f8e00ff */
[----:B------:R-:W-:Y:S02]  /*92c0*/  IMAD.U32 R10, RZ, RZ, UR4 ;  /* 0x00000004ff0a7e24 */ /* 0x000fe4000f8e00ff */
[----:B------:R-:W-:Y:S02]  /*92d0*/  IMAD.U32 R11, RZ, RZ, UR5 ;  /* 0x00000005ff0b7e24 */ /* 0x000fe4000f8e00ff */
[----:B------:R-:W-:Y:S02]  /*92e0*/  IMAD.MOV.U32 R8, RZ, RZ, 0x70 ;  /* 0x00000070ff087424 */ /* 0x000fe400078e00ff */
[----:B------:R-:W-:-:S07]  /*92f0*/  IMAD.MOV.U32 R13, RZ, RZ, RZ ;  /* 0x000000ffff0d7224 */ /* 0x000fce00078e00ff */
[----:B------:R-:W-:-:S07]  /*9300*/  LEPC R20, `(.L_x_42) ;  /* 0x000000001014794e */ /* 0x000fce0000000000 */
[----:B0-----:R-:W-:Y:S05]  /*9310*/  CALL.ABS.NOINC R2 ;  /* 0x0000000002007343 */ /* 0x001fea0003c00000 */
.L_x_42:
[----:B------:R-:W-:-:S06]  /*9320*/  UIADD3 UR4, UR38, 0x6400, URZ ;  /* 0x0000640026047890 */ /* 0x000fcc000fffe03f */
[----:B------:R-:W-:-:S05]  /*9330*/  IMAD.U32 R17, RZ, RZ, UR4 ;  /* 0x00000004ff117e24 */ /* 0x000fca000f8e00ff */
[----:B------:R-:W-:-:S13]  /*9340*/  LOP3.LUT P0, RZ, R17, 0x9f, RZ, 0xc0, !PT ;  /* 0x0000009f11ff7812 */ /* 0x000fda000780c0ff */
[----:B------:R-:W-:Y:S05]  /*9350*/  @!P0 BRA `(.L_x_43) ;  /* 0x0000000000408947 */ /* 0x000fea0003800000 */
[----:B------:R-:W-:Y:S01]  /*9360*/  MOV R2, 0x0 ;  /* 0x0000000000027802 */ /* 0x000fe20000000f00 */
[----:B------:R-:W-:Y:S01]  /*9370*/  ULDC.64 UR4, c[0x4][0x98] ;  /* 0x0100260000047ab9 */ /* 0x000fe20000000a00 */
[----:B------:R-:W-:Y:S01]  /*9380*/  ULDC.64 UR6, c[0x4][0xa0] ;  /* 0x0100280000067ab9 */ /* 0x000fe20000000a00 */
[----:B------:R-:W-:Y:S01]  /*9390*/  IMAD.U32 R4, RZ, RZ, UR4 ;  /* 0x00000004ff047e24 */ /* 0x000fe2000f8e00ff */
[----:B------:R-:W-:Y:S01]  /*93a0*/  MOV R13, RZ ;  /* 0x000000ff000d7202 */ /* 0x000fe20000000f00 */
        /* <DEDUP_REMOVED lines=8> */
[----:B------:R-:W-:-:S07]  /*9430*/  IMAD.MOV.U32 R12, RZ, RZ, 0x1 ;  /* 0x00000001ff0c7424 */ /* 0x000fce00078e00ff */
[----:B------:R-:W-:-:S07]  /*9440*/  LEPC R20, `(.L_x_43) ;  /* 0x000000001014794e */ /* 0x000fce0000000000 */
[----:B0-----:R-:W-:Y:S05]  /*9450*/  CALL.ABS.NOINC R2 ;  /* 0x0000000002007343 */ /* 0x001fea0003c00000 */
.L_x_43:
[----:B------:R-:W-:-:S04]  /*9460*/  UIADD3 UR4, UR38, 0x400, URZ ;  /* 0x0000040026047890 */ /* 0x000fc8000fffe03f */
[----:B------:R-:W-:-:S06]  /*9470*/  ULOP3.LUT UP0, URZ, UR4, 0x3ff, URZ, 0xc0, !UPT ;  /* 0x000003ff043f7892 */ /* 0x000fcc000f80c03f */
[----:B------:R-:W-:-:S13]  /*9480*/  PLOP3.LUT P0, PT, PT, PT, UP0, 0x80, 0x0 ;  /* 0x000000000000781c */ /* 0x000fda0003f0f008 */
[----:B------:R-:W-:Y:S05]  /*9490*/  @!P0 BRA `(.L_x_44) ;  /* 0x0000000000408947 */ /* 0x000fea0003800000 */
[----:B------:R-:W-:Y:S01]  /*94a0*/  MOV R2, 0x0 ;  /* 0x0000000000027802 */ /* 0x000fe20000000f00 */
[----:B------:R-:W-:Y:S01]  /*94b0*/  ULDC.64 UR4, c[0x4][0x98] ;  /* 0x0100260000047ab9 */ /* 0x000fe20000000a00 */
[----:B------:R-:W-:Y:S01]  /*94c0*/  ULDC.64 UR6, c[0x4][0xa0] ;  /* 0x0100280000067ab9 */ /* 0x000fe20000000a00 */
[----:B------:R-:W-:Y:S02]  /*94d0*/  IMAD.U32 R4, RZ, RZ, UR4 ;  /* 0x00000004ff047e24 */ /* 0x000fe4000f8e00ff */
        /* <DEDUP_REMOVED lines=8> */
[----:B------:R-:W-:Y:S02]  /*9560*/  IMAD.MOV.U32 R12, RZ, RZ, 0x1 ;  /* 0x00000001ff0c7424 */ /* 0x000fe400078e00ff */
[----:B------:R-:W-:-:S07]  /*9570*/  IMAD.MOV.U32 R13, RZ, RZ, RZ ;  /* 0x000000ffff0d7224 */ /* 0x000fce00078e00ff */
[----:B------:R-:W-:-:S07]  /*9580*/  LEPC R20, `(.L_x_44) ;  /* 0x000000001014794e */ /* 0x000fce0000000000 */
[----:B0-----:R-:W-:Y:S05]  /*9590*/  CALL.ABS.NOINC R2 ;  /* 0x0000000002007343 */ /* 0x001fea0003c00000 */
.L_x_44:
[----:B------:R-:W-:-:S13]  /*95a0*/  LOP3.LUT P6, RZ, R17, 0x9f, RZ, 0xc0, !PT ;  /* 0x0000009f11ff7812 */ /* 0x000fda00078cc0ff */
[----:B------:R-:W-:Y:S05]  /*95b0*/  @!P6 BRA `(.L_x_45) ;  /* 0x000000000040e947 */ /* 0x000fea0003800000 */
[----:B------:R-:W-:Y:S01]  /*95c0*/  MOV R2, 0x0 ;  /* 0x0000000000027802 */ /* 0x000fe20000000f00 */
[----:B------:R-:W-:Y:S01]  /*95d0*/  ULDC.64 UR4, c[0x4][0x98] ;  /* 0x0100260000047ab9 */ /* 0x000fe20000000a00 */
[----:B------:R-:W-:Y:S01]  /*95e0*/  ULDC.64 UR6, c[0x4][0xa0] ;  /* 0x0100280000067ab9 */ /* 0x000fe20000000a00 */
[----:B------:R-:W-:Y:S01]  /*95f0*/  IMAD.U32 R4, RZ, RZ, UR4 ;  /* 0x00000004ff047e24 */ /* 0x000fe2000f8e00ff */
[----:B------:R-:W-:Y:S01]  /*9600*/  MOV R5, UR5 ;  /* 0x0000000500057c02 */ /* 0x000fe20008000f00 */
[----:B------:R-:W-:Y:S01]  /*9610*/  ULDC.64 UR4, c[0x4][0x20] ;  /* 0x0100080000047ab9 */ /* 0x000fe20000000a00 */
[----:B------:R-:W0:Y:S01]  /*9620*/  LDC.64 R2, c[0x4][R2] ;  /* 0x0100000002027b82 */ /* 0x000e220000000a00 */
[----:B------:R-:W-:Y:S02]  /*9630*/  IMAD.U32 R6, RZ, RZ, UR6 ;  /* 0x00000006ff067e24 */ /* 0x000fe4000f8e00ff */
[----:B------:R-:W-:Y:S02]  /*9640*/  IMAD.U32 R7, RZ, RZ, UR7 ;  /* 0x00000007ff077e24 */ /* 0x000fe4000f8e00ff */
[----:B------:R-:W-:-:S02]  /*9650*/  IMAD.U32 R10, RZ, RZ, UR4 ;  /* 0x00000004ff0a7e24 */ /* 0x000fc4000f8e00ff */
[----:B------:R-:W-:Y:S02]  /*9660*/  IMAD.U32 R11, RZ, RZ, UR5 ;  /* 0x00000005ff0b7e24 */ /* 0x000fe4000f8e00ff */
[----:B------:R-:W-:Y:S02]  /*9670*/  IMAD.MOV.U32 R8, RZ, RZ, 0x70 ;  /* 0x00000070ff087424 */ /* 0x000fe400078e00ff */
[----:B------:R-:W-:Y:S02]  /*9680*/  IMAD.MOV.U32 R12, RZ, RZ, 0x1 ;  /* 0x00000001ff0c7424 */ /* 0x000fe400078e00ff */
[----:B------:R-:W-:-:S07]  /*9690*/  IMAD.MOV.U32 R13, RZ, RZ, RZ ;  /* 0x000000ffff0d7224 */ /* 0x000fce00078e00ff */
[----:B------:R-:W-:-:S07]  /*96a0*/  LEPC R20, `(.L_x_45) ;  /* 0x000000001014794e */ /* 0x000fce0000000000 */
[----:B0-----:R-:W-:Y:S05]  /*96b0*/  CALL.ABS.NOINC R2 ;  /* 0x0000000002007343 */ /* 0x001fea0003c00000 */
.L_x_45:
[----:B------:R-:W0:Y:S01]  /*96c0*/  LDC.64 R2, c[0x0][0x9f8] ;  /* 0x00027e00ff027b82 */ /* 0x000e220000000a00 */
[----:B------:R-:W-:-:S07]  /*96d0*/  IMAD.MOV.U32 R19, RZ, RZ, R22 ;  /* 0x000000ffff137224 */ /* 0x000fce00078e0016 */
[----:B------:R-:W1:Y:S01]  /*96e0*/  LDC.64 R4, c[0x0][0x418] ;  /* 0x00010600ff047b82 */ /* 0x000e620000000a00 */
[----:B0-----:R-:W-:-:S04]  /*96f0*/  ISETP.NE.U32.AND P0, PT, R2, RZ, PT ;  /* 0x000000ff0200720c */ /* 0x001fc80003f05070 */
[----:B------:R-:W-:-:S13]  /*9700*/  ISETP.NE.AND.EX P0, PT, R3, RZ, PT, P0 ;  /* 0x000000ff0300720c */ /* 0x000fda0003f05300 */
[----:B------:R-:W0:Y:S02]  /*9710*/  @P0 LDC.64 R2, c[0x0][0x9f8] ;  /* 0x00027e00ff020b82 */ /* 0x000e240000000a00 */
[----:B0-----:R-:W-:-:S05]  /*9720*/  @P0 IMAD.WIDE R2, R22, 0x4, R2 ;  /* 0x0000000416020825 */ /* 0x001fca00078e0202 */
[----:B------:R0:W2:Y:S01]  /*9730*/  @P0 LDG.E R19, desc[UR44][R2.64] ;  /* 0x0000002c02130981 */ /* 0x0000a2000c1e1900 */
[C---:B------:R-:W-:Y:S01]  /*9740*/  IMAD.SHL.U32 R0, R28.reuse, 0x20, RZ ;  /* 0x000000201c007824 */ /* 0x040fe200078e00ff */
[----:B------:R-:W-:Y:S01]  /*9750*/  SHF.R.U32.HI R29, RZ, 0x1, R28 ;  /* 0x00000001ff1d7819 */ /* 0x000fe2000001161c */
[----:B------:R-:W-:Y:S01]  /*9760*/  IMAD.SHL.U32 R25, R28, 0x4, RZ ;  /* 0x000000041c197824 */ /* 0x000fe200078e00ff */
[----:B-1----:R-:W-:Y:S01]  /*9770*/  ISETP.NE.U32.AND P0, PT, R4, RZ, PT ;  /* 0x000000ff0400720c */ /* 0x002fe20003f05070 */
[----:B------:R-:W-:Y:S01]  /*9780*/  IMAD.MOV.U32 R24, RZ, RZ, 0x40 ;  /* 0x00000040ff187424 */ /* 0x000fe200078e00ff */
[----:B------:R-:W-:Y:S01]  /*9790*/  LOP3.LUT R6, R0, 0x80, RZ, 0xc0, !PT ;  /* 0x0000008000067812 */ /* 0x000fe200078ec0ff */
[----:B------:R-:W-:Y:S01]  /*97a0*/  UMOV UR4, 0xffffffff ;  /* 0xffffffff00047882 */ /* 0x000fe20000000000 */
[----:B------:R-:W-:Y:S02]  /*97b0*/  LOP3.LUT R7, R29, 0x20, RZ, 0xc0, !PT ;  /* 0x000000201d077812 */ /* 0x000fe400078ec0ff */
[----:B------:R-:W-:Y:S01]  /*97c0*/  LOP3.LUT R6, R6, 0x10, R29, 0xf8, !PT ;  /* 0x0000001006067812 */ /* 0x000fe200078ef81d */
[----:B0-----:R-:W-:Y:S01]  /*97d0*/  IMAD.SHL.U32 R3, R16, 0x800, RZ ;  /* 0x0000080010037824 */ /* 0x001fe200078e00ff */
[----:B------:R-:W-:-:S02]  /*97e0*/  SHF.L.U32 R8, R26, 0x4, RZ ;  /* 0x000000041a087819 */ /* 0x000fc400000006ff */
[----:B------:R-:W-:Y:S01]  /*97f0*/  LOP3.LUT R25, R6, 0x10, R25, 0x78, !PT ;  /* 0x0000001006197812 */ /* 0x000fe200078e7819 */
[----:B------:R-:W-:Y:S01]  /*9800*/  IMAD.SHL.U32 R6, R28, 0x80, RZ ;  /* 0x000000801c067824 */ /* 0x000fe200078e00ff */
[----:B------:R-:W-:Y:S02]  /*9810*/  LOP3.LUT R0, R0, 0x360, RZ, 0xc0, !PT ;  /* 0x0000036000007812 */ /* 0x000fe400078ec0ff */
[----:B------:R-:W-:Y:S02]  /*9820*/  ISETP.NE.AND.EX P2, PT, R5, RZ, PT, P0 ;  /* 0x000000ff0500720c */ /* 0x000fe40003f45300 */
[----:B------:R-:W-:Y:S02]  /*9830*/  LOP3.LUT R7, R7, 0x10, R28, 0xf8, !PT ;  /* 0x0000001007077812 */ /* 0x000fe400078ef81c */
[----:B------:R-:W-:Y:S01]  /*9840*/  LOP3.LUT R0, R0, 0x400, R8, 0xf8, !PT ;  /* 0x0000040000007812 */ /* 0x000fe200078ef808 */
[----:B------:R-:W-:Y:S01]  /*9850*/  IMAD.SHL.U32 R8, R28, 0x10, RZ ;  /* 0x000000101c087824 */ /* 0x000fe200078e00ff */
[----:B------:R-:W-:-:S02]  /*9860*/  LOP3.LUT R2, R6, 0x400, RZ, 0xc0, !PT ;  /* 0x0000040006027812 */ /* 0x000fc400078ec0ff */
[----:B------:R-:W-:Y:S02]  /*9870*/  LOP3.LUT R7, R7, 0x380, R6, 0xf8, !PT ;  /* 0x0000038007077812 */ /* 0x000fe400078ef806 */
[----:B------:R-:W-:Y:S02]  /*9880*/  LOP3.LUT R2, R2, 0x800, R3, 0xf8, !PT ;  /* 0x0000080002027812 */ /* 0x000fe400078ef803 */
[----:B------:R-:W-:Y:S02]  /*9890*/  LOP3.LUT P1, RZ, R28, 0x4, RZ, 0xc0, !PT ;  /* 0x000000041cff7812 */ /* 0x000fe4000782c0ff */
[----:B------:R-:W-:Y:S02]  /*98a0*/  SHF.R.U32.HI R27, RZ, 0x3, R28 ;  /* 0x00000003ff1b7819 */ /* 0x000fe4000001161c */
[----:B------:R-:W-:Y:S02]  /*98b0*/  LOP3.LUT R7, R7, 0x70, R8, 0x78, !PT ;  /* 0x0000007007077812 */ /* 0x000fe400078e7808 */
[----:B------:R-:W-:-:S02]  /*98c0*/  LOP3.LUT R18, R18, 0xfffffffe, RZ, 0xc0, !PT ;  /* 0xfffffffe12127812 */ /* 0x000fc400078ec0ff */
[----:B------:R-:W-:Y:S02]  /*98d0*/  SHF.R.U32.HI R17, RZ, 0x5, R28 ;  /* 0x00000005ff117819 */ /* 0x000fe4000001161c */
[----:B------:R-:W-:Y:S02]  /*98e0*/  LOP3.LUT R25, R0, R25, RZ, 0xfc, !PT ;  /* 0x0000001900197212 */ /* 0x000fe400078efcff */
[----:B------:R-:W-:Y:S02]  /*98f0*/  LOP3.LUT R23, R2, R7, RZ, 0xfc, !PT ;  /* 0x0000000702177212 */ /* 0x000fe400078efcff */
[----:B------:R-:W-:Y:S02]  /*9900*/  LOP3.LUT R27, R27, 0x1, RZ, 0xc0, !PT ;  /* 0x000000011b1b7812 */ /* 0x000fe400078ec0ff */
[----:B------:R-:W-:Y:S02]  /*9910*/  SEL R24, R24, 0xffffffc0, !P1 ;  /* 0xffffffc018187807 */ /* 0x000fe40004800000 */
[----:B------:R-:W-:-:S02]  /*9920*/  @P2 LOP3.LUT R18, R18, 0x1, RZ, 0xfc, !PT ;  /* 0x0000000112122812 */ /* 0x000fc400078efcff */
[----:B------:R-:W-:Y:S02]  /*9930*/  LOP3.LUT R17, R17, 0x3, RZ, 0xc0, !PT ;  /* 0x0000000311117812 */ /* 0x000fe400078ec0ff */
[----:B--2---:R-:W-:Y:S02]  /*9940*/  SHF.R.S32.HI R22, RZ, 0x1f, R19 ;  /* 0x0000001fff167819 */ /* 0x004fe40000011413 */
[----:B------:R-:W-:Y:S01]  /*9950*/  SEL R16, R19, RZ, !P2 ;  /* 0x000000ff13107207 */ /* 0x000fe20005000000 */
[----:B------:R-:W-:Y:S06]  /*9960*/  BRA.DIV UR4, `(.L_x_46) ;  /* 0x0000002a04647947 */ /* 0x000fec000b800000 */
[----:B------:R0:W1:Y:S02]  /*9970*/  SHFL.IDX PT, R14, R17, RZ, 0x1f ;  /* 0x00001fff110e7589 */ /* 0x00006400000e0000 */
.L_x_101:
[----:B-1----:R-:W-:Y:S02]  /*9980*/  ISETP.NE.AND P0, PT, R14, RZ, PT ;  /* 0x000000ff0e00720c */ /* 0x002fe40003f05270 */
[----:B------:R-:W-:Y:S02]  /*9990*/  PLOP3.LUT P1, PT, PT, PT, PT, 0x8, 0x0 ;  /* 0x000000000000781c */ /* 0x000fe40003f2e170 */
[----:B------:R-:W-:-:S11]  /*99a0*/  LOP3.LUT R18, R18, 0xfffffffd, RZ, 0xc0, !PT ;  /* 0xfffffffd12127812 */ /* 0x000fd600078ec0ff */
[----:B------:R-:W-:Y:S01]  /*99b0*/  @P1 LOP3.LUT R18, R18, 0x2, RZ, 0xfc, !PT ;  /* 0x0000000212121812 */ /* 0x000fe200078efcff */
[----:B------:R-:W-:Y:S06]  /*99c0*/  @P0 BRA `(.L_x_47) ;  /* 0x0000000400900947 */ /* 0x000fec0003800000 */
[----:B------:R-:W-:-:S06]  /*99d0*/  UIADD3 UR4, UR39, -0x1, URZ ;  /* 0xffffffff27047890 */ /* 0x000fcc000fffe03f */
[----:B------:R-:W-:Y:S01]  /*99e0*/  IMAD.U32 R7, RZ, RZ, UR4 ;  /* 0x00000004ff077e24 */ /* 0x000fe2000f8e00ff */
[----:B------:R-:W-:-:S03]  /*99f0*/  UMOV UR4, 0xffffffff ;  /* 0xffffffff00047882 */ /* 0x000fc60000000000 */
[----:B------:R-:W-:Y:S05]  /*9a00*/  BRA.DIV UR4, `(.L_x_48) ;  /* 0x0000002a045c7947 */ /* 0x000fea000b800000 */
[----:B------:R-:W-:-:S13]  /*9a10*/  ELECT P6, URZ, PT ;  /* 0x00000000003f782f */ /* 0x000fda00038c0000 */
.L_x_104:
[----:B------:R-:W-:Y:S05]  /*9a20*/  @!P6 BRA `(.L_x_47) ;  /* 0x000000040078e947 */ /* 0x000fea0003800000 */
[----:B------:R-:W-:Y:S01]  /*9a30*/  IMAD.MOV.U32 R16, RZ, RZ, R19 ;  /* 0x000000ffff107224 */ /* 0x000fe200078e0013 */
[----:B------:R-:W-:Y:S06]  /*9a40*/  @!P2 BRA `(.L_x_49) ;  /* 0x000000000048a947 */ /* 0x000fec0003800000 */
[----:B------:R-:W1:Y:S01]  /*9a50*/  LDC R0, c[0x0][0x43c] ;  /* 0x00010f00ff007b82 */ /* 0x000e620000000800 */
[----:B------:R-:W-:Y:S01]  /*9a60*/  IMAD.MOV.U32 R9, RZ, RZ, R7 ;  /* 0x000000ffff097224 */ /* 0x000fe200078e0007 */
[----:B------:R-:W-:Y:S02]  /*9a70*/  ULDC.64 UR4, c[0x0][0x428] ;  /* 0x00010a0000047ab9 */ /* 0x000fe40000000a00 */
[----:B------:R-:W-:-:S04]  /*9a80*/  IMAD R6, R22, UR4, RZ ;  /* 0x0000000416067c24 */ /* 0x000fc8000f8e02ff */
[----:B------:R-:W-:Y:S01]  /*9a90*/  IMAD R11, R19, UR5, R6 ;  /* 0x00000005130b7c24 */ /* 0x000fe2000f8e0206 */
[----:B-1----:R-:W-:-:S13]  /*9aa0*/  ISETP.NE.AND P0, PT, R0, 0x1, PT ;  /* 0x000000010000780c */ /* 0x002fda0003f05270 */
[----:B------:R-:W1:Y:S02]  /*9ab0*/  @P0 LDC.64 R2, c[0x0][0x440] ;  /* 0x00011000ff020b82 */ /* 0x000e640000000a00 */
[----:B-1----:R-:W-:-:S05]  /*9ac0*/  @P0 IMAD.HI.U32 R2, R7, R2, RZ ;  /* 0x0000000207020227 */ /* 0x002fca00078e00ff */
[----:B------:R-:W-:-:S04]  /*9ad0*/  @P0 SHF.R.U32.HI R9, RZ, R3, R2 ;  /* 0x00000003ff090219 */ /* 0x000fc80000011602 */
[--C-:B------:R-:W-:Y:S01]  /*9ae0*/  SHF.R.S32.HI R3, RZ, 0x1f, R9.reuse ;  /* 0x0000001fff037819 */ /* 0x100fe20000011409 */
[----:B------:R-:W-:-:S04]  /*9af0*/  IMAD.MOV.U32 R2, RZ, RZ, R9 ;  /* 0x000000ffff027224 */ /* 0x000fc800078e0009 */
[----:B------:R-:W-:-:S04]  /*9b00*/  IMAD.WIDE.U32 R2, R19, UR4, R2 ;  /* 0x0000000413027c25 */ /* 0x000fc8000f8e0002 */
[----:B------:R-:W-:Y:S01]  /*9b10*/  IMAD.IADD R3, R3, 0x1, R11 ;  /* 0x0000000103037824 */ /* 0x000fe200078e020b */
[----:B------:R-:W-:-:S04]  /*9b20*/  LEA R16, P0, R2, R4, 0x2 ;  /* 0x0000000402107211 */ /* 0x000fc800078010ff */
[----:B0-----:R-:W-:-:S05]  /*9b30*/  LEA.HI.X R17, R2, R5, R3, 0x2, P0 ;  /* 0x0000000502117211 */ /* 0x001fca00000f1403 */
[----:B------:R1:W5:Y:S01]  /*9b40*/  LDG.E R16, desc[UR44][R16.64] ;  /* 0x0000002c10107981 */ /* 0x000362000c1e1900 */
[----:B------:R-:W-:-:S04]  /*9b50*/  IMAD.MOV R2, RZ, RZ, -R9 ;  /* 0x000000ffff027224 */ /* 0x000fc800078e0a09 */
[----:B------:R-:W-:-:S07]  /*9b60*/  IMAD R7, R0, R2, R7 ;  /* 0x0000000200077224 */ /* 0x000fce00078e0207 */
.L_x_49:
[----:B------:R-:W-:Y:S02]  /*9b70*/  MOV R0, 0x1 ;  /* 0x0000000100007802 */ /* 0x000fe40000000f00 */
[----:B------:R-:W-:Y:S02]  /*9b80*/  ISETP.NE.AND P1, PT, R26, RZ, PT ;  /* 0x000000ff1a00720c */ /* 0x000fe40003f25270 */
[----:B------:R-:W-:-:S04]  /*9b90*/  SHF.L.U32 R0, R0, 0x1f, RZ ;  /* 0x0000001f00007819 */ /* 0x000fc800000006ff */
[----:B------:R-:W2:Y:S02]  /*9ba0*/  SYNCS.PHASECHK.TRANS64.TRYWAIT P0, [UR38+0x17080], R0 ;  /* 0x01708000ff0075a7 */ /* 0x000ea40008000166 */
[----:B--2---:R-:W-:Y:S05]  /*9bb0*/  @!P0 BRA `(.L_x_50) ;  /* 0x0000002800108947 */ /* 0x004fea0003800000 */
.L_x_105:
[----:B------:R-:W-:Y:S05]  /*9bc0*/  @P1 BRA `(.L_x_51) ;  /* 0x0000000000141947 */ /* 0x000fea0003800000 */
[----:B------:R-:W-:Y:S01]  /*9bd0*/  LOP3.LUT P0, RZ, R28, 0x1f, RZ, 0xc0, !PT ;  /* 0x0000001f1cff7812 */ /* 0x000fe2000780c0ff */
[----:B------:R-:W-:-:S04]  /*9be0*/  IMAD.MOV.U32 R2, RZ, RZ, 0x3000 ;  /* 0x00003000ff027424 */ /* 0x000fc800078e00ff */
[----:B------:R3:W-:Y:S08]  /*9bf0*/  SYNCS.ARRIVE.TRANS64 RZ, [UR38+0x17070], R2 ;  /* 0x01707002ffff79a7 */ /* 0x0007f00008000026 */
[----:B---3--:R-:W-:Y:S05]  /*9c00*/  @!P0 BRA `(.L_x_51) ;  /* 0x0000000000048947 */ /* 0x008fea0003800000 */
[----:B------:R-:W-:Y:S01]  /*9c10*/  BPT.TRAP 0x1 ;  /* 0x000000040000795c */ /* 0x000fe20000300000 */
.L_x_51:
[----:B------:R-:W-:Y:S01]  /*9c20*/  IMAD.SHL.U32 R7, R7, 0x80, RZ ;  /* 0x0000008007077824 */ /* 0x000fe200078e00ff */
[----:B------:R-:W-:Y:S01]  /*9c30*/  ULDC.64 UR4, c[0x0][0x198] ;  /* 0x0000660000047ab9 */ /* 0x000fe20000000a00 */
[----:B-----5:R-:W-:Y:S01]  /*9c40*/  R2UR UR13, R16 ;  /* 0x00000000100d72ca */ /* 0x020fe200000e0000 */
[----:B------:R-:W-:Y:S02]  /*9c50*/  UIADD3 UR4, UP0, UR4, 0x470, URZ ;  /* 0x0000047004047890 */ /* 0x000fe4000ff1e03f */
[----:B------:R-:W-:Y:S01]  /*9c60*/  R2UR UR11, R7 ;  /* 0x00000000070b72ca */ /* 0x000fe200000e0000 */
[----:B------:R-:W-:Y:S02]  /*9c70*/  UIADD3 UR8, UR38, 0x6400, URZ ;  /* 0x0000640026087890 */ /* 0x000fe4000fffe03f */
[----:B------:R-:W-:Y:S02]  /*9c80*/  UIADD3 UR9, UR38, 0x17070, URZ ;  /* 0x0001707026097890 */ /* 0x000fe4000fffe03f */
[----:B------:R-:W-:-:S02]  /*9c90*/  UIADD3.X UR5, URZ, UR5, URZ, UP0, !UPT ;  /* 0x000000053f057290 */ /* 0x000fc400087fe43f */
[----:B------:R-:W-:Y:S02]  /*9ca0*/  UIADD3 UR16, UR38, 0x7400, URZ ;  /* 0x0000740026107890 */ /* 0x000fe4000fffe03f */
[----:B------:R-:W-:Y:S01]  /*9cb0*/  UIADD3 UR32, UR38, 0x8400, URZ ;  /* 0x0000840026207890 */ /* 0x000fe2000fffe03f */
[----:B------:R-:W-:Y:S01]  /*9cc0*/  UMOV UR6, 0x0 ;  /* 0x0000000000067882 */ /* 0x000fe20000000000 */
[----:B------:R-:W-:Y:S01]  /*9cd0*/  UMOV UR7, 0x14f00000 ;  /* 0x14f0000000077882 */ /* 0x000fe20000000000 */
[----:B------:R-:W-:Y:S01]  /*9ce0*/  UMOV UR10, URZ ;  /* 0x0000003f000a7c82 */ /* 0x000fe20008000000 */
[----:B------:R-:W-:Y:S01]  /*9cf0*/  UMOV UR12, UR36 ;  /* 0x00000024000c7c82 */ /* 0x000fe20008000000 */
[----:B------:R-:W-:Y:S01]  /*9d00*/  UMOV UR18, 0x20 ;  /* 0x0000002000127882 */ /* 0x000fe20000000000 */
[----:B------:R-:W-:Y:S01]  /*9d10*/  UMOV UR20, UR36 ;  /* 0x0000002400147c82 */ /* 0x000fe20008000000 */
[----:B------:R-:W-:Y:S01]  /*9d20*/  UMOV UR17, UR9 ;  /* 0x0000000900117c82 */ /* 0x000fe20008000000 */
[----:B------:R-:W-:Y:S01]  /*9d30*/  UMOV UR21, UR13 ;  /* 0x0000000d00157c82 */ /* 0x000fe20008000000 */
[----:B------:R-:W-:Y:S01]  /*9d40*/  UMOV UR19, UR11 ;  /* 0x0000000b00137c82 */ /* 0x000fe20008000000 */
[----:B------:R-:W-:Y:S01]  /*9d50*/  UMOV UR34, 0x40 ;  /* 0x0000004000227882 */ /* 0x000fe20000000000 */
[----:B------:R-:W-:Y:S01]  /*9d60*/  UMOV UR33, UR9 ;  /* 0x0000000900217c82 */ /* 0x000fe20008000000 */
[----:B------:R-:W-:Y:S01]  /*9d70*/  UMOV UR37, UR13 ;  /* 0x0000000d00257c82 */ /* 0x000fe20008000000 */
[----:B------:R3:W-:Y:S01]  /*9d80*/  UTMALDG.4D [UR8], [UR4], desc[UR6] ;  /* 0x00000608040075b4 */ /* 0x0007e20008019000 */
[----:B------:R-:W-:Y:S01]  /*9d90*/  UMOV UR35, UR11 ;  /* 0x0000000b00237c82 */ /* 0x000fe20008000000 */
[----:B------:R3:W-:Y:S01]  /*9da0*/  UTMALDG.4D [UR16], [UR4], desc[UR6] ;  /* 0x00000610040075b4 */ /* 0x0007e20008019000 */
[----:B------:R3:W-:Y:S01]  /*9db0*/  UTMALDG.4D [UR32], [UR4], desc[UR6] ;  /* 0x00000620040075b4 */ /* 0x0007e20008019000 */
[----:B------:R-:W4:Y:S02]  /*9dc0*/  SYNCS.PHASECHK.TRANS64.TRYWAIT P0, [UR38+0x17040], R0 ;  /* 0x01704000ff0075a7 */ /* 0x000f240008000166 */
[----:B---34-:R-:W-:Y:S05]  /*9dd0*/  @!P0 BRA `(.L_x_52) ;  /* 0x0000002400a08947 */ /* 0x018fea0003800000 */
.L_x_106:
[----:B------:R-:W-:Y:S05]  /*9de0*/  @P1 BRA `(.L_x_53) ;  /* 0x0000000000141947 */ /* 0x000fea0003800000 */
[----:B------:R-:W-:Y:S01]  /*9df0*/  LOP3.LUT P0, RZ, R28, 0x1f, RZ, 0xc0, !PT ;  /* 0x0000001f1cff7812 */ /* 0x000fe2000780c0ff */
[----:B--2---:R-:W-:-:S04]  /*9e00*/  IMAD.MOV.U32 R0, RZ, RZ, 0x3000 ;  /* 0x00003000ff007424 */ /* 0x004fc800078e00ff */
[----:B------:R3:W-:Y:S08]  /*9e10*/  SYNCS.ARRIVE.TRANS64 RZ, [UR38+0x17030], R0 ;  /* 0x01703000ffff79a7 */ /* 0x0007f00008000026 */
[----:B---3--:R-:W-:Y:S05]  /*9e20*/  @!P0 BRA `(.L_x_53) ;  /* 0x0000000000048947 */ /* 0x008fea0003800000 */
[----:B------:R-:W-:Y:S01]  /*9e30*/  BPT.TRAP 0x1 ;  /* 0x000000040000795c */ /* 0x000fe20000300000 */
.L_x_53:
[----:B------:R-:W-:Y:S01]  /*9e40*/  ULDC.64 UR4, c[0x0][0x198] ;  /* 0x0000660000047ab9 */ /* 0x000fe20000000a00 */
[----:B------:R-:W-:Y:S01]  /*9e50*/  R2UR UR11, R7 ;  /* 0x00000000070b72ca */ /* 0x000fe200000e0000 */
[----:B------:R-:W-:Y:S01]  /*9e60*/  UIADD3 UR4, UP0, UR4, 0x370, URZ ;  /* 0x0000037004047890 */ /* 0x000fe2000ff1e03f */
[----:B------:R-:W-:Y:S01]  /*9e70*/  R2UR UR13, R16 ;  /* 0x00000000100d72ca */ /* 0x000fe200000e0000 */
[----:B------:R-:W-:Y:S01]  /*9e80*/  UIADD3 UR8, UR38, 0x10c00, URZ ;  /* 0x00010c0026087890 */ /* 0x000fe2000fffe03f */
[----:B------:R-:W-:Y:S01]  /*9e90*/  PLOP3.LUT P0, PT, PT, PT, PT, 0x80, 0x0 ;  /* 0x000000000000781c */ /* 0x000fe20003f0f070 */
[----:B------:R-:W-:Y:S01]  /*9ea0*/  UIADD3 UR9, UR38, 0x17030, URZ ;  /* 0x0001703026097890 */ /* 0x000fe2000fffe03f */
[----:B------:R-:W-:Y:S01]  /*9eb0*/  LOP3.LUT R18, R18, 0xfffffffd, RZ, 0xc0, !PT ;  /* 0xfffffffd12127812 */ /* 0x000fe200078ec0ff */
[----:B------:R-:W-:Y:S02]  /*9ec0*/  UIADD3.X UR5, URZ, UR5, URZ, UP0, !UPT ;  /* 0x000000053f057290 */ /* 0x000fe400087fe43f */
[----:B------:R-:W-:-:S02]  /*9ed0*/  UIADD3 UR16, UR38, 0x11c00, URZ ;  /* 0x00011c0026107890 */ /* 0x000fc4000fffe03f */
        /* <DEDUP_REMOVED lines=15> */
[----:B------:R-:W-:Y:S01]  /*9fd0*/  @P0 LOP3.LUT R18, R18, 0x2, RZ, 0xfc, !PT ;  /* 0x0000000212120812 */ /* 0x000fe200078efcff */
[----:B------:R3:W-:Y:S01]  /*9fe0*/  UTMALDG.4D [UR16], [UR4], desc[UR6] ;  /* 0x00000610040075b4 */ /* 0x0007e20008019000 */
[----:B------:R3:W-:Y:S02]  /*9ff0*/  UTMALDG.4D [UR32], [UR4], desc[UR6] ;  /* 0x00000620040075b4 */ /* 0x0007e40008019000 */
[----:B---3--:R-:W-:-:S03]  /*a000*/  NOP ;  /* 0x0000000000007918 */ /* 0x008fc60000000000 */
.L_x_47:
[----:B------:R-:W-:Y:S05]  /*a010*/  WARPSYNC.ALL ;  /* 0x0000000000007948 */ /* 0x000fea0003800000 */
[----:B--2---:R-:W0:Y:S01]  /*a020*/  S2R R0, SR_CTAID.Z ;  /* 0x0000000000007919 */ /* 0x004e220000002700 */
[----:B------:R-:W-:Y:S02]  /*a030*/  UIADD3 UR5, UR38, 0xc400, URZ ;  /* 0x0000c40026057890 */ /* 0x000fe4000fffe03f */
[----:B------:R-:W-:Y:S01]  /*a040*/  USHF.R.S32.HI UR4, URZ, 0x1f, UR36 ;  /* 0x0000001f3f047899 */ /* 0x000fe20008011424 */
[----:B------:R-:W-:Y:S01]  /*a050*/  BAR.SYNC.DEFER_BLOCKING 0x8, 0x200 ;  /* 0x0208000000007b1d */ /* 0x000fe20000010000 */
[----:B------:R-:W-:-:S05]  /*a060*/  ULOP3.LUT UP0, URZ, UR5, 0x9f, URZ, 0xc0, !UPT ;  /* 0x0000009f053f7892 */ /* 0x000fca000f80c03f */
[----:B------:R-:W-:Y:S01]  /*a070*/  ULDC.64 UR6, c[0x0][0x2d8] ;  /* 0x0000b60000067ab9 */ /* 0x000fe20000000a00 */
[----:B------:R-:W-:Y:S01]  /*a080*/  PLOP3.LUT P0, PT, PT, PT, UP0, 0x80, 0x0 ;  /* 0x000000000000781c */ /* 0x000fe20003f0f008 */
[----:B------:R-:W-:Y:S02]  /*a090*/  UIMAD UR4, UR4, UR6, URZ ;  /* 0x00000006040472a4 */ /* 0x000fe4000f8e023f */
[----:B------:R-:W-:Y:S02]  /*a0a0*/  UIMAD.WIDE.U32 UR46, UR36, UR6, URZ ;  /* 0x00000006242e72a5 */ /* 0x000fe4000f8e003f */
[----:B------:R-:W-:-:S04]  /*a0b0*/  UIMAD UR4, UR36, UR7, UR4 ;  /* 0x00000007240472a4 */ /* 0x000fc8000f8e0204 */
[----:B------:R-:W-:Y:S01]  /*a0c0*/  UIADD3 UR43, UR47, UR4, URZ ;  /* 0x000000042f2b7290 */ /* 0x000fe2000fffe03f */
[----:B01----:R-:W-:-:S03]  /*a0d0*/  SHF.R.S32.HI R17, RZ, 0x1f, R0 ;  /* 0x0000001fff117819 */ /* 0x003fc60000011400 */
[----:B------:R-:W-:Y:S08]  /*a0e0*/  @!P0 BRA `(.L_x_54) ;  /* 0x0000000000408947 */ /* 0x000ff00003800000 */
[----:B------:R-:W-:Y:S01]  /*a0f0*/  MOV R2, 0x0 ;  /* 0x0000000000027802 */ /* 0x000fe20000000f00 */
[----:B------:R-:W-:Y:S01]  /*a100*/  ULDC.64 UR6, c[0x4][0x98] ;  /* 0x0100260000067ab9 */ /* 0x000fe20000000a00 */
[----:B------:R-:W-:Y:S01]  /*a110*/  ULDC.64 UR8, c[0x4][0xa0] ;  /* 0x0100280000087ab9 */ /* 0x000fe20000000a00 */
[----:B------:R-:W-:Y:S01]  /*a120*/  ULDC.64 UR4, c[0x4][0x28] ;  /* 0x01000a0000047ab9 */ /* 0x000fe20000000a00 */
[----:B------:R-:W-:Y:S01]  /*a130*/  IMAD.U32 R4, RZ, RZ, UR6 ;  /* 0x00000006ff047e24 */ /* 0x000fe2000f8e00ff */
[----:B------:R-:W-:Y:S01]  /*a140*/  MOV R12, 0x1 ;  /* 0x00000001000c7802 */ /* 0x000fe20000000f00 */
[----:B------:R-:W0:Y:S01]  /*a150*/  LDC.64 R2, c[0x4][R2] ;  /* 0x0100000002027b82 */ /* 0x000e220000000a00 */
[----:B------:R-:W-:Y:S02]  /*a160*/  IMAD.U32 R5, RZ, RZ, UR7 ;  /* 0x00000007ff057e24 */ /* 0x000fe4000f8e00ff */
        /* <DEDUP_REMOVED lines=8> */
.L_x_54:
[----:B------:R-:W0:Y:S01]  /*a1f0*/  LDC R10, c[0x0][0x448] ;  /* 0x00011200ff0a7b82 */ /* 0x000e220000000800 */
[----:B------:R-:W-:Y:S01]  /*a200*/  IMAD.SHL.U32 R20, R28, 0x10, RZ ;  /* 0x000000101c147824 */ /* 0x000fe200078e00ff */
[----:B------:R-:W-:Y:S01]  /*a210*/  SHF.R.U32.HI R7, RZ, 0x1, R26 ;  /* 0x00000001ff077819 */ /* 0x000fe2000001161a */
[----:B------:R-:W-:Y:S01]  /*a220*/  IMAD.SHL.U32 R29, R29, 0x20, RZ ;  /* 0x000000201d1d7824 */ /* 0x000fe200078e00ff */
[----:B------:R-:W1:Y:S01]  /*a230*/  S2R R21, SR_CTAID.Z ;  /* 0x0000000000157919 */ /* 0x000e620000002700 */
[----:B------:R-:W-:Y:S01]  /*a240*/  IMAD.SHL.U32 R2, R26, 0x10, RZ ;  /* 0x000000101a027824 */ /* 0x000fe200078e00ff */
[----:B------:R-:W-:Y:S01]  /*a250*/  LOP3.LUT R6, R20, 0x10, RZ, 0xc0, !PT ;  /* 0x0000001014067812 */ /* 0x000fe200078ec0ff */
[----:B------:R-:W-:Y:S01]  /*a260*/  UMOV UR42, UR46 ;  /* 0x0000002e002a7c82 */ /* 0x000fe20008000000 */
[----:B------:R-:W2:Y:S01]  /*a270*/  S2R R20, SR_CTAID.X ;  /* 0x0000000000147919 */ /* 0x000ea20000002500 */
[----:B------:R-:W-:Y:S01]  /*a280*/  LOP3.LUT R29, R29, 0x60, RZ, 0xc0, !PT ;  /* 0x000000601d1d7812 */ /* 0x000fe200078ec0ff */
[----:B------:R-:W-:Y:S01]  /*a290*/  ULDC.64 UR4, c[0x0][0x2d0] ;  /* 0x0000b40000047ab9 */ /* 0x000fe20000000a00 */
[----:B------:R-:W-:Y:S01]  /*a2a0*/  ULDC.64 UR6, c[0x0][0x2c8] ;  /* 0x0000b20000067ab9 */ /* 0x000fe20000000a00 */
[----:B------:R-:W-:Y:S01]  /*a2b0*/  ULDC.64 UR8, c[0x0][0x280] ;  /* 0x0000a00000087ab9 */ /* 0x000fe20000000a00 */
[----:B------:R-:W-:Y:S01]  /*a2c0*/  LOP3.LUT R0, R29, 0x700, R2, 0xf8, !PT ;  /* 0x000007001d007812 */ /* 0x000fe200078ef802 */
[----:B------:R-:W-:-:S02]  /*a2d0*/  IMAD.SHL.U32 R2, R27, 0x10, RZ ;  /* 0x000000101b027824 */ /* 0x000fc400078e00ff */
[----:B------:R-:W-:-:S05]  /*a2e0*/  IMAD R27, R27, 0x80, R6 ;  /* 0x000000801b1b7824 */ /* 0x000fca00078e0206 */
[----:B------:R-:W-:Y:S01]  /*a2f0*/  LOP3.LUT R0, R0, R27, R2, 0xf6, !PT ;  /* 0x0000001b00007212 */ /* 0x000fe200078ef602 */
[----:B------:R-:W-:Y:S01]  /*a300*/  IMAD.SHL.U32 R2, R28, 0x40, RZ ;  /* 0x000000401c027824 */ /* 0x000fe200078e00ff */
[----:B0-----:R-:W-:-:S04]  /*a310*/  ISETP.NE.AND P0, PT, R10, 0x1, PT ;  /* 0x000000010a00780c */ /* 0x001fc80003f05270 */
[----:B------:R-:W-:-:S09]  /*a320*/  LOP3.LUT R2, R7, 0x40, R2, 0xf8, !PT ;  /* 0x0000004007027812 */ /* 0x000fd200078ef802 */
[----:B------:R-:W0:Y:S01]  /*a330*/  @P0 LDC R4, c[0x0][0x44c] ;  /* 0x00011300ff040b82 */ /* 0x000e220000000800 */
[----:B--2---:R-:W-:-:S04]  /*a340*/  IMAD R11, R20, 0xc0, R2 ;  /* 0x000000c0140b7824 */ /* 0x004fc800078e0202 */
[----:B------:R-:W-:-:S03]  /*a350*/  IMAD.MOV.U32 R5, RZ, RZ, R11 ;  /* 0x000000ffff057224 */ /* 0x000fc600078e000b */
[----:B------:R-:W2:Y:S08]  /*a360*/  @P0 LDC R9, c[0x0][0x450] ;  /* 0x00011400ff090b82 */ /* 0x000eb00000000800 */
[----:B------:R-:W3:Y:S08]  /*a370*/  @P0 LDC R8, c[0x0][0x44c] ;  /* 0x00011300ff080b82 */ /* 0x000ef00000000800 */
[----:B------:R-:W4:Y:S01]  /*a380*/  @P0 LDC R13, c[0x0][0x450] ;  /* 0x00011400ff0d0b82 */ /* 0x000f220000000800 */
[----:B0-----:R-:W-:-:S07]  /*a390*/  @P0 IMAD.HI.U32 R4, R11, R4, RZ ;  /* 0x000000040b040227 */ /* 0x001fce00078e00ff */
[----:B------:R-:W0:Y:S01]  /*a3a0*/  LDC.64 R2, c[0x0][0x2e0] ;  /* 0x0000b800ff027b82 */ /* 0x000e220000000a00 */
[----:B--2---:R-:W-:Y:S01]  /*a3b0*/  @P0 SHF.R.U32.HI R5, RZ, R9, R4 ;  /* 0x00000009ff050219 */ /* 0x004fe20000011604 */
[----:B------:R-:W-:-:S04]  /*a3c0*/  VIADD R9, R11, 0x80 ;  /* 0x000000800b097836 */ /* 0x000fc80000000000 */
[----:B------:R-:W-:Y:S02]  /*a3d0*/  IMAD.MOV R12, RZ, RZ, -R5 ;  /* 0x000000ffff0c7224 */ /* 0x000fe400078e0a05 */
[----:B---3--:R-:W-:-:S04]  /*a3e0*/  @P0 IMAD.HI.U32 R4, R9, R8, RZ ;  /* 0x0000000809040227 */ /* 0x008fc800078e00ff */
[----:B------:R-:W-:Y:S02]  /*a3f0*/  IMAD.MOV.U32 R8, RZ, RZ, R9 ;  /* 0x000000ffff087224 */ /* 0x000fe400078e0009 */
[----:B------:R-:W-:Y:S01]  /*a400*/  IMAD R11, R10, R12, R11 ;  /* 0x0000000c0a0b7224 */ /* 0x000fe200078e020b */
[----:B----4-:R-:W-:-:S04]  /*a410*/  @P0 SHF.R.U32.HI R8, RZ, R13, R4 ;  /* 0x0000000dff080219 */ /* 0x010fc80000011604 */
[----:B------:R-:W-:Y:S01]  /*a420*/  SHF.R.S32.HI R12, RZ, 0x1f, R11 ;  /* 0x0000001fff0c7819 */ /* 0x000fe2000001140b */
[----:B0-----:R-:W-:-:S04]  /*a430*/  IMAD R4, R17, R2, RZ ;  /* 0x0000000211047224 */ /* 0x001fc800078e02ff */
[----:B------:R-:W-:Y:S02]  /*a440*/  IMAD R12, R12, UR6, RZ ;  /* 0x000000060c0c7c24 */ /* 0x000fe4000f8e02ff */
[C---:B-1----:R-:W-:Y:S01]  /*a450*/  IMAD R13, R21.reuse, R3, R4 ;  /* 0x00000003150d7224 */ /* 0x042fe200078e0204 */
[----:B------:R-:W-:Y:S01]  /*a460*/  SHF.R.S32.HI R4, RZ, 0x1f, R5 ;  /* 0x0000001fff047819 */ /* 0x000fe20000011405 */
[----:B------:R-:W-:-:S04]  /*a470*/  IMAD.WIDE.U32 R2, R21, R2, UR42 ;  /* 0x0000002a15027e25 */ /* 0x000fc8000f8e0002 */
[----:B------:R-:W-:Y:S01]  /*a480*/  IMAD R4, R4, UR4, RZ ;  /* 0x0000000404047c24 */ /* 0x000fe2000f8e02ff */
[----:B------:R-:W-:-:S03]  /*a490*/  IADD3 R3, R3, R13, RZ ;  /* 0x0000000d03037210 */ /* 0x000fc60007ffe0ff */
[C---:B------:R-:W-:Y:S02]  /*a4a0*/  IMAD R13, R5.reuse, UR5, R4 ;  /* 0x00000005050d7c24 */ /* 0x040fe4000f8e0204 */
[----:B------:R-:W-:-:S04]  /*a4b0*/  IMAD.WIDE.U32 R4, R5, UR4, R2 ;  /* 0x0000000405047c25 */ /* 0x000fc8000f8e0002 */
[----:B------:R-:W-:Y:S02]  /*a4c0*/  IMAD.IADD R5, R5, 0x1, R13 ;  /* 0x0000000105057824 */ /* 0x000fe400078e020d */
[----:B------:R-:W-:-:S04]  /*a4d0*/  IMAD.WIDE.U32 R2, R8, UR4, R2 ;  /* 0x0000000408027c25 */ /* 0x000fc8000f8e0002 */
[----:B------:R-:W-:-:S04]  /*a4e0*/  IMAD.WIDE.U32 R4, R11, UR6, R4 ;  /* 0x000000060b047c25 */ /* 0x000fc8000f8e0004 */
[----:B------:R-:W-:Y:S01]  /*a4f0*/  IMAD R11, R11, UR7, R12 ;  /* 0x000000070b0b7c24 */ /* 0x000fe2000f8e020c */
[----:B------:R-:W-:Y:S01]  /*a500*/  IADD3 R4, P0, R4, UR8, RZ ;  /* 0x0000000804047c10 */ /* 0x000fe2000ff1e0ff */
[----:B------:R-:W-:-:S03]  /*a510*/  IMAD.MOV R12, RZ, RZ, -R8 ;  /* 0x000000ffff0c7224 */ /* 0x000fc600078e0a08 */
[----:B------:R-:W-:Y:S01]  /*a520*/  IADD3.X R5, R5, UR9, R11, P0, !PT ;  /* 0x0000000905057c10 */ /* 0x000fe200087fe40b */
[----:B------:R-:W-:Y:S01]  /*a530*/  IMAD R9, R10, R12, R9 ;  /* 0x0000000c0a097224 */ /* 0x000fe200078e0209 */
[----:B------:R-:W-:-:S05]  /*a540*/  SHF.R.S32.HI R11, RZ, 0x1f, R8 ;  /* 0x0000001fff0b7819 */ /* 0x000fca0000011408 */
[----:B------:R-:W-:Y:S01]  /*a550*/  IMAD R11, R11, UR4, RZ ;  /* 0x000000040b0b7c24 */ /* 0x000fe2000f8e02ff */
[----:B------:R-:W-:Y:S02]  /*a560*/  ULDC UR4, c[0x0][0x2b8] ;  /* 0x0000ae0000047ab9 */ /* 0x000fe40000000800 */
[----:B------:R-:W-:Y:S01]  /*a570*/  ISETP.GE.AND P2, PT, R6, UR4, PT ;  /* 0x0000000406007c0c */ /* 0x000fe2000bf46270 */
[----:B------:R-:W-:Y:S01]  /*a580*/  IMAD R11, R8, UR5, R11 ;  /* 0x00000005080b7c24 */ /* 0x000fe2000f8e020b */
[----:B------:R-:W-:-:S03]  /*a590*/  SHF.R.S32.HI R8, RZ, 0x1f, R9 ;  /* 0x0000001fff087819 */ /* 0x000fc60000011409 */
[----:B------:R-:W-:Y:S02]  /*a5a0*/  IMAD.IADD R3, R3, 0x1, R11 ;  /* 0x0000000103037824 */ /* 0x000fe400078e020b */
[----:B------:R-:W-:Y:S02]  /*a5b0*/  IMAD R8, R8, UR6, RZ ;  /* 0x0000000608087c24 */ /* 0x000fe4000f8e02ff */
[----:B------:R-:W-:-:S04]  /*a5c0*/  IMAD.WIDE.U32 R2, R9, UR6, R2 ;  /* 0x0000000609027c25 */ /* 0x000fc8000f8e0002 */
[----:B------:R-:W-:Y:S01]  /*a5d0*/  IMAD R11, R9, UR7, R8 ;  /* 0x00000007090b7c24 */ /* 0x000fe2000f8e0208 */
[----:B------:R-:W-:-:S04]  /*a5e0*/  LOP3.LUT R8, R6, 0x20, RZ, 0xfc, !PT ;  /* 0x0000002006087812 */ /* 0x000fc800078efcff */
[----:B------:R-:W-:Y:S02]  /*a5f0*/  ISETP.GE.AND P0, PT, R8, UR4, PT ;  /* 0x0000000408007c0c */ /* 0x000fe4000bf06270 */
[----:B------:R-:W-:-:S04]  /*a600*/  LOP3.LUT R8, R6, 0x40, RZ, 0xfc, !PT ;  /* 0x0000004006087812 */ /* 0x000fc800078efcff */
[----:B------:R-:W-:Y:S01]  /*a610*/  ISETP.GE.AND P1, PT, R8, UR4, PT ;  /* 0x0000000408007c0c */ /* 0x000fe2000bf26270 */
[----:B------:R-:W-:Y:S01]  /*a620*/  UMOV UR4, 0xffffffff ;  /* 0xffffffff00047882 */ /* 0x000fe20000000000 */
[----:B------:R-:W-:-:S04]  /*a630*/  IADD3 R8, P3, R2, UR8, RZ ;  /* 0x0000000802087c10 */ /* 0x000fc8000ff7e0ff */
[----:B------:R-:W-:Y:S01]  /*a640*/  IADD3.X R9, R3, UR9, R11, P3, !PT ;  /* 0x0000000903097c10 */ /* 0x000fe20009ffe40b */
[----:B------:R-:W-:Y:S08]  /*a650*/  BRA.DIV UR4, `(.L_x_55) ;  /* 0x0000001e04987947 */ /* 0x000ff0000b800000 */
[----:B------:R-:W0:Y:S01]  /*a660*/  SHFL.IDX PT, R14, R4, RZ, 0x1e1f ;  /* 0x001e1fff040e7589 */ /* 0x000e2200000e0000 */
[----:B------:R-:W-:Y:S01]  /*a670*/  ULDC UR4, c[0x0][0x288] ;  /* 0x0000a20000047ab9 */ /* 0x000fe20000000800 */
[----:B------:R-:W-:Y:S02]  /*a680*/  IMAD R17, R20, 0xc0, R7 ;  /* 0x000000c014117824 */ /* 0x000fe400078e0207 */
[----:B------:R-:W1:Y:S01]  /*a690*/  SHFL.IDX PT, R2, R5, RZ, 0x1e1f ;  /* 0x001e1fff05027589 */ /* 0x000e6200000e0000 */
[----:B------:R-:W-:Y:S02]  /*a6a0*/  IMAD R10, R10, UR4, RZ ;  /* 0x000000040a0a7c24 */ /* 0x000fe4000f8e02ff */
[C---:B------:R-:W-:Y:S01]  /*a6b0*/  VIADD R11, R17.reuse, 0x40 ;  /* 0x00000040110b7836 */ /* 0x040fe20000000000 */
[----:B------:R-:W2:Y:S02]  /*a6c0*/  SHFL.IDX PT, R27, R4, 0x1, 0x1e1f ;  /* 0x003e1f00041b7f89 */ /* 0x000ea400000e0000 */
[----:B------:R-:W-:-:S02]  /*a6d0*/  ISETP.GE.AND P3, PT, R17, R10, PT ;  /* 0x0000000a1100720c */ /* 0x000fc40003f66270 */
[----:B------:R3:W4:Y:S04]  /*a6e0*/  SHFL.IDX PT, R7, R5, 0x1, 0x1e1f ;  /* 0x003e1f0005077f89 */ /* 0x00072800000e0000 */
[----:B------:R-:W2:Y:S07]  /*a6f0*/  SHFL.IDX PT, R9, R9, RZ, 0x1e1f ;  /* 0x001e1fff09097589 */ /* 0x000eae00000e0000 */
[----:B------:R-:W-:Y:S01]  /*a700*/  @!P3 VIADD R21, R0, UR38 ;  /* 0x000000260015bc36 */ /* 0x000fe20008000000 */
[----:B0-----:R-:W-:-:S05]  /*a710*/  @!P3 IADD3 R14, P4, R6, R14, RZ ;  /* 0x0000000e060eb210 */ /* 0x001fca0007f9e0ff */
[----:B-1----:R-:W-:Y:S01]  /*a720*/  @!P3 IMAD.X R3, RZ, RZ, R2, P4 ;  /* 0x000000ffff03b224 */ /* 0x002fe200020e0602 */
[----:B------:R-:W-:Y:S01]  /*a730*/  ISETP.GE.AND P4, PT, R11, R10, PT ;  /* 0x0000000a0b00720c */ /* 0x000fe20003f86270 */
[----:B------:R-:W-:Y:S02]  /*a740*/  @!P3 IMAD.MOV.U32 R2, RZ, RZ, R14 ;  /* 0x000000ffff02b224 */ /* 0x000fe400078e000e */
[----:B------:R0:W1:Y:S04]  /*a750*/  SHFL.IDX PT, R14, R8, RZ, 0x1e1f ;  /* 0x001e1fff080e7589 */ /* 0x00006800000e0000 */
[----:B------:R-:W-:Y:S04]  /*a760*/  @!P3 LDGSTS.E.BYPASS.LTC128B.128 [R21+0xc400], desc[UR44][R2.64], !P2 ;  /* 0x0c4000000215bfae */ /* 0x000fe8000d101d6c */
[----:B------:R-:W-:Y:S02]  /*a770*/  @!P3 LDGSTS.E.BYPASS.LTC128B.128 [R21+0xdc00], desc[UR44][R2.64+0x20], !P0 ;  /* 0x0dc000200215bfae */ /* 0x000fe4000c101d6c */
[----:B---3--:R-:W-:-:S02]  /*a780*/  @!P4 VIADD R5, R0, UR38 ;  /* 0x000000260005cc36 */ /* 0x008fc40008000000 */
[----:B------:R3:W-:Y:S01]  /*a790*/  @!P3 LDGSTS.E.BYPASS.LTC128B.128 [R21+0xf400], desc[UR44][R2.64+0x40], !P1 ;  /* 0x0f4000400215bfae */ /* 0x0007e2000c901d6c */
[----:B--2---:R-:W-:-:S05]  /*a7a0*/  @!P4 IADD3 R27, P3, R6, R27, RZ ;  /* 0x0000001b061bc210 */ /* 0x004fca0007f7e0ff */
[----:B----4-:R-:W-:Y:S01]  /*a7b0*/  @!P4 IMAD.X R4, RZ, RZ, R7, P3 ;  /* 0x000000ffff04c224 */ /* 0x010fe200018e0607 */
[----:B---3--:R-:W-:-:S03]  /*a7c0*/  @!P4 MOV R2, R27 ;  /* 0x0000001b0002c202 */ /* 0x008fc60000000f00 */
[----:B------:R-:W-:-:S05]  /*a7d0*/  @!P4 IMAD.MOV.U32 R3, RZ, RZ, R4 ;  /* 0x000000ffff03c224 */ /* 0x000fca00078e0004 */
[----:B------:R0:W-:Y:S04]  /*a7e0*/  @!P4 LDGSTS.E.BYPASS.LTC128B.128 [R5+0xcc00], desc[UR44][R2.64], !P2 ;  /* 0x0cc000000205cfae */ /* 0x0001e8000d101d6c */
[----:B------:R0:W-:Y:S04]  /*a7f0*/  @!P4 LDGSTS.E.BYPASS.LTC128B.128 [R5+0xe400], desc[UR44][R2.64+0x20], !P0 ;  /* 0x0e4000200205cfae */ /* 0x0001e8000c101d6c */
[----:B-1----:R0:W-:Y:S02]  /*a800*/  @!P4 LDGSTS.E.BYPASS.LTC128B.128 [R5+0xfc00], desc[UR44][R2.64+0x40], !P1 ;  /* 0x0fc000400205cfae */ /* 0x0021e4000c901d6c */
.L_x_113:
[----:B------:R-:W-:Y:S01]  /*a810*/  VIADD R17, R17, 0x80 ;  /* 0x0000008011117836 */ /* 0x000fe20000000000 */
[----:B------:R-:W-:Y:S01]  /*a820*/  BSSY B0, `(.L_x_56) ;  /* 0x000000e000007945 */ /* 0x000fe20003800000 */
[----:B------:R-:W-:-:S03]  /*a830*/  IMAD.MOV.U32 R4, RZ, RZ, 0x1 ;  /* 0x00000001ff047424 */ /* 0x000fc600078e00ff */
[----:B------:R-:W-:Y:S02]  /*a840*/  ISETP.GE.AND P3, PT, R17, R10, PT ;  /* 0x0000000a1100720c */ /* 0x000fe40003f66270 */
[----:B------:R-:W-:-:S11]  /*a850*/  SHF.L.U32 R4, R4, 0x1f, RZ ;  /* 0x0000001f04047819 */ /* 0x000fd600000006ff */
[----:B------:R-:W-:Y:S05]  /*a860*/  @P3 BRA `(.L_x_57) ;  /* 0x0000000000243947 */ /* 0x000fea0003800000 */
[----:B0-----:R-:W-:Y:S01]  /*a870*/  IADD3 R2, P3, R6, R14, RZ ;  /* 0x0000000e06027210 */ /* 0x001fe20007f7e0ff */
[----:B------:R-:W-:-:S04]  /*a880*/  VIADD R5, R0, UR38 ;  /* 0x0000002600057c36 */ /* 0x000fc80008000000 */
[----:B------:R-:W-:-:S05]  /*a890*/  IMAD.X R3, RZ, RZ, R9, P3 ;  /* 0x000000ffff037224 */ /* 0x000fca00018e0609 */
[----:B------:R-:W-:Y:S01]  /*a8a0*/  @!PT LDS RZ, [RZ] ;  /* 0x00000000fffff984 */ /* 0x000fe20000000800 */
[----:B------:R-:W-:Y:S01]  /*a8b0*/  @!PT LDS RZ, [RZ] ;  /* 0x00000000fffff984 */ /* 0x000fe20000000800 */
[----:B------:R-:W-:Y:S01]  /*a8c0*/  @!PT LDS RZ, [RZ] ;  /* 0x00000000fffff984 */ /* 0x000fe20000000800 */
[----:B------:R1:W-:Y:S04]  /*a8d0*/  LDGSTS.E.BYPASS.LTC128B.128 [R5+0xd400], desc[UR44][R2.64], !P2 ;  /* 0x0d40000002057fae */ /* 0x0003e8000d101d6c */
[----:B------:R1:W-:Y:S04]  /*a8e0*/  LDGSTS.E.BYPASS.LTC128B.128 [R5+0xec00], desc[UR44][R2.64+0x20], !P0 ;  /* 0x0ec0002002057fae */ /* 0x0003e8000c101d6c */
[----:B------:R1:W-:Y:S02]  /*a8f0*/  LDGSTS.E.BYPASS.LTC128B.128 [R5+0x10400], desc[UR44][R2.64+0x40], !P1 ;  /* 0x1040004002057fae */ /* 0x0003e4000c901d6c */
.L_x_57:
[----:B------:R-:W-:Y:S05]  /*a900*/  BSYNC B0 ;  /* 0x0000000000007941 */ /* 0x000fea0003800000 */
.L_x_56:
[----:B------:R-:W-:Y:S01]  /*a910*/  NOP ;  /* 0x0000000000007918 */ /* 0x000fe20000000000 */
[----:B------:R-:W-:Y:S01]  /*a920*/  SYNCS.ARRIVE.TRANS64.RED.A0T1 RZ, [UR38+0x17000], RZ ;  /* 0x017000ffffff79a7 */ /* 0x000fe20008200426 */
[----:B------:R-:W-:Y:S01]  /*a930*/  ARRIVES.LDGSTSBAR.64.TRANSCNT [UR38+0x17000] ;  /* 0x01700000ff0079b0 */ /* 0x000fe20008000aa6 */
[----:B------:R-:W-:Y:S01]  /*a940*/  NOP ;  /* 0x0000000000007918 */ /* 0x000fe20000000000 */
[----:B------:R-:W-:Y:S01]  /*a950*/  SYNCS.ARRIVE.TRANS64.A1T0 RZ, [UR38+0x17000], RZ ;  /* 0x017000ffffff79a7 */ /* 0x000fe20008100026 */
[----:B------:R-:W2:Y:S02]  /*a960*/  SYNCS.PHASECHK.TRANS64.TRYWAIT P0, [UR38+0x17020], R4 ;  /* 0x01702004ff0075a7 */ /* 0x000ea40008000166 */
[----:B--2---:R-:W-:Y:S05]  /*a970*/  @!P0 BRA `(.L_x_58) ;  /* 0x0000001c00c48947 */ /* 0x004fea0003800000 */
.L_x_114:
[----:B------:R-:W-:Y:S01]  /*a980*/  UIADD3 UR4, UR39, -0x2, URZ ;  /* 0xfffffffe27047890 */ /* 0x000fe2000fffe03f */
[----:B------:R-:W-:-:S03]  /*a990*/  IMAD.MOV.U32 R13, RZ, RZ, 0x1 ;  /* 0x00000001ff0d7424 */ /* 0x000fc600078e00ff */
[----:B------:R-:W-:-:S06]  /*a9a0*/  UISETP.GE.AND UP0, UPT, UR4, UR40, UPT ;  /* 0x000000280400728c */ /* 0x000fcc000bf06270 */
[----:B------:R-:W-:-:S13]  /*a9b0*/  PLOP3.LUT P0, PT, PT, PT, UP0, 0x80, 0x0 ;  /* 0x000000000000781c */ /* 0x000fda0003f0f008 */
[----:B------:R-:W-:Y:S05]  /*a9c0*/  @!P0 BRA `(.L_x_59) ;  /* 0x0000000c00b48947 */ /* 0x000fea0003800000 */
[----:B------:R-:W-:Y:S01]  /*a9d0*/  IMAD.U32 R20, RZ, RZ, UR41 ;  /* 0x00000029ff147e24 */ /* 0x000fe2000f8e00ff */
[----:B------:R-:W-:Y:S01]  /*a9e0*/  LOP3.LUT R15, R28, 0x1f, RZ, 0xc0, !PT ;  /* 0x0000001f1c0f7812 */ /* 0x000fe200078ec0ff */
[----:B------:R-:W-:Y:S01]  /*a9f0*/  IMAD.U32 R21, RZ, RZ, UR41 ;  /* 0x00000029ff157e24 */ /* 0x000fe2000f8e00ff */
[----:B01----:R-:W-:Y:S01]  /*aa00*/  MOV R5, RZ ;  /* 0x000000ff00057202 */ /* 0x003fe20000000f00 */
[----:B------:R-:W-:Y:S01]  /*aa10*/  IMAD.U32 R0, RZ, RZ, UR4 ;  /* 0x00000004ff007e24 */ /* 0x000fe2000f8e00ff */
[----:B------:R-:W-:Y:S01]  /*aa20*/  LOP3.LUT R20, R20, 0x1, RZ, 0xfc, !PT ;  /* 0x0000000114147812 */ /* 0x000fe200078efcff */
[----:B------:R-:W-:Y:S01]  /*aa30*/  IMAD.MOV.U32 R4, RZ, RZ, 0x1 ;  /* 0x00000001ff047424 */ /* 0x000fe200078e00ff */
[----:B------:R-:W-:-:S07]  /*aa40*/  LOP3.LUT R21, R21, 0x2, RZ, 0xfc, !PT ;  /* 0x0000000215157812 */ /* 0x000fce00078efcff */
.L_x_80:
[----:B------:R-:W-:Y:S01]  /*aa50*/  LOP3.LUT P1, RZ, R18, 0x2, RZ, 0xc0, !PT ;  /* 0x0000000212ff7812 */ /* 0x000fe2000782c0ff */
[----:B------:R-:W-:Y:S01]  /*aa60*/  VIADD R12, R5, 0x1 ;  /* 0x00000001050c7836 */ /* 0x000fe20000000000 */
[----:B------:R-:W-:Y:S04]  /*aa70*/  BSSY B0, `(.L_x_60) ;  /* 0x0000096000007945 */ /* 0x000fe80003800000 */
[----:B------:R-:W-:-:S04]  /*aa80*/  ISETP.NE.AND P0, PT, R12, 0x2, PT ;  /* 0x000000020c00780c */ /* 0x000fc80003f05270 */
[----:B------:R-:W-:Y:S02]  /*aa90*/  SEL R13, RZ, 0x1, P0 ;  /* 0x00000001ff0d7807 */ /* 0x000fe40000000000 */
[----:B------:R-:W-:Y:S02]  /*aaa0*/  SEL R12, R12, RZ, P0 ;  /* 0x000000ff0c0c7207 */ /* 0x000fe40000000000 */
[----:B------:R-:W-:Y:S01]  /*aab0*/  LOP3.LUT R13, R4, R13, RZ, 0x3c, !PT ;  /* 0x0000000d040d7212 */ /* 0x000fe200078e3cff */
[----:B01----:R-:W-:Y:S06]  /*aac0*/  @!P1 BRA `(.L_x_61) ;  /* 0x0000000800409947 */ /* 0x003fec0003800000 */
[----:B------:R-:W-:Y:S01]  /*aad0*/  LOP3.LUT P1, RZ, R18, 0x1, RZ, 0xc0, !PT ;  /* 0x0000000112ff7812 */ /* 0x000fe2000782c0ff */
[----:B------:R-:W-:-:S12]  /*aae0*/  IMAD.MOV.U32 R7, RZ, RZ, R0 ;  /* 0x000000ffff077224 */ /* 0x000fd800078e0000 */
[----:B------:R-:W-:Y:S05]  /*aaf0*/  @!P1 BRA `(.L_x_62) ;  /* 0x00000000004c9947 */ /* 0x000fea0003800000 */
[----:B------:R-:W0:Y:S01]  /*ab00*/  LDC R7, c[0x0][0x43c] ;  /* 0x00010f00ff077b82 */ /* 0x000e220000000800 */
[----:B------:R-:W-:Y:S01]  /*ab10*/  IMAD.MOV.U32 R9, RZ, RZ, R0 ;  /* 0x000000ffff097224 */ /* 0x000fe200078e0000 */
[----:B------:R-:W-:-:S06]  /*ab20*/  ULDC.64 UR4, c[0x0][0x428] ;  /* 0x00010a0000047ab9 */ /* 0x000fcc0000000a00 */
[----:B------:R-:W1:Y:S01]  /*ab30*/  LDC.64 R16, c[0x0][0x418] ;  /* 0x00010600ff107b82 */ /* 0x000e620000000a00 */
[----:B0-----:R-:W-:-:S13]  /*ab40*/  ISETP.NE.AND P0, PT, R7, 0x1, PT ;  /* 0x000000010700780c */ /* 0x001fda0003f05270 */
[----:B------:R-:W0:Y:S02]  /*ab50*/  @P0 LDC.64 R2, c[0x0][0x440] ;  /* 0x00011000ff020b82 */ /* 0x000e240000000a00 */
[----:B0-----:R-:W-:-:S05]  /*ab60*/  @P0 IMAD.HI.U32 R2, R0, R2, RZ ;  /* 0x0000000200020227 */ /* 0x001fca00078e00ff */
[----:B------:R-:W-:Y:S01]  /*ab70*/  @P0 SHF.R.U32.HI R9, RZ, R3, R2 ;  /* 0x00000003ff090219 */ /* 0x000fe20000011602 */
[----:B------:R-:W-:-:S03]  /*ab80*/  IMAD R2, R22, UR4, RZ ;  /* 0x0000000416027c24 */ /* 0x000fc6000f8e02ff */
[--C-:B------:R-:W-:Y:S01]  /*ab90*/  SHF.R.S32.HI R3, RZ, 0x1f, R9.reuse ;  /* 0x0000001fff037819 */ /* 0x100fe20000011409 */
[----:B------:R-:W-:Y:S02]  /*aba0*/  IMAD R11, R19, UR5, R2 ;  /* 0x00000005130b7c24 */ /* 0x000fe4000f8e0202 */
[----:B------:R-:W-:-:S04]  /*abb0*/  IMAD.MOV.U32 R2, RZ, RZ, R9 ;  /* 0x000000ffff027224 */ /* 0x000fc800078e0009 */
[----:B------:R-:W-:-:S04]  /*abc0*/  IMAD.WIDE.U32 R2, R19, UR4, R2 ;  /* 0x0000000413027c25 */ /* 0x000fc8000f8e0002 */
[----:B------:R-:W-:Y:S01]  /*abd0*/  IMAD.IADD R3, R11, 0x1, R3 ;  /* 0x000000010b037824 */ /* 0x000fe200078e0203 */
[----:B-1----:R-:W-:-:S04]  /*abe0*/  LEA R16, P0, R2, R16, 0x2 ;  /* 0x0000001002107211 */ /* 0x002fc800078010ff */
[----:B------:R-:W-:-:S05]  /*abf0*/  LEA.HI.X R17, R2, R17, R3, 0x2, P0 ;  /* 0x0000001102117211 */ /* 0x000fca00000f1403 */
[----:B------:R0:W5:Y:S01]  /*ac00*/  LDG.E R16, desc[UR44][R16.64] ;  /* 0x0000002c10107981 */ /* 0x000162000c1e1900 */
[----:B------:R-:W-:-:S04]  /*ac10*/  IMAD.MOV R2, RZ, RZ, -R9 ;  /* 0x000000ffff027224 */ /* 0x000fc800078e0a09 */
[----:B------:R-:W-:-:S07]  /*ac20*/  IMAD R7, R7, R2, R0 ;  /* 0x0000000207077224 */ /* 0x000fce00078e0200 */
.L_x_62:
[----:B------:R-:W-:Y:S02]  /*ac30*/  LEA R6, R12, UR38, 0x3 ;  /* 0x000000260c067c11 */ /* 0x000fe4000f8e18ff */
[----:B------:R-:W-:Y:S02]  /*ac40*/  SHF.L.U32 R3, R13, 0x1f, RZ ;  /* 0x0000001f0d037819 */ /* 0x000fe400000006ff */
[----:B------:R-:W-:Y:S02]  /*ac50*/  ISETP.NE.AND P1, PT, R26, RZ, PT ;  /* 0x000000ff1a00720c */ /* 0x000fe40003f25270 */
[----:B------:R-:W1:Y:S02]  /*ac60*/  SYNCS.PHASECHK.TRANS64.TRYWAIT P0, [R6+URZ+0x17080], R3 ;  /* 0x01708003060075a7 */ /* 0x000e64000800017f */
[----:B-1----:R-:W-:Y:S09]  /*ac70*/  @!P0 BRA `(.L_x_63) ;  /* 0x0000001c001c8947 */ /* 0x002ff20003800000 */
.L_x_115:
[----:B------:R-:W-:Y:S04]  /*ac80*/  BSSY B1, `(.L_x_64) ;  /* 0x0000007000017945 */ /* 0x000fe80003800000 */
[----:B------:R-:W-:Y:S05]  /*ac90*/  @P1 BRA `(.L_x_65) ;  /* 0x0000000000141947 */ /* 0x000fea0003800000 */
[----:B------:R-:W-:Y:S01]  /*aca0*/  ISETP.NE.AND P0, PT, R15, RZ, PT ;  /* 0x000000ff0f00720c */ /* 0x000fe20003f05270 */
[----:B------:R-:W-:-:S04]  /*acb0*/  IMAD.MOV.U32 R9, RZ, RZ, 0x3000 ;  /* 0x00003000ff097424 */ /* 0x000fc800078e00ff */
[----:B------:R2:W-:Y:S08]  /*acc0*/  SYNCS.ARRIVE.TRANS64 RZ, [R6+URZ+0x17070], R9 ;  /* 0x0170700906ff79a7 */ /* 0x0005f0000800003f */
[----:B------:R-:W-:Y:S05]  /*acd0*/  @!P0 BRA `(.L_x_65) ;  /* 0x0000000000048947 */ /* 0x000fea0003800000 */
[----:B------:R-:W-:Y:S01]  /*ace0*/  BPT.TRAP 0x1 ;  /* 0x000000040000795c */ /* 0x000fe20000300000 */
.L_x_65:
[----:B------:R-:W-:Y:S05]  /*acf0*/  BSYNC B1 ;  /* 0x0000000000017941 */ /* 0x000fea0003800000 */
.L_x_64:
[----:B--2---:R-:W-:Y:S01]  /*ad00*/  IMAD.U32 R9, RZ, RZ, UR38 ;  /* 0x00000026ff097e24 */ /* 0x004fe2000f8e00ff */
[----:B------:R-:W-:Y:S01]  /*ad10*/  R2UR UR33, R6 ;  /* 0x00000000062172ca */ /* 0x000fe200000e0000 */
[----:B------:R-:W-:Y:S01]  /*ad20*/  IMAD.MOV.U32 R10, RZ, RZ, RZ ;  /* 0x000000ffff0a7224 */ /* 0x000fe200078e00ff */
[----:B------:R-:W-:Y:S01]  /*ad30*/  ULDC.64 UR6, c[0x0][0x198] ;  /* 0x0000660000067ab9 */ /* 0x000fe20000000a00 */
[----:B------:R-:W-:Y:S01]  /*ad40*/  IMAD R8, R12, 0x3000, R9 ;  /* 0x000030000c087824 */ /* 0x000fe200078e0209 */
[----:B------:R-:W-:Y:S01]  /*ad50*/  UIADD3 UR6, UP0, UR6, 0x470, URZ ;  /* 0x0000047006067890 */ /* 0x000fe2000ff1e03f */
[----:B------:R-:W-:Y:S01]  /*ad60*/  IMAD.SHL.U32 R9, R7, 0x80, RZ ;  /* 0x0000008007097824 */ /* 0x000fe200078e00ff */
[----:B------:R-:W-:Y:S01]  /*ad70*/  R2UR UR34, R10 ;  /* 0x000000000a2272ca */ /* 0x000fe200000e0000 */
[----:B------:R-:W-:Y:S01]  /*ad80*/  UMOV UR8, 0x0 ;  /* 0x0000000000087882 */ /* 0x000fe20000000000 */
[----:B------:R-:W-:Y:S01]  /*ad90*/  R2UR UR4, R8 ;  /* 0x00000000080472ca */ /* 0x000fe200000e0000 */
[----:B------:R-:W-:Y:S01]  /*ada0*/  UIADD3.X UR7, URZ, UR7, URZ, UP0, !UPT ;  /* 0x000000073f077290 */ /* 0x000fe200087fe43f */
[----:B------:R-:W-:Y:S01]  /*adb0*/  R2UR UR35, R9 ;  /* 0x00000000092372ca */ /* 0x000fe200000e0000 */
[----:B------:R-:W-:Y:S01]  /*adc0*/  UMOV UR9, 0x14f00000 ;  /* 0x14f0000000097882 */ /* 0x000fe20000000000 */
[----:B------:R-:W-:Y:S01]  /*add0*/  PLOP3.LUT P0, PT, PT, PT, PT, 0x80, 0x0 ;  /* 0x000000000000781c */ /* 0x000fe20003f0f070 */
[----:B------:R-:W-:-:S08]  /*ade0*/  UIADD3 UR33, UR33, 0x17070, URZ ;  /* 0x0001707021217890 */ /* 0x000fd0000fffe03f */
[----:B------:R-:W-:-:S12]  /*adf0*/  UIADD3 UR32, UR4, 0x6400, URZ ;  /* 0x0000640004207890 */ /* 0x000fd8000fffe03f */
.L_x_66:
[----:B------:R-:W-:-:S13]  /*ae00*/  @P0 ELECT P2, URZ, PT ;  /* 0x00000000003f082f */ /* 0x000fda0003840000 */
[----:B-----5:R-:W-:Y:S02]  /*ae10*/  @P2 R2UR UR37, R16 ;  /* 0x00000000102522ca */ /* 0x020fe400000e0000 */
[----:B------:R-:W-:-:S11]  /*ae20*/  @P2 PLOP3.LUT P0, PT, P2, PT, PT, 0x8, 0x0 ;  /* 0x000000000000281c */ /* 0x000fd6000170e170 */
[----:B------:R2:W-:Y:S01]  /*ae30*/  UTMALDG.4D [UR32], [UR6], desc[UR8] ;  /* 0x00000820060075b4 */ /* 0x0005e20008019000 */
[----:B------:R-:W-:Y:S01]  /*ae40*/  PLOP3.LUT P2, PT, PT, PT, PT, 0x8, 0x0 ;  /* 0x000000000000781c */ /* 0x000fe20003f4e170 */
[----:B--2---:R-:W-:-:S12]  /*ae50*/  @P0 BRA.U.ANY `(.L_x_66) ;  /* 0xfffffffd00e80947 */ /* 0x004fd8000393ffff */
[----:B------:R-:W-:Y:S01]  /*ae60*/  MOV R11, 0x20 ;  /* 0x00000020000b7802 */ /* 0x000fe20000000f00 */
[----:B------:R-:W-:Y:S01]  /*ae70*/  UIADD3 UR8, UR4, 0x7400, URZ ;  /* 0x0000740004087890 */ /* 0x000fe2000fffe03f */
[----:B------:R-:W-:Y:S01]  /*ae80*/  R2UR UR11, R9 ;  /* 0x00000000090b72ca */ /* 0x000fe200000e0000 */
[----:B------:R-:W-:Y:S01]  /*ae90*/  UMOV UR14, 0x0 ;  /* 0x00000000000e7882 */ /* 0x000fe20000000000 */
[----:B------:R-:W-:Y:S01]  /*aea0*/  R2UR UR10, R11 ;  /* 0x000000000b0a72ca */ /* 0x000fe200000e0000 */
[----:B------:R-:W-:Y:S01]  /*aeb0*/  UMOV UR15, 0x14f00000 ;  /* 0x14f00000000f7882 */ /* 0x000fe20000000000 */
[----:B------:R-:W-:-:S13]  /*aec0*/  PLOP3.LUT P0, PT, PT, PT, PT, 0x80, 0x0 ;  /* 0x000000000000781c */ /* 0x000fda0003f0f070 */
.L_x_67:
[----:B------:R-:W-:-:S13]  /*aed0*/  @P0 ELECT P2, URZ, PT ;  /* 0x00000000003f082f */ /* 0x000fda0003840000 */
[----:B------:R-:W-:Y:S01]  /*aee0*/  @P2 R2UR UR13, R16 ;  /* 0x00000000100d22ca */ /* 0x000fe200000e0000 */
[----:B------:R-:W-:Y:S01]  /*aef0*/  UMOV UR9, UR33 ;  /* 0x0000002100097c82 */ /* 0x000fe20008000000 */
[----:B------:R-:W-:Y:S01]  /*af00*/  UMOV UR12, UR36 ;  /* 0x00000024000c7c82 */ /* 0x000fe20008000000 */
[----:B------:R-:W-:-:S10]  /*af10*/  @P2 PLOP3.LUT P0, PT, P2, PT, PT, 0x8, 0x0 ;  /* 0x000000000000281c */ /* 0x000fd4000170e170 */
[----:B------:R2:W-:Y:S01]  /*af20*/  UTMALDG.4D [UR8], [UR6], desc[UR14] ;  /* 0x00000e08060075b4 */ /* 0x0005e20008019000 */
[----:B------:R-:W-:Y:S02]  /*af30*/  PLOP3.LUT P2, PT, PT, PT, PT, 0x8, 0x0 ;  /* 0x000000000000781c */ /* 0x000fe40003f4e170 */
[----:B--2---:R-:W-:Y:S11]  /*af40*/  @P0 BRA.U.ANY `(.L_x_67) ;  /* 0xfffffffd00e00947 */ /* 0x004ff6000393ffff */
[----:B------:R-:W-:Y:S01]  /*af50*/  IMAD.MOV.U32 R14, RZ, RZ, 0x40 ;  /* 0x00000040ff0e7424 */ /* 0x000fe200078e00ff */
[----:B------:R-:W-:Y:S01]  /*af60*/  R2UR UR11, R9 ;  /* 0x00000000090b72ca */ /* 0x000fe200000e0000 */
[----:B------:R-:W-:Y:S01]  /*af70*/  UIADD3 UR8, UR4, 0x8400, URZ ;  /* 0x0000840004087890 */ /* 0x000fe2000fffe03f */
[----:B------:R-:W-:Y:S01]  /*af80*/  PLOP3.LUT P0, PT, PT, PT, PT, 0x80, 0x0 ;  /* 0x000000000000781c */ /* 0x000fe20003f0f070 */
[----:B------:R-:W-:Y:S01]  /*af90*/  UMOV UR5, 0x14f00000 ;  /* 0x14f0000000057882 */ /* 0x000fe20000000000 */
[----:B------:R-:W-:Y:S01]  /*afa0*/  R2UR UR10, R14 ;  /* 0x000000000e0a72ca */ /* 0x000fe200000e0000 */
[----:B------:R-:W-:-:S14]  /*afb0*/  UMOV UR4, 0x0 ;  /* 0x0000000000047882 */ /* 0x000fdc0000000000 */
.L_x_68:
        /* <DEDUP_REMOVED lines=8> */
[----:B------:R-:W2:Y:S02]  /*b040*/  SYNCS.PHASECHK.TRANS64.TRYWAIT P0, [R6+URZ+0x17040], R3 ;  /* 0x01704003060075a7 */ /* 0x000ea4000800017f */
[----:B--2---:R-:W-:Y:S05]  /*b050*/  @!P0 BRA `(.L_x_69) ;  /* 0x0000001800388947 */ /* 0x004fea0003800000 */
.L_x_116:
[----:B------:R-:W-:Y:S01]  /*b060*/  BSSY B1, `(.L_x_70) ;  /* 0x0000009000017945 */ /* 0x000fe20003800000 */
[----:B------:R-:W-:Y:S02]  /*b070*/  IMAD.MOV.U32 R2, RZ, RZ, 0x0 ;  /* 0x00000000ff027424 */ /* 0x000fe400078e00ff */
[----:B-12---:R-:W-:Y:S01]  /*b080*/  IMAD.MOV.U32 R3, RZ, RZ, 0x14f00000 ;  /* 0x14f00000ff037424 */ /* 0x006fe200078e00ff */
[----:B------:R-:W-:Y:S06]  /*b090*/  @P1 BRA `(.L_x_71) ;  /* 0x0000000000141947 */ /* 0x000fec0003800000 */
[----:B------:R-:W-:Y:S01]  /*b0a0*/  ISETP.NE.AND P0, PT, R15, RZ, PT ;  /* 0x000000ff0f00720c */ /* 0x000fe20003f05270 */
[----:B------:R-:W-:-:S04]  /*b0b0*/  IMAD.MOV.U32 R7, RZ, RZ, 0x3000 ;  /* 0x00003000ff077424 */ /* 0x000fc800078e00ff */
[----:B------:R1:W-:Y:S08]  /*b0c0*/  SYNCS.ARRIVE.TRANS64 RZ, [R6+URZ+0x17030], R7 ;  /* 0x0170300706ff79a7 */ /* 0x0003f0000800003f */
[----:B------:R-:W-:Y:S05]  /*b0d0*/  @!P0 BRA `(.L_x_71) ;  /* 0x0000000000048947 */ /* 0x000fea0003800000 */
[----:B------:R-:W-:Y:S01]  /*b0e0*/  BPT.TRAP 0x1 ;  /* 0x000000040000795c */ /* 0x000fe20000300000 */
.L_x_71:
[----:B------:R-:W-:Y:S05]  /*b0f0*/  BSYNC B1 ;  /* 0x0000000000017941 */ /* 0x000fea0003800000 */
.L_x_70:
[----:B------:R-:W-:Y:S01]  /*b100*/  R2UR UR4, R8 ;  /* 0x00000000080472ca */ /* 0x000fe200000e0000 */
[----:B------:R-:W-:Y:S01]  /*b110*/  ULDC.64 UR6, c[0x0][0x198] ;  /* 0x0000660000067ab9 */ /* 0x000fe20000000a00 */
[----:B------:R-:W-:Y:S01]  /*b120*/  R2UR UR9, R6 ;  /* 0x00000000060972ca */ /* 0x000fe200000e0000 */
[----:B------:R-:W-:Y:S01]  /*b130*/  UIADD3 UR6, UP0, UR6, 0x370, URZ ;  /* 0x0000037006067890 */ /* 0x000fe2000ff1e03f */
[----:B------:R-:W-:Y:S02]  /*b140*/  R2UR UR10, R10 ;  /* 0x000000000a0a72ca */ /* 0x000fe400000e0000 */
[----:B------:R-:W-:Y:S01]  /*b150*/  R2UR UR14, R2 ;  /* 0x00000000020e72ca */ /* 0x000fe200000e0000 */
[----:B------:R-:W-:Y:S01]  /*b160*/  UIADD3.X UR7, URZ, UR7, URZ, UP0, !UPT ;  /* 0x000000073f077290 */ /* 0x000fe200087fe43f */
[----:B------:R-:W-:Y:S02]  /*b170*/  R2UR UR15, R3 ;  /* 0x00000000030f72ca */ /* 0x000fe400000e0000 */
[----:B------:R-:W-:-:S02]  /*b180*/  R2UR UR11, R9 ;  /* 0x00000000090b72ca */ /* 0x000fc400000e0000 */
[----:B------:R-:W-:Y:S01]  /*b190*/  PLOP3.LUT P0, PT, PT, PT, PT, 0x80, 0x0 ;  /* 0x000000000000781c */ /* 0x000fe20003f0f070 */
[----:B------:R-:W-:Y:S02]  /*b1a0*/  UIADD3 UR8, UR4, 0x10c00, URZ ;  /* 0x00010c0004087890 */ /* 0x000fe4000fffe03f */
[----:B------:R-:W-:-:S12]  /*b1b0*/  UIADD3 UR9, UR9, 0x17030, URZ ;  /* 0x0001703009097890 */ /* 0x000fd8000fffe03f */
.L_x_72:
[----:B------:R-:W-:-:S13]  /*b1c0*/  @P0 ELECT P1, URZ, PT ;  /* 0x00000000003f082f */ /* 0x000fda0003820000 */
[----:B------:R-:W-:Y:S01]  /*b1d0*/  @P1 R2UR UR13, R16 ;  /* 0x00000000100d12ca */ /* 0x000fe200000e0000 */
[----:B------:R-:W-:Y:S01]  /*b1e0*/  UMOV UR12, UR36 ;  /* 0x00000024000c7c82 */ /* 0x000fe20008000000 */
[----:B------:R-:W-:-:S11]  /*b1f0*/  @P1 PLOP3.LUT P0, PT, P1, PT, PT, 0x8, 0x0 ;  /* 0x000000000000181c */ /* 0x000fd60000f0e170 */
[----:B------:R2:W-:Y:S01]  /*b200*/  UTMALDG.4D [UR8], [UR6], desc[UR14] ;  /* 0x00000e08060075b4 */ /* 0x0005e20008019000 */
[----:B------:R-:W-:Y:S01]  /*b210*/  PLOP3.LUT P1, PT, PT, PT, PT, 0x8, 0x0 ;  /* 0x000000000000781c */ /* 0x000fe20003f2e170 */
[----:B--2---:R-:W-:-:S12]  /*b220*/  @P0 BRA.U.ANY `(.L_x_72) ;  /* 0xfffffffd00e40947 */ /* 0x004fd8000393ffff */
[----:B------:R-:W-:Y:S01]  /*b230*/  R2UR UR10, R11 ;  /* 0x000000000b0a72ca */ /* 0x000fe200000e0000 */
[----:B------:R-:W-:Y:S01]  /*b240*/  UIADD3 UR8, UR4, 0x11c00, URZ ;  /* 0x00011c0004087890 */ /* 0x000fe2000fffe03f */
[----:B------:R-:W-:Y:S02]  /*b250*/  R2UR UR14, R2 ;  /* 0x00000000020e72ca */ /* 0x000fe400000e0000 */
[----:B------:R-:W-:Y:S02]  /*b260*/  R2UR UR15, R3 ;  /* 0x00000000030f72ca */ /* 0x000fe400000e0000 */
[----:B------:R-:W-:Y:S02]  /*b270*/  R2UR UR11, R9 ;  /* 0x00000000090b72ca */ /* 0x000fe400000e0000 */
[----:B------:R-:W-:-:S13]  /*b280*/  PLOP3.LUT P0, PT, PT, PT, PT, 0x80, 0x0 ;  /* 0x000000000000781c */ /* 0x000fda0003f0f070 */
.L_x_73:
        /* <DEDUP_REMOVED lines=13> */
.L_x_74:
[----:B------:R-:W-:-:S13]  /*b360*/  @P0 ELECT P1, URZ, PT ;  /* 0x00000000003f082f */ /* 0x000fda0003820000 */
[----:B------:R-:W-:Y:S01]  /*b370*/  @P1 R2UR UR13, R16 ;  /* 0x00000000100d12ca */ /* 0x000fe200000e0000 */
[----:B------:R-:W-:Y:S01]  /*b380*/  UMOV UR12, UR36 ;  /* 0x00000024000c7c82 */ /* 0x000fe20008000000 */
[----:B------:R-:W-:-:S11]  /*b390*/  @P1 PLOP3.LUT P0, PT, P1, PT, PT, 0x8, 0x0 ;  /* 0x000000000000181c */ /* 0x000fd60000f0e170 */
[----:B------:R2:W-:Y:S01]  /*b3a0*/  UTMALDG.4D [UR8], [UR6], desc[UR14] ;  /* 0x00000e08060075b4 */ /* 0x0005e20008019000 */
[----:B------:R-:W-:Y:S01]  /*b3b0*/  PLOP3.LUT P1, PT, PT, PT, PT, 0x8, 0x0 ;  /* 0x000000000000781c */ /* 0x000fe20003f2e170 */
[----:B--2---:R-:W-:-:S12]  /*b3c0*/  @P0 BRA.U.ANY `(.L_x_74) ;  /* 0xfffffffd00e40947 */ /* 0x004fd8000393ffff */
.L_x_61:
[----:B------:R-:W-:Y:S05]  /*b3d0*/  BSYNC B0 ;  /* 0x0000000000007941 */ /* 0x000fea0003800000 */
.L_x_60:
[----:B------:R-:W-:-:S13]  /*b3e0*/  ISETP.NE.AND P0, PT, R20, 0x3, PT ;  /* 0x000000031400780c */ /* 0x000fda0003f05270 */
[----:B------:R-:W-:Y:S05]  /*b3f0*/  @!P0 BRA `(.L_x_75) ;  /* 0x0000000000048947 */ /* 0x000fea0003800000 */
[----:B------:R-:W-:Y:S01]  /*b400*/  BPT.TRAP 0x1 ;  /* 0x000000040000795c */ /* 0x000fe20000300000 */
.L_x_75:
[----:B------:R-:W-:Y:S02]  /*b410*/  LOP3.LUT R2, R4, 0x1, RZ, 0x3c, !PT ;  /* 0x0000000104027812 */ /* 0x000fe400078e3cff */
[----:B------:R-:W-:Y:S02]  /*b420*/  LEA R3, R5, UR38, 0x3 ;  /* 0x0000002605037c11 */ /* 0x000fe4000f8e18ff */
[----:B------:R-:W-:Y:S02]  /*b430*/  SHF.L.U32 R2, R2, 0x1f, RZ ;  /* 0x0000001f02027819 */ /* 0x000fe400000006ff */
[----:B------:R-:W-:Y:S02]  /*b440*/  ISETP.NE.AND P1, PT, R21, 0x3, PT ;  /* 0x000000031500780c */ /* 0x000fe40003f25270 */
[----:B------:R-:W2:Y:S02]  /*b450*/  SYNCS.PHASECHK.TRANS64.TRYWAIT P0, [R3+URZ+0x17070], R2 ;  /* 0x01707002030075a7 */ /* 0x000ea4000800017f */
[----:B--2---:R-:W-:Y:S09]  /*b460*/  @!P0 BRA `(.L_x_76) ;  /* 0x0000001400488947 */ /* 0x004ff20003800000 */
.L_x_117:
[----:B------:R-:W-:Y:S05]  /*b470*/  @!P1 BRA `(.L_x_77) ;  /* 0x0000000000049947 */ /* 0x000fea0003800000 */
[----:B------:R-:W-:Y:S01]  /*b480*/  BPT.TRAP 0x1 ;  /* 0x000000040000795c */ /* 0x000fe20000300000 */
.L_x_77:
[----:B--2---:R-:W-:Y:S01]  /*b490*/  SHF.L.U32 R2, R4, 0x1f, RZ ;  /* 0x0000001f04027819 */ /* 0x004fe200000006ff */
[----:B------:R-:W-:-:S03]  /*b4a0*/  IMAD R10, R5, 0x3000, RZ ;  /* 0x00003000050a7824 */ /* 0x000fc600078e02ff */
[----:B------:R-:W2:Y:S02]  /*b4b0*/  SYNCS.PHASECHK.TRANS64.TRYWAIT P0, [R3+URZ+0x17060], R2 ;  /* 0x01706002030075a7 */ /* 0x000ea4000800017f */
[----:B--2---:R-:W-:Y:S05]  /*b4c0*/  @!P0 BRA `(.L_x_78) ;  /* 0x0000001400448947 */ /* 0x004fea0003800000 */
.L_x_118:
[C---:B--2---:R-:W-:Y:S01]  /*b4d0*/  LOP3.LUT R2, R10.reuse, R25, RZ, 0xfc, !PT ;  /* 0x000000190a027212 */ /* 0x044fe200078efcff */
[----:B------:R-:W-:Y:S05]  /*b4e0*/  WARPSYNC.ALL ;  /* 0x0000000000007948 */ /* 0x000fea0003800000 */
[----:B-1----:R-:W1:Y:S01]  /*b4f0*/  LDSM.16.MT88.4 R4, [R2+UR38+0x6400] ;  /* 0x006400260204783b */ /* 0x002e620008004200 */
[----:B------:R-:W-:-:S05]  /*b500*/  LOP3.LUT R14, R10, R23, RZ, 0xfc, !PT ;  /* 0x000000170a0e7212 */ /* 0x000fca00078efcff */
[----:B------:R-:W-:Y:S01]  /*b510*/  VIADD R14, R14, UR38 ;  /* 0x000000260e0e7c36 */ /* 0x000fe20008000000 */
[C-C-:B-1----:R-:W-:Y:S02]  /*b520*/  PRMT R8, R4.reuse, 0x6420, R5.reuse ;  /* 0x0000642004087816 */ /* 0x142fe40000000005 */
[----:B------:R-:W-:Y:S02]  /*b530*/  PRMT R9, R4, 0x7531, R5 ;  /* 0x0000753104097816 */ /* 0x000fe40000000005 */
[C-C-:B------:R-:W-:Y:S02]  /*b540*/  PRMT R10, R6.reuse, 0x6420, R7.reuse ;  /* 0x00006420060a7816 */ /* 0x140fe40000000007 */
[----:B------:R-:W-:-:S05]  /*b550*/  PRMT R11, R6, 0x7531, R7 ;  /* 0x00007531060b7816 */ /* 0x000fca0000000007 */
[----:B------:R-:W-:Y:S04]  /*b560*/  STSM.16.M88.4 [R14+0x400], R8 ;  /* 0x000400080e007844 */ /* 0x000fe80000000200 */
[----:B------:R-:W1:Y:S02]  /*b570*/  LDSM.16.MT88.4 R4, [R2+UR38+0x7400] ;  /* 0x007400260204783b */ /* 0x000e640008004200 */
[C-C-:B-1----:R-:W-:Y:S02]  /*b580*/  PRMT R8, R4.reuse, 0x6420, R5.reuse ;  /* 0x0000642004087816 */ /* 0x142fe40000000005 */
[----:B------:R-:W-:Y:S02]  /*b590*/  PRMT R9, R4, 0x7531, R5 ;  /* 0x0000753104097816 */ /* 0x000fe40000000005 */
[----:B------:R-:W-:-:S02]  /*b5a0*/  PRMT R10, R6, 0x6420, R7 ;  /* 0x00006420060a7816 */ /* 0x000fc40000000007 */
[----:B------:R-:W-:-:S05]  /*b5b0*/  PRMT R11, R6, 0x7531, R7 ;  /* 0x00007531060b7816 */ /* 0x000fca0000000007 */
[----:B------:R-:W-:Y:S04]  /*b5c0*/  STSM.16.M88.4 [R14+0x1400], R8 ;  /* 0x001400080e007844 */ /* 0x000fe80000000200 */
[----:B------:R-:W1:Y:S02]  /*b5d0*/  LDSM.16.MT88.4 R4, [R2+UR38+0x8400] ;  /* 0x008400260204783b */ /* 0x000e640008004200 */
[C-C-:B-1----:R-:W-:Y:S02]  /*b5e0*/  PRMT R8, R4.reuse, 0x6420, R5.reuse ;  /* 0x0000642004087816 */ /* 0x142fe40000000005 */
[----:B------:R-:W-:Y:S02]  /*b5f0*/  PRMT R9, R4, 0x7531, R5 ;  /* 0x0000753104097816 */ /* 0x000fe40000000005 */
[----:B------:R-:W-:-:S02]  /*b600*/  PRMT R10, R6, 0x6420, R7 ;  /* 0x00006420060a7816 */ /* 0x000fc40000000007 */
[----:B------:R-:W-:-:S05]  /*b610*/  PRMT R11, R6, 0x7531, R7 ;  /* 0x00007531060b7816 */ /* 0x000fca0000000007 */
[----:B------:R1:W-:Y:S04]  /*b620*/  STSM.16.M88.4 [R14+0x2400], R8 ;  /* 0x002400080e007844 */ /* 0x0003e80000000200 */
[----:B------:R-:W2:Y:S01]  /*b630*/  LDSM.16.MT88.4 R4, [R2+UR38+0x6c00] ;  /* 0x006c00260204783b */ /* 0x000ea20008004200 */
[----:B-1----:R-:W-:Y:S02]  /*b640*/  IADD3 R14, R24, 0x400, R14 ;  /* 0x00000400180e7810 */ /* 0x002fe40007ffe00e */
[C-C-:B--2---:R-:W-:Y:S02]  /*b650*/  PRMT R8, R4.reuse, 0x6420, R5.reuse ;  /* 0x0000642004087816 */ /* 0x144fe40000000005 */
[----:B------:R-:W-:Y:S02]  /*b660*/  PRMT R9, R4, 0x7531, R5 ;  /* 0x0000753104097816 */ /* 0x000fe40000000005 */
[----:B------:R-:W-:-:S02]  /*b670*/  PRMT R10, R6, 0x6420, R7 ;  /* 0x00006420060a7816 */ /* 0x000fc40000000007 */
[----:B------:R-:W-:-:S05]  /*b680*/  PRMT R11, R6, 0x7531, R7 ;  /* 0x00007531060b7816 */ /* 0x000fca0000000007 */
[----:B------:R-:W-:Y:S04]  /*b690*/  STSM.16.M88.4 [R14], R8 ;  /* 0x000000080e007844 */ /* 0x000fe80000000200 */
        /* <DEDUP_REMOVED lines=11> */
[----:B------:R1:W-:Y:S01]  /*b750*/  STSM.16.M88.4 [R14+0x2000], R8 ;  /* 0x002000080e007844 */ /* 0x0003e20000000200 */
[----:B------:R-:W-:Y:S01]  /*b760*/  @!PT LDS RZ, [RZ] ;  /* 0x00000000fffff984 */ /* 0x000fe20000000800 */
[----:B------:R-:W-:Y:S01]  /*b770*/  @!PT LDS RZ, [RZ] ;  /* 0x00000000fffff984 */ /* 0x000fe20000000800 */
[----:B------:R-:W-:Y:S01]  /*b780*/  @!PT LDS RZ, [RZ] ;  /* 0x00000000fffff984 */ /* 0x000fe20000000800 */
[----:B------:R-:W-:Y:S01]  /*b790*/  @!PT LDS RZ, [RZ] ;  /* 0x00000000fffff984 */ /* 0x000fe20000000800 */
[----:B------:R2:W-:Y:S06]  /*b7a0*/  MEMBAR.ALL.CTA ;  /* 0x0000000000007992 */ /* 0x0005ec0000008000 */
[----:B--2---:R-:W2:Y:S01]  /*b7b0*/  FENCE.VIEW.ASYNC.S ;  /* 0x00000000000073c6 */ /* 0x004ea20000000000 */
[----:B------:R-:W-:Y:S05]  /*b7c0*/  @!P1 BRA `(.L_x_79) ;  /* 0x0000000000049947 */ /* 0x000fea0003800000 */
[----:B------:R-:W-:Y:S01]  /*b7d0*/  BPT.TRAP 0x1 ;  /* 0x000000040000795c */ /* 0x000fe20000300000 */
.L_x_79:
[----:B--2---:R2:W-:Y:S01]  /*b7e0*/  SYNCS.ARRIVE.TRANS64.A1T0 RZ, [R3+URZ+0x17050], RZ ;  /* 0x017050ff03ff79a7 */ /* 0x0045e2000810003f */
[----:B------:R-:W-:Y:S01]  /*b7f0*/  BAR.SYNC.DEFER_BLOCKING 0x2, 0x80 ;  /* 0x0082000000007b1d */ /* 0x000fe20000010000 */
[----:B------:R-:W-:Y:S01]  /*b800*/  ISETP.NE.AND P0, PT, R26, RZ, PT ;  /* 0x000000ff1a00720c */ /* 0x000fe20003f05270 */
[----:B------:R-:W-:Y:S02]  /*b810*/  IMAD.MOV.U32 R5, RZ, RZ, R12 ;  /* 0x000000ffff057224 */ /* 0x000fe400078e000c */
[----:B------:R-:W-:-:S10]  /*b820*/  IMAD.MOV.U32 R4, RZ, RZ, R13 ;  /* 0x000000ffff047224 */ /* 0x000fd400078e000d */
[----:B------:R-:W-:-:S05]  /*b830*/  @!P0 VIADD R2, R3, 0x17080 ;  /* 0x0001708003028836 */ /* 0x000fca0000000000 */
[----:B------:R-:W-:-:S04]  /*b840*/  @!P0 PRMT R2, RZ, 0x654, R2 ;  /* 0x00000654ff028816 */ /* 0x000fc80000000002 */
[----:B------:R2:W-:Y:S01]  /*b850*/  @!P0 SYNCS.ARRIVE.TRANS64.RED.A1T0 RZ, [R2+URZ], RZ ;  /* 0x000000ff02ff89a7 */ /* 0x0005e2000810043f */
[C---:B------:R-:W-:Y:S01]  /*b860*/  ISETP.GT.AND P0, PT, R0.reuse, UR40, PT ;  /* 0x0000002800007c0c */ /* 0x040fe2000bf04270 */
[----:B------:R-:W-:-:S12]  /*b870*/  VIADD R0, R0, 0xffffffff ;  /* 0xffffffff00007836 */ /* 0x000fd80000000000 */
[----:B--2---:R-:W-:Y:S05]  /*b880*/  @P0 BRA `(.L_x_80) ;  /* 0xfffffff000700947 */ /* 0x004fea000383ffff */
[----:B------:R-:W-:Y:S05]  /*b890*/  BRA `(.L_x_81) ;  /* 0x0000000000047947 */ /* 0x000fea0003800000 */
.L_x_59:
[----:B------:R-:W-:-:S07]  /*b8a0*/  MOV R12, RZ ;  /* 0x000000ff000c7202 */ /* 0x000fce0000000f00 */
.L_x_81:
[----:B------:R-:W-:-:S04]  /*b8b0*/  ULOP3.LUT UR4, UR41, 0x1, URZ, 0xfc, !UPT ;  /* 0x0000000129047892 */ /* 0x000fc8000f8efc3f */
[----:B------:R-:W-:-:S06]  /*b8c0*/  UISETP.NE.AND UP0, UPT, UR4, 0x3, UPT ;  /* 0x000000030400788c */ /* 0x000fcc000bf05270 */
[----:B------:R-:W-:-:S13]  /*b8d0*/  PLOP3.LUT P0, PT, PT, PT, UP0, 0x80, 0x0 ;  /* 0x000000000000781c */ /* 0x000fda0003f0f008 */
[----:B------:R-:W-:Y:S05]  /*b8e0*/  @!P0 BRA `(.L_x_82) ;  /* 0x0000000000048947 */ /* 0x000fea0003800000 */
[----:B------:R-:W-:Y:S01]  /*b8f0*/  BPT.TRAP 0x1 ;  /* 0x000000040000795c */ /* 0x000fe20000300000 */
.L_x_82:
[----:B01----:R-:W-:Y:S01]  /*b900*/  LOP3.LUT R3, R13, 0x1, RZ, 0x3c, !PT ;  /* 0x000000010d037812 */ /* 0x003fe200078e3cff */
[----:B------:R-:W-:Y:S01]  /*b910*/  BSSY B0, `(.L_x_83) ;  /* 0x0000005000007945 */ /* 0x000fe20003800000 */
[----:B------:R-:W-:Y:S02]  /*b920*/  LEA R0, R12, UR38, 0x3 ;  /* 0x000000260c007c11 */ /* 0x000fe4000f8e18ff */
[----:B------:R-:W-:-:S04]  /*b930*/  SHF.L.U32 R3, R3, 0x1f, RZ ;  /* 0x0000001f03037819 */ /* 0x000fc800000006ff */
[----:B------:R-:W0:Y:S02]  /*b940*/  SYNCS.PHASECHK.TRANS64.TRYWAIT P0, [R0+URZ+0x17070], R3 ;  /* 0x01707003000075a7 */ /* 0x000e24000800017f */
[----:B0-----:R-:W-:Y:S05]  /*b950*/  @!P0 BRA `(.L_x_84) ;  /* 0x0000001000348947 */ /* 0x001fea0003800000 */
.L_x_119:
[----:B------:R-:W-:Y:S05]  /*b960*/  BSYNC B0 ;  /* 0x0000000000007941 */ /* 0x000fea0003800000 */
.L_x_83:
[----:B------:R-:W-:-:S06]  /*b970*/  ULOP3.LUT UR4, UR41, 0x2, URZ, 0xfc, !UPT ;  /* 0x0000000229047892 */ /* 0x000fcc000f8efc3f */
[----:B------:R-:W-:-:S05]  /*b980*/  IMAD.U32 R2, RZ, RZ, UR4 ;  /* 0x00000004ff027e24 */ /* 0x000fca000f8e00ff */
[----:B------:R-:W-:-:S13]  /*b990*/  ISETP.NE.AND P1, PT, R2, 0x3, PT ;  /* 0x000000030200780c */ /* 0x000fda0003f25270 */
[----:B------:R-:W-:Y:S05]  /*b9a0*/  @!P1 BRA `(.L_x_85) ;  /* 0x0000000000049947 */ /* 0x000fea0003800000 */
[----:B------:R-:W-:Y:S01]  /*b9b0*/  BPT.TRAP 0x1 ;  /* 0x000000040000795c */ /* 0x000fe20000300000 */
.L_x_85:
[----:B0-----:R-:W-:Y:S01]  /*b9c0*/  SHF.L.U32 R3, R13, 0x1f, RZ ;  /* 0x0000001f0d037819 */ /* 0x001fe200000006ff */
[----:B------:R-:W-:-:S03]  /*b9d0*/  IMAD R2, R12, 0x3000, RZ ;  /* 0x000030000c027824 */ /* 0x000fc600078e02ff */
[----:B------:R-:W0:Y:S02]  /*b9e0*/  SYNCS.PHASECHK.TRANS64.TRYWAIT P0, [R0+URZ+0x17060], R3 ;  /* 0x01706003000075a7 */ /* 0x000e24000800017f */
[----:B------:R-:W-:Y:S01]  /*b9f0*/  LOP3.LUT R25, R2, R25, RZ, 0xfc, !PT ;  /* 0x0000001902197212 */ /* 0x000fe200078efcff */
[----:B0-----:R-:W-:Y:S06]  /*ba00*/  @!P0 BRA `(.L_x_86) ;  /* 0x00000010001c8947 */ /* 0x001fec0003800000 */
.L_x_120:
[----:B------:R-:W-:Y:S05]  /*ba10*/  WARPSYNC.ALL ;  /* 0x0000000000007948 */ /* 0x000fea0003800000 */
[----:B------:R-:W1:Y:S01]  /*ba20*/  LDSM.16.MT88.4 R4, [R25+UR38+0x6400] ;  /* 0x006400261904783b */ /* 0x000e620008004200 */
        /* <DEDUP_REMOVED lines=46> */
.L_x_87:
[----:B--2---:R0:W-:Y:S01]  /*bd10*/  SYNCS.ARRIVE.TRANS64.A1T0 RZ, [R0+URZ+0x17050], RZ ;  /* 0x017050ff00ff79a7 */ /* 0x0041e2000810003f */
[----:B------:R-:W-:Y:S01]  /*bd20*/  BAR.SYNC.DEFER_BLOCKING 0x2, 0x80 ;  /* 0x0082000000007b1d */ /* 0x000fe20000010000 */
[----:B------:R-:W-:-:S13]  /*bd30*/  ISETP.NE.AND P0, PT, R26, RZ, PT ;  /* 0x000000ff1a00720c */ /* 0x000fda0003f05270 */
[----:B-1----:R-:W-:Y:S02]  /*bd40*/  @!P0 VIADD R2, R0, 0x17080 ;  /* 0x0001708000028836 */ /* 0x002fe40000000000 */
[----:B0-----:R-:W-:-:S03]  /*bd50*/  VIADD R0, R12, 0x1 ;  /* 0x000000010c007836 */ /* 0x001fc60000000000 */
[----:B------:R-:W-:-:S04]  /*bd60*/  @!P0 PRMT R2, RZ, 0x654, R2 ;  /* 0x00000654ff028816 */ /* 0x000fc80000000002 */
[----:B------:R0:W-:Y:S01]  /*bd70*/  @!P0 SYNCS.ARRIVE.TRANS64.RED.A1T0 RZ, [R2+URZ], RZ ;  /* 0x000000ff02ff89a7 */ /* 0x0001e2000810043f */
[----:B------:R-:W-:-:S04]  /*bd80*/  ISETP.NE.AND P0, PT, R0, 0x2, PT ;  /* 0x000000020000780c */ /* 0x000fc80003f05270 */
[----:B------:R-:W-:Y:S02]  /*bd90*/  SEL R4, RZ, 0x1, P0 ;  /* 0x00000001ff047807 */ /* 0x000fe40000000000 */
[----:B------:R-:W-:Y:S01]  /*bda0*/  SEL R0, R0, RZ, P0 ;  /* 0x000000ff00007207 */ /* 0x000fe20000000000 */
[----:B0-----:R-:W-:Y:S01]  /*bdb0*/  IMAD.MOV.U32 R2, RZ, RZ, RZ ;  /* 0x000000ffff027224 */ /* 0x001fe200078e00ff */
[----:B------:R-:W-:-:S07]  /*bdc0*/  LOP3.LUT R13, R13, R4, RZ, 0x3c, !PT ;  /* 0x000000040d0d7212 */ /* 0x000fce00078e3cff */
.L_x_40:
[----:B------:R-:W0:Y:S01]  /*bdd0*/  S2R R4, SR_CgaCtaId ;  /* 0x0000000000047919 */ /* 0x000e220000008800 */
[----:B------:R-:W-:Y:S02]  /*bde0*/  MOV R3, 0x400 ;  /* 0x0000040000037802 */ /* 0x000fe40000000f00 */
[----:B------:R-:W-:Y:S02]  /*bdf0*/  SHF.L.U32 R2, R2, 0x1f, RZ ;  /* 0x0000001f02027819 */ /* 0x000fe400000006ff */
[----:B0-----:R-:W-:-:S04]  /*be00*/  LEA R9, R4, R3, 0x18 ;  /* 0x0000000304097211 */ /* 0x001fc800078ec0ff */
[----:B------:R-:W0:Y:S02]  /*be10*/  SYNCS.PHASECHK.TRANS64.TRYWAIT P0, [R9+URZ+0x17020], R2 ;  /* 0x01702002090075a7 */ /* 0x000e24000800017f */
[----:B0-----:R-:W-:Y:S05]  /*be20*/  @!P0 BRA `(.L_x_88) ;  /* 0x0000000c00288947 */ /* 0x001fea0003800000 */
.L_x_121:
[----:B------:R-:W1:Y:S02]  /*be30*/  S2R R3, SR_TID.X ;  /* 0x0000000000037919 */ /* 0x000e640000002100 */
[----:B-1----:R-:W-:-:S04]  /*be40*/  SHF.R.U32.HI R3, RZ, 0x5, R3 ;  /* 0x00000005ff037819 */ /* 0x002fc80000011603 */
[----:B------:R-:W-:-:S05]  /*be50*/  LOP3.LUT R3, R3, 0x3, RZ, 0xc0, !PT ;  /* 0x0000000303037812 */ /* 0x000fca00078ec0ff */
[----:B0-----:R-:W0:Y:S02]  /*be60*/  SHFL.IDX PT, R2, R3, RZ, 0x1f ;  /* 0x00001fff03027589 */ /* 0x001e2400000e0000 */
[----:B0-----:R-:W-:-:S13]  /*be70*/  ISETP.NE.AND P0, PT, R2, RZ, PT ;  /* 0x000000ff0200720c */ /* 0x001fda0003f05270 */
[----:B------:R-:W-:Y:S05]  /*be80*/  @P0 BRA `(.L_x_10) ;  /* 0x00000000009c0947 */ /* 0x000fea0003800000 */
[----:B------:R-:W-:-:S13]  /*be90*/  ELECT P0, URZ, PT ;  /* 0x00000000003f782f */ /* 0x000fda0003800000 */
[----:B------:R-:W-:Y:S05]  /*bea0*/  @!P0 BRA `(.L_x_10) ;  /* 0x0000000000948947 */ /* 0x000fea0003800000 */
[----:B------:R-:W-:-:S06]  /*beb0*/  ULOP3.LUT UR4, UR41, 0x2, URZ, 0xfc, !UPT ;  /* 0x0000000229047892 */ /* 0x000fcc000f8efc3f */
[----:B------:R-:W-:-:S05]  /*bec0*/  IMAD.U32 R2, RZ, RZ, UR4 ;  /* 0x00000004ff027e24 */ /* 0x000fca000f8e00ff */
[----:B------:R-:W-:-:S13]  /*bed0*/  ISETP.NE.AND P0, PT, R2, 0x3, PT ;  /* 0x000000030200780c */ /* 0x000fda0003f05270 */
[----:B------:R-:W-:Y:S05]  /*bee0*/  @!P0 BRA `(.L_x_89) ;  /* 0x0000000000048947 */ /* 0x000fea0003800000 */
[----:B------:R-:W-:Y:S01]  /*bef0*/  BPT.TRAP 0x1 ;  /* 0x000000040000795c */ /* 0x000fe20000300000 */
.L_x_89:
[----:B------:R-:W-:Y:S01]  /*bf00*/  VIADD R7, R9, 0x17040 ;  /* 0x0001704009077836 */ /* 0x000fe20000000000 */
[----:B------:R-:W-:Y:S01]  /*bf10*/  SHF.L.U32 R3, R13, 0x1f, RZ ;  /* 0x0000001f0d037819 */ /* 0x000fe200000006ff */
[C---:B------:R-:W-:Y:S02]  /*bf20*/  VIADD R2, R0.reuse, 0x1 ;  /* 0x0000000100027836 */ /* 0x040fe40000000000 */
[----:B------:R-:W-:-:S03]  /*bf30*/  IMAD R6, R0, 0x8, R7 ;  /* 0x0000000800067824 */ /* 0x000fc600078e0207 */
[C---:B------:R-:W-:Y:S01]  /*bf40*/  ISETP.NE.AND P2, PT, R2.reuse, 0x2, PT ;  /* 0x000000020200780c */ /* 0x040fe20003f45270 */
[----:B------:R-:W0:Y:S03]  /*bf50*/  SYNCS.PHASECHK.TRANS64.TRYWAIT P1, [R6+URZ], R3 ;  /* 0x00000003060075a7 */ /* 0x000e26000802017f */
[----:B------:R-:W-:Y:S02]  /*bf60*/  SEL R4, RZ, 0x1, P2 ;  /* 0x00000001ff047807 */ /* 0x000fe40001000000 */
[----:B------:R-:W-:Y:S02]  /*bf70*/  SEL R5, R2, RZ, P2 ;  /* 0x000000ff02057207 */ /* 0x000fe40001000000 */
[----:B------:R-:W-:Y:S02]  /*bf80*/  LOP3.LUT R2, R13, R4, RZ, 0x3c, !PT ;  /* 0x000000040d027212 */ /* 0x000fe400078e3cff */
[----:B------:R-:W-:-:S02]  /*bf90*/  LEA R7, R5, R7, 0x3 ;  /* 0x0000000705077211 */ /* 0x000fc400078e18ff */
[----:B------:R-:W-:Y:S01]  /*bfa0*/  SHF.L.U32 R2, R2, 0x1f, RZ ;  /* 0x0000001f02027819 */ /* 0x000fe200000006ff */
[----:B0-----:R-:W-:Y:S06]  /*bfb0*/  @!P1 BRA `(.L_x_90) ;  /* 0x0000000800d89947 */ /* 0x001fec0003800000 */
.L_x_122:
[----:B------:R-:W1:Y:S02]  /*bfc0*/  SYNCS.PHASECHK.TRANS64.TRYWAIT P1, [R7+URZ], R2 ;  /* 0x00000002070075a7 */ /* 0x000e64000802017f */
[----:B-1----:R-:W-:Y:S05]  /*bfd0*/  @!P1 BRA `(.L_x_91) ;  /* 0x0000000800e49947 */ /* 0x002fea0003800000 */
.L_x_123:
[----:B------:R-:W-:Y:S05]  /*bfe0*/  @!P0 BRA `(.L_x_92) ;  /* 0x0000000000048947 */ /* 0x000fea0003800000 */
[----:B------:R-:W-:Y:S01]  /*bff0*/  BPT.TRAP 0x1 ;  /* 0x000000040000795c */ /* 0x000fe20000300000 */
.L_x_92:
[----:B------:R-:W-:-:S04]  /*c000*/  IMAD R0, R0, 0x8, R9 ;  /* 0x0000000800007824 */ /* 0x000fc800078e0209 */
[----:B------:R-:W2:Y:S02]  /*c010*/  SYNCS.PHASECHK.TRANS64.TRYWAIT P1, [R0+URZ+0x17060], R3 ;  /* 0x01706003000075a7 */ /* 0x000ea4000802017f */
[----:B--2---:R-:W-:Y:S05]  /*c020*/  @!P1 BRA `(.L_x_93) ;  /* 0x0000000800e49947 */ /* 0x004fea0003800000 */
.L_x_124:
[----:B------:R-:W-:Y:S05]  /*c030*/  @!P0 BRA `(.L_x_94) ;  /* 0x0000000000048947 */ /* 0x000fea0003800000 */
[----:B------:R-:W-:Y:S01]  /*c040*/  BPT.TRAP 0x1 ;  /* 0x000000040000795c */ /* 0x000fe20000300000 */
.L_x_94:
[----:B------:R-:W-:-:S04]  /*c050*/  IMAD R5, R5, 0x8, R9 ;  /* 0x0000000805057824 */ /* 0x000fc800078e0209 */
[----:B------:R-:W3:Y:S02]  /*c060*/  SYNCS.PHASECHK.TRANS64.TRYWAIT P1, [R5+URZ+0x17060], R2 ;  /* 0x01706002050075a7 */ /* 0x000ee4000802017f */
[----:B---3--:R-:W-:Y:S05]  /*c070*/  @!P1 BRA `(.L_x_95) ;  /* 0x0000000800e49947 */ /* 0x008fea0003800000 */
.L_x_125:
[----:B------:R-:W-:Y:S05]  /*c080*/  @!P0 BRA `(.L_x_96) ;  /* 0x0000000000048947 */ /* 0x000fea0003800000 */
[----:B------:R-:W-:Y:S01]  /*c090*/  BPT.TRAP 0x1 ;  /* 0x000000040000795c */ /* 0x000fe20000300000 */
.L_x_96:
[----:B------:R-:W4:Y:S02]  /*c0a0*/  SYNCS.PHASECHK.TRANS64.TRYWAIT P0, [R0+URZ+0x17080], R3 ;  /* 0x01708003000075a7 */ /* 0x000f24000800017f */
[----:B----4-:R-:W-:Y:S05]  /*c0b0*/  @!P0 BRA `(.L_x_97) ;  /* 0x0000000800e88947 */ /* 0x010fea0003800000 */
.L_x_98:
[----:B------:R0:W0:Y:S02]  /*c0c0*/  SYNCS.PHASECHK.TRANS64.TRYWAIT P0, [R5+URZ+0x17080], R2 ;  /* 0x01708002050075a7 */ /* 0x000024000800017f */
[----:B0-----:R-:W-:Y:S05]  /*c0d0*/  @!P0 NANOSLEEP.SYNCS 0x989680 ;  /* 0x009896800000895d */ /* 0x001fea0003900000 */
[----:B------:R-:W0:Y:S02]  /*c0e0*/  @!P0 SYNCS.PHASECHK.TRANS64 P0, [R5+URZ+0x17080], R2 ;  /* 0x01708002050085a7 */ /* 0x000e24000800007f */
[----:B0-----:R-:W-:Y:S05]  /*c0f0*/  @!P0 BRA `(.L_x_98) ;  /* 0xfffffffc00f08947 */ /* 0x001fea000383ffff */
.L_x_10:
[----:B------:R-:W-:Y:S05]  /*c100*/  BSYNC B6 ;  /* 0x0000000000067941 */ /* 0x000fea0003800000 */
.L_x_7:
[----:B------:R-:W-:Y:S05]  /*c110*/  EXIT ;  /* 0x000000000000794d */ /* 0x000fea0003800000 */
.L_x_14:
[----:B0-----:R-:W-:-:S04]  /*c120*/  IMAD.U32 R3, RZ, RZ, UR38 ;  /* 0x00000026ff037e24 */ /* 0x001fc8000f8e00ff */
[----:B------:R0:W1:Y:S03]  /*c130*/  SYNCS.PHASECHK.TRANS64.TRYWAIT P0, [R3+URZ+0x17000], R6 ;  /* 0x01700006030075a7 */ /* 0x000066000800017f */
[----:B-1----:R-:W-:Y:S05]  /*c140*/  @!P0 NANOSLEEP.SYNCS 0x989680 ;  /* 0x009896800000895d */ /* 0x002fea0003900000 */
[----:B------:R-:W1:Y:S02]  /*c150*/  @!P0 SYNCS.PHASECHK.TRANS64 P0, [R3+URZ+0x17000], R6 ;  /* 0x01700006030085a7 */ /* 0x000e64000800007f */
[----:B-1----:R-:W-:Y:S05]  /*c160*/  @!P0 BRA `(.L_x_14) ;  /* 0xfffffffc00ec8947 */ /* 0x002fea000383ffff */
[----:B------:R-:W-:Y:S05]  /*c170*/  BRA `(.L_x_99) ;  /* 0xffffff5400047947 */ /* 0x000fea000383ffff */
.L_x_18:
[----:B0-----:R-:W-:-:S04]  /*c180*/  IMAD.U32 R3, RZ, RZ, UR38 ;  /* 0x00000026ff037e24 */ /* 0x001fc8000f8e00ff */
[----:B------:R0:W2:Y:S03]  /*c190*/  SYNCS.PHASECHK.TRANS64.TRYWAIT P2, [R3+URZ+0x17030], R6 ;  /* 0x01703006030075a7 */ /* 0x0000a6000804017f */
[----:B--2---:R-:W-:Y:S05]  /*c1a0*/  @!P2 NANOSLEEP.SYNCS 0x989680 ;  /* 0x009896800000a95d */ /* 0x004fea0003900000 */
[----:B------:R-:W2:Y:S02]  /*c1b0*/  @!P2 SYNCS.PHASECHK.TRANS64 P2, [R3+URZ+0x17030], R6 ;  /* 0x017030060300a5a7 */ /* 0x000ea4000804007f */
[----:B--2---:R-:W-:Y:S05]  /*c1c0*/  @!P2 BRA `(.L_x_18) ;  /* 0xfffffffc00eca947 */ /* 0x004fea000383ffff */
[----:B------:R-:W-:Y:S05]  /*c1d0*/  BRA `(.L_x_17) ;  /* 0xffffff5400207947 */ /* 0x000fea000383ffff */
.L_x_23:
[----:B-1----:R-:W-:-:S04]  /*c1e0*/  IMAD.U32 R10, RZ, RZ, UR22 ;  /* 0x00000016ff0a7e24 */ /* 0x002fc8000f8e00ff */
[----:B------:R1:W2:Y:S03]  /*c1f0*/  SYNCS.PHASECHK.TRANS64.TRYWAIT P2, [R10+URZ+0x17030], R3 ;  /* 0x017030030a0075a7 */ /* 0x0002a6000804017f */
[----:B--2---:R-:W-:Y:S05]  /*c200*/  @!P2 NANOSLEEP.SYNCS 0x989680 ;  /* 0x009896800000a95d */ /* 0x004fea0003900000 */
[----:B------:R-:W2:Y:S02]  /*c210*/  @!P2 SYNCS.PHASECHK.TRANS64 P2, [R10+URZ+0x17030], R3 ;  /* 0x017030030a00a5a7 */ /* 0x000ea4000804007f */
[----:B--2---:R-:W-:Y:S05]  /*c220*/  @!P2 BRA `(.L_x_23) ;  /* 0xfffffffc00eca947 */ /* 0x004fea000383ffff */
[----:B------:R-:W-:Y:S05]  /*c230*/  BRA `(.L_x_22) ;  /* 0xffffff7c008c7947 */ /* 0x000fea000383ffff */
.L_x_27:
[----:B-1----:R-:W-:-:S04]  /*c240*/  IMAD.U32 R70, RZ, RZ, UR11 ;  /* 0x0000000bff467e24 */ /* 0x002fc8000f8e00ff */
[----:B------:R1:W3:Y:S03]  /*c250*/  SYNCS.PHASECHK.TRANS64.TRYWAIT P2, [R70+URZ+0x17050], R3 ;  /* 0x01705003460075a7 */ /* 0x0002e6000804017f */
[----:B---3--:R-:W-:Y:S05]  /*c260*/  @!P2 NANOSLEEP.SYNCS 0x989680 ;  /* 0x009896800000a95d */ /* 0x008fea0003900000 */
[----:B------:R-:W3:Y:S02]  /*c270*/  @!P2 SYNCS.PHASECHK.TRANS64 P2, [R70+URZ+0x17050], R3 ;  /* 0x017050034600a5a7 */ /* 0x000ee4000804007f */
[----:B---3--:R-:W-:Y:S05]  /*c280*/  @!P2 BRA `(.L_x_27) ;  /* 0xfffffffc00eca947 */ /* 0x008fea000383ffff */
[----:B------:R-:W-:Y:S05]  /*c290*/  BRA `(.L_x_26) ;  /* 0xffffff8800e47947 */ /* 0x000fea000383ffff */
.L_x_33:
[----:B-1----:R-:W-:-:S04]  /*c2a0*/  IMAD.U32 R5, RZ, RZ, UR11 ;  /* 0x0000000bff057e24 */ /* 0x002fc8000f8e00ff */
[----:B------:R1:W2:Y:S03]  /*c2b0*/  SYNCS.PHASECHK.TRANS64.TRYWAIT P1, [R5+URZ+0x17050], R0 ;  /* 0x01705000050075a7 */ /* 0x0002a6000802017f */
[----:B--2---:R-:W-:Y:S05]  /*c2c0*/  @!P1 NANOSLEEP.SYNCS 0x989680 ;  /* 0x009896800000995d */ /* 0x004fea0003900000 */
[----:B------:R-:W2:Y:S02]  /*c2d0*/  @!P1 SYNCS.PHASECHK.TRANS64 P1, [R5+URZ+0x17050], R0 ;  /* 0x01705000050095a7 */ /* 0x000ea4000802007f */
[----:B--2---:R-:W-:Y:S05]  /*c2e0*/  @!P1 BRA `(.L_x_33) ;  /* 0xfffffffc00ec9947 */ /* 0x004fea000383ffff */
[----:B------:R-:W-:Y:S05]  /*c2f0*/  BRA `(.L_x_32) ;  /* 0xffffffa0003c7947 */ /* 0x000fea000383ffff */
.L_x_46:
[----:B------:R-:W-:Y:S01]  /*c300*/  IMAD.MOV.U32 R13, RZ, RZ, R17 ;  /* 0x000000ffff0d7224 */ /* 0x000fe200078e0011 */
[----:B------:R-:W-:Y:S01]  /*c310*/  MOV R11, 0x1f ;  /* 0x0000001f000b7802 */ /* 0x000fe20000000f00 */
[----:B------:R-:W-:Y:S02]  /*c320*/  IMAD.MOV.U32 R12, RZ, RZ, RZ ;  /* 0x000000ffff0c7224 */ /* 0x000fe400078e00ff */
[----:B------:R-:W-:-:S07]  /*c330*/  IMAD.MOV.U32 R15, RZ, RZ, -0x1 ;  /* 0xffffffffff0f7424 */ /* 0x000fce00078e00ff */
[----:B------:R-:W-:Y:S05]  /*c340*/  WARPSYNC.COLLECTIVE R15, `(.L_x_100) ;  /* 0x000000000f087348 */ /* 0x000fea0003c00000 */
[----:B------:R0:W1:Y:S02]  /*c350*/  SHFL.IDX P6, R14, R13, R12, R11 ;  /* 0x0000000c0d0e7389 */ /* 0x00006400000c000b */
[----:B01----:R-:W-:Y:S01]  /*c360*/  ENDCOLLECTIVE ;  /* 0x000000000000791b */ /* 0x003fe20003800000 */
.L_x_100:
[----:B------:R-:W-:Y:S05]  /*c370*/  BRA `(.L_x_101) ;  /* 0xffffffd400807947 */ /* 0x000fea000383ffff */
.L_x_48:
[----:B------:R-:W-:Y:S01]  /*c380*/  BSSY B0, `(.L_x_102) ;  /* 0x0000006000007945 */ /* 0x000fe20003800000 */
[----:B------:R-:W-:-:S07]  /*c390*/  IMAD.MOV.U32 R15, RZ, RZ, -0x1 ;  /* 0xffffffffff0f7424 */ /* 0x000fce00078e00ff */
[----:B0-----:R-:W-:Y:S05]  /*c3a0*/  WARPSYNC.COLLECTIVE R15, `(.L_x_103) ;  /* 0x000000000f0c7348 */ /* 0x001fea0003c00000 */
[----:B------:R-:W-:Y:S02]  /*c3b0*/  ELECT P6, UR62, PT ;  /* 0x00000000003e782f */ /* 0x000fe400038c0000 */
[----:B------:R-:W-:Y:S01]  /*c3c0*/  MOV R14, UR62 ;  /* 0x0000003e000e7c02 */ /* 0x000fe20008000f00 */
[----:B0-----:R-:W-:Y:S10]  /*c3d0*/  ENDCOLLECTIVE ;  /* 0x000000000000791b */ /* 0x001ff40003800000 */
.L_x_103:
[----:B------:R-:W-:Y:S05]  /*c3e0*/  BSYNC B0 ;  /* 0x0000000000007941 */ /* 0x000fea0003800000 */
.L_x_102:
[----:B------:R-:W-:Y:S05]  /*c3f0*/  BRA `(.L_x_104) ;  /* 0xffffffd400887947 */ /* 0x000fea000383ffff */
.L_x_50:
[----:B--2---:R-:W-:-:S04]  /*c400*/  IMAD.U32 R3, RZ, RZ, UR38 ;  /* 0x00000026ff037e24 */ /* 0x004fc8000f8e00ff */
[----:B------:R2:W3:Y:S03]  /*c410*/  SYNCS.PHASECHK.TRANS64.TRYWAIT P0, [R3+URZ+0x17080], R0 ;  /* 0x01708000030075a7 */ /* 0x0004e6000800017f */
[----:B---3--:R-:W-:Y:S05]  /*c420*/  @!P0 NANOSLEEP.SYNCS 0x989680 ;  /* 0x009896800000895d */ /* 0x008fea0003900000 */
[----:B------:R-:W3:Y:S02]  /*c430*/  @!P0 SYNCS.PHASECHK.TRANS64 P0, [R3+URZ+0x17080], R0 ;  /* 0x01708000030085a7 */ /* 0x000ee4000800007f */
[----:B---3--:R-:W-:Y:S05]  /*c440*/  @!P0 BRA `(.L_x_50) ;  /* 0xfffffffc00ec8947 */ /* 0x008fea000383ffff */
[----:B------:R-:W-:Y:S05]  /*c450*/  BRA `(.L_x_105) ;  /* 0xffffffd400d87947 */ /* 0x000fea000383ffff */
.L_x_52:
[----:B--2---:R-:W-:-:S04]  /*c460*/  IMAD.U32 R3, RZ, RZ, UR38 ;  /* 0x00000026ff037e24 */ /* 0x004fc8000f8e00ff */
[----:B------:R2:W3:Y:S03]  /*c470*/  SYNCS.PHASECHK.TRANS64.TRYWAIT P0, [R3+URZ+0x17040], R0 ;  /* 0x01704000030075a7 */ /* 0x0004e6000800017f */
[----:B---3--:R-:W-:Y:S05]  /*c480*/  @!P0 NANOSLEEP.SYNCS 0x989680 ;  /* 0x009896800000895d */ /* 0x008fea0003900000 */
[----:B------:R-:W3:Y:S02]  /*c490*/  @!P0 SYNCS.PHASECHK.TRANS64 P0, [R3+URZ+0x17040], R0 ;  /* 0x01704000030085a7 */ /* 0x000ee4000800007f */
[----:B---3--:R-:W-:Y:S05]  /*c4a0*/  @!P0 BRA `(.L_x_52) ;  /* 0xfffffffc00ec8947 */ /* 0x008fea000383ffff */
[----:B------:R-:W-:Y:S05]  /*c4b0*/  BRA `(.L_x_106) ;  /* 0xffffffd800487947 */ /* 0x000fea000383ffff */
.L_x_55:
[----:B------:R-:W-:Y:S02]  /*c4c0*/  IMAD.MOV.U32 R13, RZ, RZ, R5 ;  /* 0x000000ffff0d7224 */ /* 0x000fe400078e0005 */
[----:B------:R-:W-:Y:S02]  /*c4d0*/  IMAD.MOV.U32 R12, RZ, RZ, RZ ;  /* 0x000000ffff0c7224 */ /* 0x000fe400078e00ff */
[----:B------:R-:W-:Y:S02]  /*c4e0*/  IMAD.MOV.U32 R11, RZ, RZ, 0x1e1f ;  /* 0x00001e1fff0b7424 */ /* 0x000fe400078e00ff */
[----:B------:R-:W-:Y:S02]  /*c4f0*/  IMAD.MOV.U32 R15, RZ, RZ, -0x1 ;  /* 0xffffffffff0f7424 */ /* 0x000fe400078e00ff */
[----:B------:R-:W-:-:S07]  /*c500*/  IMAD R17, R20, 0xc0, R7 ;  /* 0x000000c014117824 */ /* 0x000fce00078e0207 */
[----:B------:R-:W-:Y:S05]  /*c510*/  WARPSYNC.COLLECTIVE R15, `(.L_x_107) ;  /* 0x000000000f087348 */ /* 0x000fea0003c00000 */
[----:B------:R0:W1:Y:S02]  /*c520*/  SHFL.IDX P6, R14, R13, R12, R11 ;  /* 0x0000000c0d0e7389 */ /* 0x00006400000c000b */
[----:B01----:R-:W-:Y:S01]  /*c530*/  ENDCOLLECTIVE ;  /* 0x000000000000791b */ /* 0x003fe20003800000 */
.L_x_107:
[----:B------:R-:W-:Y:S01]  /*c540*/  MOV R13, R4 ;  /* 0x00000004000d7202 */ /* 0x000fe20000000f00 */
[----:B------:R-:W-:-:S07]  /*c550*/  IMAD.MOV.U32 R2, RZ, RZ, R14 ;  /* 0x000000ffff027224 */ /* 0x000fce00078e000e */
[----:B------:R-:W-:Y:S05]  /*c560*/  WARPSYNC.COLLECTIVE R15, `(.L_x_108) ;  /* 0x000000000f087348 */ /* 0x000fea0003c00000 */
[----:B------:R0:W1:Y:S02]  /*c570*/  SHFL.IDX P6, R14, R13, R12, R11 ;  /* 0x0000000c0d0e7389 */ /* 0x00006400000c000b */
[----:B01----:R-:W-:Y:S01]  /*c580*/  ENDCOLLECTIVE ;  /* 0x000000000000791b */ /* 0x003fe20003800000 */
.L_x_108:
[----:B------:R-:W-:Y:S02]  /*c590*/  ULDC UR4, c[0x0][0x288] ;  /* 0x0000a20000047ab9 */ /* 0x000fe40000000800 */
[----:B------:R-:W-:-:S05]  /*c5a0*/  IMAD R10, R10, UR4, RZ ;  /* 0x000000040a0a7c24 */ /* 0x000fca000f8e02ff */
[----:B------:R-:W-:Y:S01]  /*c5b0*/  ISETP.GE.AND P3, PT, R17, R10, PT ;  /* 0x0000000a1100720c */ /* 0x000fe20003f66270 */
[----:B------:R-:W-:Y:S02]  /*c5c0*/  IMAD.MOV.U32 R13, RZ, RZ, R5 ;  /* 0x000000ffff0d7224 */ /* 0x000fe400078e0005 */
[----:B------:R-:W-:-:S10]  /*c5d0*/  IMAD.MOV.U32 R12, RZ, RZ, 0x1 ;  /* 0x00000001ff0c7424 */ /* 0x000fd400078e00ff */
[----:B------:R-:W-:Y:S01]  /*c5e0*/  @!P3 VIADD R21, R0, UR38 ;  /* 0x000000260015bc36 */ /* 0x000fe20008000000 */
[----:B------:R-:W-:-:S05]  /*c5f0*/  @!P3 IADD3 R14, P4, R6, R14, RZ ;  /* 0x0000000e060eb210 */ /* 0x000fca0007f9e0ff */
[----:B------:R-:W-:Y:S02]  /*c600*/  @!P3 IMAD.X R3, RZ, RZ, R2, P4 ;  /* 0x000000ffff03b224 */ /* 0x000fe400020e0602 */
[----:B------:R-:W-:-:S07]  /*c610*/  @!P3 IMAD.MOV.U32 R2, RZ, RZ, R14 ;  /* 0x000000ffff02b224 */ /* 0x000fce00078e000e */
[----:B------:R-:W-:Y:S05]  /*c620*/  WARPSYNC.COLLECTIVE R15, `(.L_x_109) ;  /* 0x000000000f087348 */ /* 0x000fea0003c00000 */
[----:B------:R0:W1:Y:S02]  /*c630*/  SHFL.IDX P6, R14, R13, R12, R11 ;  /* 0x0000000c0d0e7389 */ /* 0x00006400000c000b */
[----:B01----:R-:W-:Y:S01]  /*c640*/  ENDCOLLECTIVE ;  /* 0x000000000000791b */ /* 0x003fe20003800000 */
.L_x_109:
[----:B------:R-:W-:Y:S01]  /*c650*/  @!PT LDS RZ, [RZ] ;  /* 0x00000000fffff984 */ /* 0x000fe20000000800 */
[----:B------:R-:W-:Y:S01]  /*c660*/  @!PT LDS RZ, [RZ] ;  /* 0x00000000fffff984 */ /* 0x000fe20000000800 */
[----:B------:R-:W-:Y:S01]  /*c670*/  @!PT LDS RZ, [RZ] ;  /* 0x00000000fffff984 */ /* 0x000fe20000000800 */
[----:B------:R0:W-:Y:S04]  /*c680*/  @!P3 LDGSTS.E.BYPASS.LTC128B.128 [R21+0xc400], desc[UR44][R2.64], !P2 ;  /* 0x0c4000000215bfae */ /* 0x0001e8000d101d6c */
[----:B------:R0:W-:Y:S04]  /*c690*/  @!P3 LDGSTS.E.BYPASS.LTC128B.128 [R21+0xdc00], desc[UR44][R2.64+0x20], !P0 ;  /* 0x0dc000200215bfae */ /* 0x0001e8000c101d6c */
[----:B------:R0:W-:Y:S01]  /*c6a0*/  @!P3 LDGSTS.E.BYPASS.LTC128B.128 [R21+0xf400], desc[UR44][R2.64+0x40], !P1 ;  /* 0x0f4000400215bfae */ /* 0x0001e2000c901d6c */
[----:B------:R-:W-:Y:S02]  /*c6b0*/  IMAD.MOV.U32 R13, RZ, RZ, R4 ;  /* 0x000000ffff0d7224 */ /* 0x000fe400078e0004 */
[----:B------:R-:W-:-:S07]  /*c6c0*/  IMAD.MOV.U32 R7, RZ, RZ, R14 ;  /* 0x000000ffff077224 */ /* 0x000fce00078e000e */
[----:B0-----:R-:W-:Y:S05]  /*c6d0*/  WARPSYNC.COLLECTIVE R15, `(.L_x_110) ;  /* 0x000000000f087348 */ /* 0x001fea0003c00000 */
[----:B------:R1:W2:Y:S02]  /*c6e0*/  SHFL.IDX P6, R14, R13, R12, R11 ;  /* 0x0000000c0d0e7389 */ /* 0x0002a400000c000b */
[----:B012---:R-:W-:Y:S01]  /*c6f0*/  ENDCOLLECTIVE ;  /* 0x000000000000791b */ /* 0x007fe20003800000 */
.L_x_110:
[----:B------:R-:W-:-:S05]  /*c700*/  VIADD R3, R17, 0x40 ;  /* 0x0000004011037836 */ /* 0x000fca0000000000 */
[----:B------:R-:W-:Y:S01]  /*c710*/  ISETP.GE.AND P4, PT, R3, R10, PT ;  /* 0x0000000a0300720c */ /* 0x000fe20003f86270 */
[----:B------:R-:W-:Y:S02]  /*c720*/  IMAD.MOV.U32 R13, RZ, RZ, R9 ;  /* 0x000000ffff0d7224 */ /* 0x000fe400078e0009 */
[----:B------:R-:W-:-:S10]  /*c730*/  IMAD.MOV.U32 R12, RZ, RZ, RZ ;  /* 0x000000ffff0c7224 */ /* 0x000fd400078e00ff */
[----:B------:R-:W-:Y:S02]  /*c740*/  @!P4 VIADD R5, R0, UR38 ;  /* 0x000000260005cc36 */ /* 0x000fe40008000000 */
[----:B------:R-:W-:-:S07]  /*c750*/  IMAD.MOV.U32 R27, RZ, RZ, R14 ;  /* 0x000000ffff1b7224 */ /* 0x000fce00078e000e */
[----:B------:R-:W-:Y:S05]  /*c760*/  WARPSYNC.COLLECTIVE R15, `(.L_x_111) ;  /* 0x000000000f087348 */ /* 0x000fea0003c00000 */
[----:B------:R0:W1:Y:S02]  /*c770*/  SHFL.IDX P6, R14, R13, R12, R11 ;  /* 0x0000000c0d0e7389 */ /* 0x00006400000c000b */
[----:B01----:R-:W-:Y:S01]  /*c780*/  ENDCOLLECTIVE ;  /* 0x000000000000791b */ /* 0x003fe20003800000 */
.L_x_111:
[----:B------:R-:W-:-:S04]  /*c790*/  @!P4 IADD3 R27, P3, R6, R27, RZ ;  /* 0x0000001b061bc210 */ /* 0x000fc80007f7e0ff */
[----:B------:R-:W-:Y:S01]  /*c7a0*/  @!P4 IADD3.X R4, RZ, R7, RZ, P3, !PT ;  /* 0x00000007ff04c210 */ /* 0x000fe20001ffe4ff */
[----:B------:R-:W-:-:S04]  /*c7b0*/  @!P4 IMAD.MOV.U32 R2, RZ, RZ, R27 ;  /* 0x000000ffff02c224 */ /* 0x000fc800078e001b */
[----:B------:R-:W-:Y:S02]  /*c7c0*/  @!P4 IMAD.MOV.U32 R3, RZ, RZ, R4 ;  /* 0x000000ffff03c224 */ /* 0x000fe400078e0004 */
[----:B------:R-:W-:-:S03]  /*c7d0*/  IMAD.MOV.U32 R13, RZ, RZ, R8 ;  /* 0x000000ffff0d7224 */ /* 0x000fc600078e0008 */
[----:B------:R-:W-:Y:S01]  /*c7e0*/  @!PT LDS RZ, [RZ] ;  /* 0x00000000fffff984 */ /* 0x000fe20000000800 */
[----:B------:R-:W-:Y:S01]  /*c7f0*/  @!PT LDS RZ, [RZ] ;  /* 0x00000000fffff984 */ /* 0x000fe20000000800 */
[----:B------:R-:W-:Y:S01]  /*c800*/  @!PT LDS RZ, [RZ] ;  /* 0x00000000fffff984 */ /* 0x000fe20000000800 */
[----:B------:R0:W-:Y:S04]  /*c810*/  @!P4 LDGSTS.E.BYPASS.LTC128B.128 [R5+0xcc00], desc[UR44][R2.64], !P2 ;  /* 0x0cc000000205cfae */ /* 0x0001e8000d101d6c */
[----:B------:R0:W-:Y:S01]  /*c820*/  @!P4 LDGSTS.E.BYPASS.LTC128B.128 [R5+0xe400], desc[UR44][R2.64+0x20], !P0 ;  /* 0x0e4000200205cfae */ /* 0x0001e2000c101d6c */
[----:B------:R-:W-:-:S03]  /*c830*/  IMAD.MOV.U32 R9, RZ, RZ, R14 ;  /* 0x000000ffff097224 */ /* 0x000fc600078e000e */
[----:B------:R0:W-:Y:S04]  /*c840*/  @!P4 LDGSTS.E.BYPASS.LTC128B.128 [R5+0xfc00], desc[UR44][R2.64+0x40], !P1 ;  /* 0x0fc000400205cfae */ /* 0x0001e8000c901d6c */
[----:B0-----:R-:W-:Y:S05]  /*c850*/  WARPSYNC.COLLECTIVE R15, `(.L_x_112) ;  /* 0x000000000f087348 */ /* 0x001fea0003c00000 */
[----:B------:R1:W2:Y:S02]  /*c860*/  SHFL.IDX P6, R14, R13, R12, R11 ;  /* 0x0000000c0d0e7389 */ /* 0x0002a400000c000b */
[----:B012---:R-:W-:Y:S01]  /*c870*/  ENDCOLLECTIVE ;  /* 0x000000000000791b */ /* 0x007fe20003800000 */
.L_x_112:
[----:B------:R-:W-:Y:S05]  /*c880*/  BRA `(.L_x_113) ;  /* 0xffffffdc00e07947 */ /* 0x000fea000383ffff */
.L_x_58:
[----:B01----:R-:W-:-:S04]  /*c890*/  IMAD.U32 R3, RZ, RZ, UR38 ;  /* 0x00000026ff037e24 */ /* 0x003fc8000f8e00ff */
[----:B------:R0:W1:Y:S03]  /*c8a0*/  SYNCS.PHASECHK.TRANS64.TRYWAIT P0, [R3+URZ+0x17020], R4 ;  /* 0x01702004030075a7 */ /* 0x000066000800017f */
[----:B-1----:R-:W-:Y:S05]  /*c8b0*/  @!P0 NANOSLEEP.SYNCS 0x989680 ;  /* 0x009896800000895d */ /* 0x002fea0003900000 */
[----:B------:R-:W1:Y:S02]  /*c8c0*/  @!P0 SYNCS.PHASECHK.TRANS64 P0, [R3+URZ+0x17020], R4 ;  /* 0x01702004030085a7 */ /* 0x000e64000800007f */
[----:B-1----:R-:W-:Y:S05]  /*c8d0*/  @!P0 BRA `(.L_x_58) ;  /* 0xfffffffc00ec8947 */ /* 0x002fea000383ffff */
[----:B------:R-:W-:Y:S05]  /*c8e0*/  BRA `(.L_x_114) ;  /* 0xffffffe000247947 */ /* 0x000fea000383ffff */
.L_x_63:
[----:B-1----:R1:W2:Y:S02]  /*c8f0*/  SYNCS.PHASECHK.TRANS64.TRYWAIT P0, [R6+URZ+0x17080], R3 ;  /* 0x01708003060075a7 */ /* 0x0022a4000800017f */
[----:B--2---:R-:W-:Y:S05]  /*c900*/  @!P0 NANOSLEEP.SYNCS 0x989680 ;  /* 0x009896800000895d */ /* 0x004fea0003900000 */
[----:B------:R-:W2:Y:S02]  /*c910*/  @!P0 SYNCS.PHASECHK.TRANS64 P0, [R6+URZ+0x17080], R3 ;  /* 0x01708003060085a7 */ /* 0x000ea4000800007f */
[----:B--2---:R-:W-:Y:S05]  /*c920*/  @!P0 BRA `(.L_x_63) ;  /* 0xfffffffc00f08947 */ /* 0x004fea000383ffff */
[----:B------:R-:W-:Y:S05]  /*c930*/  BRA `(.L_x_115) ;  /* 0xffffffe000d07947 */ /* 0x000fea000383ffff */
.L_x_69:
[----:B--2---:R2:W3:Y:S02]  /*c940*/  SYNCS.PHASECHK.TRANS64.TRYWAIT P0, [R6+URZ+0x17040], R3 ;  /* 0x01704003060075a7 */ /* 0x0044e4000800017f */
[----:B---3--:R-:W-:Y:S05]  /*c950*/  @!P0 NANOSLEEP.SYNCS 0x989680 ;  /* 0x009896800000895d */ /* 0x008fea0003900000 */
[----:B------:R-:W3:Y:S02]  /*c960*/  @!P0 SYNCS.PHASECHK.TRANS64 P0, [R6+URZ+0x17040], R3 ;  /* 0x01704003060085a7 */ /* 0x000ee4000800007f */
[----:B---3--:R-:W-:Y:S05]  /*c970*/  @!P0 BRA `(.L_x_69) ;  /* 0xfffffffc00f08947 */ /* 0x008fea000383ffff */
[----:B------:R-:W-:Y:S05]  /*c980*/  BRA `(.L_x_116) ;  /* 0xffffffe400b47947 */ /* 0x000fea000383ffff */
.L_x_76:
[----:B--2---:R2:W3:Y:S02]  /*c990*/  SYNCS.PHASECHK.TRANS64.TRYWAIT P0, [R3+URZ+0x17070], R2 ;  /* 0x01707002030075a7 */ /* 0x0044e4000800017f */
[----:B---3--:R-:W-:Y:S05]  /*c9a0*/  @!P0 NANOSLEEP.SYNCS 0x989680 ;  /* 0x009896800000895d */ /* 0x008fea0003900000 */
[----:B------:R-:W3:Y:S02]  /*c9b0*/  @!P0 SYNCS.PHASECHK.TRANS64 P0, [R3+URZ+0x17070], R2 ;  /* 0x01707002030085a7 */ /* 0x000ee4000800007f */
[----:B---3--:R-:W-:Y:S05]  /*c9c0*/  @!P0 BRA `(.L_x_76) ;  /* 0xfffffffc00f08947 */ /* 0x008fea000383ffff */
[----:B------:R-:W-:Y:S05]  /*c9d0*/  BRA `(.L_x_117) ;  /* 0xffffffe800a47947 */ /* 0x000fea000383ffff */
.L_x_78:
[----:B--2---:R2:W3:Y:S02]  /*c9e0*/  SYNCS.PHASECHK.TRANS64.TRYWAIT P0, [R3+URZ+0x17060], R2 ;  /* 0x01706002030075a7 */ /* 0x0044e4000800017f */
[----:B---3--:R-:W-:Y:S05]  /*c9f0*/  @!P0 NANOSLEEP.SYNCS 0x989680 ;  /* 0x009896800000895d */ /* 0x008fea0003900000 */
[----:B------:R-:W3:Y:S02]  /*ca00*/  @!P0 SYNCS.PHASECHK.TRANS64 P0, [R3+URZ+0x17060], R2 ;  /* 0x01706002030085a7 */ /* 0x000ee4000800007f */
[----:B---3--:R-:W-:Y:S05]  /*ca10*/  @!P0 BRA `(.L_x_78) ;  /* 0xfffffffc00f08947 */ /* 0x008fea000383ffff */
[----:B------:R-:W-:Y:S05]  /*ca20*/  BRA `(.L_x_118) ;  /* 0xffffffe800a87947 */ /* 0x000fea000383ffff */
.L_x_84:
[----:B0-----:R0:W1:Y:S02]  /*ca30*/  SYNCS.PHASECHK.TRANS64.TRYWAIT P0, [R0+URZ+0x17070], R3 ;  /* 0x01707003000075a7 */ /* 0x001064000800017f */
[----:B-1----:R-:W-:Y:S05]  /*ca40*/  @!P0 NANOSLEEP.SYNCS 0x989680 ;  /* 0x009896800000895d */ /* 0x002fea0003900000 */
[----:B------:R-:W1:Y:S02]  /*ca50*/  @!P0 SYNCS.PHASECHK.TRANS64 P0, [R0+URZ+0x17070], R3 ;  /* 0x01707003000085a7 */ /* 0x000e64000800007f */
[----:B-1----:R-:W-:Y:S05]  /*ca60*/  @!P0 BRA `(.L_x_84) ;  /* 0xfffffffc00f08947 */ /* 0x002fea000383ffff */
[----:B------:R-:W-:Y:S05]  /*ca70*/  BRA `(.L_x_119) ;  /* 0xffffffec00b87947 */ /* 0x000fea000383ffff */
.L_x_86:
[----:B0-----:R0:W1:Y:S02]  /*ca80*/  SYNCS.PHASECHK.TRANS64.TRYWAIT P0, [R0+URZ+0x17060], R3 ;  /* 0x01706003000075a7 */ /* 0x001064000800017f */
[----:B-1----:R-:W-:Y:S05]  /*ca90*/  @!P0 NANOSLEEP.SYNCS 0x989680 ;  /* 0x009896800000895d */ /* 0x002fea0003900000 */
[----:B------:R-:W1:Y:S02]  /*caa0*/  @!P0 SYNCS.PHASECHK.TRANS64 P0, [R0+URZ+0x17060], R3 ;  /* 0x01706003000085a7 */ /* 0x000e64000800007f */
[----:B-1----:R-:W-:Y:S05]  /*cab0*/  @!P0 BRA `(.L_x_86) ;  /* 0xfffffffc00f08947 */ /* 0x002fea000383ffff */
[----:B------:R-:W-:Y:S05]  /*cac0*/  BRA `(.L_x_120) ;  /* 0xffffffec00d07947 */ /* 0x000fea000383ffff */
.L_x_88:
[----:B0-----:R0:W1:Y:S02]  /*cad0*/  SYNCS.PHASECHK.TRANS64.TRYWAIT P0, [R9+URZ+0x17020], R2 ;  /* 0x01702002090075a7 */ /* 0x001064000800017f */
[----:B-1----:R-:W-:Y:S05]  /*cae0*/  @!P0 NANOSLEEP.SYNCS 0x989680 ;  /* 0x009896800000895d */ /* 0x002fea0003900000 */
[----:B------:R-:W1:Y:S02]  /*caf0*/  @!P0 SYNCS.PHASECHK.TRANS64 P0, [R9+URZ+0x17020], R2 ;  /* 0x01702002090085a7 */ /* 0x000e64000800007f */
[----:B-1----:R-:W-:Y:S05]  /*cb00*/  @!P0 BRA `(.L_x_88) ;  /* 0xfffffffc00f08947 */ /* 0x002fea000383ffff */
[----:B------:R-:W-:Y:S05]  /*cb10*/  BRA `(.L_x_121) ;  /* 0xfffffff000c47947 */ /* 0x000fea000383ffff */
.L_x_90:
[----:B0-----:R0:W1:Y:S02]  /*cb20*/  SYNCS.PHASECHK.TRANS64.TRYWAIT P1, [R6+URZ], R3 ;  /* 0x00000003060075a7 */ /* 0x001064000802017f */
[----:B-1----:R-:W-:Y:S05]  /*cb30*/  @!P1 NANOSLEEP.SYNCS 0x989680 ;  /* 0x009896800000995d */ /* 0x002fea0003900000 */
[----:B------:R-:W1:Y:S02]  /*cb40*/  @!P1 SYNCS.PHASECHK.TRANS64 P1, [R6+URZ], R3 ;  /* 0x00000003060095a7 */ /* 0x000e64000802007f */
[----:B-1----:R-:W-:Y:S05]  /*cb50*/  @!P1 BRA `(.L_x_90) ;  /* 0xfffffffc00f09947 */ /* 0x002fea000383ffff */
[----:B------:R-:W-:Y:S05]  /*cb60*/  BRA `(.L_x_122) ;  /* 0xfffffff400147947 */ /* 0x000fea000383ffff */
.L_x_91:
[----:B-1----:R1:W2:Y:S02]  /*cb70*/  SYNCS.PHASECHK.TRANS64.TRYWAIT P1, [R7+URZ], R2 ;  /* 0x00000002070075a7 */ /* 0x0022a4000802017f */
[----:B--2---:R-:W-:Y:S05]  /*cb80*/  @!P1 NANOSLEEP.SYNCS 0x989680 ;  /* 0x009896800000995d */ /* 0x004fea0003900000 */
[----:B------:R-:W2:Y:S02]  /*cb90*/  @!P1 SYNCS.PHASECHK.TRANS64 P1, [R7+URZ], R2 ;  /* 0x00000002070095a7 */ /* 0x000ea4000802007f */
[----:B--2---:R-:W-:Y:S05]  /*cba0*/  @!P1 BRA `(.L_x_91) ;  /* 0xfffffffc00f09947 */ /* 0x004fea000383ffff */
[----:B------:R-:W-:Y:S05]  /*cbb0*/  BRA `(.L_x_123) ;  /* 0xfffffff400087947 */ /* 0x000fea000383ffff */
.L_x_93:
[----:B--2---:R2:W3:Y:S02]  /*cbc0*/  SYNCS.PHASECHK.TRANS64.TRYWAIT P1, [R0+URZ+0x17060], R3 ;  /* 0x01706003000075a7 */ /* 0x0044e4000802017f */
[----:B---3--:R-:W-:Y:S05]  /*cbd0*/  @!P1 NANOSLEEP.SYNCS 0x989680 ;  /* 0x009896800000995d */ /* 0x008fea0003900000 */
[----:B------:R-:W3:Y:S02]  /*cbe0*/  @!P1 SYNCS.PHASECHK.TRANS64 P1, [R0+URZ+0x17060], R3 ;  /* 0x01706003000095a7 */ /* 0x000ee4000802007f */
[----:B---3--:R-:W-:Y:S05]  /*cbf0*/  @!P1 BRA `(.L_x_93) ;  /* 0xfffffffc00f09947 */ /* 0x008fea000383ffff */
[----:B------:R-:W-:Y:S05]  /*cc00*/  BRA `(.L_x_124) ;  /* 0xfffffff400087947 */ /* 0x000fea000383ffff */
.L_x_95:
[----:B---3--:R3:W4:Y:S02]  /*cc10*/  SYNCS.PHASECHK.TRANS64.TRYWAIT P1, [R5+URZ+0x17060], R2 ;  /* 0x01706002050075a7 */ /* 0x008724000802017f */
[----:B----4-:R-:W-:Y:S05]  /*cc20*/  @!P1 NANOSLEEP.SYNCS 0x989680 ;  /* 0x009896800000995d */ /* 0x010fea0003900000 */
[----:B------:R-:W4:Y:S02]  /*cc30*/  @!P1 SYNCS.PHASECHK.TRANS64 P1, [R5+URZ+0x17060], R2 ;  /* 0x01706002050095a7 */ /* 0x000f24000802007f */
[----:B----4-:R-:W-:Y:S05]  /*cc40*/  @!P1 BRA `(.L_x_95) ;  /* 0xfffffffc00f09947 */ /* 0x010fea000383ffff */
[----:B------:R-:W-:Y:S05]  /*cc50*/  BRA `(.L_x_125) ;  /* 0xfffffff400087947 */ /* 0x000fea000383ffff */
.L_x_97:
[----:B----4-:R4:W0:Y:S02]  /*cc60*/  SYNCS.PHASECHK.TRANS64.TRYWAIT P0, [R0+URZ+0x17080], R3 ;  /* 0x01708003000075a7 */ /* 0x010824000800017f */
[----:B0-----:R-:W-:Y:S05]  /*cc70*/  @!P0 NANOSLEEP.SYNCS 0x989680 ;  /* 0x009896800000895d */ /* 0x001fea0003900000 */
[----:B------:R-:W0:Y:S02]  /*cc80*/  @!P0 SYNCS.PHASECHK.TRANS64 P0, [R0+URZ+0x17080], R3 ;  /* 0x01708003000085a7 */ /* 0x000e24000800007f */
[----:B0-----:R-:W-:Y:S05]  /*cc90*/  @!P0 BRA `(.L_x_97) ;  /* 0xfffffffc00f08947 */ /* 0x001fea000383ffff */
[----:B------:R-:W-:Y:S05]  /*cca0*/  BRA `(.L_x_98) ;  /* 0xfffffff400047947 */ /* 0x000fea000383ffff */
.L_x_126:
[----:B------:R-:W-:-:S00]  /*ccb0*/  BRA `(.L_x_126) ;  /* 0xfffffffc00fc7947 */ /* 0x000fc0000383ffff */
[----:B------:R-:W-:-:S00]  /*ccc0*/  NOP ;  /* 0x0000000000007918 */ /* 0x000fc00000000000 */
        /* <DEDUP_REMOVED lines=11> */
.L_x_2276:


//--------------------- .text._ZN7cutlass13device_kernelIN5flash11enable_sm90INS1_16FlashAttnFwdSm90INS1_25CollectiveMainloopFwdSm90ILi2EN4cute5tupleIJNS5_1CILi1EEES8_S8_EEENS6_IJNS7_ILi192EEENS7_ILi128EEENS7_ILi96EEEEEELi96ENS_12float_e4m3_tEfNS_4arch4Sm90ELb0ELb0ELb1ELb1ELb0ELb0ELb0ELb1ELb1ELb1ELb1ELb0EEENS1_21CollectiveEpilogueFwdINS6_IJSA_SC_SB_EEES9_NS_10bfloat16_tESG_Li384ELb1ELb1ELb1ELb1EEENS1_36VarlenDynamicPersistentTileSchedulerILi192ELi128ELi384ELi128ELb1ELb1ELb1ELb0ELb1ELb1EEEEEEEEEvNT_6ParamsE --------------------------
	.section	.text._ZN7cutlass13device_kernelIN5flash11enable_sm90INS1_16FlashAttnFwdSm90INS1_25CollectiveMainloopFwdSm90ILi2EN4cute5tupleIJNS5_1CILi1EEES8_S8_EEENS6_IJNS7_ILi192EEENS7_ILi128EEENS7_ILi96EEEEEELi96ENS_12float_e4m3_tEfNS_4arch4Sm90ELb0ELb0ELb1ELb1ELb0ELb0ELb0ELb1ELb1ELb1ELb1ELb0EEENS1_21CollectiveEpilogueFwdINS6_IJSA_SC_SB_EEES9_NS_10bfloat16_tESG_Li384ELb1ELb1ELb1ELb1EEENS1_36VarlenDynamicPersistentTileSchedulerILi192ELi128ELi384ELi128ELb1ELb1ELb1ELb0ELb1ELb1EEEEEEEEEvNT_6ParamsE,"ax",@progbits
	.align	128
.text._ZN7cutlass13device_kernelIN5flash11enable_sm90INS1_16FlashAttnFwdSm90INS1_25CollectiveMainloopFwdSm90ILi2EN4cute5tupleIJNS5_1CILi1EEES8_S8_EEENS6_IJNS7_ILi192EEENS7_ILi128EEENS7_ILi96EEEEEELi96ENS_12float_e4m3_tEfNS_4arch4Sm90ELb0ELb0ELb1ELb1ELb0ELb0ELb0ELb1ELb1ELb1ELb1ELb0EEENS1_21CollectiveEpilogueFwdINS6_IJSA_SC_SB_EEES9_NS_10bfloat16_tESG_Li384ELb1ELb1ELb1ELb1EEENS1_36VarlenDynamicPersistentTileSchedulerILi192ELi128ELi384ELi128ELb1ELb1ELb1ELb0ELb1ELb1EEEEEEEEEvNT_6ParamsE:
        .type           _ZN7cutlass13device_kernelIN5flash11enable_sm90INS1_16FlashAttnFwdSm90INS1_25CollectiveMainloopFwdSm90ILi2EN4cute5tupleIJNS5_1CILi1EEES8_S8_EEENS6_IJNS7_ILi192EEENS7_ILi128EEENS7_ILi96EEEEEELi96ENS_12float_e4m3_tEfNS_4arch4Sm90ELb0ELb0ELb1ELb1ELb0ELb0ELb0ELb1ELb1ELb1ELb1ELb0EEENS1_21CollectiveEpilogueFwdINS6_IJSA_SC_SB_EEES9_NS_10bfloat16_tESG_Li384ELb1ELb1ELb1ELb1EEENS1_36VarlenDynamicPersistentTileSchedulerILi192ELi128ELi384ELi128ELb1ELb1ELb1ELb0ELb1ELb1EEEEEEEEEvNT_6ParamsE,@function
        .size           _ZN7cutlass13device_kernelIN5flash11enable_sm90INS1_16FlashAttnFwdSm90INS1_25CollectiveMainloopFwdSm90ILi2EN4cute5tupleIJNS5_1CILi1EEES8_S8_EEENS6_IJNS7_ILi192EEENS7_ILi128EEENS7_ILi96EEEEEELi96ENS_12float_e4m3_tEfNS_4arch4Sm90ELb0ELb0ELb1ELb1ELb0ELb0ELb0ELb1ELb1ELb1ELb1ELb0EEENS1_21CollectiveEpilogueFwdINS6_IJSA_SC_SB_EEES9_NS_10bfloat16_tESG_Li384ELb1ELb1ELb1ELb1EEENS1_36VarlenDynamicPersistentTileSchedulerILi192ELi128ELi384ELi128ELb1ELb1ELb1ELb0ELb1ELb1EEEEEEEEEvNT_6ParamsE,(.L_x_2277 - _ZN7cutlass13device_kernelIN5flash11enable_sm90INS1_16FlashAttnFwdSm90INS1_25CollectiveMainloopFwdSm90ILi2EN4cute5tupleIJNS5_1CILi1EEES8_S8_EEENS6_IJNS7_ILi192EEENS7_ILi128EEENS7_ILi96EEEEEELi96ENS_12float_e4m3_tEfNS_4arch4Sm90ELb0ELb0ELb1ELb1ELb0ELb0ELb0ELb1ELb1ELb1ELb1ELb0EEENS1_21CollectiveEpilogueFwdINS6_IJSA_SC_SB_EEES9_NS_10bfloat16_tESG_Li384ELb1ELb1ELb1ELb1EEENS1_36VarlenDynamicPersistentTileSchedulerILi192ELi128ELi384ELi128ELb1ELb1ELb1ELb0ELb1ELb1EEEEEEEEEvNT_6ParamsE)
        .other          _ZN7cutlass13device_kernelIN5flash11enable_sm90INS1_16FlashAttnFwdSm90INS1_25CollectiveMainloopFwdSm90ILi2EN4cute5tupleIJNS5_1CILi1EEES8_S8_EEENS6_IJNS7_ILi192EEENS7_ILi128EEENS7_ILi96EEEEEELi96ENS_12float_e4m3_tEfNS_4arch4Sm90ELb0ELb0ELb1ELb1ELb0ELb0ELb0ELb1ELb1ELb1ELb1ELb0EEENS1_21CollectiveEpilogueFwdINS6_IJSA_SC_SB_EEES9_NS_10bfloat16_tESG_Li384ELb1ELb1ELb1ELb1EEENS1_36VarlenDynamicPersistentTileSchedulerILi192ELi128ELi384ELi128ELb1ELb1ELb1ELb0ELb1ELb1EEEEEEEEEvNT_6ParamsE,@"STO_CUDA_ENTRY STV_DEFAULT"
_ZN7cutlass13device_kernelIN5flash11enable_sm90INS1_16FlashAttnFwdSm90INS1_25CollectiveMainloopFwdSm90ILi2EN4cute5tupleIJNS5_1CILi1EEES8_S8_EEENS6_IJNS7_ILi192EEENS7_ILi128EEENS7_ILi96EEEEEELi96ENS_12float_e4m3_tEfNS_4arch4Sm90ELb0ELb0ELb1ELb1ELb0ELb0ELb0ELb1ELb1ELb1ELb1ELb0EEENS1_21CollectiveEpilogueFwdINS6_IJSA_SC_SB_EEES9_NS_10bfloat16_tESG_Li384ELb1ELb1ELb1ELb1EEENS1_36VarlenDynamicPersistentTileSchedulerILi192ELi128ELi384ELi128ELb1ELb1ELb1ELb0ELb1ELb1EEEEEEEEEvNT_6ParamsE:
[----:B------:R-:W0:Y:S02]  /*0000*/  LDC R1, c[0x0][0x28] ;  /* 0x00000a00ff017b82 */ /* 0x000e240000000800 */
[----:B0-----:R-:W-:Y:S01]  /*0010*/  VIADD R1, R1, 0xffffffd8 ;  /* 0xffffffd801017836 */ /* 0x001fe20000000000 */
[----:B------:R-:W0:Y:S01]  /*0020*/  S2R R3, SR_TID.X ;  /* 0x0000000000037919 */ /* 0x000e220000002100 */
[----:B------:R-:W-:Y:S01]  /*0030*/  ELECT P0, URZ, PT ;  /* 0x00000000003f782f */ /* 0x000fe20003800000 */
[----:B------:R-:W-:Y:S01]  /*0040*/  BSSY B0, `(.L_x_127) ;  /* 0x000000e000007945 */ /* 0x000fe20003800000 */
[----:B0-----:R-:W-:-:S05]  /*0050*/  SHF.R.U32.HI R0, RZ, 0x5, R3 ;  /* 0x00000005ff007819 */ /* 0x001fca0000011603 */
[----:B------:R-:W0:Y:S02]  /*0060*/  SHFL.IDX PT, R2, R0, RZ, 0x1f ;  /* 0x00001fff00027589 */ /* 0x000e2400000e0000 */
[----:B0-----:R-:W-:Y:S02]  /*0070*/  ISETP.EQ.AND P0, PT, R2, RZ, P0 ;  /* 0x000000ff0200720c */ /* 0x001fe40000702270 */
[----:B------:R-:W-:-:S11]  /*0080*/  SHF.R.U32.HI R2, RZ, 0x7, R3 ;  /* 0x00000007ff027819 */ /* 0x000fd60000011603 */
[----:B------:R-:W-:Y:S05]  /*0090*/  @!P0 BRA `(.L_x_128) ;  /* 0x0000000000208947 */ /* 0x000fea0003800000 */
        /* <DEDUP_REMOVED lines=8> */
.L_x_128:
[----:B------:R-:W-:Y:S05]  /*0120*/  BSYNC B0 ;  /* 0x0000000000007941 */ /* 0x000fea0003800000 */
.L_x_127:
        /* <DEDUP_REMOVED lines=41> */
.L_x_129:
        /* <DEDUP_REMOVED lines=22> */
.L_x_130:
        /* <DEDUP_REMOVED lines=18> */
.L_x_131:
        /* <DEDUP_REMOVED lines=22> */
.L_x_132:
        /* <DEDUP_REMOVED lines=22> */
.L_x_133:
[----:B------:R-:W-:Y:S01]  /*0900*/  PLOP3.LUT P0, PT, PT, PT, UP0, 0x80, 0x0 ;  /* 0x000000000000781c */ /* 0x000fe20003f0f008 */
[----:B------:R-:W-:Y:S01]  /*0910*/  UMOV UR40, 0x1 ;  /* 0x0000000100287882 */ /* 0x000fe20000000000 */
[----:B------:R-:W-:Y:S01]  /*0920*/  NOP ;  /* 0x0000000000007918 */ /* 0x000fe20000000000 */
[----:B------:R-:W-:Y:S01]  /*0930*/  USEL UR40, UR40, 0x2, !UP0 ;  /* 0x0000000228287887 */ /* 0x000fe2000c000000 */
[----:B------:R-:W-:Y:S01]  /*0940*/  ULDC.64 UR52, c[0x0][0x208] ;  /* 0x0000820000347ab9 */ /* 0x000fe20000000a00 */
[----:B012-4-:R-:W-:Y:S08]  /*0950*/  BAR.SYNC.DEFER_BLOCKING 0x0 ;  /* 0x0000000000007b1d */ /* 0x017ff00000010000 */
[----:B------:R-:W-:Y:S05]  /*0960*/  @!P0 BRA `(.L_x_134) ;  /* 0x0000009c00cc8947 */ /* 0x000fea0003800000 */
.L_x_135:
[----:B------:R-:W-:-:S08]  /*0970*/  NOP ;  /* 0x0000000000007918 */ /* 0x000fd00000000000 */
[----:B------:R-:W0:Y:S02]  /*0980*/  USETMAXREG.TRY_ALLOC.CTAPOOL UP0, 0xa0 ;  /* 0x000000a0000079c8 */ /* 0x000e240008000600 */
[----:B0-----:R-:W-:-:S13]  /*0990*/  PLOP3.LUT P0, PT, PT, PT, UP0, 0x80, 0x0 ;  /* 0x000000000000781c */ /* 0x001fda0003f0f008 */
[----:B------:R-:W-:Y:S05]  /*09a0*/  @!P0 BRA `(.L_x_135) ;  /* 0xfffffffc00f08947 */ /* 0x000fea000383ffff */
[----:B------:R-:W0:Y:S08]  /*09b0*/  S2UR UR5, SR_CgaCtaId ;  /* 0x00000000000579c3 */ /* 0x000e300000008800 */
[----:B------:R-:W-:Y:S06]  /*09c0*/  BAR.ARV 0x8, 0x200 ;  /* 0x0208000000007b1d */ /* 0x000fec0000002000 */
[----:B------:R-:W-:-:S02]  /*09d0*/  UMOV UR4, 0x400 ;  /* 0x0000040000047882 */ /* 0x000fc40000000000 */
[----:B------:R-:W-:Y:S01]  /*09e0*/  BAR.SYNC.DEFER_BLOCKING 0x5, 0x200 ;  /* 0x0148000000007b1d */ /* 0x000fe20000010000 */
[----:B0-----:R-:W-:-:S09]  /*09f0*/  ULEA UR4, UR5, UR4, 0x18 ;  /* 0x0000000405047291 */ /* 0x001fd2000f8ec03f */
[----:B------:R-:W0:Y:S01]  /*0a00*/  LDS.128 R8, [UR4+0x19cd0] ;  /* 0x019cd004ff087984 */ /* 0x000e220008000c00 */
[----:B------:R-:W-:Y:S01]  /*0a10*/  ULDC UR4, c[0x0][0xc3c] ;  /* 0x00030f0000047ab9 */ /* 0x000fe20000000800 */
[----:B------:R-:W-:Y:S06]  /*0a20*/  BAR.ARV 0x4, 0x200 ;  /* 0x0108000000007b1d */ /* 0x000fec0000002000 */
[----:B0-----:R-:W-:-:S13]  /*0a30*/  ISETP.GE.AND P0, PT, R11, UR4, PT ;  /* 0x000000040b007c0c */ /* 0x001fda000bf06270 */
[----:B------:R-:W-:Y:S05]  /*0a40*/  @P0 EXIT ;  /* 0x000000000000094d */ /* 0x000fea0003800000 */
[----:B------:R-:W0:Y:S01]  /*0a50*/  S2R R0, SR_TID.X ;  /* 0x0000000000007919 */ /* 0x000e220000002100 */
[----:B------:R-:W-:Y:S01]  /*0a60*/  R2UR UR6, R9 ;  /* 0x00000000090672ca */ /* 0x000fe200000e0000 */
[----:B------:R-:W-:Y:S01]  /*0a70*/  ULOP3.LUT UR47, UR40, 0x1, URZ, 0xfc, !UPT ;  /* 0x00000001282f7892 */ /* 0x000fe2000f8efc3f */
[----:B------:R-:W-:Y:S01]  /*0a80*/  R2UR UR5, R10 ;  /* 0x000000000a0572ca */ /* 0x000fe200000e0000 */
[----:B------:R-:W-:Y:S01]  /*0a90*/  UMOV UR46, URZ ;  /* 0x0000003f002e7c82 */ /* 0x000fe20008000000 */
[----:B------:R-:W-:Y:S01]  /*0aa0*/  R2UR UR7, R11 ;  /* 0x000000000b0772ca */ /* 0x000fe200000e0000 */
[----:B------:R-:W-:Y:S01]  /*0ab0*/  UMOV UR36, URZ ;  /* 0x0000003f00247c82 */ /* 0x000fe20008000000 */
[----:B------:R-:W-:Y:S01]  /*0ac0*/  UMOV UR37, URZ ;  /* 0x0000003f00257c82 */ /* 0x000fe20008000000 */
[----:B0-----:R-:W-:-:S05]  /*0ad0*/  VIADD R13, R0, 0xffffff80 ;  /* 0xffffff80000d7836 */ /* 0x001fca0000000000 */
[----:B------:R-:W-:-:S04]  /*0ae0*/  SHF.R.S32.HI R0, RZ, 0x1f, R13 ;  /* 0x0000001fff007819 */ /* 0x000fc8000001140d */
[CC--:B------:R-:W-:Y:S02]  /*0af0*/  LEA.HI R2, R0.reuse, R13.reuse, RZ, 0x7 ;  /* 0x0000000d00027211 */ /* 0x0c0fe400078f38ff */
[-C--:B------:R-:W-:Y:S02]  /*0b00*/  LEA.HI R4, R0, R13.reuse, RZ, 0x5 ;  /* 0x0000000d00047211 */ /* 0x080fe400078f28ff */
[----:B------:R-:W-:Y:S02]  /*0b10*/  LOP3.LUT R3, R2, 0xffffff80, RZ, 0xc0, !PT ;  /* 0xffffff8002037812 */ /* 0x000fe400078ec0ff */
[----:B------:R-:W-:Y:S01]  /*0b20*/  SHF.R.S32.HI R14, RZ, 0x7, R2 ;  /* 0x00000007ff0e7819 */ /* 0x000fe20000011402 */
[----:B------:R-:W-:Y:S02]  /*0b30*/  IMAD.SHL.U32 R5, R4, 0x10, RZ ;  /* 0x0000001004057824 */ /* 0x000fe400078e00ff */
[----:B------:R-:W-:Y:S01]  /*0b40*/  IMAD.IADD R12, R13, 0x1, -R3 ;  /* 0x000000010d0c7824 */ /* 0x000fe200078e0a03 */
[----:B------:R-:W-:-:S02]  /*0b50*/  LEA.HI R3, R0, R13, RZ, 0x4 ;  /* 0x0000000d00037211 */ /* 0x000fc400078f20ff */
[----:B------:R-:W-:Y:S02]  /*0b60*/  LEA.HI R0, R0, R13, RZ, 0x2 ;  /* 0x0000000d00007211 */ /* 0x000fe400078f10ff */
[----:B------:R-:W-:Y:S02]  /*0b70*/  SHF.R.S32.HI R7, RZ, 0x1f, R12 ;  /* 0x0000001fff077819 */ /* 0x000fe4000001140c */
[----:B------:R-:W-:Y:S02]  /*0b80*/  SHF.R.S32.HI R4, RZ, 0x4, R3 ;  /* 0x00000004ff047819 */ /* 0x000fe40000011403 */
[----:B------:R-:W-:Y:S02]  /*0b90*/  LEA.HI R8, R7, R12, RZ, 0x2 ;  /* 0x0000000c07087211 */ /* 0x000fe400078f10ff */
[C---:B------:R-:W-:Y:S02]  /*0ba0*/  LOP3.LUT R2, R3.reuse, 0x7fffff0, RZ, 0xc0, !PT ;  /* 0x07fffff003027812 */ /* 0x040fe400078ec0ff */
[----:B------:R-:W-:-:S02]  /*0bb0*/  LEA.HI R3, R3, R4, RZ, 0x1 ;  /* 0x0000000403037211 */ /* 0x000fc400078f08ff */
[----:B------:R-:W-:Y:S01]  /*0bc0*/  SHF.R.S32.HI R9, RZ, 0x2, R8 ;  /* 0x00000002ff097819 */ /* 0x000fe20000011408 */
[----:B------:R-:W-:Y:S01]  /*0bd0*/  IMAD.IADD R2, R13, 0x1, -R2 ;  /* 0x000000010d027824 */ /* 0x000fe200078e0a02 */
[----:B------:R-:W-:Y:S02]  /*0be0*/  SHF.R.S32.HI R6, RZ, 0x1f, R8 ;  /* 0x0000001fff067819 */ /* 0x000fe40000011408 */
[----:B------:R-:W-:Y:S02]  /*0bf0*/  LOP3.LUT R3, R3, 0x1ffffffe, RZ, 0xc0, !PT ;  /* 0x1ffffffe03037812 */ /* 0x000fe400078ec0ff */
[----:B------:R-:W-:Y:S01]  /*0c00*/  LEA.HI R10, R6, R9, RZ, 0x3 ;  /* 0x00000009060a7211 */ /* 0x000fe200078f18ff */
[----:B------:R-:W-:Y:S01]  /*0c10*/  IMAD.HI R6, R14, 0x55555556, RZ ;  /* 0x555555560e067827 */ /* 0x000fe200078e02ff */
[----:B------:R-:W-:Y:S02]  /*0c20*/  LOP3.LUT R5, R5, 0xfffffe00, RZ, 0xc0, !PT ;  /* 0xfffffe0005057812 */ /* 0x000fe400078ec0ff */
[----:B------:R-:W-:Y:S01]  /*0c30*/  LOP3.LUT R10, R10, 0xfffffff8, RZ, 0xc0, !PT ;  /* 0xfffffff80a0a7812 */ /* 0x000fe200078ec0ff */
[----:B------:R-:W-:Y:S01]  /*0c40*/  IMAD.IADD R3, R4, 0x1, -R3 ;  /* 0x0000000104037824 */ /* 0x000fe200078e0a03 */
[----:B------:R-:W-:Y:S01]  /*0c50*/  LOP3.LUT R4, R0, 0xfffffffc, RZ, 0xc0, !PT ;  /* 0xfffffffc00047812 */ /* 0x000fe200078ec0ff */
[----:B------:R-:W-:Y:S01]  /*0c60*/  IMAD R2, R2, 0x20, R5 ;  /* 0x0000002002027824 */ /* 0x000fe200078e0205 */
[----:B------:R-:W-:Y:S01]  /*0c70*/  LEA.HI R7, R7, R12, RZ, 0x5 ;  /* 0x0000000c07077211 */ /* 0x000fe200078f28ff */
[----:B------:R-:W-:Y:S01]  /*0c80*/  IMAD.IADD R10, R9, 0x1, -R10 ;  /* 0x00000001090a7824 */ /* 0x000fe200078e0a0a */
[----:B------:R-:W-:Y:S01]  /*0c90*/  LOP3.LUT R8, R8, 0x7ffffffc, RZ, 0xc0, !PT ;  /* 0x7ffffffc08087812 */ /* 0x000fe200078ec0ff */
[----:B------:R-:W-:Y:S01]  /*0ca0*/  IMAD.IADD R9, R13, 0x1, -R4 ;  /* 0x000000010d097824 */ /* 0x000fe200078e0a04 */
[----:B------:R-:W-:Y:S01]  /*0cb0*/  LEA.HI R6, R6, R6, RZ, 0x1 ;  /* 0x0000000606067211 */ /* 0x000fe200078f08ff */
[----:B------:R-:W-:Y:S01]  /*0cc0*/  IMAD R2, R3, 0x8, R2 ;  /* 0x0000000803027824 */ /* 0x000fe200078e0202 */
[----:B------:R-:W-:Y:S01]  /*0cd0*/  SHF.R.S32.HI R7, RZ, 0x5, R7 ;  /* 0x00000005ff077819 */ /* 0x000fe20000011407 */
[----:B------:R-:W-:Y:S01]  /*0ce0*/  IMAD.SHL.U32 R16, R9, 0x8, RZ ;  /* 0x0000000809107824 */ /* 0x000fe200078e00ff */
[----:B------:R-:W-:Y:S01]  /*0cf0*/  SHF.R.S32.HI R0, RZ, 0x2, R0 ;  /* 0x00000002ff007819 */ /* 0x000fe20000011400 */
[----:B------:R-:W-:Y:S01]  /*0d00*/  IMAD.IADD R8, R12, 0x1, -R8 ;  /* 0x000000010c087824 */ /* 0x000fe200078e0a08 */
[----:B------:R0:W-:Y:S01]  /*0d10*/  STL [R1+0x24], R2 ;  /* 0x0000240201007387 */ /* 0x0001e20000100800 */
[----:B------:R-:W-:-:S02]  /*0d20*/  IMAD R6, R6, -0x3, R14 ;  /* 0xfffffffd06067824 */ /* 0x000fc400078e020e */
[----:B------:R-:W-:Y:S02]  /*0d30*/  IMAD R7, R7, 0x10, R10 ;  /* 0x0000001007077824 */ /* 0x000fe400078e020a */
[C---:B------:R-:W-:Y:S02]  /*0d40*/  VIADD R17, R16.reuse, 0x20 ;  /* 0x0000002010117836 */ /* 0x040fe40000000000 */
[----:B------:R-:W-:Y:S02]  /*0d50*/  VIADD R18, R16, 0x40 ;  /* 0x0000004010127836 */ /* 0x000fe40000000000 */
[----:B------:R-:W-:Y:S01]  /*0d60*/  IMAD.SHL.U32 R4, R8, 0x2, RZ ;  /* 0x0000000208047824 */ /* 0x000fe200078e00ff */
[----:B0-----:R-:W-:Y:S01]  /*0d70*/  LEA.HI R2, R9, R9, RZ, 0x1 ;  /* 0x0000000909027211 */ /* 0x001fe200078f08ff */
[----:B------:R-:W-:Y:S01]  /*0d80*/  IMAD R5, R6, 0x40, R7 ;  /* 0x0000004006057824 */ /* 0x000fe200078e0207 */
[----:B------:R-:W-:Y:S01]  /*0d90*/  SHF.R.S32.HI R3, RZ, 0x1f, R17 ;  /* 0x0000001fff037819 */ /* 0x000fe20000011411 */
[C---:B------:R-:W-:Y:S01]  /*0da0*/  VIADD R3, R4.reuse, 0x8 ;  /* 0x0000000804037836 */ /* 0x040fe20000000000 */
[----:B------:R-:W-:Y:S01]  /*0db0*/  SHF.R.S32.HI R0, RZ, 0x1f, R18 ;  /* 0x0000001fff007819 */ /* 0x000fe20000011412 */
[----:B------:R-:W-:Y:S01]  /*0dc0*/  VIADD R0, R4, 0x10 ;  /* 0x0000001004007836 */ /* 0x000fe20000000000 */
[----:B------:R-:W-:Y:S01]  /*0dd0*/  LOP3.LUT R2, R2, 0x1ffffffe, RZ, 0xc0, !PT ;  /* 0x1ffffffe02027812 */ /* 0x000fe200078ec0ff */
[C---:B------:R-:W-:Y:S01]  /*0de0*/  VIADD R157, R4.reuse, 0x18 ;  /* 0x00000018049d7836 */ /* 0x040fe20000000000 */
[----:B------:R-:W-:Y:S01]  /*0df0*/  STL [R1+0x1c], R5 ;  /* 0x00001c0501007387 */ /* 0x000fe20000100800 */
[----:B------:R-:W-:-:S02]  /*0e00*/  VIADD R154, R4, 0x30 ;  /* 0x00000030049a7836 */ /* 0x000fc40000000000 */
[C---:B------:R-:W-:Y:S01]  /*0e10*/  VIADD R156, R4.reuse, 0x20 ;  /* 0x00000020049c7836 */ /* 0x040fe20000000000 */
[----:B------:R0:W-:Y:S01]  /*0e20*/  STL [R1+0x8], R4 ;  /* 0x0000080401007387 */ /* 0x0001e20000100800 */
[C---:B------:R-:W-:Y:S02]  /*0e30*/  VIADD R155, R4.reuse, 0x28 ;  /* 0x00000028049b7836 */ /* 0x040fe40000000000 */
[C---:B------:R-:W-:Y:S01]  /*0e40*/  VIADD R153, R4.reuse, 0x38 ;  /* 0x0000003804997836 */ /* 0x040fe20000000000 */
[----:B------:R1:W-:Y:S01]  /*0e50*/  STL [R1+0x4], R3 ;  /* 0x0000040301007387 */ /* 0x0003e20000100800 */
[C---:B------:R-:W-:Y:S02]  /*0e60*/  VIADD R152, R4.reuse, 0x40 ;  /* 0x0000004004987836 */ /* 0x040fe40000000000 */
[C---:B------:R-:W-:Y:S01]  /*0e70*/  VIADD R23, R4.reuse, 0x48 ;  /* 0x0000004804177836 */ /* 0x040fe20000000000 */
[----:B------:R2:W-:Y:S01]  /*0e80*/  STL [R1], R0 ;  /* 0x0000000001007387 */ /* 0x0005e20000100800 */
[----:B------:R-:W-:-:S02]  /*0e90*/  VIADD R22, R4, 0x50 ;  /* 0x0000005004167836 */ /* 0x000fc40000000000 */
[----:B------:R-:W-:Y:S01]  /*0ea0*/  VIADD R19, R4, 0x58 ;  /* 0x0000005804137836 */ /* 0x000fe20000000000 */
[----:B0-----:R-:W-:Y:S01]  /*0eb0*/  SHF.R.S32.HI R4, RZ, 0x1f, R3 ;  /* 0x0000001fff047819 */ /* 0x001fe20000011403 */
[----:B------:R-:W-:Y:S01]  /*0ec0*/  IMAD.IADD R2, R9, 0x1, -R2 ;  /* 0x0000000109027824 */ /* 0x000fe200078e0a02 */
[----:B-1----:R-:W-:-:S03]  /*0ed0*/  SHF.R.S32.HI R3, RZ, 0x1f, R0 ;  /* 0x0000001fff037819 */ /* 0x002fc60000011400 */
[----:B------:R0:W-:Y:S01]  /*0ee0*/  STL [R1+0x18], R4 ;  /* 0x0000180401007387 */ /* 0x0001e20000100800 */
[----:B--2---:R-:W-:Y:S02]  /*0ef0*/  SHF.R.S32.HI R0, RZ, 0x1f, R157 ;  /* 0x0000001fff007819 */ /* 0x004fe4000001149d */
[----:B------:R-:W-:Y:S01]  /*0f00*/  SHF.R.S32.HI R0, RZ, 0x1f, R154 ;  /* 0x0000001fff007819 */ /* 0x000fe2000001149a */
[----:B------:R1:W-:Y:S01]  /*0f10*/  STL [R1+0x14], R3 ;  /* 0x0000140301007387 */ /* 0x0003e20000100800 */
[----:B------:R-:W-:Y:S01]  /*0f20*/  SHF.R.S32.HI R0, RZ, 0x1f, R23 ;  /* 0x0000001fff007819 */ /* 0x000fe20000011417 */
[----:B------:R-:W-:Y:S01]  /*0f30*/  IMAD R0, R2, 0x8, R5 ;  /* 0x0000000802007824 */ /* 0x000fe200078e0205 */
[----:B0-----:R-:W-:-:S04]  /*0f40*/  SHF.R.S32.HI R4, RZ, 0x1f, R156 ;  /* 0x0000001fff047819 */ /* 0x001fc8000001149c */
[----:B------:R0:W-:Y:S01]  /*0f50*/  STL [R1+0x20], R0 ;  /* 0x0000200001007387 */ /* 0x0001e20000100800 */
[----:B------:R-:W-:Y:S02]  /*0f60*/  SHF.R.S32.HI R4, RZ, 0x1f, R153 ;  /* 0x0000001fff047819 */ /* 0x000fe40000011499 */
[----:B-1----:R-:W-:Y:S02]  /*0f70*/  SHF.R.S32.HI R3, RZ, 0x1f, R155 ;  /* 0x0000001fff037819 */ /* 0x002fe4000001149b */
[----:B------:R-:W-:Y:S02]  /*0f80*/  SHF.R.S32.HI R3, RZ, 0x1f, R152 ;  /* 0x0000001fff037819 */ /* 0x000fe40000011498 */
[----:B------:R-:W-:Y:S02]  /*0f90*/  SHF.R.S32.HI R4, RZ, 0x1f, R22 ;  /* 0x0000001fff047819 */ /* 0x000fe40000011416 */
[----:B------:R-:W-:-:S07]  /*0fa0*/  SHF.R.S32.HI R3, RZ, 0x1f, R19 ;  /* 0x0000001fff037819 */ /* 0x000fce0000011413 */
.L_x_175:
[----:B------:R-:W-:Y:S01]  /*0fb0*/  ULDC.64 UR8, c[0x0][0xc88] ;  /* 0x0003220000087ab9 */ /* 0x000fe20000000a00 */
[----:B------:R-:W-:Y:S01]  /*0fc0*/  ULDC.64 UR10, c[0x0][0xa20] ;  /* 0x00028800000a7ab9 */ /* 0x000fe20000000a00 */
[----:B------:R-:W-:Y:S02]  /*0fd0*/  UIMAD.WIDE UR8, UR7, 0x4, UR8 ;  /* 0x00000004070878a5 */ /* 0x000fe4000f8e0208 */
[----:B------:R-:W-:Y:S01]  /*0fe0*/  UISETP.NE.U32.AND UP1, UPT, UR10, URZ, UPT ;  /* 0x0000003f0a00728c */ /* 0x000fe2000bf25070 */
[----:B------:R-:W-:Y:S01]  /*0ff0*/  ULDC UR4, c[0x0][0x424] ;  /* 0x0001090000047ab9 */ /* 0x000fe20000000800 */
[----:B------:R-:W-:Y:S02]  /*1000*/  ULDC UR7, c[0x0][0x2f0] ;  /* 0x0000bc0000077ab9 */ /* 0x000fe40000000800 */
[----:B01--4-:R-:W-:Y:S02]  /*1010*/  IMAD.U32 R2, RZ, RZ, UR8 ;  /* 0x00000008ff027e24 */ /* 0x013fe4000f8e00ff */
[----:B------:R-:W-:Y:S01]  /*1020*/  IMAD.U32 R3, RZ, RZ, UR9 ;  /* 0x00000009ff037e24 */ /* 0x000fe2000f8e00ff */
[----:B------:R-:W-:-:S04]  /*1030*/  ULDC.64 UR8, c[0x0][0xa28] ;  /* 0x00028a0000087ab9 */ /* 0x000fc80000000a00 */
[----:B--2---:R-:W2:Y:S01]  /*1040*/  LDG.E R2, desc[UR52][R2.64] ;  /* 0x0000003402027981 */ /* 0x004ea2000c1e1900 */
[----:B------:R-:W-:Y:S02]  /*1050*/  UISETP.NE.U32.AND UP0, UPT, UR8, URZ, UPT ;  /* 0x0000003f0800728c */ /* 0x000fe4000bf05070 */
[----:B------:R-:W-:Y:S02]  /*1060*/  UISETP.NE.AND.EX UP1, UPT, UR11, URZ, UPT, UP1 ;  /* 0x0000003f0b00728c */ /* 0x000fe4000bf25310 */
[----:B------:R-:W-:-:S04]  /*1070*/  UISETP.NE.AND.EX UP0, UPT, UR9, URZ, UPT, UP0 ;  /* 0x0000003f0900728c */ /* 0x000fc8000bf05300 */
[----:B------:R-:W-:Y:S02]  /*1080*/  PLOP3.LUT P1, PT, PT, PT, UP1, 0x80, 0x0 ;  /* 0x000000000000781c */ /* 0x000fe40003f2f018 */
[----:B------:R-:W-:Y:S02]  /*1090*/  PLOP3.LUT P0, PT, PT, PT, UP0, 0x80, 0x0 ;  /* 0x000000000000781c */ /* 0x000fe40003f0f008 */
[----:B--2---:R-:W-:-:S13]  /*10a0*/  R2UR UR38, R2 ;  /* 0x00000000022672ca */ /* 0x004fda00000e0000 */
[----:B------:R-:W-:Y:S02]  /*10b0*/  USHF.R.S32.HI UR39, URZ, 0x1f, UR38 ;  /* 0x0000001f3f277899 */ /* 0x000fe40008011426 */
[----:B------:R-:W-:-:S04]  /*10c0*/  @UP0 ULEA UR8, UP2, UR38, UR8, 0x2 ;  /* 0x0000000826080291 */ /* 0x000fc8000f84103f */
[----:B------:R-:W-:Y:S02]  /*10d0*/  @UP0 ULEA.HI.X UR9, UR38, UR9, UR39, 0x2, UP2 ;  /* 0x0000000926090291 */ /* 0x000fe400090f1427 */
[----:B------:R-:W-:Y:S01]  /*10e0*/  @UP1 ULEA UR10, UP0, UR38, UR10, 0x2 ;  /* 0x0000000a260a1291 */ /* 0x000fe2000f80103f */
[----:B------:R-:W-:-:S03]  /*10f0*/  IMAD.U32 R2, RZ, RZ, UR8 ;  /* 0x00000008ff027e24 */ /* 0x000fc6000f8e00ff */
[----:B------:R-:W-:Y:S01]  /*1100*/  @UP1 ULEA.HI.X UR11, UR38, UR11, UR39, 0x2, UP0 ;  /* 0x0000000b260b1291 */ /* 0x000fe200080f1427 */
[----:B------:R-:W-:Y:S01]  /*1110*/  IMAD.U32 R3, RZ, RZ, UR9 ;  /* 0x00000009ff037e24 */ /* 0x000fe2000f8e00ff */
[----:B------:R-:W-:Y:S01]  /*1120*/  ULDC.64 UR8, c[0x0][0x418] ;  /* 0x0001060000087ab9 */ /* 0x000fe20000000a00 */
[----:B------:R-:W-:-:S03]  /*1130*/  IMAD.U32 R4, RZ, RZ, UR10 ;  /* 0x0000000aff047e24 */ /* 0x000fc6000f8e00ff */
[----:B---3--:R-:W-:Y:S01]  /*1140*/  IMAD.U32 R5, RZ, RZ, UR11 ;  /* 0x0000000bff057e24 */ /* 0x008fe2000f8e00ff */
[----:B------:R-:W2:Y:S04]  /*1150*/  @P0 LDG.E R2, desc[UR52][R2.64] ;  /* 0x0000003402020981 */ /* 0x000ea8000c1e1900 */
[----:B------:R-:W3:Y:S01]  /*1160*/  @P1 LDG.E R4, desc[UR52][R4.64] ;  /* 0x0000003404041981 */ /* 0x000ee2000c1e1900 */
[----:B------:R-:W-:Y:S01]  /*1170*/  UISETP.NE.U32.AND UP0, UPT, UR8, URZ, UPT ;  /* 0x0000003f0800728c */ /* 0x000fe2000bf05070 */
[----:B------:R-:W-:Y:S01]  /*1180*/  UMOV UR41, UR6 ;  /* 0x0000000600297c82 */ /* 0x000fe20008000000 */
[----:B------:R-:W-:Y:S02]  /*1190*/  UMOV UR49, URZ ;  /* 0x0000003f00317c82 */ /* 0x000fe40008000000 */
[----:B------:R-:W-:-:S02]  /*11a0*/  UISETP.NE.AND.EX UP0, UPT, UR9, URZ, UPT, UP0 ;  /* 0x0000003f0900728c */ /* 0x000fc4000bf05300 */
[----:B------:R-:W-:Y:S02]  /*11b0*/  ULOP3.LUT UR42, UR5, 0xffff, URZ, 0xc0, !UPT ;  /* 0x0000ffff052a7892 */ /* 0x000fe4000f8ec03f */
[----:B------:R-:W-:Y:S02]  /*11c0*/  USEL UR4, UR4, 0x1, UP0 ;  /* 0x0000000104047887 */ /* 0x000fe40008000000 */
[----:B------:R-:W-:Y:S02]  /*11d0*/  ULOP3.LUT UR6, UR5, 0xff0000, URZ, 0xc0, !UPT ;  /* 0x00ff000005067892 */ /* 0x000fe4000f8ec03f */
[----:B------:R-:W-:Y:S02]  /*11e0*/  UIMAD UR4, UR4, UR7, URZ ;  /* 0x00000007040472a4 */ /* 0x000fe4000f8e023f */
[----:B------:R-:W-:Y:S01]  /*11f0*/  ULOP3.LUT UR7, UR5, 0xff000000, URZ, 0xc0, !UPT ;  /* 0xff00000005077892 */ /* 0x000fe2000f8ec03f */
[----:B--2---:R-:W-:-:S04]  /*1200*/  @P0 R2UR UR49, R2 ;  /* 0x00000000023102ca */ /* 0x004fc800000e0000 */
[----:B---3--:R-:W-:Y:S01]  /*1210*/  @P1 R2UR UR4, R4 ;  /* 0x00000000040412ca */ /* 0x008fe200000e0000 */
[----:B-----5:R-:W-:-:S14]  /*1220*/  @P1 BRA `(.L_x_136) ;  /* 0x0000000000341947 */ /* 0x020fdc0003800000 */
[----:B------:R-:W-:Y:S02]  /*1230*/  ULDC.64 UR8, c[0x0][0xa08] ;  /* 0x0002820000087ab9 */ /* 0x000fe40000000a00 */
[----:B------:R-:W-:-:S04]  /*1240*/  ISETP.NE.U32.AND P0, PT, RZ, UR8, PT ;  /* 0x00000008ff007c0c */ /* 0x000fc8000bf05070 */
[----:B------:R-:W-:-:S13]  /*1250*/  ISETP.NE.AND.EX P0, PT, RZ, UR9, PT, P0 ;  /* 0x00000009ff007c0c */ /* 0x000fda000bf05300 */
[----:B------:R-:W-:Y:S05]  /*1260*/  @!P0 BRA `(.L_x_136) ;  /* 0x0000000000248947 */ /* 0x000fea0003800000 */
[----:B------:R-:W-:Y:S02]  /*1270*/  ULDC.64 UR4, c[0x0][0xa08] ;  /* 0x0002820000047ab9 */ /* 0x000fe40000000a00 */
[----:B------:R-:W-:-:S06]  /*1280*/  UIMAD.WIDE UR4, UR38, 0x4, UR4 ;  /* 0x00000004260478a5 */ /* 0x000fcc000f8e0204 */
[----:B------:R-:W-:Y:S02]  /*1290*/  IMAD.U32 R2, RZ, RZ, UR4 ;  /* 0x00000004ff027e24 */ /* 0x000fe4000f8e00ff */
[----:B------:R-:W-:-:S05]  /*12a0*/  IMAD.U32 R3, RZ, RZ, UR5 ;  /* 0x00000005ff037e24 */ /* 0x000fca000f8e00ff */
[----:B------:R-:W2:Y:S04]  /*12b0*/  LDG.E R4, desc[UR52][R2.64] ;  /* 0x0000003402047981 */ /* 0x000ea8000c1e1900 */
[----:B0-----:R-:W3:Y:S01]  /*12c0*/  LDG.E R0, desc[UR52][R2.64+0x4] ;  /* 0x0000043402007981 */ /* 0x001ee2000c1e1900 */
[----:B--2---:R-:W-:Y:S02]  /*12d0*/  R2UR UR4, R4 ;  /* 0x00000000040472ca */ /* 0x004fe400000e0000 */
[----:B---3--:R-:W-:-:S13]  /*12e0*/  R2UR UR5, R0 ;  /* 0x00000000000572ca */ /* 0x008fda00000e0000 */
[----:B------:R-:W-:-:S12]  /*12f0*/  UIADD3 UR4, -UR4, UR5, URZ ;  /* 0x0000000504047290 */ /* 0x000fd8000fffe13f */
.L_x_136:
[----:B------:R-:W-:Y:S02]  /*1300*/  UIADD3 UR49, -UR49, UR4, URZ ;  /* 0x0000000431317290 */ /* 0x000fe4000fffe13f */
[----:B------:R-:W-:Y:S02]  /*1310*/  USHF.R.U32.HI UR7, URZ, 0x8, UR7 ;  /* 0x000000083f077899 */ /* 0x000fe40008011607 */
[----:B------:R-:W-:Y:S02]  /*1320*/  UISETP.GE.AND UP0, UPT, UR49, 0x1, UPT ;  /* 0x000000013100788c */ /* 0x000fe4000bf06270 */
[----:B------:R-:W-:Y:S02]  /*1330*/  UIADD3 UR4, UR49, 0x7f, URZ ;  /* 0x0000007f31047890 */ /* 0x000fe4000fffe03f */
[----:B------:R-:W-:Y:S02]  /*1340*/  ULEA.HI UR6, UR6, UR7, URZ, 0x10 ;  /* 0x0000000706067291 */ /* 0x000fe4000f8f803f */
[----:B------:R-:W-:Y:S01]  /*1350*/  PLOP3.LUT P0, PT, PT, PT, UP0, 0x80, 0x0 ;  /* 0x000000000000781c */ /* 0x000fe20003f0f008 */
[----:B------:R-:W-:-:S02]  /*1360*/  USHF.R.S32.HI UR5, URZ, 0x1f, UR4 ;  /* 0x0000001f3f057899 */ /* 0x000fc40008011404 */
[----:B------:R-:W-:Y:S02]  /*1370*/  ULOP3.LUT UR43, UR6, 0xff, URZ, 0xc0, !UPT ;  /* 0x000000ff062b7892 */ /* 0x000fe4000f8ec03f */
[----:B------:R-:W-:Y:S02]  /*1380*/  ULEA.HI UR5, UR5, UR4, URZ, 0x7 ;  /* 0x0000000405057291 */ /* 0x000fe4000f8f383f */
[----:B------:R-:W-:Y:S01]  /*1390*/  USHF.R.U32.HI UR44, URZ, 0x10, UR6 ;  /* 0x000000103f2c7899 */ /* 0x000fe20008011606 */
[----:B------:R-:W-:Y:S01]  /*13a0*/  UMOV UR4, URZ ;  /* 0x0000003f00047c82 */ /* 0x000fe20008000000 */
[----:B------:R-:W-:-:S04]  /*13b0*/  USHF.R.S32.HI UR9, URZ, 0x7, UR5 ;  /* 0x000000073f097899 */ /* 0x000fc80008011405 */
[----:B------:R-:W-:Y:S08]  /*13c0*/  @!P0 BRA `(.L_x_137) ;  /* 0x0000000000908947 */ /* 0x000ff00003800000 */
[----:B------:R-:W-:Y:S01]  /*13d0*/  UISETP.NE.AND UP0, UPT, UR44, URZ, UPT ;  /* 0x0000003f2c00728c */ /* 0x000fe2000bf05270 */
[----:B------:R-:W-:-:S03]  /*13e0*/  ULDC UR4, c[0x0][0x9f0] ;  /* 0x00027c0000047ab9 */ /* 0x000fc60000000800 */
[----:B------:R-:W-:-:S03]  /*13f0*/  USEL UR10, UR44, UR4, UP0 ;  /* 0x000000042c0a7287 */ /* 0x000fc60008000000 */
[----:B------:R-:W-:Y:S01]  /*1400*/  UMOV UR4, URZ ;  /* 0x0000003f00047c82 */ /* 0x000fe20008000000 */
[----:B------:R-:W-:Y:S02]  /*1410*/  UIADD3 UR6, UR9, -0x1, UR10 ;  /* 0xffffffff09067890 */ /* 0x000fe4000fffe00a */
[----:B------:R-:W-:-:S04]  /*1420*/  IMAD.U32 R3, RZ, RZ, UR10 ;  /* 0x0000000aff037e24 */ /* 0x000fc8000f8e00ff */
[----:B------:R-:W-:Y:S01]  /*1430*/  IMAD.U32 R4, RZ, RZ, UR6 ;  /* 0x00000006ff047e24 */ /* 0x000fe2000f8e00ff */
[-C--:B0-----:R-:W-:Y:S01]  /*1440*/  IABS R0, R3.reuse ;  /* 0x0000000300007213 */ /* 0x081fe20000000000 */
[----:B------:R-:W-:Y:S01]  /*1450*/  ULOP3.LUT UR6, UR6, UR10, URZ, 0x3c, !UPT ;  /* 0x0000000a06067292 */ /* 0x000fe2000f8e3c3f */
[----:B------:R-:W-:Y:S02]  /*1460*/  IABS R5, R3 ;  /* 0x0000000300057213 */ /* 0x000fe40000000000 */
        /* <DEDUP_REMOVED lines=26> */
.L_x_137:
[----:B------:R-:W-:Y:S01]  /*1610*/  UIMAD UR45, UR43, UR4, URZ ;  /* 0x000000042b2d72a4 */ /* 0x000fe2000f8e023f */
[----:B0-----:R-:W-:Y:S01]  /*1620*/  IMAD.U32 R0, RZ, RZ, UR9 ;  /* 0x00000009ff007e24 */ /* 0x001fe2000f8e00ff */
[----:B------:R-:W-:Y:S01]  /*1630*/  PLOP3.LUT P0, PT, PT, PT, PT, 0x80, 0x0 ;  /* 0x000000000000781c */ /* 0x000fe20003f0f070 */
[----:B------:R-:W-:Y:S01]  /*1640*/  IMAD.U32 R3, RZ, RZ, UR4 ;  /* 0x00000004ff037e24 */ /* 0x000fe2000f8e00ff */
[----:B------:R-:W-:Y:S01]  /*1650*/  CS2R R14, SRZ ;  /* 0x00000000000e7805 */ /* 0x000fe2000001ff00 */
[----:B------:R-:W-:Y:S01]  /*1660*/  IMAD.MOV.U32 R13, RZ, RZ, RZ ;  /* 0x000000ffff0d7224 */ /* 0x000fe200078e00ff */
[----:B------:R-:W-:Y:S02]  /*1670*/  CS2R R40, SRZ ;  /* 0x0000000000287805 */ /* 0x000fe4000001ff00 */
[----:B------:R-:W-:Y:S02]  /*1680*/  CS2R R8, SRZ ;  /* 0x0000000000087805 */ /* 0x000fe4000001ff00 */
[----:B------:R-:W-:-:S02]  /*1690*/  VIADDMNMX R0, R3, UR45, R0, PT ;  /* 0x0000002d03007c46 */ /* 0x000fc4000b800100 */
[----:B------:R-:W-:Y:S02]  /*16a0*/  CS2R R2, SRZ ;  /* 0x0000000000027805 */ /* 0x000fe4000001ff00 */
[----:B------:R-:W-:Y:S01]  /*16b0*/  CS2R R10, SRZ ;  /* 0x00000000000a7805 */ /* 0x000fe2000001ff00 */
[----:B------:R-:W-:Y:S01]  /*16c0*/  IMAD.MOV.U32 R91, RZ, RZ, RZ ;  /* 0x000000ffff5b7224 */ /* 0x000fe200078e00ff */
[----:B------:R-:W-:Y:S01]  /*16d0*/  R2UR UR48, R0 ;  /* 0x00000000003072ca */ /* 0x000fe200000e0000 */
[----:B------:R-:W-:Y:S01]  /*16e0*/  IMAD.MOV.U32 R0, RZ, RZ, RZ ;  /* 0x000000ffff007224 */ /* 0x000fe200078e00ff */
[----:B------:R-:W-:Y:S02]  /*16f0*/  CS2R R20, SRZ ;  /* 0x0000000000147805 */ /* 0x000fe4000001ff00 */
[----:B------:R-:W-:Y:S02]  /*1700*/  CS2R R32, SRZ ;  /* 0x0000000000207805 */ /* 0x000fe4000001ff00 */
[----:B------:R-:W-:-:S02]  /*1710*/  CS2R R24, SRZ ;  /* 0x0000000000187805 */ /* 0x000fc4000001ff00 */
[----:B------:R-:W-:Y:S01]  /*1720*/  CS2R R34, SRZ ;  /* 0x0000000000227805 */ /* 0x000fe2000001ff00 */
[----:B------:R-:W-:Y:S01]  /*1730*/  IMAD.MOV.U32 R99, RZ, RZ, RZ ;  /* 0x000000ffff637224 */ /* 0x000fe200078e00ff */
[----:B------:R-:W-:Y:S01]  /*1740*/  CS2R R36, SRZ ;  /* 0x0000000000247805 */ /* 0x000fe2000001ff00 */
[----:B------:R-:W-:Y:S01]  /*1750*/  IMAD.MOV.U32 R108, RZ, RZ, RZ ;  /* 0x000000ffff6c7224 */ /* 0x000fe200078e00ff */
[----:B------:R-:W-:Y:S02]  /*1760*/  CS2R R26, SRZ ;  /* 0x00000000001a7805 */ /* 0x000fe4000001ff00 */
[----:B------:R-:W-:Y:S02]  /*1770*/  CS2R R38, SRZ ;  /* 0x0000000000267805 */ /* 0x000fe4000001ff00 */
[----:B------:R-:W-:Y:S02]  /*1780*/  CS2R R42, SRZ ;  /* 0x00000000002a7805 */ /* 0x000fe4000001ff00 */
[----:B------:R-:W-:Y:S01]  /*1790*/  CS2R R114, SRZ ;  /* 0x0000000000727805 */ /* 0x000fe2000001ff00 */
[----:B------:R-:W-:Y:S01]  /*17a0*/  UISETP.GT.AND UP0, UPT, UR48, UR45, UPT ;  /* 0x0000002d3000728c */ /* 0x000fe2000bf04270 */
[----:B------:R-:W-:Y:S01]  /*17b0*/  CS2R R28, SRZ ;  /* 0x00000000001c7805 */ /* 0x000fe2000001ff00 */
[----:B------:R-:W-:Y:S01]  /*17c0*/  IMAD.MOV.U32 R44, RZ, RZ, RZ ;  /* 0x000000ffff2c7224 */ /* 0x000fe200078e00ff */
[----:B------:R-:W-:Y:S01]  /*17d0*/  CS2R R30, SRZ ;  /* 0x00000000001e7805 */ /* 0x000fe2000001ff00 */
[----:B------:R-:W-:Y:S01]  /*17e0*/  IMAD.MOV.U32 R124, RZ, RZ, RZ ;  /* 0x000000ffff7c7224 */ /* 0x000fe200078e00ff */
[----:B------:R-:W-:-:S02]  /*17f0*/  CS2R R126, SRZ ;  /* 0x00000000007e7805 */ /* 0x000fc4000001ff00 */
[----:B------:R-:W-:Y:S01]  /*1800*/  PLOP3.LUT P1, PT, PT, PT, UP0, 0x80, 0x0 ;  /* 0x000000000000781c */ /* 0x000fe20003f2f008 */
[----:B------:R-:W-:Y:S01]  /*1810*/  IMAD.MOV.U32 R67, RZ, RZ, RZ ;  /* 0x000000ffff437224 */ /* 0x000fe200078e00ff */
[----:B------:R-:W-:Y:S01]  /*1820*/  CS2R R46, SRZ ;  /* 0x00000000002e7805 */ /* 0x000fe2000001ff00 */
[----:B------:R-:W-:Y:S01]  /*1830*/  IMAD.MOV.U32 R48, RZ, RZ, RZ ;  /* 0x000000ffff307224 */ /* 0x000fe200078e00ff */
[----:B------:R-:W-:Y:S01]  /*1840*/  CS2R R134, SRZ ;  /* 0x0000000000867805 */ /* 0x000fe2000001ff00 */
[----:B------:R-:W-:Y:S02]  /*1850*/  IMAD.MOV.U32 R132, RZ, RZ, RZ ;  /* 0x000000ffff847224 */ /* 0x000fe400078e00ff */
[----:B------:R-:W-:Y:S02]  /*1860*/  IMAD.MOV.U32 R129, RZ, RZ, RZ ;  /* 0x000000ffff817224 */ /* 0x000fe400078e00ff */
[----:B------:R-:W-:-:S04]  /*1870*/  IMAD.MOV.U32 R50, RZ, RZ, RZ ;  /* 0x000000ffff327224 */ /* 0x000fc800078e00ff */
[----:B------:R-:W-:Y:S05]  /*1880*/  @!P1 BRA `(.L_x_138) ;  /* 0x0000005800f49947 */ /* 0x000fea0003800000 */
[----:B------:R-:W0:Y:S01]  /*1890*/  S2R R4, SR_TID.X ;  /* 0x0000000000047919 */ /* 0x000e220000002100 */
[----:B------:R-:W1:Y:S01]  /*18a0*/  S2UR UR8, SR_CgaCtaId ;  /* 0x00000000000879c3 */ /* 0x000e620000008800 */
[----:B------:R-:W-:Y:S02]  /*18b0*/  UMOV UR7, 0x400 ;  /* 0x0000040000077882 */ /* 0x000fe40000000000 */
[----:B-1----:R-:W-:Y:S01]  /*18c0*/  ULEA UR7, UR8, UR7, 0x18 ;  /* 0x0000000708077291 */ /* 0x002fe2000f8ec03f */
[----:B0-----:R-:W-:-:S05]  /*18d0*/  VIADD R5, R4, 0xffffff80 ;  /* 0xffffff8004057836 */ /* 0x001fca0000000000 */
[----:B------:R-:W-:-:S04]  /*18e0*/  SHF.R.S32.HI R4, RZ, 0x1f, R5 ;  /* 0x0000001fff047819 */ /* 0x000fc80000011405 */
[----:B------:R-:W-:-:S04]  /*18f0*/  LEA.HI R4, R4, R5, RZ, 0x7 ;  /* 0x0000000504047211 */ /* 0x000fc800078f38ff */
[----:B------:R-:W-:-:S05]  /*1900*/  SHF.R.S32.HI R4, RZ, 0x7, R4 ;  /* 0x00000007ff047819 */ /* 0x000fca0000011404 */
[----:B------:R-:W0:Y:S02]  /*1910*/  SHFL.IDX PT, R0, R4, RZ, 0x1f ;  /* 0x00001fff04007589 */ /* 0x000e2400000e0000 */
[----:B0-----:R-:W-:-:S13]  /*1920*/  R2UR UR6, R0 ;  /* 0x00000000000672ca */ /* 0x001fda00000e0000 */
        /* <DEDUP_REMOVED lines=17> */
[----:B------:R-:W-:Y:S02]  /*1a40*/  IMAD.U32 R10, RZ, RZ, UR6 ;  /* 0x00000006ff0a7e24 */ /* 0x000fe4000f8e00ff */
        /* <DEDUP_REMOVED lines=8> */
.L_x_139:
[----:B------:R-:W-:Y:S01]  /*1ad0*/  ULDC.64 UR6, c[0x0][0x998] ;  /* 0x0002660000067ab9 */ /* 0x000fe20000000a00 */
[----:B------:R-:W-:Y:S01]  /*1ae0*/  ULDC.64 UR4, c[0x0][0x990] ;  /* 0x0002640000047ab9 */ /* 0x000fe20000000a00 */
[----:B------:R-:W-:Y:S02]  /*1af0*/  ISETP.NE.U32.AND P1, PT, RZ, UR6, PT ;  /* 0x00000006ff007c0c */ /* 0x000fe4000bf25070 */
[----:B------:R-:W-:Y:S02]  /*1b00*/  ISETP.NE.U32.AND P0, PT, RZ, UR4, PT ;  /* 0x00000004ff007c0c */ /* 0x000fe4000bf05070 */
[----:B------:R-:W-:Y:S02]  /*1b10*/  ISETP.NE.AND.EX P1, PT, RZ, UR7, PT, P1 ;  /* 0x00000007ff007c0c */ /* 0x000fe4000bf25310 */
[----:B------:R-:W-:-:S11]  /*1b20*/  ISETP.NE.AND.EX P0, PT, RZ, UR5, PT, P0 ;  /* 0x00000005ff007c0c */ /* 0x000fd6000bf05300 */
[----:B------:R-:W0:Y:S08]  /*1b30*/  @P1 LDC.64 R8, c[0x0][0x9b8] ;  /* 0x00026e00ff081b82 */ /* 0x000e300000000a00 */
[----:B------:R-:W1:Y:S08]  /*1b40*/  @P0 LDC.64 R6, c[0x0][0x9a8] ;  /* 0x00026a00ff060b82 */ /* 0x000e700000000a00 */
[----:B------:R-:W2:Y:S08]  /*1b50*/  @P0 LDC.64 R10, c[0x0][0x9b0] ;  /* 0x00026c00ff0a0b82 */ /* 0x000eb00000000a00 */
[----:B------:R-:W3:Y:S01]  /*1b60*/  @P1 LDC.64 R12, c[0x0][0x9c0] ;  /* 0x00027000ff0c1b82 */ /* 0x000ee20000000a00 */
[----:B0-----:R-:W-:-:S02]  /*1b70*/  @P1 IMAD R2, R8, UR39, RZ ;  /* 0x0000002708021c24 */ /* 0x001fc4000f8e02ff */
[----:B------:R-:W-:-:S04]  /*1b80*/  @P1 IMAD.WIDE.U32 R4, R8, UR38, RZ ;  /* 0x0000002608041c25 */ /* 0x000fc8000f8e00ff */
[----:B------:R-:W-:Y:S02]  /*1b90*/  @P1 IMAD R9, R9, UR38, R2 ;  /* 0x0000002609091c24 */ /* 0x000fe4000f8e0202 */
[C---:B-1----:R-:W-:Y:S02]  /*1ba0*/  @P0 IMAD R0, R6.reuse, UR39, RZ ;  /* 0x0000002706000c24 */ /* 0x042fe4000f8e02ff */
[----:B------:R-:W-:-:S04]  /*1bb0*/  @P0 IMAD.WIDE.U32 R2, R6, UR38, RZ ;  /* 0x0000002606020c25 */ /* 0x000fc8000f8e00ff */
[----:B------:R-:W-:Y:S02]  /*1bc0*/  @P0 IMAD R7, R7, UR38, R0 ;  /* 0x0000002607070c24 */ /* 0x000fe4000f8e0200 */
[----:B------:R-:W-:Y:S02]  /*1bd0*/  @P1 IMAD.IADD R5, R5, 0x1, R9 ;  /* 0x0000000105051824 */ /* 0x000fe400078e0209 */
[----:B------:R-:W-:Y:S02]  /*1be0*/  @P0 IMAD.IADD R3, R3, 0x1, R7 ;  /* 0x0000000103030824 */ /* 0x000fe400078e0207 */
[----:B------:R-:W-:Y:S02]  /*1bf0*/  IMAD.MOV.U32 R0, RZ, RZ, 0x3f800000 ;  /* 0x3f800000ff007424 */ /* 0x000fe400078e00ff */
[----:B--2---:R-:W-:-:S04]  /*1c00*/  @P0 IMAD.WIDE.U32 R2, R10, UR42, R2 ;  /* 0x0000002a0a020c25 */ /* 0x004fc8000f8e0002 */
[----:B---3--:R-:W-:Y:S01]  /*1c10*/  @P1 IMAD.WIDE.U32 R6, R12, UR42, R4 ;  /* 0x0000002a0c061c25 */ /* 0x008fe2000f8e0004 */
[----:B------:R-:W-:-:S03]  /*1c20*/  @P0 LEA R4, P2, R2, UR4, 0x2 ;  /* 0x0000000402040c11 */ /* 0x000fc6000f8410ff */
[----:B------:R-:W-:Y:S01]  /*1c30*/  @P0 IMAD R5, R11, UR42, R3 ;  /* 0x0000002a0b050c24 */ /* 0x000fe2000f8e0203 */
[----:B------:R-:W-:Y:S01]  /*1c40*/  @P1 LEA R8, P3, R6, UR6, 0x2 ;  /* 0x0000000606081c11 */ /* 0x000fe2000f8610ff */
[----:B------:R-:W-:Y:S02]  /*1c50*/  @P1 IMAD R3, R13, UR42, R7 ;  /* 0x0000002a0d031c24 */ /* 0x000fe4000f8e0207 */
[----:B------:R-:W-:Y:S01]  /*1c60*/  IMAD.MOV.U32 R7, RZ, RZ, 0x3f800000 ;  /* 0x3f800000ff077424 */ /* 0x000fe200078e00ff */
[----:B------:R-:W-:Y:S02]  /*1c70*/  @P0 LEA.HI.X R5, R2, UR5, R5, 0x2, P2 ;  /* 0x0000000502050c11 */ /* 0x000fe400090f1405 */
[----:B------:R-:W-:-:S03]  /*1c80*/  @P1 LEA.HI.X R9, R6, UR7, R3, 0x2, P3 ;  /* 0x0000000706091c11 */ /* 0x000fc600098f1403 */
[----:B------:R0:W2:Y:S04]  /*1c90*/  @P0 LDG.E R7, desc[UR52][R4.64] ;  /* 0x0000003404070981 */ /* 0x0000a8000c1e1900 */
[----:B------:R-:W2:Y:S01]  /*1ca0*/  @P1 LDG.E R0, desc[UR52][R8.64] ;  /* 0x0000003408001981 */ /* 0x000ea2000c1e1900 */
[----:B------:R-:W1:Y:S01]  /*1cb0*/  S2UR UR5, SR_CgaCtaId ;  /* 0x00000000000579c3 */ /* 0x000e620000008800 */
[----:B------:R-:W-:Y:S01]  /*1cc0*/  ULEA.HI UR4, UR46, UR46, URZ, 0x1 ;  /* 0x0000002e2e047291 */ /* 0x000fe2000f8f083f */
[----:B------:R-:W-:-:S03]  /*1cd0*/  MOV R2, 0x400 ;  /* 0x0000040000027802 */ /* 0x000fc60000000f00 */
[----:B------:R-:W-:Y:S01]  /*1ce0*/  ULOP3.LUT UR4, UR4, 0xfffffffe, URZ, 0xc0, !UPT ;  /* 0xfffffffe04047892 */ /* 0x000fe2000f8ec03f */
[----:B0-----:R-:W-:-:S03]  /*1cf0*/  IMAD.U32 R4, RZ, RZ, UR47 ;  /* 0x0000002fff047e24 */ /* 0x001fc6000f8e00ff */
[----:B------:R-:W-:Y:S02]  /*1d00*/  UIADD3 UR4, UR46, -UR4, URZ ;  /* 0x800000042e047290 */ /* 0x000fe4000fffe03f */
[----:B------:R-:W-:-:S04]  /*1d10*/  ISETP.NE.AND P0, PT, R4, 0x3, PT ;  /* 0x000000030400780c */ /* 0x000fc80003f05270 */
[----:B------:R-:W-:Y:S01]  /*1d20*/  IMAD.U32 R11, RZ, RZ, UR4 ;  /* 0x00000004ff0b7e24 */ /* 0x000fe2000f8e00ff */
[----:B------:R-:W-:-:S04]  /*1d30*/  ULDC UR4, c[0x0][0x9d8] ;  /* 0x0002760000047ab9 */ /* 0x000fc80000000800 */
[----:B------:R-:W-:Y:S01]  /*1d40*/  SHF.L.U32 R11, R11, 0x1f, RZ ;  /* 0x0000001f0b0b7819 */ /* 0x000fe200000006ff */
[----:B-1----:R-:W-:-:S05]  /*1d50*/  IMAD.U32 R3, RZ, RZ, UR5 ;  /* 0x00000005ff037e24 */ /* 0x002fca000f8e00ff */
[----:B------:R-:W-:-:S04]  /*1d60*/  LEA R2, R3, R2, 0x18 ;  /* 0x0000000203027211 */ /* 0x000fc800078ec0ff */
[----:B------:R-:W0:Y:S01]  /*1d70*/  SYNCS.PHASECHK.TRANS64.TRYWAIT P1, [R2+URZ+0x19c00], R11 ;  /* 0x019c000b020075a7 */ /* 0x000e22000802017f */
[----:B--2---:R-:W-:-:S04]  /*1d80*/  FMUL.FTZ R0, R7, R0 ;  /* 0x0000000007007220 */ /* 0x004fc80000410000 */
[----:B------:R-:W-:Y:S01]  /*1d90*/  FMUL.FTZ R0, R0, UR4 ;  /* 0x0000000400007c20 */ /* 0x000fe20008410000 */
[----:B0-----:R-:W-:Y:S06]  /*1da0*/  @!P1 BRA `(.L_x_140) ;  /* 0x000000e0007c9947 */ /* 0x001fec0003800000 */
.L_x_272:
[----:B------:R-:W-:Y:S05]  /*1db0*/  @!P0 BRA `(.L_x_141) ;  /* 0x0000000000048947 */ /* 0x000fea0003800000 */
[----:B------:R-:W-:Y:S01]  /*1dc0*/  BPT.TRAP 0x1 ;  /* 0x000000040000795c */ /* 0x000fe20000300000 */
.L_x_141:
[----:B------:R-:W-:Y:S02]  /*1dd0*/  IMAD.U32 R5, RZ, RZ, UR37 ;  /* 0x00000025ff057e24 */ /* 0x000fe4000f8e00ff */
[----:B------:R-:W-:Y:S02]  /*1de0*/  IMAD.U32 R6, RZ, RZ, UR36 ;  /* 0x00000024ff067e24 */ /* 0x000fe4000f8e00ff */
[----:B------:R-:W-:-:S03]  /*1df0*/  IMAD R4, R5, 0x8, R2 ;  /* 0x0000000805047824 */ /* 0x000fc600078e0202 */
[----:B------:R-:W-:-:S04]  /*1e00*/  SHF.L.U32 R5, R6, 0x1f, RZ ;  /* 0x0000001f06057819 */ /* 0x000fc800000006ff */
[----:B------:R1:W2:Y:S01]  /*1e10*/  SYNCS.PHASECHK.TRANS64.TRYWAIT P1, [R4+URZ+0x19c30], R5 ;  /* 0x019c3005040075a7 */ /* 0x0002a2000802017f */
[----:B------:R-:W-:Y:S05]  /*1e20*/  @!P0 BRA `(.L_x_142) ;  /* 0x0000000000048947 */ /* 0x000fea0003800000 */
[----:B------:R-:W-:Y:S01]  /*1e30*/  BPT.TRAP 0x1 ;  /* 0x000000040000795c */ /* 0x000fe20000300000 */
.L_x_142:
[----:B------:R-:W3:Y:S01]  /*1e40*/  S2R R6, SR_TID.X ;  /* 0x0000000000067919 */ /* 0x000ee20000002100 */
[----:B------:R-:W-:Y:S01]  /*1e50*/  IMAD.MOV.U32 R89, RZ, RZ, RZ ;  /* 0x000000ffff597224 */ /* 0x000fe200078e00ff */
[----:B---3--:R-:W-:Y:S01]  /*1e60*/  LOP3.LUT P2, RZ, R6, 0x7f, RZ, 0xc0, !PT ;  /* 0x0000007f06ff7812 */ /* 0x008fe2000784c0ff */
[----:B--2---:R-:W-:-:S12]  /*1e70*/  @P1 BRA `(.L_x_143) ;  /* 0x0000000000081947 */ /* 0x004fd80003800000 */
[----:B------:R-:W2:Y:S02]  /*1e80*/  SYNCS.PHASECHK.TRANS64.TRYWAIT P1, [R4+URZ+0x19c30], R5 ;  /* 0x019c3005040075a7 */ /* 0x000ea4000802017f */
[----:B--2---:R-:W-:Y:S05]  /*1e90*/  @!P1 BRA `(.L_x_144) ;  /* 0x000000e000549947 */ /* 0x004fea0003800000 */
.L_x_143:
[----:B------:R-:W-:Y:S05]  /*1ea0*/  WARPSYNC.ALL ;  /* 0x0000000000007948 */ /* 0x000fea0003800000 */
[----:B------:R-:W-:Y:S01]  /*1eb0*/  R2UR UR4, R2 ;  /* 0x00000000020472ca */ /* 0x000fe200000e0000 */
[----:B------:R-:W-:Y:S01]  /*1ec0*/  ULOP3.LUT UR12, UR50, 0x10000, URZ, 0xfc, !UPT ;  /* 0x00010000320c7892 */ /* 0x000fe2000f8efc3f */
[----:B------:R-:W-:Y:S01]  /*1ed0*/  WARPGROUP.ARRIVE ;  /* 0x00000000000079c5 */ /* 0x000fe20000000000 */
[----:B------:R-:W-:Y:S01]  /*1ee0*/  UMOV UR13, 0xc0000010 ;  /* 0xc0000010000d7882 */ /* 0x000fe20000000000 */
[----:B------:R-:W-:Y:S01]  /*1ef0*/  UMOV UR15, 0xc0000010 ;  /* 0xc0000010000f7882 */ /* 0x000fe20000000000 */
[----:B------:R-:W3:Y:S01]  /*1f00*/  LDL R94, [R1+0x8] ;  /* 0x00000800015e7983 */ /* 0x000ee20000100800 */
[----:B------:R-:W-:Y:S01]  /*1f10*/  UMOV UR5, 0xc0000010 ;  /* 0xc000001000057882 */ /* 0x000fe20000000000 */
[----:B------:R-:W-:Y:S01]  /*1f20*/  UMOV UR7, 0xc0000010 ;  /* 0xc000001000077882 */ /* 0x000fe20000000000 */
[----:B------:R-:W-:Y:S01]  /*1f30*/  UIADD3 UR8, UR12, 0x300, URZ ;  /* 0x000003000c087890 */ /* 0x000fe2000fffe03f */
[----:B------:R-:W-:Y:S01]  /*1f40*/  IMAD.U32 R13, RZ, RZ, UR49 ;  /* 0x00000031ff0d7e24 */ /* 0x000fe2000f8e00ff */
[----:B------:R-:W-:Y:S01]  /*1f50*/  UMOV UR9, 0xc0000010 ;  /* 0xc000001000097882 */ /* 0x000fe20000000000 */
[----:B------:R-:W-:Y:S01]  /*1f60*/  UMOV UR11, 0xc0000010 ;  /* 0xc0000010000b7882 */ /* 0x000fe20000000000 */
[----:B------:R-:W-:Y:S01]  /*1f70*/  ULDC UR17, c[0x0][0x988] ;  /* 0x0002620000117ab9 */ /* 0x000fe20000000800 */
[----:B------:R-:W-:Y:S01]  /*1f80*/  UIADD3 UR4, UR4, 0x13800, URZ ;  /* 0x0001380004047890 */ /* 0x000fe2000fffe03f */
[--C-:B------:R-:W-:Y:S01]  /*1f90*/  IMAD.MOV.U32 R95, RZ, RZ, R89.reuse ;  /* 0x000000ffff5f7224 */ /* 0x100fe200078e0059 */
[----:B------:R-:W-:Y:S01]  /*1fa0*/  UIADD3 UR18, UR48, -0x2, URZ ;  /* 0xfffffffe30127890 */ /* 0x000fe2000fffe03f */
[--C-:B------:R-:W-:Y:S01]  /*1fb0*/  IMAD.MOV.U32 R97, RZ, RZ, R89.reuse ;  /* 0x000000ffff617224 */ /* 0x100fe200078e0059 */
[----:B------:R-:W-:Y:S01]  /*1fc0*/  USHF.R.U32.HI UR4, URZ, 0x4, UR4 ;  /* 0x000000043f047899 */ /* 0x000fe20008011604 */
[--C-:B------:R-:W-:Y:S01]  /*1fd0*/  IMAD.MOV.U32 R96, RZ, RZ, R89.reuse ;  /* 0x000000ffff607224 */ /* 0x100fe200078e0059 */
[----:B------:R-:W-:Y:S01]  /*1fe0*/  UISETP.GE.AND UP0, UPT, UR18, UR45, UPT ;  /* 0x0000002d1200728c */ /* 0x000fe2000bf06270 */
[--C-:B------:R-:W-:Y:S01]  /*1ff0*/  IMAD.MOV.U32 R99, RZ, RZ, R89.reuse ;  /* 0x000000ffff637224 */ /* 0x100fe200078e0059 */
[----:B------:R-:W-:Y:S01]  /*2000*/  ULOP3.LUT UR4, UR4, 0x3fff, URZ, 0xc0, !UPT ;  /* 0x00003fff04047892 */ /* 0x000fe2000f8ec03f */
[----:B------:R-:W-:-:S02]  /*2010*/  IMAD.MOV.U32 R98, RZ, RZ, R89 ;  /* 0x000000ffff627224 */ /* 0x000fc400078e0059 */
[--C-:B------:R-:W-:Y:S01]  /*2020*/  IMAD.MOV.U32 R101, RZ, RZ, R89.reuse ;  /* 0x000000ffff657224 */ /* 0x100fe200078e0059 */
[----:B------:R-:W-:Y:S01]  /*2030*/  ULOP3.LUT UR16, UR4, 0x10000, URZ, 0xfc, !UPT ;  /* 0x0001000004107892 */ /* 0x000fe2000f8efc3f */
[--C-:B------:R-:W-:Y:S01]  /*2040*/  IMAD.MOV.U32 R100, RZ, RZ, R89.reuse ;  /* 0x000000ffff647224 */ /* 0x100fe200078e0059 */
[----:B------:R-:W-:Y:S01]  /*2050*/  UIADD3 UR4, UR12, 0x180, URZ ;  /* 0x000001800c047890 */ /* 0x000fe2000fffe03f */
[--C-:B------:R-:W-:Y:S01]  /*2060*/  IMAD.MOV.U32 R103, RZ, RZ, R89.reuse ;  /* 0x000000ffff677224 */ /* 0x100fe200078e0059 */
[----:B------:R-:W-:Y:S01]  /*2070*/  UIMAD UR14, UR37, 0x300, UR16 ;  /* 0x00000300250e78a4 */ /* 0x000fe2000f8e0210 */
[--C-:B------:R-:W-:Y:S02]  /*2080*/  IMAD.MOV.U32 R102, RZ, RZ, R89.reuse ;  /* 0x000000ffff667224 */ /* 0x100fe400078e0059 */
[--C-:B------:R-:W-:Y:S01]  /*2090*/  IMAD.MOV.U32 R105, RZ, RZ, R89.reuse ;  /* 0x000000ffff697224 */ /* 0x100fe200078e0059 */
[----:B------:R-:W-:Y:S01]  /*20a0*/  UIADD3 UR6, UR14, 0x100, URZ ;  /* 0x000001000e067890 */ /* 0x000fe2000fffe03f */
[--C-:B------:R-:W-:Y:S01]  /*20b0*/  IMAD.MOV.U32 R104, RZ, RZ, R89.reuse ;  /* 0x000000ffff687224 */ /* 0x100fe200078e0059 */
[----:B------:R-:W-:Y:S01]  /*20c0*/  UIADD3 UR10, UR14, 0x200, URZ ;  /* 0x000002000e0a7890 */ /* 0x000fe2000fffe03f */
[----:B------:R-:W-:-:S02]  /*20d0*/  IMAD.MOV.U32 R107, RZ, RZ, R89 ;  /* 0x000000ffff6b7224 */ /* 0x000fc400078e0059 */
[----:B------:R-:W-:Y:S01]  /*20e0*/  QGMMA.64x128x32.F32.E4M3.E4M3 R24, gdesc[UR12], RZ, !UPT, gsb0 ;  /* 0x01e000000c1879f3 */ /* 0x000fe2000c0008ff */
        /* <DEDUP_REMOVED lines=28> */
[----:B------:R-:W-:Y:S01]  /*22b0*/  IMAD.MOV.U32 R134, RZ, RZ, R89 ;  /* 0x000000ffff867224 */ /* 0x000fe200078e0059 */
[----:B------:R-:W-:Y:S02]  /*22c0*/  WARPGROUP.DEPBAR.LE gsb0, 0x0 ;  /* 0x00008000000079c5 */ /* 0x000fe40000010000 */
[----:B------:R-:W-:-:S06]  /*22d0*/  WARPGROUP.ARRIVE ;  /* 0x00000000000079c5 */ /* 0x000fcc0000000000 */
[----:B------:R-:W-:Y:S01]  /*22e0*/  QGMMA.64x128x32.F32.E4M3.E4M3 R24, gdesc[UR4], R24, gsb0 ;  /* 0x01e00000041879f3 */ /* 0x000fe20008000818 */
[----:B---3--:R-:W-:Y:S02]  /*22f0*/  IADD3 R13, R13, 0x80, -R94 ;  /* 0x000000800d0d7810 */ /* 0x008fe40007ffe85e */
[----:B------:R-:W3:Y:S01]  /*2300*/  S2R R94, SR_TID.X ;  /* 0x00000000005e7919 */ /* 0x000ee20000002100 */
[----:B------:R-:W-:Y:S02]  /*2310*/  WARPGROUP.DEPBAR.LE gsb0, 0x0 ;  /* 0x00008000000079c5 */ /* 0x000fe40000010000 */
[----:B------:R-:W-:-:S06]  /*2320*/  WARPGROUP.ARRIVE ;  /* 0x00000000000079c5 */ /* 0x000fcc0000000000 */
[----:B------:R-:W-:Y:S03]  /*2330*/  QGMMA.64x128x32.F32.E4M3.E4M3 R24, gdesc[UR8], R24, gsb0 ;  /* 0x01e00000081879f3 */ /* 0x000fe60008000818 */
[----:B------:R-:W-:Y:S02]  /*2340*/  WARPGROUP.DEPBAR.LE gsb0, 0x0 ;  /* 0x00008000000079c5 */ /* 0x000fe40000010000 */
[C---:B------:R-:W-:Y:S01]  /*2350*/  FMUL.FTZ R14, R0.reuse, R26 ;  /* 0x0000001a000e7220 */ /* 0x040fe20000410000 */
[C---:B------:R-:W-:Y:S01]  /*2360*/  FMUL.FTZ R15, R0.reuse, R27 ;  /* 0x0000001b000f7220 */ /* 0x040fe20000410000 */
[C---:B-12---:R-:W-:Y:S01]  /*2370*/  FMUL.FTZ R5, R0.reuse, R24 ;  /* 0x0000001800057220 */ /* 0x046fe20000410000 */
[C---:B------:R-:W-:Y:S01]  /*2380*/  FMUL.FTZ R24, R0.reuse, R30 ;  /* 0x0000001e00187220 */ /* 0x040fe20000410000 */
[C---:B------:R-:W-:Y:S01]  /*2390*/  FMUL.FTZ R6, R0.reuse, R25 ;  /* 0x0000001900067220 */ /* 0x040fe20000410000 */
[C---:B------:R-:W-:Y:S01]  /*23a0*/  FMUL.FTZ R25, R0.reuse, R31 ;  /* 0x0000001f00197220 */ /* 0x040fe20000410000 */
[----:B------:R-:W1:Y:S01]  /*23b0*/  MUFU.TANH R14, R14 ;  /* 0x0000000e000e7308 */ /* 0x000e620000002400 */
[----:B------:R-:W-:Y:S01]  /*23c0*/  FMUL.FTZ R93, R0, R52 ;  /* 0x00000034005d7220 */ /* 0x000fe20000410000 */
[----:B------:R-:W-:-:S02]  /*23d0*/  IMAD.U32 R52, RZ, RZ, UR48 ;  /* 0x00000030ff347e24 */ /* 0x000fc4000f8e00ff */
[C---:B------:R-:W-:Y:S01]  /*23e0*/  FMUL.FTZ R27, R0.reuse, R34 ;  /* 0x00000022001b7220 */ /* 0x040fe20000410000 */
[C---:B------:R-:W-:Y:S01]  /*23f0*/  FMUL.FTZ R8, R0.reuse, R29 ;  /* 0x0000001d00087220 */ /* 0x040fe20000410000 */
[----:B------:R-:W-:Y:S01]  /*2400*/  FMUL.FTZ R29, R0, R35 ;  /* 0x00000023001d7220 */ /* 0x000fe20000410000 */
[----:B------:R-:W-:Y:S02]  /*2410*/  IMAD R13, R52, -0x80, R13 ;  /* 0xffffff80340d7824 */ /* 0x000fe400078e020d */
[C---:B------:R-:W-:Y:S01]  /*2420*/  FMUL.FTZ R10, R0.reuse, R33 ;  /* 0x00000021000a7220 */ /* 0x040fe20000410000 */
[----:B------:R-:W2:Y:S01]  /*2430*/  MUFU.TANH R15, R15 ;  /* 0x0000000f000f7308 */ /* 0x000ea20000002400 */
[C---:B------:R-:W-:Y:S01]  /*2440*/  FMUL.FTZ R7, R0.reuse, R28 ;  /* 0x0000001c00077220 */ /* 0x040fe20000410000 */
[C---:B------:R-:W-:Y:S01]  /*2450*/  FMUL.FTZ R30, R0.reuse, R38 ;  /* 0x00000026001e7220 */ /* 0x040fe20000410000 */
[C---:B------:R-:W-:Y:S01]  /*2460*/  ISETP.GT.AND P4, PT, R13.reuse, RZ, PT ;  /* 0x000000ff0d00720c */ /* 0x040fe20003f84270 */
[C---:B0-----:R-:W-:Y:S01]  /*2470*/  FMUL.FTZ R11, R0.reuse, R36 ;  /* 0x00000024000b7220 */ /* 0x041fe20000410000 */
[C---:B------:R-:W-:Y:S01]  /*2480*/  ISETP.GT.AND P5, PT, R13.reuse, 0x1, PT ;  /* 0x000000010d00780c */ /* 0x040fe20003fa4270 */
[C---:B------:R-:W-:Y:S01]  /*2490*/  FMUL.FTZ R9, R0.reuse, R32 ;  /* 0x0000002000097220 */ /* 0x040fe20000410000 */
[C---:B------:R-:W-:Y:S01]  /*24a0*/  FMUL.FTZ R31, R0.reuse, R46 ;  /* 0x0000002e001f7220 */ /* 0x040fe20000410000 */
[----:B------:R-:W0:Y:S01]  /*24b0*/  MUFU.TANH R24, R24 ;  /* 0x0000001800187308 */ /* 0x000e220000002400 */
[C---:B------:R-:W-:Y:S01]  /*24c0*/  ISETP.GT.AND P1, PT, R13.reuse, 0x8, PT ;  /* 0x000000080d00780c */ /* 0x040fe20003f24270 */
[----:B------:R-:W-:Y:S01]  /*24d0*/  FMUL.FTZ R32, R0, R39 ;  /* 0x0000002700207220 */ /* 0x000fe20000410000 */
[----:B-1----:R-:W-:Y:S01]  /*24e0*/  FSEL R14, R14, -INF , P4 ;  /* 0xff8000000e0e7808 */ /* 0x002fe20002000000 */
[C---:B------:R-:W-:Y:S01]  /*24f0*/  FMUL.FTZ R88, R0.reuse, R50 ;  /* 0x0000003200587220 */ /* 0x040fe20000410000 */
[C---:B------:R-:W-:Y:S01]  /*2500*/  FMUL.FTZ R50, R0.reuse, R53 ;  /* 0x0000003500327220 */ /* 0x040fe20000410000 */
[C---:B------:R-:W-:Y:S01]  /*2510*/  FMUL.FTZ R35, R0.reuse, R47 ;  /* 0x0000002f00237220 */ /* 0x040fe20000410000 */
[----:B------:R-:W-:Y:S01]  /*2520*/  ISETP.GT.AND P2, PT, R13, 0x9, PT ;  /* 0x000000090d00780c */ /* 0x000fe20003f44270 */
[----:B------:R-:W1:Y:S01]  /*2530*/  MUFU.TANH R25, R25 ;  /* 0x0000001900197308 */ /* 0x000e620000002400 */
[----:B--2---:R-:W-:Y:S01]  /*2540*/  FSEL R15, R15, -INF , P5 ;  /* 0xff8000000f0f7808 */ /* 0x004fe20002800000 */
[C---:B------:R-:W-:Y:S01]  /*2550*/  FMUL.FTZ R34, R0.reuse, R42 ;  /* 0x0000002a00227220 */ /* 0x040fe20000410000 */
[----:B------:R-:W-:Y:S01]  /*2560*/  ISETP.GT.AND P3, PT, R13, 0x10, PT ;  /* 0x000000100d00780c */ /* 0x000fe20003f64270 */
[----:B------:R-:W-:Y:S01]  /*2570*/  FMUL.FTZ R36, R0, R43 ;  /* 0x0000002b00247220 */ /* 0x000fe20000410000 */
[----:B------:R-:W-:Y:S01]  /*2580*/  FMNMX.FTZ R53, R14, R15, !PT ;  /* 0x0000000f0e357209 */ /* 0x000fe20007810000 */
[C---:B------:R-:W-:Y:S01]  /*2590*/  FMUL.FTZ R12, R0.reuse, R37 ;  /* 0x00000025000c7220 */ /* 0x040fe20000410000 */
[----:B------:R-:W-:Y:S01]  /*25a0*/  FMUL.FTZ R20, R0, R40 ;  /* 0x0000002800147220 */ /* 0x000fe20000410000 */
[----:B------:R-:W2:Y:S01]  /*25b0*/  MUFU.TANH R5, R5 ;  /* 0x0000000500057308 */ /* 0x000ea20000002400 */
[----:B0-----:R-:W-:Y:S01]  /*25c0*/  FSEL R24, R24, -INF , P1 ;  /* 0xff80000018187808 */ /* 0x001fe20000800000 */
[C---:B------:R-:W-:Y:S01]  /*25d0*/  FMUL.FTZ R21, R0.reuse, R41 ;  /* 0x0000002900157220 */ /* 0x040fe20000410000 */
[C---:B------:R-:W-:Y:S01]  /*25e0*/  FMUL.FTZ R51, R0.reuse, R51 ;  /* 0x0000003300337220 */ /* 0x040fe20000410000 */
[----:B------:R-:W-:Y:S01]  /*25f0*/  FMUL.FTZ R26, R0, R44 ;  /* 0x0000002c001a7220 */ /* 0x000fe20000410000 */
        /* <DEDUP_REMOVED lines=12> */
[----:B--2---:R-:W-:Y:S01]  /*26c0*/  FSEL R5, R5, -INF , P4 ;  /* 0xff80000005057808 */ /* 0x004fe20002000000 */
[C---:B------:R-:W-:Y:S01]  /*26d0*/  FMUL.FTZ R39, R0.reuse, R62 ;  /* 0x0000003e00277220 */ /* 0x040fe20000410000 */
[----:B------:R-:W-:Y:S01]  /*26e0*/  ISETP.GT.AND P4, PT, R13, 0x11, PT ;  /* 0x000000110d00780c */ /* 0x000fe20003f84270 */
[C---:B------:R-:W-:Y:S01]  /*26f0*/  FMUL.FTZ R44, R0.reuse, R63 ;  /* 0x0000003f002c7220 */ /* 0x040fe20000410000 */
[C---:B------:R-:W-:Y:S01]  /*2700*/  FMUL.FTZ R38, R0.reuse, R56 ;  /* 0x0000003800267220 */ /* 0x040fe20000410000 */
[C---:B------:R-:W-:Y:S01]  /*2710*/  FMUL.FTZ R37, R0.reuse, R66 ;  /* 0x0000004200257220 */ /* 0x040fe20000410000 */
[C---:B------:R-:W-:Y:S01]  /*2720*/  FMUL.FTZ R43, R0.reuse, R60 ;  /* 0x0000003c002b7220 */ /* 0x040fe20000410000 */
[----:B------:R-:W2:Y:S01]  /*2730*/  MUFU.TANH R29, R29 ;  /* 0x0000001d001d7308 */ /* 0x000ea20000002400 */
        /* <DEDUP_REMOVED lines=9> */
[C---:B------:R-:W-:Y:S01]  /*27d0*/  FMUL.FTZ R65, R0.reuse, R71 ;  /* 0x0000004700417220 */ /* 0x040fe20000410000 */
[----:B------:R-:W-:Y:S01]  /*27e0*/  ISETP.GT.AND P5, PT, R13, 0x18, PT ;  /* 0x000000180d00780c */ /* 0x000fe20003fa4270 */
[C---:B------:R-:W-:Y:S01]  /*27f0*/  FMUL.FTZ R45, R0.reuse, R64 ;  /* 0x00000040002d7220 */ /* 0x040fe20000410000 */
[C---:B------:R-:W-:Y:S01]  /*2800*/  FMUL.FTZ R33, R0.reuse, R68 ;  /* 0x0000004400217220 */ /* 0x040fe20000410000 */
[C---:B------:R-:W-:Y:S01]  /*2810*/  FMUL.FTZ R68, R0.reuse, R74 ;  /* 0x0000004a00447220 */ /* 0x040fe20000410000 */
[C---:B------:R-:W-:Y:S01]  /*2820*/  FMUL.FTZ R75, R0.reuse, R75 ;  /* 0x0000004b004b7220 */ /* 0x040fe20000410000 */
[----:B------:R-:W1:Y:S01]  /*2830*/  MUFU.TANH R7, R7 ;  /* 0x0000000700077308 */ /* 0x000e620000002400 */
[----:B--2---:R-:W-:Y:S01]  /*2840*/  FSEL R29, R29, -INF , P4 ;  /* 0xff8000001d1d7808 */ /* 0x004fe20002000000 */
[C---:B------:R-:W-:Y:S01]  /*2850*/  FMUL.FTZ R78, R0.reuse, R78 ;  /* 0x0000004e004e7220 */ /* 0x040fe20000410000 */
[C---:B------:R-:W-:Y:S01]  /*2860*/  FMUL.FTZ R57, R0.reuse, R69 ;  /* 0x0000004500397220 */ /* 0x040fe20000410000 */
[C---:B------:R-:W-:Y:S01]  /*2870*/  FMUL.FTZ R79, R0.reuse, R79 ;  /* 0x0000004f004f7220 */ /* 0x040fe20000410000 */
[----:B------:R-:W-:Y:S01]  /*2880*/  FMNMX.FTZ R53, R29, R52, !PT ;  /* 0x000000341d357209 */ /* 0x000fe20007810000 */
[C---:B------:R-:W-:Y:S01]  /*2890*/  FMUL.FTZ R61, R0.reuse, R72 ;  /* 0x00000048003d7220 */ /* 0x040fe20000410000 */
[----:B------:R-:W-:Y:S01]  /*28a0*/  FMUL.FTZ R82, R0, R82 ;  /* 0x0000005200527220 */ /* 0x000fe20000410000 */
[----:B------:R-:W2:Y:S01]  /*28b0*/  MUFU.TANH R30, R30 ;  /* 0x0000001e001e7308 */ /* 0x000ea20000002400 */
[----:B0-----:R-:W-:Y:S01]  /*28c0*/  FSEL R10, R10, -INF , P4 ;  /* 0xff8000000a0a7808 */ /* 0x001fe20002000000 */
[C---:B------:R-:W-:Y:S01]  /*28d0*/  FMUL.FTZ R71, R0.reuse, R73 ;  /* 0x0000004900477220 */ /* 0x040fe20000410000 */
[----:B------:R-:W-:Y:S01]  /*28e0*/  ISETP.GT.AND P4, PT, R13, 0x28, PT ;  /* 0x000000280d00780c */ /* 0x000fe20003f84270 */
[C---:B------:R-:W-:Y:S01]  /*28f0*/  FMUL.FTZ R83, R0.reuse, R83 ;  /* 0x0000005300537220 */ /* 0x040fe20000410000 */
[C---:B------:R-:W-:Y:S01]  /*2900*/  FMUL.FTZ R73, R0.reuse, R76 ;  /* 0x0000004c00497220 */ /* 0x040fe20000410000 */
[C---:B------:R-:W-:Y:S01]  /*2910*/  FMUL.FTZ R86, R0.reuse, R86 ;  /* 0x0000005600567220 */ /* 0x040fe20000410000 */
[C---:B------:R-:W-:Y:S01]  /*2920*/  FMUL.FTZ R87, R0.reuse, R87 ;  /* 0x0000005700577220 */ /* 0x040fe20000410000 */
[----:B------:R-:W0:Y:S01]  /*2930*/  MUFU.TANH R11, R11 ;  /* 0x0000000b000b7308 */ /* 0x000e220000002400 */
[----:B-1----:R-:W-:Y:S01]  /*2940*/  FSEL R7, R7, -INF , P1 ;  /* 0xff80000007077808 */ /* 0x002fe20000800000 */
[----:B------:R-:W-:Y:S01]  /*2950*/  FMUL.FTZ R76, R0, R81 ;  /* 0x00000051004c7220 */ /* 0x000fe20000410000 */
[----:B------:R-:W-:-:S05]  /*2960*/  ISETP.GT.AND P1, PT, R13, 0x19, PT ;  /* 0x000000190d00780c */ /* 0x000fca0003f24270 */
[----:B------:R-:W1:Y:S01]  /*2970*/  MUFU.TANH R8, R8 ;  /* 0x0000000800087308 */ /* 0x000e620000002400 */
[----:B--2---:R-:W-:-:S07]  /*2980*/  FSEL R30, R30, -INF , P5 ;  /* 0xff8000001e1e7808 */ /* 0x004fce0002800000 */
[----:B------:R-:W2:Y:S01]  /*2990*/  MUFU.TANH R31, R31 ;  /* 0x0000001f001f7308 */ /* 0x000ea20000002400 */
[----:B0-----:R-:W-:Y:S02]  /*29a0*/  FSEL R11, R11, -INF , P5 ;  /* 0xff8000000b0b7808 */ /* 0x001fe40002800000 */
[----:B------:R-:W-:-:S05]  /*29b0*/  ISETP.GT.AND P5, PT, R13, 0x29, PT ;  /* 0x000000290d00780c */ /* 0x000fca0003fa4270 */
[----:B------:R-:W0:Y:S01]  /*29c0*/  MUFU.TANH R32, R32 ;  /* 0x0000002000207308 */ /* 0x000e220000002400 */
[----:B-1----:R-:W-:Y:S02]  /*29d0*/  FSEL R8, R8, -INF , P2 ;  /* 0xff80000008087808 */ /* 0x002fe40001000000 */
[----:B------:R-:W-:-:S05]  /*29e0*/  ISETP.GT.AND P2, PT, R13, 0x20, PT ;  /* 0x000000200d00780c */ /* 0x000fca0003f44270 */
[----:B------:R-:W1:Y:S01]  /*29f0*/  MUFU.TANH R9, R9 ;  /* 0x0000000900097308 */ /* 0x000e620000002400 */
[----:B--2---:R-:W-:Y:S02]  /*2a00*/  FSEL R52, R31, -INF , P4 ;  /* 0xff8000001f347808 */ /* 0x004fe40002000000 */
[----:B------:R-:W-:-:S05]  /*2a10*/  FMNMX.FTZ R31, R30, R53, !PT ;  /* 0x000000351e1f7209 */ /* 0x000fca0007810000 */
[----:B------:R-:W2:Y:S01]  /*2a20*/  MUFU.TANH R35, R35 ;  /* 0x0000002300237308 */ /* 0x000ea20000002400 */
[----:B0-----:R-:W-:-:S07]  /*2a30*/  FSEL R32, R32, -INF , P1 ;  /* 0xff80000020207808 */ /* 0x001fce0000800000 */
[----:B------:R-:W0:Y:S01]  /*2a40*/  MUFU.TANH R34, R34 ;  /* 0x0000002200227308 */ /* 0x000e220000002400 */
[----:B-1----:R-:W-:Y:S02]  /*2a50*/  FSEL R9, R9, -INF , P3 ;  /* 0xff80000009097808 */ /* 0x002fe40001800000 */
[----:B------:R-:W-:-:S05]  /*2a60*/  ISETP.GT.AND P3, PT, R13, 0x21, PT ;  /* 0x000000210d00780c */ /* 0x000fca0003f64270 */
[----:B------:R-:W1:Y:S01]  /*2a70*/  MUFU.TANH R36, R36 ;  /* 0x0000002400247308 */ /* 0x000e620000002400 */
[----:B--2---:R-:W-:Y:S02]  /*2a80*/  FSEL R53, R35, -INF , P5 ;  /* 0xff80000023357808 */ /* 0x004fe40002800000 */
[----:B------:R-:W-:-:S05]  /*2a90*/  FMNMX.FTZ R35, R32, R31, !PT ;  /* 0x0000001f20237209 */ /* 0x000fca0007810000 */
[----:B------:R-:W2:Y:S01]  /*2aa0*/  MUFU.TANH R12, R12 ;  /* 0x0000000c000c7308 */ /* 0x000ea20000002400 */
[----:B0-----:R-:W-:-:S04]  /*2ab0*/  FSEL R34, R34, -INF , P2 ;  /* 0xff80000022227808 */ /* 0x001fc80001000000 */
[----:B------:R-:W-:-:S03]  /*2ac0*/  FMNMX.FTZ R35, R34, R35, !PT ;  /* 0x0000002322237209 */ /* 0x000fc60007810000 */
[----:B------:R-:W0:Y:S01]  /*2ad0*/  MUFU.TANH R20, R20 ;  /* 0x0000001400147308 */ /* 0x000e220000002400 */
[----:B-1----:R-:W-:-:S04]  /*2ae0*/  FSEL R36, R36, -INF , P3 ;  /* 0xff80000024247808 */ /* 0x002fc80001800000 */
[----:B------:R-:W-:-:S03]  /*2af0*/  FMNMX.FTZ R59, R36, R35, !PT ;  /* 0x00000023243b7209 */ /* 0x000fc60007810000 */
[----:B------:R-:W1:Y:S01]  /*2b00*/  MUFU.TANH R88, R88 ;  /* 0x0000005800587308 */ /* 0x000e620000002400 */
[----:B--2---:R-:W-:Y:S02]  /*2b10*/  FSEL R12, R12, -INF , P1 ;  /* 0xff8000000c0c7808 */ /* 0x004fe40000800000 */
[----:B------:R-:W-:Y:S02]  /*2b20*/  ISETP.GT.AND P1, PT, R13, 0x30, PT ;  /* 0x000000300d00780c */ /* 0x000fe40003f24270 */
[----:B------:R-:W-:-:S03]  /*2b30*/  FMNMX.FTZ R58, R52, R59, !PT ;  /* 0x0000003b343a7209 */ /* 0x000fc60007810000 */
[----:B------:R-:W2:Y:S01]  /*2b40*/  MUFU.TANH R21, R21 ;  /* 0x0000001500157308 */ /* 0x000ea20000002400 */
[----:B0-----:R-:W-:Y:S02]  /*2b50*/  FSEL R20, R20, -INF , P2 ;  /* 0xff80000014147808 */ /* 0x001fe40001000000 */
[----:B------:R-:W-:Y:S02]  /*2b60*/  ISETP.GT.AND P2, PT, R13, 0x31, PT ;  /* 0x000000310d00780c */ /* 0x000fe40003f44270 */
[----:B------:R-:W-:-:S03]  /*2b70*/  FMNMX.FTZ R59, R53, R58, !PT ;  /* 0x0000003a353b7209 */ /* 0x000fc60007810000 */
[----:B------:R-:W0:Y:S01]  /*2b80*/  MUFU.TANH R51, R51 ;  /* 0x0000003300337308 */ /* 0x000e220000002400 */
[----:B-1----:R-:W-:Y:S01]  /*2b90*/  FSEL R54, R88, -INF , P1 ;  /* 0xff80000058367808 */ /* 0x002fe20000800000 */
[----:B------:R-:W-:-:S03]  /*2ba0*/  IMAD.MOV.U32 R88, RZ, RZ, R89 ;  /* 0x000000ffff587224 */ /* 0x000fc600078e0059 */
[----:B------:R-:W-:-:S03]  /*2bb0*/  FMNMX.FTZ R58, R54, R59, !PT ;  /* 0x0000003b363a7209 */ /* 0x000fc60007810000 */
[----:B------:R-:W1:Y:S01]  /*2bc0*/  MUFU.TANH R26, R26 ;  /* 0x0000001a001a7308 */ /* 0x000e620000002400 */
[----:B--2---:R-:W-:Y:S02]  /*2bd0*/  FSEL R21, R21, -INF , P3 ;  /* 0xff80000015157808 */ /* 0x004fe40001800000 */
[----:B------:R-:W-:-:S05]  /*2be0*/  ISETP.GT.AND P3, PT, R13, 0x38, PT ;  /* 0x000000380d00780c */ /* 0x000fca0003f64270 */
[----:B------:R-:W2:Y:S01]  /*2bf0*/  MUFU.TANH R92, R92 ;  /* 0x0000005c005c7308 */ /* 0x000ea20000002400 */
[----:B0-----:R-:W-:-:S04]  /*2c00*/  FSEL R55, R51, -INF , P2 ;  /* 0xff80000033377808 */ /* 0x001fc80001000000 */
[----:B------:R-:W-:-:S03]  /*2c10*/  FMNMX.FTZ R63, R55, R58, !PT ;  /* 0x0000003a373f7209 */ /* 0x000fc60007810000 */
[----:B------:R-:W0:Y:S01]  /*2c20*/  MUFU.TANH R90, R90 ;  /* 0x0000005a005a7308 */ /* 0x000e220000002400 */
[----:B-1----:R-:W-:Y:S02]  /*2c30*/  FSEL R26, R26, -INF , P4 ;  /* 0xff8000001a1a7808 */ /* 0x002fe40002000000 */
[----:B------:R-:W-:-:S05]  /*2c40*/  ISETP.GT.AND P4, PT, R13, 0x39, PT ;  /* 0x000000390d00780c */ /* 0x000fca0003f84270 */
[----:B------:R-:W1:Y:S01]  /*2c50*/  MUFU.TANH R28, R28 ;  /* 0x0000001c001c7308 */ /* 0x000e620000002400 */
[----:B--2---:R-:W-:-:S04]  /*2c60*/  FSEL R92, R92, -INF , P3 ;  /* 0xff8000005c5c7808 */ /* 0x004fc80001800000 */
[----:B------:R-:W-:-:S03]  /*2c70*/  FMNMX.FTZ R63, R92, R63, !PT ;  /* 0x0000003f5c3f7209 */ /* 0x000fc60007810000 */
[----:B------:R-:W2:Y:S01]  /*2c80*/  MUFU.TANH R46, R46 ;  /* 0x0000002e002e7308 */ /* 0x000ea20000002400 */
[----:B0-----:R-:W-:Y:S01]  /*2c90*/  FSEL R31, R90, -INF , P1 ;  /* 0xff8000005a1f7808 */ /* 0x001fe20000800000 */
[----:B------:R-:W-:Y:S01]  /*2ca0*/  IMAD.MOV.U32 R90, RZ, RZ, R89 ;  /* 0x000000ffff5a7224 */ /* 0x000fe200078e0059 */
[----:B------:R-:W-:-:S05]  /*2cb0*/  ISETP.GT.AND P1, PT, R13, 0x41, PT ;  /* 0x000000410d00780c */ /* 0x000fca0003f24270 */
[----:B------:R-:W0:Y:S01]  /*2cc0*/  MUFU.TANH R42, R42 ;  /* 0x0000002a002a7308 */ /* 0x000e220000002400 */
[----:B-1----:R-:W-:Y:S02]  /*2cd0*/  FSEL R28, R28, -INF , P5 ;  /* 0xff8000001c1c7808 */ /* 0x002fe40002800000 */
[----:B------:R-:W-:-:S05]  /*2ce0*/  ISETP.GT.AND P5, PT, R13, 0x40, PT ;  /* 0x000000400d00780c */ /* 0x000fca0003fa4270 */
[----:B------:R-:W1:Y:S01]  /*2cf0*/  MUFU.TANH R49, R49 ;  /* 0x0000003100317308 */ /* 0x000e620000002400 */
[----:B--2---:R-:W-:-:S07]  /*2d00*/  FSEL R60, R46, -INF , P4 ;  /* 0xff8000002e3c7808 */ /* 0x004fce0002000000 */
[----:B------:R-:W2:Y:S01]  /*2d10*/  MUFU.TANH R91, R91 ;  /* 0x0000005b005b7308 */ /* 0x000ea20000002400 */
[----:B0-----:R-:W-:Y:S02]  /*2d20*/  FSEL R58, R42, -INF , P1 ;  /* 0xff8000002a3a7808 */ /* 0x001fe40000800000 */
[----:B------:R-:W-:-:S05]  /*2d30*/  FMNMX.FTZ R42, R60, R63, !PT ;  /* 0x0000003f3c2a7209 */ /* 0x000fca0007810000 */
[----:B------:R-:W0:Y:S01]  /*2d40*/  MUFU.TANH R93, R93 ;  /* 0x0000005d005d7308 */ /* 0x000e220000002400 */
[----:B-1----:R-:W-:-:S04]  /*2d50*/  FSEL R59, R49, -INF , P5 ;  /* 0xff800000313b7808 */ /* 0x002fc80002800000 */
[----:B------:R-:W-:-:S03]  /*2d60*/  FMNMX.FTZ R49, R59, R42, !PT ;  /* 0x0000002a3b317209 */ /* 0x000fc60007810000 */
[----:B------:R-:W1:Y:S01]  /*2d70*/  MUFU.TANH R39, R39 ;  /* 0x0000002700277308 */ /* 0x000e620000002400 */
[----:B--2---:R-:W-:Y:S01]  /*2d80*/  FSEL R35, R91, -INF , P2 ;  /* 0xff8000005b237808 */ /* 0x004fe20001000000 */
[----:B------:R-:W-:Y:S01]  /*2d90*/  IMAD.MOV.U32 R91, RZ, RZ, R89 ;  /* 0x000000ffff5b7224 */ /* 0x000fe200078e0059 */
[----:B------:R-:W-:Y:S02]  /*2da0*/  ISETP.GT.AND P2, PT, R13, 0x48, PT ;  /* 0x000000480d00780c */ /* 0x000fe40003f44270 */
[----:B------:R-:W-:-:S03]  /*2db0*/  FMNMX.FTZ R49, R58, R49, !PT ;  /* 0x000000313a317209 */ /* 0x000fc60007810000 */
[----:B------:R-:W2:Y:S01]  /*2dc0*/  MUFU.TANH R50, R50 ;  /* 0x0000003200327308 */ /* 0x000ea20000002400 */
[----:B0-----:R-:W-:Y:S01]  /*2dd0*/  FSEL R51, R93, -INF , P3 ;  /* 0xff8000005d337808 */ /* 0x001fe20001800000 */
[----:B------:R-:W-:Y:S01]  /*2de0*/  IMAD.MOV.U32 R93, RZ, RZ, R89 ;  /* 0x000000ffff5d7224 */ /* 0x000fe200078e0059 */
[----:B------:R-:W-:-:S05]  /*2df0*/  ISETP.GT.AND P3, PT, R13, 0x49, PT ;  /* 0x000000490d00780c */ /* 0x000fca0003f64270 */
[----:B------:R-:W0:Y:S01]  /*2e00*/  MUFU.TANH R44, R44 ;  /* 0x0000002c002c7308 */ /* 0x000e220000002400 */
[----:B-1----:R-:W-:-:S04]  /*2e10*/  FSEL R62, R39, -INF , P2 ;  /* 0xff800000273e7808 */ /* 0x002fc80001000000 */
[----:B------:R-:W-:-:S03]  /*2e20*/  FMNMX.FTZ R42, R62, R49, !PT ;  /* 0x000000313e2a7209 */ /* 0x000fc60007810000 */
[----:B------:R-:W1:Y:S01]  /*2e30*/  MUFU.TANH R38, R38 ;  /* 0x0000002600267308 */ /* 0x000e620000002400 */
[----:B--2---:R-:W-:Y:S02]  /*2e40*/  FSEL R50, R50, -INF , P4 ;  /* 0xff80000032327808 */ /* 0x004fe40002000000 */
[----:B------:R-:W-:-:S05]  /*2e50*/  ISETP.GT.AND P4, PT, R13, 0x50, PT ;  /* 0x000000500d00780c */ /* 0x000fca0003f84270 */
[----:B------:R-:W2:Y:S01]  /*2e60*/  MUFU.TANH R37, R37 ;  /* 0x0000002500257308 */ /* 0x000ea20000002400 */
[----:B0-----:R-:W-:-:S07]  /*2e70*/  FSEL R63, R44, -INF , P3 ;  /* 0xff8000002c3f7808 */ /* 0x001fce0001800000 */
[----:B------:R-:W0:Y:S01]  /*2e80*/  MUFU.TANH R41, R41 ;  /* 0x0000002900297308 */ /* 0x000e220000002400 */
[----:B-1----:R-:W-:Y:S02]  /*2e90*/  FSEL R38, R38, -INF , P5 ;  /* 0xff80000026267808 */ /* 0x002fe40002800000 */
[----:B------:R-:W-:-:S05]  /*2ea0*/  ISETP.GT.AND P5, PT, R13, 0x51, PT ;  /* 0x000000510d00780c */ /* 0x000fca0003fa4270 */
[----:B------:R-:W1:Y:S01]  /*2eb0*/  MUFU.TANH R48, R48 ;  /* 0x0000003000307308 */ /* 0x000e620000002400 */
[----:B--2---:R-:W-:Y:S02]  /*2ec0*/  FSEL R64, R37, -INF , P4 ;  /* 0xff80000025407808 */ /* 0x004fe40002000000 */
[----:B------:R-:W-:-:S04]  /*2ed0*/  FMNMX.FTZ R37, R63, R42, !PT ;  /* 0x0000002a3f257209 */ /* 0x000fc80007810000 */
[----:B------:R-:W-:Y:S01]  /*2ee0*/  FMNMX.FTZ R37, R64, R37, !PT ;  /* 0x0000002540257209 */ /* 0x000fe20007810000 */
[----:B------:R-:W2:Y:S01]  /*2ef0*/  MUFU.TANH R43, R43 ;  /* 0x0000002b002b7308 */ /* 0x000ea20000002400 */
[----:B0-----:R-:W-:Y:S02]  /*2f00*/  FSEL R41, R41, -INF , P1 ;  /* 0xff80000029297808 */ /* 0x001fe40000800000 */
        /* <DEDUP_REMOVED lines=25> */
[----:B------:R2:W4:Y:S01]  /*30a0*/  MUFU.TANH R69, R78 ;  /* 0x0000004e00457308 */ /* 0x0005220000002400 */
[----:B0-----:R-:W-:-:S04]  /*30b0*/  FSEL R67, R67, -INF , P4 ;  /* 0xff80000043437808 */ /* 0x001fc80002000000 */
[----:B------:R-:W-:-:S03]  /*30c0*/  FMNMX.FTZ R42, R67, R42, !PT ;  /* 0x0000002a432a7209 */ /* 0x000fc60007810000 */
[----:B------:R-:W0:Y:S01]  /*30d0*/  MUFU.TANH R57, R57 ;  /* 0x0000003900397308 */ /* 0x000e220000002400 */
[----:B-1----:R-:W-:Y:S01]  /*30e0*/  FSEL R33, R33, -INF , P1 ;  /* 0xff80000021217808 */ /* 0x002fe20000800000 */
[C---:B--2---:R-:W-:Y:S01]  /*30f0*/  FMUL.FTZ R78, R0.reuse, R77 ;  /* 0x0000004d004e7220 */ /* 0x044fe20000410000 */
[----:B------:R-:W-:Y:S01]  /*3100*/  ISETP.GT.AND P1, PT, R13, 0x69, PT ;  /* 0x000000690d00780c */ /* 0x000fe20003f24270 */
[----:B------:R-:W-:-:S04]  /*3110*/  FMUL.FTZ R77, R0, R84 ;  /* 0x00000054004d7220 */ /* 0x000fc80000410000 */
[----:B------:R1:W2:Y:S01]  /*3120*/  MUFU.TANH R70, R79 ;  /* 0x0000004f00467308 */ /* 0x0002a20000002400 */
[----:B----4-:R-:W-:-:S04]  /*3130*/  FSEL R69, R69, -INF , P5 ;  /* 0xff80000045457808 */ /* 0x010fc80002800000 */
[----:B------:R-:W-:-:S03]  /*3140*/  FMNMX.FTZ R49, R69, R42, !PT ;  /* 0x0000002a45317209 */ /* 0x000fc60007810000 */
[----:B------:R-:W4:Y:S01]  /*3150*/  MUFU.TANH R61, R61 ;  /* 0x0000003d003d7308 */ /* 0x000f220000002400 */
[----:B0-----:R-:W-:Y:S01]  /*3160*/  FSEL R37, R57, -INF , P2 ;  /* 0xff80000039257808 */ /* 0x001fe20001000000 */
[C---:B-1----:R-:W-:Y:S01]  /*3170*/  FMUL.FTZ R79, R0.reuse, R80 ;  /* 0x00000050004f7220 */ /* 0x042fe20000410000 */
[----:B------:R-:W-:Y:S01]  /*3180*/  ISETP.GT.AND P2, PT, R13, 0x70, PT ;  /* 0x000000700d00780c */ /* 0x000fe20003f44270 */
[----:B------:R-:W-:-:S04]  /*3190*/  FMUL.FTZ R57, R0, R85 ;  /* 0x0000005500397220 */ /* 0x000fc80000410000 */
[----:B------:R-:W0:Y:S01]  /*31a0*/  MUFU.TANH R72, R82 ;  /* 0x0000005200487308 */ /* 0x000e220000002400 */
[----:B--2---:R-:W-:-:S04]  /*31b0*/  FSEL R70, R70, -INF , P1 ;  /* 0xff80000046467808 */ /* 0x004fc80000800000 */
[----:B------:R-:W-:-:S03]  /*31c0*/  FMNMX.FTZ R49, R70, R49, !PT ;  /* 0x0000003146317209 */ /* 0x000fc60007810000 */
[----:B------:R-:W1:Y:S01]  /*31d0*/  MUFU.TANH R71, R71 ;  /* 0x0000004700477308 */ /* 0x000e620000002400 */
[----:B----4-:R-:W-:Y:S02]  /*31e0*/  FSEL R39, R61, -INF , P3 ;  /* 0xff8000003d277808 */ /* 0x010fe40001800000 */
        /* <DEDUP_REMOVED lines=8> */
[----:B--2---:R-:W-:-:S07]  /*3270*/  FSEL R71, R83, -INF , P3 ;  /* 0xff80000053477808 */ /* 0x004fce0001800000 */
[----:B------:R-:W2:Y:S01]  /*3280*/  MUFU.TANH R87, R87 ;  /* 0x0000005700577308 */ /* 0x000ea20000002400 */
[----:B0-----:R-:W-:Y:S02]  /*3290*/  FSEL R44, R73, -INF , P5 ;  /* 0xff800000492c7808 */ /* 0x001fe40002800000 */
[----:B------:R-:W-:Y:S02]  /*32a0*/  ISETP.GT.AND P5, PT, R13, 0x79, PT ;  /* 0x000000790d00780c */ /* 0x000fe40003fa4270 */
[----:B------:R-:W-:-:S03]  /*32b0*/  FMNMX.FTZ R13, R71, R46, !PT ;  /* 0x0000002e470d7209 */ /* 0x000fc60007810000 */
[----:B------:R-:W-:Y:S01]  /*32c0*/  MUFU.TANH R78, R78 ;  /* 0x0000004e004e7308 */ /* 0x000fe20000002400 */
[----:B-1----:R-:W-:-:S04]  /*32d0*/  FSEL R74, R74, -INF , P4 ;  /* 0xff8000004a4a7808 */ /* 0x002fc80002000000 */
[----:B------:R-:W-:-:S03]  /*32e0*/  FMNMX.FTZ R46, R74, R13, !PT ;  /* 0x0000000d4a2e7209 */ /* 0x000fc60007810000 */
[----:B------:R-:W-:Y:S01]  /*32f0*/  MUFU.TANH R79, R79 ;  /* 0x0000004f004f7308 */ /* 0x000fe20000002400 */
[----:B--2---:R-:W-:-:S04]  /*3300*/  FSEL R73, R87, -INF , P5 ;  /* 0xff80000057497808 */ /* 0x004fc80002800000 */
[----:B------:R-:W-:-:S03]  /*3310*/  FMNMX.FTZ R46, R73, R46, !PT ;  /* 0x0000002e492e7209 */ /* 0x000fc60007810000 */
[----:B------:R-:W0:Y:S02]  /*3320*/  MUFU.TANH R76, R76 ;  /* 0x0000004c004c7308 */ /* 0x000e240000002400 */
[----:B------:R-:W1:Y:S06]  /*3330*/  SHFL.BFLY PT, R13, R46, 0x2, 0x1f ;  /* 0x0c401f002e0d7f89 */ /* 0x000e6c00000e0000 */
[----:B------:R-:W-:Y:S08]  /*3340*/  MUFU.TANH R77, R77 ;  /* 0x0000004d004d7308 */ /* 0x000ff00000002400 */
[----:B------:R-:W-:Y:S01]  /*3350*/  MUFU.TANH R57, R57 ;  /* 0x0000003900397308 */ /* 0x000fe20000002400 */
[----:B0-----:R-:W-:-:S02]  /*3360*/  FSEL R76, R76, -INF , P3 ;  /* 0xff8000004c4c7808 */ /* 0x001fc40001800000 */
[----:B-1----:R-:W-:-:S05]  /*3370*/  FMNMX.FTZ R13, R46, R13, !PT ;  /* 0x0000000d2e0d7209 */ /* 0x002fca0007810000 */
[----:B------:R-:W0:Y:S02]  /*3380*/  SHFL.BFLY PT, R48, R13, 0x1, 0x1f ;  /* 0x0c201f000d307f89 */ /* 0x000e2400000e0000 */
[----:B0-----:R-:W-:Y:S01]  /*3390*/  FMNMX.FTZ R61, R13, R48, !PT ;  /* 0x000000300d3d7209 */ /* 0x001fe20007810000 */
[----:B------:R-:W-:-:S03]  /*33a0*/  IMAD.U32 R48, RZ, RZ, UR17 ;  /* 0x00000011ff307e24 */ /* 0x000fc6000f8e00ff */
[C---:B------:R-:W-:Y:S01]  /*33b0*/  FSETP.NEU.FTZ.AND P6, PT, R61.reuse, -INF , PT ;  /* 0xff8000003d00780b */ /* 0x040fe20003fdd000 */
[----:B------:R-:W-:-:S05]  /*33c0*/  FFMA.FTZ R75, R61, R48, -8 ;  /* 0xc10000003d4b7423 */ /* 0x000fca0000010030 */
[----:B------:R-:W-:Y:S02]  /*33d0*/  FSEL R75, R75, RZ, P6 ;  /* 0x000000ff4b4b7208 */ /* 0x000fe40003000000 */
[----:B---3--:R-:W-:Y:S01]  /*33e0*/  LOP3.LUT P6, RZ, R94, 0x7f, RZ, 0xc0, !PT ;  /* 0x0000007f5eff7812 */ /* 0x008fe200078cc0ff */
[----:B------:R-:W-:Y:S02]  /*33f0*/  IMAD.MOV.U32 R94, RZ, RZ, R89 ;  /* 0x000000ffff5e7224 */ /* 0x000fe400078e0059 */
[----:B------:R-:W-:-:S01]  /*3400*/  FFMA.FTZ R13, R14, UR17, -R75 ;  /* 0x000000110e0d7c23 */ /* 0x000fc2000801084b */
[--C-:B------:R-:W-:Y:S01]  /*3410*/  FFMA.FTZ R14, R15, UR17, -R75.reuse ;  /* 0x000000110f0e7c23 */ /* 0x100fe2000801084b */
[----:B------:R-:W-:-:S01]  /*3420*/  FFMA.FTZ R15, R24, UR17, -R75 ;  /* 0x00000011180f7c23 */ /* 0x000fc2000801084b */
[----:B------:R-:W-:Y:S01]  /*3430*/  FMNMX.FTZ R24, R5, R6, !PT ;  /* 0x0000000605187209 */ /* 0x000fe20007810000 */
[----:B------:R-:W-:-:S01]  /*3440*/  FFMA.FTZ R48, R25, UR17, -R75 ;  /* 0x0000001119307c23 */ /* 0x000fc2000801084b */
[--C-:B------:R-:W-:Y:S01]  /*3450*/  FFMA.FTZ R80, R30, UR17, -R75.reuse ;  /* 0x000000111e507c23 */ /* 0x100fe2000801084b */
[----:B------:R-:W-:-:S01]  /*3460*/  FFMA.FTZ R49, R29, UR17, -R75 ;  /* 0x000000111d317c23 */ /* 0x000fc2000801084b */
[----:B------:R-:W-:Y:S01]  /*3470*/  FMNMX.FTZ R25, R7, R24, !PT ;  /* 0x0000001807197209 */ /* 0x000fe20007810000 */
[----:B------:R-:W-:-:S01]  /*3480*/  FFMA.FTZ R82, R65, UR17, -R75 ;  /* 0x0000001141527c23 */ /* 0x000fc2000801084b */
[----:B------:R0:W-:Y:S01]  /*3490*/  MUFU.EX2 R24, R48 ;  /* 0x0000003000187308 */ /* 0x0001e20000000800 */
[----:B------:R-:W-:-:S01]  /*34a0*/  FFMA.FTZ R65, R67, UR17, -R75 ;  /* 0x0000001143417c23 */ /* 0x000fc2000801084b */
[----:B------:R-:W-:Y:S01]  /*34b0*/  FMNMX.FTZ R46, R8, R25, !PT ;  /* 0x00000019082e7209 */ /* 0x000fe20007810000 */
[----:B------:R-:W-:-:S01]  /*34c0*/  FFMA.FTZ R25, R27, UR17, -R75 ;  /* 0x000000111b197c23 */ /* 0x000fc2000801084b */
[--C-:B------:R-:W-:Y:S01]  /*34d0*/  FFMA.FTZ R92, R92, UR17, -R75.reuse ;  /* 0x000000115c5c7c23 */ /* 0x100fe2000801084b */
[----:B------:R-:W-:-:S01]  /*34e0*/  FFMA.FTZ R62, R62, UR17, -R75 ;  /* 0x000000113e3e7c23 */ /* 0x000fc2000801084b */
[----:B------:R-:W-:Y:S01]  /*34f0*/  FMNMX.FTZ R27, R9, R46, !PT ;  /* 0x0000002e091b7209 */ /* 0x000fe20007810000 */
[----:B------:R-:W-:-:S01]  /*3500*/  FFMA.FTZ R56, R56, UR17, -R75 ;  /* 0x0000001138387c23 */ /* 0x000fc2000801084b */
[----:B------:R-:W-:Y:S01]  /*3510*/  MUFU.EX2 R13, R13 ;  /* 0x0000000d000d7308 */ /* 0x000fe20000000800 */
[----:B0-----:R-:W-:-:S01]  /*3520*/  FFMA.FTZ R48, R36, UR17, -R75 ;  /* 0x0000001124307c23 */ /* 0x001fc2000801084b */
[----:B------:R-:W-:Y:S01]  /*3530*/  FMNMX.FTZ R46, R10, R27, !PT ;  /* 0x0000001b0a2e7209 */ /* 0x000fe20007810000 */
[----:B------:R-:W-:-:S01]  /*3540*/  FFMA.FTZ R71, R71, UR17, -R75 ;  /* 0x0000001147477c23 */ /* 0x000fc2000801084b */
[----:B------:R-:W-:-:S02]  /*3550*/  FFMA.FTZ R73, R73, UR17, -R75 ;  /* 0x0000001149497c23 */ /* 0x000fc4000801084b */
[----:B------:R-:W-:Y:S02]  /*3560*/  FMNMX.FTZ R27, R11, R46, !PT ;  /* 0x0000002e0b1b7209 */ /* 0x000fe40007810000 */
[----:B------:R-:W-:Y:S02]  /*3570*/  MUFU.EX2 R46, R49 ;  /* 0x00000031002e7308 */ /* 0x000fe40000000800 */
[----:B------:R-:W-:-:S04]  /*3580*/  FMNMX.FTZ R27, R12, R27, !PT ;  /* 0x0000001b0c1b7209 */ /* 0x000fc80007810000 */
[----:B------:R-:W-:Y:S02]  /*3590*/  FMNMX.FTZ R30, R20, R27, !PT ;  /* 0x0000001b141e7209 */ /* 0x000fe40007810000 */
[----:B------:R0:W-:Y:S02]  /*35a0*/  MUFU.EX2 R27, R80 ;  /* 0x00000050001b7308 */ /* 0x0001e40000000800 */
[----:B------:R-:W-:Y:S01]  /*35b0*/  FMNMX.FTZ R29, R21, R30, !PT ;  /* 0x0000001e151d7209 */ /* 0x000fe20007810000 */
[----:B------:R-:W-:-:S03]  /*35c0*/  FFMA.FTZ R30, R32, UR17, -R75 ;  /* 0x00000011201e7c23 */ /* 0x000fc6000801084b */
[----:B------:R-:W-:Y:S02]  /*35d0*/  FMNMX.FTZ R29, R26, R29, !PT ;  /* 0x0000001d1a1d7209 */ /* 0x000fe40007810000 */
[----:B------:R-:W-:Y:S01]  /*35e0*/  MUFU.EX2 R14, R14 ;  /* 0x0000000e000e7308 */ /* 0x000fe20000000800 */
[----:B0-----:R-:W-:-:S01]  /*35f0*/  FFMA.FTZ R80, R60, UR17, -R75 ;  /* 0x000000113c507c23 */ /* 0x001fc2000801084b */
[----:B------:R-:W-:Y:S01]  /*3600*/  FMNMX.FTZ R32, R28, R29, !PT ;  /* 0x0000001d1c207209 */ /* 0x000fe20007810000 */
[----:B------:R-:W-:-:S01]  /*3610*/  FFMA.FTZ R29, R34, UR17, -R75 ;  /* 0x00000011221d7c23 */ /* 0x000fc2000801084b */
[--C-:B------:R-:W-:Y:S01]  /*3620*/  FFMA.FTZ R34, R52, UR17, -R75.reuse ;  /* 0x0000001134227c23 */ /* 0x100fe2000801084b */
[----:B------:R-:W-:-:S01]  /*3630*/  FFMA.FTZ R52, R54, UR17, -R75 ;  /* 0x0000001136347c23 */ /* 0x000fc2000801084b */
[----:B------:R-:W-:Y:S02]  /*3640*/  FMNMX.FTZ R32, R31, R32, !PT ;  /* 0x000000201f207209 */ /* 0x000fe40007810000 */
[----:B------:R-:W-:Y:S01]  /*3650*/  FSEL R54, R78, -INF , P1 ;  /* 0xff8000004e367808 */ /* 0x000fe20000800000 */
[----:B------:R-:W0:Y:S01]  /*3660*/  MUFU.EX2 R15, R15 ;  /* 0x0000000f000f7308 */ /* 0x000e220000000800 */
[----:B------:R-:W-:-:S02]  /*3670*/  FMNMX.FTZ R32, R35, R32, !PT ;  /* 0x0000002023207209 */ /* 0x000fc40007810000 */
[----:B------:R-:W-:Y:S01]  /*3680*/  FSEL R60, R79, -INF , P2 ;  /* 0xff8000004f3c7808 */ /* 0x000fe20001000000 */
[----:B------:R-:W-:-:S01]  /*3690*/  FFMA.FTZ R79, R63, UR17, -R75 ;  /* 0x000000113f4f7c23 */ /* 0x000fc2000801084b */
[----:B------:R-:W-:Y:S01]  /*36a0*/  FMNMX.FTZ R49, R51, R32, !PT ;  /* 0x0000002033317209 */ /* 0x000fe20007810000 */
[----:B------:R-:W-:-:S01]  /*36b0*/  FFMA.FTZ R63, R66, UR17, -R75 ;  /* 0x00000011423f7c23 */ /* 0x000fc2000801084b */
[--C-:B------:R-:W-:Y:S01]  /*36c0*/  FFMA.FTZ R66, R68, UR17, -R75.reuse ;  /* 0x0000001144427c23 */ /* 0x100fe2000801084b */
[----:B------:R1:W-:Y:S01]  /*36d0*/  MUFU.EX2 R32, R48 ;  /* 0x0000003000207308 */ /* 0x0003e20000000800 */
[----:B------:R-:W-:Y:S01]  /*36e0*/  FMNMX.FTZ R49, R50, R49, !PT ;  /* 0x0000003132317209 */ /* 0x000fe20007810000 */
[--C-:B------:R-:W-:Y:S01]  /*36f0*/  FFMA.FTZ R68, R72, UR17, -R75.reuse ;  /* 0x0000001148447c23 */ /* 0x100fe2000801084b */
[----:B------:R-:W-:Y:S02]  /*3700*/  IMAD.U32 R72, RZ, RZ, UR17 ;  /* 0x00000011ff487e24 */ /* 0x000fe4000f8e00ff */
[----:B------:R-:W-:Y:S01]  /*3710*/  FMNMX.FTZ R36, R38, R49, !PT ;  /* 0x0000003126247209 */ /* 0x000fe20007810000 */
[----:B------:R-:W-:-:S02]  /*3720*/  FFMA.FTZ R49, R53, UR17, -R75 ;  /* 0x0000001135317c23 */ /* 0x000fc4000801084b */
[----:B------:R-:W-:Y:S01]  /*3730*/  MUFU.EX2 R25, R25 ;  /* 0x0000001900197308 */ /* 0x000fe20000000800 */
[----:B------:R-:W-:Y:S02]  /*3740*/  FMNMX.FTZ R36, R41, R36, !PT ;  /* 0x0000002429247209 */ /* 0x000fe40007810000 */
[----:B0-----:R-:W-:Y:S02]  /*3750*/  F2FP.SATFINITE.E4M3.F32.PACK_AB_MERGE_C R149, R24, R15, RZ ;  /* 0x0000000f1895723e */ /* 0x001fe400048070ff */
[----:B------:R-:W-:Y:S02]  /*3760*/  FMNMX.FTZ R36, R43, R36, !PT ;  /* 0x000000242b247209 */ /* 0x000fe40007810000 */
[----:B------:R-:W-:Y:S01]  /*3770*/  F2FP.SATFINITE.E4M3.F32.PACK_AB_MERGE_C R149, R14, R13, R149 ;  /* 0x0000000d0e95723e */ /* 0x000fe20004807095 */
[----:B------:R-:W0:Y:S01]  /*3780*/  MUFU.EX2 R30, R30 ;  /* 0x0000001e001e7308 */ /* 0x000e220000000800 */
[----:B------:R-:W-:-:S04]  /*3790*/  FMNMX.FTZ R36, R47, R36, !PT ;  /* 0x000000242f247209 */ /* 0x000fc80007810000 */
[----:B------:R-:W-:-:S03]  /*37a0*/  FMNMX.FTZ R53, R45, R36, !PT ;  /* 0x000000242d357209 */ /* 0x000fc60007810000 */
[----:B------:R2:W-:Y:S01]  /*37b0*/  MUFU.EX2 R36, R52 ;  /* 0x0000003400247308 */ /* 0x0005e20000000800 */
[----:B-1----:R-:W-:Y:S01]  /*37c0*/  FMNMX.FTZ R48, R40, R53, !PT ;  /* 0x0000003528307209 */ /* 0x002fe20007810000 */
[----:B------:R-:W-:-:S03]  /*37d0*/  FFMA.FTZ R53, R55, UR17, -R75 ;  /* 0x0000001137357c23 */ /* 0x000fc6000801084b */
[----:B------:R-:W-:-:S03]  /*37e0*/  FMNMX.FTZ R48, R33, R48, !PT ;  /* 0x0000003021307209 */ /* 0x000fc60007810000 */
[----:B------:R-:W-:Y:S01]  /*37f0*/  MUFU.EX2 R29, R29 ;  /* 0x0000001d001d7308 */ /* 0x000fe20000000800 */
[----:B------:R-:W-:Y:S01]  /*3800*/  FMNMX.FTZ R48, R37, R48, !PT ;  /* 0x0000003025307209 */ /* 0x000fe20007810000 */
[--C-:B--2---:R-:W-:Y:S01]  /*3810*/  FFMA.FTZ R52, R59, UR17, -R75.reuse ;  /* 0x000000113b347c23 */ /* 0x104fe2000801084b */
[----:B------:R-:W-:Y:S02]  /*3820*/  FSEL R59, R77, -INF , P4 ;  /* 0xff8000004d3b7808 */ /* 0x000fe40002000000 */
[----:B------:R-:W-:Y:S02]  /*3830*/  FMNMX.FTZ R55, R39, R48, !PT ;  /* 0x0000003027377209 */ /* 0x000fe40007810000 */
[----:B------:R-:W-:Y:S01]  /*3840*/  FSEL R77, R57, -INF , P5 ;  /* 0xff800000394d7808 */ /* 0x000fe20002800000 */
[--C-:B------:R-:W-:Y:S01]  /*3850*/  FFMA.FTZ R57, R58, UR17, -R75.reuse ;  /* 0x000000113a397c23 */ /* 0x100fe2000801084b */
[----:B------:R-:W-:Y:S01]  /*3860*/  FMNMX.FTZ R55, R42, R55, !PT ;  /* 0x000000372a377209 */ /* 0x000fe20007810000 */
[--C-:B------:R-:W-:Y:S01]  /*3870*/  FFMA.FTZ R58, R64, UR17, -R75.reuse ;  /* 0x00000011403a7c23 */ /* 0x100fe2000801084b */
[----:B------:R-:W-:-:S01]  /*3880*/  FFMA.FTZ R64, R69, UR17, -R75 ;  /* 0x0000001145407c23 */ /* 0x000fc2000801084b */
[--C-:B------:R-:W-:Y:S01]  /*3890*/  FFMA.FTZ R69, R70, UR17, -R75.reuse ;  /* 0x0000001146457c23 */ /* 0x100fe2000801084b */
[----:B------:R-:W-:Y:S01]  /*38a0*/  FMNMX.FTZ R81, R44, R55, !PT ;  /* 0x000000372c517209 */ /* 0x000fe20007810000 */
[----:B------:R-:W-:Y:S01]  /*38b0*/  FFMA.FTZ R70, R74, UR17, -R75 ;  /* 0x000000114a467c23 */ /* 0x000fe2000801084b */
[----:B------:R-:W-:Y:S01]  /*38c0*/  MUFU.EX2 R55, R80 ;  /* 0x0000005000377308 */ /* 0x000fe20000000800 */
[----:B0-----:R-:W-:-:S02]  /*38d0*/  F2FP.SATFINITE.E4M3.F32.PACK_AB_MERGE_C R151, R30, R27, RZ ;  /* 0x0000001b1e97723e */ /* 0x001fc400048070ff */
[----:B------:R-:W-:Y:S02]  /*38e0*/  FMNMX.FTZ R81, R54, R81, !PT ;  /* 0x0000005136517209 */ /* 0x000fe40007810000 */
[----:B------:R-:W-:Y:S02]  /*38f0*/  F2FP.SATFINITE.E4M3.F32.PACK_AB_MERGE_C R151, R46, R25, R151 ;  /* 0x000000192e97723e */ /* 0x000fe40004807097 */
[----:B------:R-:W-:Y:S01]  /*3900*/  FMNMX.FTZ R81, R60, R81, !PT ;  /* 0x000000513c517209 */ /* 0x000fe20007810000 */
[----:B------:R-:W-:Y:S03]  /*3910*/  MUFU.EX2 R34, R34 ;  /* 0x0000002200227308 */ /* 0x000fe60000000800 */
[----:B------:R-:W-:-:S04]  /*3920*/  FMNMX.FTZ R78, R76, R81, !PT ;  /* 0x000000514c4e7209 */ /* 0x000fc80007810000 */
[----:B------:R-:W-:Y:S01]  /*3930*/  FMNMX.FTZ R78, R59, R78, !PT ;  /* 0x0000004e3b4e7209 */ /* 0x000fe20007810000 */
[----:B------:R-:W0:Y:S03]  /*3940*/  MUFU.EX2 R49, R49 ;  /* 0x0000003100317308 */ /* 0x000e260000000800 */
[----:B------:R-:W-:-:S05]  /*3950*/  FMNMX.FTZ R78, R77, R78, !PT ;  /* 0x0000004e4d4e7209 */ /* 0x000fca0007810000 */
[----:B------:R-:W1:Y:S01]  /*3960*/  SHFL.BFLY PT, R81, R78, 0x2, 0x1f ;  /* 0x0c401f004e517f89 */ /* 0x000e6200000e0000 */
[----:B------:R-:W-:Y:S08]  /*3970*/  MUFU.EX2 R53, R53 ;  /* 0x0000003500357308 */ /* 0x000ff00000000800 */
[----:B------:R2:W3:Y:S01]  /*3980*/  MUFU.EX2 R48, R92 ;  /* 0x0000005c00307308 */ /* 0x0004e20000000800 */
[----:B0-----:R-:W-:-:S04]  /*3990*/  F2FP.SATFINITE.E4M3.F32.PACK_AB_MERGE_C R137, R49, R34, RZ ;  /* 0x000000223189723e */ /* 0x001fc800048070ff */
[----:B------:R-:W-:-:S03]  /*39a0*/  F2FP.SATFINITE.E4M3.F32.PACK_AB_MERGE_C R137, R32, R29, R137 ;  /* 0x0000001d2089723e */ /* 0x000fc60004807089 */
[----:B------:R-:W-:Y:S01]  /*39b0*/  MUFU.EX2 R52, R52 ;  /* 0x0000003400347308 */ /* 0x000fe20000000800 */
[----:B--2---:R-:W-:Y:S01]  /*39c0*/  IMAD.MOV.U32 R92, RZ, RZ, R89 ;  /* 0x000000ffff5c7224 */ /* 0x004fe200078e0059 */
[----:B-1----:R-:W-:-:S06]  /*39d0*/  FMNMX.FTZ R80, R78, R81, !PT ;  /* 0x000000514e507209 */ /* 0x002fcc0007810000 */
[----:B------:R-:W-:Y:S01]  /*39e0*/  MUFU.EX2 R57, R57 ;  /* 0x0000003900397308 */ /* 0x000fe20000000800 */
[----:B---3--:R-:W-:Y:S01]  /*39f0*/  F2FP.SATFINITE.E4M3.F32.PACK_AB_MERGE_C R139, R55, R48, RZ ;  /* 0x00000030378b723e */ /* 0x008fe200048070ff */
[----:B------:R-:W0:Y:S03]  /*3a00*/  SHFL.BFLY PT, R83, R80, 0x1, 0x1f ;  /* 0x0c201f0050537f89 */ /* 0x000e2600000e0000 */
[----:B------:R-:W-:-:S03]  /*3a10*/  F2FP.SATFINITE.E4M3.F32.PACK_AB_MERGE_C R139, R53, R36, R139 ;  /* 0x00000024358b723e */ /* 0x000fc6000480708b */
[----:B------:R-:W-:Y:S08]  /*3a20*/  MUFU.EX2 R62, R62 ;  /* 0x0000003e003e7308 */ /* 0x000ff00000000800 */
[----:B------:R-:W1:Y:S08]  /*3a30*/  MUFU.EX2 R79, R79 ;  /* 0x0000004f004f7308 */ /* 0x000e700000000800 */
[----:B------:R-:W-:Y:S01]  /*3a40*/  MUFU.EX2 R58, R58 ;  /* 0x0000003a003a7308 */ /* 0x000fe20000000800 */
[----:B0-----:R-:W-:-:S04]  /*3a50*/  FMNMX.FTZ R67, R80, R83, !PT ;  /* 0x0000005350437209 */ /* 0x001fc80007810000 */
[C---:B------:R-:W-:Y:S01]  /*3a60*/  FSETP.NEU.FTZ.AND P1, PT, R67.reuse, -INF , PT ;  /* 0xff8000004300780b */ /* 0x040fe20003f3d000 */
[----:B------:R-:W-:-:S02]  /*3a70*/  FFMA.FTZ R72, R67, R72, -8 ;  /* 0xc100000043487423 */ /* 0x000fc40000010048 */
[----:B------:R-:W-:Y:S01]  /*3a80*/  MUFU.EX2 R63, R63 ;  /* 0x0000003f003f7308 */ /* 0x000fe20000000800 */
[----:B-1----:R-:W-:Y:S02]  /*3a90*/  F2FP.SATFINITE.E4M3.F32.PACK_AB_MERGE_C R141, R79, R62, RZ ;  /* 0x0000003e4f8d723e */ /* 0x002fe400048070ff */
[----:B------:R-:W-:Y:S02]  /*3aa0*/  FSEL R72, R72, RZ, P1 ;  /* 0x000000ff48487208 */ /* 0x000fe40000800000 */
[----:B------:R-:W-:-:S03]  /*3ab0*/  PLOP3.LUT P1, PT, PT, PT, UP0, 0x80, 0x0 ;  /* 0x000000000000781c */ /* 0x000fc60003f2f008 */
        /* <DEDUP_REMOVED lines=14> */
[----:B------:R-:W-:Y:S01]  /*3ba0*/  FFMA.FTZ R38, R43, UR17, -R72 ;  /* 0x000000112b267c23 */ /* 0x000fe20008010848 */
[----:B------:R-:W-:-:S01]  /*3bb0*/  FADD.FTZ R50, R13, R14 ;  /* 0x0000000e0d327221 */ /* 0x000fc20000010000 */
[----:B------:R-:W0:Y:S01]  /*3bc0*/  MUFU.EX2 R6, R6 ;  /* 0x0000000600067308 */ /* 0x000e220000000800 */
[----:B------:R-:W-:-:S01]  /*3bd0*/  FFMA.FTZ R11, R31, UR17, -R72 ;  /* 0x000000111f0b7c23 */ /* 0x000fc20008010848 */
[--C-:B------:R-:W-:Y:S01]  /*3be0*/  FFMA.FTZ R31, R41, UR17, -R72.reuse ;  /* 0x00000011291f7c23 */ /* 0x100fe20008010848 */
[----:B------:R-:W-:-:S01]  /*3bf0*/  FFMA.FTZ R41, R47, UR17, -R72 ;  /* 0x000000112f297c23 */ /* 0x000fc20008010848 */
[----:B------:R-:W-:Y:S01]  /*3c00*/  FADD.FTZ R47, R15, R50 ;  /* 0x000000320f2f7221 */ /* 0x000fe20000010000 */
[----:B------:R-:W-:-:S01]  /*3c10*/  FFMA.FTZ R10, R21, UR17, -R72 ;  /* 0x00000011150a7c23 */ /* 0x000fc20008010848 */
[--C-:B------:R-:W-:Y:S01]  /*3c20*/  FFMA.FTZ R21, R26, UR17, -R72.reuse ;  /* 0x000000111a157c23 */ /* 0x100fe20008010848 */
[----:B------:R-:W-:-:S01]  /*3c30*/  FFMA.FTZ R26, R28, UR17, -R72 ;  /* 0x000000111c1a7c23 */ /* 0x000fc20008010848 */
[----:B------:R-:W1:Y:S01]  /*3c40*/  MUFU.EX2 R74, R74 ;  /* 0x0000004a004a7308 */ /* 0x000e620000000800 */
[----:B------:R-:W-:-:S01]  /*3c50*/  FADD.FTZ R80, R24, R47 ;  /* 0x0000002f18507221 */ /* 0x000fc20000010000 */
[--C-:B------:R-:W-:Y:S01]  /*3c60*/  FFMA.FTZ R28, R51, UR17, -R72.reuse ;  /* 0x00000011331c7c23 */ /* 0x100fe20008010848 */
[----:B------:R-:W-:-:S01]  /*3c70*/  FFMA.FTZ R45, R45, UR17, -R72 ;  /* 0x000000112d2d7c23 */ /* 0x000fc20008010848 */
[----:B------:R-:W-:Y:S01]  /*3c80*/  FFMA.FTZ R40, R40, UR17, -R72 ;  /* 0x0000001128287c23 */ /* 0x000fe20008010848 */
[----:B------:R-:W-:-:S01]  /*3c90*/  FADD.FTZ R51, R25, R80 ;  /* 0x0000005019337221 */ /* 0x000fc20000010000 */
[--C-:B------:R-:W-:Y:S01]  /*3ca0*/  FFMA.FTZ R33, R33, UR17, -R72.reuse ;  /* 0x0000001121217c23 */ /* 0x100fe20008010848 */
[----:B------:R-:W-:-:S01]  /*3cb0*/  FFMA.FTZ R42, R42, UR17, -R72 ;  /* 0x000000112a2a7c23 */ /* 0x000fc20008010848 */
[----:B------:R-:W2:Y:S01]  /*3cc0*/  MUFU.EX2 R75, R75 ;  /* 0x0000004b004b7308 */ /* 0x000ea20000000800 */
[----:B0-----:R-:W-:-:S01]  /*3cd0*/  FADD.FTZ R43, R5, R6 ;  /* 0x00000006052b7221 */ /* 0x001fc20000010000 */
[--C-:B------:R-:W-:Y:S01]  /*3ce0*/  FFMA.FTZ R44, R44, UR17, -R72.reuse ;  /* 0x000000112c2c7c23 */ /* 0x100fe20008010848 */
[----:B------:R-:W-:-:S01]  /*3cf0*/  FFMA.FTZ R54, R54, UR17, -R72 ;  /* 0x0000001136367c23 */ /* 0x000fc20008010848 */
[--C-:B------:R-:W-:Y:S01]  /*3d00*/  FFMA.FTZ R60, R60, UR17, -R72.reuse ;  /* 0x000000113c3c7c23 */ /* 0x100fe20008010848 */
[----:B------:R-:W-:-:S01]  /*3d10*/  FFMA.FTZ R76, R76, UR17, -R72 ;  /* 0x000000114c4c7c23 */ /* 0x000fc20008010848 */
[----:B------:R-:W-:Y:S01]  /*3d20*/  FFMA.FTZ R59, R59, UR17, -R72 ;  /* 0x000000113b3b7c23 */ /* 0x000fe20008010848 */
[----:B------:R-:W-:Y:S01]  /*3d30*/  F2FP.SATFINITE.E4M3.F32.PACK_AB_MERGE_C R141, R57, R52, R141 ;  /* 0x00000034398d723e */ /* 0x000fe2000480708d */
[----:B------:R-:W0:Y:S01]  /*3d40*/  MUFU.EX2 R7, R7 ;  /* 0x0000000700077308 */ /* 0x000e220000000800 */
[----:B-1----:R-:W-:-:S01]  /*3d50*/  FADD.FTZ R50, R74, R43 ;  /* 0x0000002b4a327221 */ /* 0x002fc20000010000 */
[----:B------:R-:W-:-:S05]  /*3d60*/  @!P6 VIADD R43, R4, 0x19c40 ;  /* 0x00019c40042be836 */ /* 0x000fca0000000000 */
[----:B------:R-:W-:Y:S01]  /*3d70*/  @!P6 PRMT R43, RZ, 0x654, R43 ;  /* 0x00000654ff2be816 */ /* 0x000fe2000000002b */
[----:B------:R-:W1:Y:S01]  /*3d80*/  MUFU.EX2 R8, R8 ;  /* 0x0000000800087308 */ /* 0x000e620000000800 */
[----:B--2---:R-:W-:-:S01]  /*3d90*/  FADD.FTZ R50, R75, R50 ;  /* 0x000000324b327221 */ /* 0x004fc20000010000 */
[----:B------:R-:W-:Y:S01]  /*3da0*/  F2FP.SATFINITE.E4M3.F32.PACK_AB_MERGE_C R148, R75, R74, RZ ;  /* 0x0000004a4b94723e */ /* 0x000fe200048070ff */
[----:B------:R2:W-:Y:S03]  /*3db0*/  @!P6 SYNCS.ARRIVE.TRANS64.RED.A1T0 RZ, [R43+URZ], RZ ;  /* 0x000000ff2bffe9a7 */ /* 0x0005e6000810043f */
[----:B------:R-:W-:Y:S02]  /*3dc0*/  F2FP.SATFINITE.E4M3.F32.PACK_AB_MERGE_C R148, R6, R5, R148 ;  /* 0x000000050694723e */ /* 0x000fe40004807094 */
[----:B------:R-:W3:Y:S01]  /*3dd0*/  MUFU.EX2 R78, R78 ;  /* 0x0000004e004e7308 */ /* 0x000ee20000000800 */
[----:B0-----:R-:W-:-:S01]  /*3de0*/  FADD.FTZ R47, R7, R50 ;  /* 0x00000032072f7221 */ /* 0x001fc20000010000 */
[----:B------:R-:W-:-:S04]  /*3df0*/  FADD.FTZ R50, R46, R51 ;  /* 0x000000332e327221 */ /* 0x000fc80000010000 */
[----:B------:R-:W-:Y:S02]  /*3e00*/  FADD.FTZ R51, R27, R50 ;  /* 0x000000321b337221 */ /* 0x000fe40000010000 */
[----:B------:R-:W0:Y:S01]  /*3e10*/  MUFU.EX2 R83, R83 ;  /* 0x0000005300537308 */ /* 0x000e220000000800 */
[----:B-1----:R-:W-:-:S01]  /*3e20*/  FADD.FTZ R47, R8, R47 ;  /* 0x0000002f082f7221 */ /* 0x002fc20000010000 */
[----:B------:R-:W-:-:S06]  /*3e30*/  FADD.FTZ R80, R30, R51 ;  /* 0x000000331e507221 */ /* 0x000fcc0000010000 */
[----:B------:R-:W1:Y:S01]  /*3e40*/  MUFU.EX2 R9, R9 ;  /* 0x0000000900097308 */ /* 0x000e620000000800 */
[----:B---3--:R-:W-:-:S01]  /*3e50*/  FADD.FTZ R50, R78, R47 ;  /* 0x0000002f4e327221 */ /* 0x008fc20000010000 */
[----:B------:R-:W-:-:S04]  /*3e60*/  FADD.FTZ R47, R29, R80 ;  /* 0x000000501d2f7221 */ /* 0x000fc80000010000 */
[----:B------:R-:W-:Y:S02]  /*3e70*/  FADD.FTZ R47, R32, R47 ;  /* 0x0000002f202f7221 */ /* 0x000fe40000010000 */
[----:B------:R-:W3:Y:S01]  /*3e80*/  MUFU.EX2 R10, R10 ;  /* 0x0000000a000a7308 */ /* 0x000ee20000000800 */
[----:B0-----:R-:W-:-:S01]  /*3e90*/  FADD.FTZ R50, R83, R50 ;  /* 0x0000003253327221 */ /* 0x001fc20000010000 */
[----:B------:R-:W-:Y:S01]  /*3ea0*/  FADD.FTZ R80, R34, R47 ;  /* 0x0000002f22507221 */ /* 0x000fe20000010000 */
[----:B------:R-:W-:-:S03]  /*3eb0*/  F2FP.SATFINITE.E4M3.F32.PACK_AB_MERGE_C R78, R83, R78, RZ ;  /* 0x0000004e534e723e */ /* 0x000fc600048070ff */
[----:B------:R-:W-:Y:S01]  /*3ec0*/  FADD.FTZ R47, R49, R80 ;  /* 0x00000050312f7221 */ /* 0x000fe20000010000 */
[----:B------:R-:W-:Y:S01]  /*3ed0*/  F2FP.SATFINITE.E4M3.F32.PACK_AB_MERGE_C R150, R8, R7, R78 ;  /* 0x000000070896723e */ /* 0x000fe2000480704e */
[----:B------:R-:W0:Y:S02]  /*3ee0*/  MUFU.EX2 R21, R21 ;  /* 0x0000001500157308 */ /* 0x000e240000000800 */
[----:B------:R-:W-:-:S04]  /*3ef0*/  FADD.FTZ R80, R36, R47 ;  /* 0x0000002f24507221 */ /* 0x000fc80000010000 */
[----:B------:R-:W-:Y:S02]  /*3f00*/  FADD.FTZ R15, R53, R80 ;  /* 0x00000050350f7221 */ /* 0x000fe40000010000 */
[----:B------:R-:W4:Y:S08]  /*3f10*/  MUFU.EX2 R26, R26 ;  /* 0x0000001a001a7308 */ /* 0x000f300000000800 */
[----:B------:R5:W-:Y:S08]  /*3f20*/  MUFU.EX2 R4, R45 ;  /* 0x0000002d00047308 */ /* 0x000bf00000000800 */
[----:B------:R-:W2:Y:S01]  /*3f30*/  MUFU.EX2 R11, R11 ;  /* 0x0000000b000b7308 */ /* 0x000ea20000000800 */
[----:B-----5:R-:W-:-:S01]  /*3f40*/  FFMA.FTZ R45, R37, UR17, -R72 ;  /* 0x00000011252d7c23 */ /* 0x020fc20008010848 */
[----:B------:R-:W-:Y:S01]  /*3f50*/  FFMA.FTZ R37, R39, UR17, -R72 ;  /* 0x0000001127257c23 */ /* 0x000fe20008010848 */
[----:B-1----:R-:W-:-:S01]  /*3f60*/  FADD.FTZ R39, R9, R50 ;  /* 0x0000003209277221 */ /* 0x002fc20000010000 */
[----:B------:R-:W-:-:S03]  /*3f70*/  FFMA.FTZ R72, R77, UR17, -R72 ;  /* 0x000000114d487c23 */ /* 0x000fc60008010848 */
[----:B---3--:R-:W-:Y:S01]  /*3f80*/  FADD.FTZ R50, R10, R39 ;  /* 0x000000270a327221 */ /* 0x008fe20000010000 */
[----:B------:R-:W1:Y:S03]  /*3f90*/  MUFU.EX2 R12, R12 ;  /* 0x0000000c000c7308 */ /* 0x000e660000000800 */
[----:B0-----:R-:W-:-:S04]  /*3fa0*/  FADD.FTZ R39, R21, R50 ;  /* 0x0000003215277221 */ /* 0x001fc80000010000 */
[----:B----4-:R-:W-:Y:S01]  /*3fb0*/  FADD.FTZ R50, R26, R39 ;  /* 0x000000271a327221 */ /* 0x010fe20000010000 */
[----:B------:R-:W0:Y:S03]  /*3fc0*/  MUFU.EX2 R28, R28 ;  /* 0x0000001c001c7308 */ /* 0x000e260000000800 */
[----:B--2---:R-:W-:-:S01]  /*3fd0*/  FADD.FTZ R39, R11, R50 ;  /* 0x000000320b277221 */ /* 0x004fc20000010000 */
[----:B------:R-:W-:-:S04]  /*3fe0*/  FADD.FTZ R50, R48, R15 ;  /* 0x0000000f30327221 */ /* 0x000fc80000010000 */
[----:B------:R-:W2:Y:S01]  /*3ff0*/  MUFU.EX2 R35, R35 ;  /* 0x0000002300237308 */ /* 0x000ea20000000800 */
[----:B-1----:R-:W-:-:S01]  /*4000*/  FADD.FTZ R39, R12, R39 ;  /* 0x000000270c277221 */ /* 0x002fc20000010000 */
[----:B------:R-:W-:-:S04]  /*4010*/  FADD.FTZ R55, R55, R50 ;  /* 0x0000003237377221 */ /* 0x000fc80000010000 */
[----:B------:R-:W-:Y:S02]  /*4020*/  FADD.FTZ R34, R52, R55 ;  /* 0x0000003734227221 */ /* 0x000fe40000010000 */
[----:B------:R-:W1:Y:S01]  /*4030*/  MUFU.EX2 R20, R20 ;  /* 0x0000001400147308 */ /* 0x000e620000000800 */
[----:B0-----:R-:W-:-:S01]  /*4040*/  FADD.FTZ R30, R28, R39 ;  /* 0x000000271c1e7221 */ /* 0x001fc20000010000 */
[----:B------:R-:W-:Y:S01]  /*4050*/  F2FP.SATFINITE.E4M3.F32.PACK_AB_MERGE_C R39, R26, R21, RZ ;  /* 0x000000151a27723e */ /* 0x000fe200048070ff */
[----:B------:R-:W-:-:S03]  /*4060*/  FADD.FTZ R27, R57, R34 ;  /* 0x00000022391b7221 */ /* 0x000fc60000010000 */
[----:B------:R-:W-:Y:S01]  /*4070*/  F2FP.SATFINITE.E4M3.F32.PACK_AB_MERGE_C R136, R10, R9, R39 ;  /* 0x000000090a88723e */ /* 0x000fe20004807027 */
[----:B------:R-:W-:-:S01]  /*4080*/  FADD.FTZ R26, R62, R27 ;  /* 0x0000001b3e1a7221 */ /* 0x000fc20000010000 */
[----:B------:R-:W0:Y:S01]  /*4090*/  MUFU.EX2 R31, R31 ;  /* 0x0000001f001f7308 */ /* 0x000e220000000800 */
[----:B--2---:R-:W-:-:S01]  /*40a0*/  FADD.FTZ R15, R35, R30 ;  /* 0x0000001e230f7221 */ /* 0x004fc20000010000 */
[----:B------:R-:W-:Y:S01]  /*40b0*/  F2FP.SATFINITE.E4M3.F32.PACK_AB_MERGE_C R28, R35, R28, RZ ;  /* 0x0000001c231c723e */ /* 0x000fe200048070ff */
[----:B------:R-:W-:-:S03]  /*40c0*/  FADD.FTZ R79, R79, R26 ;  /* 0x0000001a4f4f7221 */ /* 0x000fc60000010000 */
[----:B------:R-:W-:Y:S01]  /*40d0*/  F2FP.SATFINITE.E4M3.F32.PACK_AB_MERGE_C R138, R12, R11, R28 ;  /* 0x0000000b0c8a723e */ /* 0x000fe2000480701c */
[----:B------:R-:W-:-:S01]  /*40e0*/  FADD.FTZ R26, R58, R79 ;  /* 0x0000004f3a1a7221 */ /* 0x000fc20000010000 */
[----:B------:R-:W2:Y:S01]  /*40f0*/  MUFU.EX2 R38, R38 ;  /* 0x0000002600267308 */ /* 0x000ea20000000800 */
[----:B-1----:R-:W-:-:S07]  /*4100*/  FADD.FTZ R30, R20, R15 ;  /* 0x0000000f141e7221 */ /* 0x002fce0000010000 */
[----:B------:R-:W1:Y:S01]  /*4110*/  MUFU.EX2 R41, R41 ;  /* 0x0000002900297308 */ /* 0x000e620000000800 */
[----:B0-----:R-:W-:-:S07]  /*4120*/  FADD.FTZ R21, R31, R30 ;  /* 0x0000001e1f157221 */ /* 0x001fce0000010000 */
[----:B------:R-:W0:Y:S01]  /*4130*/  MUFU.EX2 R43, R40 ;  /* 0x00000028002b7308 */ /* 0x000e220000000800 */
[----:B--2---:R-:W-:-:S01]  /*4140*/  FADD.FTZ R14, R38, R21 ;  /* 0x00000015260e7221 */ /* 0x004fc20000010000 */
[----:B------:R-:W-:-:S04]  /*4150*/  FADD.FTZ R21, R63, R26 ;  /* 0x0000001a3f157221 */ /* 0x000fc80000010000 */
[----:B------:R-:W-:Y:S02]  /*4160*/  FADD.FTZ R26, R56, R21 ;  /* 0x00000015381a7221 */ /* 0x000fe40000010000 */
[----:B------:R-:W2:Y:S01]  /*4170*/  MUFU.EX2 R33, R33 ;  /* 0x0000002100217308 */ /* 0x000ea20000000800 */
[C---:B-1----:R-:W-:Y:S01]  /*4180*/  F2FP.SATFINITE.E4M3.F32.PACK_AB_MERGE_C R38, R41.reuse, R38, RZ ;  /* 0x000000262926723e */ /* 0x042fe200048070ff */
[----:B------:R-:W-:-:S03]  /*4190*/  FADD.FTZ R41, R41, R14 ;  /* 0x0000000e29297221 */ /* 0x000fc60000010000 */
[----:B------:R-:W-:Y:S01]  /*41a0*/  F2FP.SATFINITE.E4M3.F32.PACK_AB_MERGE_C R140, R31, R20, R38 ;  /* 0x000000141f8c723e */ /* 0x000fe20004807026 */
[----:B------:R-:W-:-:S02]  /*41b0*/  FADD.FTZ R14, R4, R41 ;  /* 0x00000029040e7221 */ /* 0x000fc40000010000 */
[----:B------:R-:W1:Y:S02]  /*41c0*/  MUFU.EX2 R81, R82 ;  /* 0x0000005200517308 */ /* 0x000e640000000800 */
[----:B0-----:R-:W-:-:S06]  /*41d0*/  FADD.FTZ R14, R43, R14 ;  /* 0x0000000e2b0e7221 */ /* 0x001fcc0000010000 */
[----:B------:R-:W0:Y:S01]  /*41e0*/  MUFU.EX2 R40, R45 ;  /* 0x0000002d00287308 */ /* 0x000e220000000800 */
[----:B--2---:R-:W-:-:S07]  /*41f0*/  FADD.FTZ R21, R33, R14 ;  /* 0x0000000e21157221 */ /* 0x004fce0000010000 */
[----:B------:R-:W-:Y:S01]  /*4200*/  MUFU.EX2 R64, R64 ;  /* 0x0000004000407308 */ /* 0x000fe20000000800 */
[C---:B-1----:R-:W-:Y:S01]  /*4210*/  F2FP.SATFINITE.E4M3.F32.PACK_AB_MERGE_C R143, R81.reuse, R56, RZ ;  /* 0x00000038518f723e */ /* 0x042fe200048070ff */
[----:B------:R-:W-:-:S03]  /*4220*/  FADD.FTZ R81, R81, R26 ;  /* 0x0000001a51517221 */ /* 0x000fc60000010000 */
[----:B------:R-:W-:-:S03]  /*4230*/  F2FP.SATFINITE.E4M3.F32.PACK_AB_MERGE_C R143, R63, R58, R143 ;  /* 0x0000003a3f8f723e */ /* 0x000fc6000480708f */
[----:B------:R-:W1:Y:S01]  /*4240*/  MUFU.EX2 R69, R69 ;  /* 0x0000004500457308 */ /* 0x000e620000000800 */
[C---:B0-----:R-:W-:Y:S01]  /*4250*/  F2FP.SATFINITE.E4M3.F32.PACK_AB_MERGE_C R33, R40.reuse, R33, RZ ;  /* 0x000000212821723e */ /* 0x041fe200048070ff */
[----:B------:R-:W-:-:S03]  /*4260*/  FADD.FTZ R40, R40, R21 ;  /* 0x0000001528287221 */ /* 0x000fc60000010000 */
[----:B------:R-:W-:-:S03]  /*4270*/  F2FP.SATFINITE.E4M3.F32.PACK_AB_MERGE_C R142, R43, R4, R33 ;  /* 0x000000042b8e723e */ /* 0x000fc60004807021 */
[----:B------:R-:W0:Y:S08]  /*4280*/  MUFU.EX2 R66, R66 ;  /* 0x0000004200427308 */ /* 0x000e300000000800 */
[----:B------:R-:W2:Y:S01]  /*4290*/  MUFU.EX2 R37, R37 ;  /* 0x0000002500257308 */ /* 0x000ea20000000800 */
[----:B-1----:R-:W-:-:S07]  /*42a0*/  F2FP.SATFINITE.E4M3.F32.PACK_AB_MERGE_C R145, R69, R64, RZ ;  /* 0x000000404591723e */ /* 0x002fce00048070ff */
[----:B------:R-:W1:Y:S01]  /*42b0*/  MUFU.EX2 R65, R65 ;  /* 0x0000004100417308 */ /* 0x000e620000000800 */
[----:B0-----:R-:W-:-:S07]  /*42c0*/  FADD.FTZ R14, R66, R81 ;  /* 0x00000051420e7221 */ /* 0x001fce0000010000 */
[----:B------:R-:W0:Y:S01]  /*42d0*/  MUFU.EX2 R24, R42 ;  /* 0x0000002a00187308 */ /* 0x000e220000000800 */
[----:B--2---:R-:W-:-:S07]  /*42e0*/  FADD.FTZ R21, R37, R40 ;  /* 0x0000002825157221 */ /* 0x004fce0000010000 */
[----:B------:R-:W2:Y:S01]  /*42f0*/  MUFU.EX2 R44, R44 ;  /* 0x0000002c002c7308 */ /* 0x000ea20000000800 */
[C---:B-1----:R-:W-:Y:S01]  /*4300*/  F2FP.SATFINITE.E4M3.F32.PACK_AB_MERGE_C R145, R65.reuse, R66, R145 ;  /* 0x000000424191723e */ /* 0x042fe20004807091 */
[----:B------:R-:W-:-:S04]  /*4310*/  FADD.FTZ R65, R65, R14 ;  /* 0x0000000e41417221 */ /* 0x000fc80000010000 */
[----:B------:R-:W-:Y:S02]  /*4320*/  FADD.FTZ R64, R64, R65 ;  /* 0x0000004140407221 */ /* 0x000fe40000010000 */
[----:B------:R-:W1:Y:S01]  /*4330*/  MUFU.EX2 R15, R54 ;  /* 0x00000036000f7308 */ /* 0x000e620000000800 */
[----:B0-----:R-:W-:-:S01]  /*4340*/  FADD.FTZ R21, R24, R21 ;  /* 0x0000001518157221 */ /* 0x001fc20000010000 */
[----:B------:R-:W-:-:S06]  /*4350*/  FADD.FTZ R69, R69, R64 ;  /* 0x0000004045457221 */ /* 0x000fcc0000010000 */
[----:B------:R-:W-:Y:S01]  /*4360*/  MUFU.EX2 R70, R70 ;  /* 0x0000004600467308 */ /* 0x000fe20000000800 */
[----:B--2---:R-:W-:-:S07]  /*4370*/  FADD.FTZ R6, R44, R21 ;  /* 0x000000152c067221 */ /* 0x004fce0000010000 */
[----:B------:R-:W0:Y:S01]  /*4380*/  MUFU.EX2 R73, R73 ;  /* 0x0000004900497308 */ /* 0x000e220000000800 */
[C---:B-1----:R-:W-:Y:S01]  /*4390*/  F2FP.SATFINITE.E4M3.F32.PACK_AB_MERGE_C R44, R15.reuse, R44, RZ ;  /* 0x0000002c0f2c723e */ /* 0x042fe200048070ff */
[----:B------:R-:W-:-:S03]  /*43a0*/  FADD.FTZ R15, R15, R6 ;  /* 0x000000060f0f7221 */ /* 0x000fc60000010000 */
[----:B------:R-:W-:-:S03]  /*43b0*/  F2FP.SATFINITE.E4M3.F32.PACK_AB_MERGE_C R144, R24, R37, R44 ;  /* 0x000000251890723e */ /* 0x000fc6000480702c */
[----:B------:R-:W1:Y:S08]  /*43c0*/  MUFU.EX2 R68, R68 ;  /* 0x0000004400447308 */ /* 0x000e700000000800 */
[----:B------:R-:W2:Y:S01]  /*43d0*/  MUFU.EX2 R60, R60 ;  /* 0x0000003c003c7308 */ /* 0x000ea20000000800 */
[----:B0-----:R-:W-:-:S07]  /*43e0*/  F2FP.SATFINITE.E4M3.F32.PACK_AB_MERGE_C R5, R73, R70, RZ ;  /* 0x000000464905723e */ /* 0x001fce00048070ff */
[----:B------:R-:W0:Y:S01]  /*43f0*/  MUFU.EX2 R71, R71 ;  /* 0x0000004700477308 */ /* 0x000e220000000800 */
[----:B-1----:R-:W-:-:S07]  /*4400*/  FADD.FTZ R8, R68, R69 ;  /* 0x0000004544087221 */ /* 0x002fce0000010000 */
[----:B------:R-:W1:Y:S01]  /*4410*/  MUFU.EX2 R13, R76 ;  /* 0x0000004c000d7308 */ /* 0x000e620000000800 */
[----:B--2---:R-:W-:-:S07]  /*4420*/  FADD.FTZ R6, R60, R15 ;  /* 0x0000000f3c067221 */ /* 0x004fce0000010000 */
[----:B------:R-:W2:Y:S01]  /*4430*/  MUFU.EX2 R59, R59 ;  /* 0x0000003b003b7308 */ /* 0x000ea20000000800 */
[C---:B0-----:R-:W-:Y:S01]  /*4440*/  F2FP.SATFINITE.E4M3.F32.PACK_AB_MERGE_C R147, R71.reuse, R68, R5 ;  /* 0x000000444793723e */ /* 0x041fe20004807005 */
[----:B------:R-:W-:-:S04]  /*4450*/  FADD.FTZ R71, R71, R8 ;  /* 0x0000000847477221 */ /* 0x000fc80000010000 */
[----:B------:R-:W-:Y:S02]  /*4460*/  FADD.FTZ R4, R70, R71 ;  /* 0x0000004746047221 */ /* 0x000fe40000010000 */
[----:B------:R-:W0:Y:S01]  /*4470*/  MUFU.EX2 R72, R72 ;  /* 0x0000004800487308 */ /* 0x000e220000000800 */
[----:B-1----:R-:W-:-:S01]  /*4480*/  FADD.FTZ R6, R13, R6 ;  /* 0x000000060d067221 */ /* 0x002fc20000010000 */
[----:B------:R-:W-:-:S03]  /*4490*/  FADD.FTZ R4, R73, R4 ;  /* 0x0000000449047221 */ /* 0x000fc60000010000 */
[----:B--2---:R-:W-:Y:S01]  /*44a0*/  FADD.FTZ R5, R59, R6 ;  /* 0x000000063b057221 */ /* 0x004fe20000010000 */
[----:B0-----:R-:W-:-:S03]  /*44b0*/  F2FP.SATFINITE.E4M3.F32.PACK_AB_MERGE_C R7, R72, R59, RZ ;  /* 0x0000003b4807723e */ /* 0x001fc600048070ff */
[----:B------:R-:W-:Y:S01]  /*44c0*/  FADD.FTZ R5, R72, R5 ;  /* 0x0000000548057221 */ /* 0x000fe20000010000 */
[----:B------:R-:W-:Y:S01]  /*44d0*/  F2FP.SATFINITE.E4M3.F32.PACK_AB_MERGE_C R146, R13, R60, R7 ;  /* 0x0000003c0d92723e */ /* 0x000fe20004807007 */
        /* <DEDUP_REMOVED lines=27> */
[----:B------:R-:W-:Y:S01]  /*4690*/  UMOV UR19, UR36 ;  /* 0x0000002400137c82 */ /* 0x000fe20008000000 */
[----:B------:R-:W-:Y:S01]  /*46a0*/  UMOV UR20, UR37 ;  /* 0x0000002500147c82 */ /* 0x000fe20008000000 */
[----:B------:R-:W-:-:S05]  /*46b0*/  ULDC UR17, c[0x0][0x988] ;  /* 0x0002620000117ab9 */ /* 0x000fca0000000800 */
.L_x_155:
[----:B------:R-:W-:-:S04]  /*46c0*/  UISETP.NE.AND UP0, UPT, UR20, 0x1, UPT ;  /* 0x000000011400788c */ /* 0x000fc8000bf05270 */
[----:B------:R-:W-:-:S04]  /*46d0*/  USEL UR36, URZ, 0x1, UP0 ;  /* 0x000000013f247887 */ /* 0x000fc80008000000 */
[----:B------:R-:W-:Y:S01]  /*46e0*/  ULOP3.LUT UR36, UR19, UR36, URZ, 0x3c, !UPT ;  /* 0x0000002413247292 */ /* 0x000fe2000f8e3c3f */
[----:B------:R-:W-:Y:S11]  /*46f0*/  @!P0 BRA `(.L_x_146) ;  /* 0x0000000000048947 */ /* 0x000ff60003800000 */
[----:B------:R-:W-:Y:S01]  /*4700*/  BPT.TRAP 0x1 ;  /* 0x000000040000795c */ /* 0x000fe20000300000 */
.L_x_146:
[----:B------:R-:W0:Y:S01]  /*4710*/  S2UR UR6, SR_CgaCtaId ;  /* 0x00000000000679c3 */ /* 0x000e220000008800 */
[----:B------:R-:W-:Y:S01]  /*4720*/  UIADD3 UR37, UR20, 0x1, URZ ;  /* 0x0000000114257890 */ /* 0x000fe2000fffe03f */
[----:B------:R-:W-:Y:S01]  /*4730*/  MOV R2, 0x400 ;  /* 0x0000040000027802 */ /* 0x000fe20000000f00 */
[----:B------:R-:W-:Y:S02]  /*4740*/  IMAD.U32 R9, RZ, RZ, UR36 ;  /* 0x00000024ff097e24 */ /* 0x000fe4000f8e00ff */
[----:B------:R-:W-:-:S03]  /*4750*/  UISETP.NE.AND UP0, UPT, UR37, 0x2, UPT ;  /* 0x000000022500788c */ /* 0x000fc6000bf05270 */
[----:B------:R-:W-:Y:S01]  /*4760*/  SHF.L.U32 R9, R9, 0x1f, RZ ;  /* 0x0000001f09097819 */ /* 0x000fe200000006ff */
[----:B------:R-:W-:-:S06]  /*4770*/  USEL UR37, UR37, URZ, UP0 ;  /* 0x0000003f25257287 */ /* 0x000fcc0008000000 */
[----:B------:R-:W-:Y:S02]  /*4780*/  IMAD.U32 R11, RZ, RZ, UR37 ;  /* 0x00000025ff0b7e24 */ /* 0x000fe4000f8e00ff */
[----:B0-----:R-:W-:-:S05]  /*4790*/  IMAD.U32 R3, RZ, RZ, UR6 ;  /* 0x00000006ff037e24 */ /* 0x001fca000f8e00ff */
[----:B------:R-:W-:-:S05]  /*47a0*/  LEA R2, R3, R2, 0x18 ;  /* 0x0000000203027211 */ /* 0x000fca00078ec0ff */
[----:B------:R-:W-:-:S04]  /*47b0*/  IMAD R8, R11, 0x8, R2 ;  /* 0x000000080b087824 */ /* 0x000fc800078e0202 */
[----:B------:R0:W1:Y:S01]  /*47c0*/  SYNCS.PHASECHK.TRANS64.TRYWAIT P1, [R8+URZ+0x19c30], R9 ;  /* 0x019c3009080075a7 */ /* 0x000062000802017f */
[----:B------:R-:W-:Y:S05]  /*47d0*/  @!P0 BRA `(.L_x_147) ;  /* 0x0000000000048947 */ /* 0x000fea0003800000 */
[----:B------:R-:W-:Y:S01]  /*47e0*/  BPT.TRAP 0x1 ;  /* 0x000000040000795c */ /* 0x000fe20000300000 */
.L_x_147:
[----:B-1----:R-:W-:Y:S05]  /*47f0*/  @P1 BRA `(.L_x_148) ;  /* 0x0000000000081947 */ /* 0x002fea0003800000 */
[----:B------:R-:W1:Y:S02]  /*4800*/  SYNCS.PHASECHK.TRANS64.TRYWAIT P1, [R8+URZ+0x19c30], R9 ;  /* 0x019c3009080075a7 */ /* 0x000e64000802017f */
[----:B-1----:R-:W-:Y:S05]  /*4810*/  @!P1 BRA `(.L_x_149) ;  /* 0x000000b800089947 */ /* 0x002fea0003800000 */
.L_x_148:
[----:B------:R-:W-:Y:S01]  /*4820*/  UIMAD UR14, UR37, 0x300, UR16 ;  /* 0x00000300250e78a4 */ /* 0x000fe2000f8e0210 */
[----:B------:R-:W-:Y:S01]  /*4830*/  WARPGROUP.ARRIVE ;  /* 0x00000000000079c5 */ /* 0x000fe20000000000 */
[----:B------:R-:W-:Y:S01]  /*4840*/  UMOV UR15, 0xc0000010 ;  /* 0xc0000010000f7882 */ /* 0x000fe20000000000 */
[----:B------:R-:W-:Y:S01]  /*4850*/  UMOV UR7, 0xc0000010 ;  /* 0xc000001000077882 */ /* 0x000fe20000000000 */
[----:B------:R-:W-:Y:S02]  /*4860*/  UIADD3 UR6, UR14, 0x100, URZ ;  /* 0x000001000e067890 */ /* 0x000fe4000fffe03f */
[----:B------:R-:W-:Y:S01]  /*4870*/  UIADD3 UR10, UR14, 0x200, URZ ;  /* 0x000002000e0a7890 */ /* 0x000fe2000fffe03f */
[----:B------:R-:W-:Y:S02]  /*4880*/  UMOV UR11, 0xc0000010 ;  /* 0xc0000010000b7882 */ /* 0x000fe40000000000 */
[----:B------:R-:W-:Y:S03]  /*4890*/  QGMMA.64x128x32.F32.E4M3.E4M3 R24, gdesc[UR12], RZ, !UPT, gsb0 ;  /* 0x01e000000c1879f3 */ /* 0x000fe6000c0008ff */
[----:B------:R-:W-:-:S02]  /*48a0*/  WARPGROUP.DEPBAR.LE gsb0, 0x0 ;  /* 0x00008000000079c5 */ /* 0x000fc40000010000 */
        /* <DEDUP_REMOVED lines=8> */
.L_x_150:
[----:B------:R-:W-:Y:S01]  /*4930*/  R2UR UR11, R2 ;  /* 0x00000000020b72ca */ /* 0x000fe200000e0000 */
[----:B01----:R-:W-:-:S05]  /*4940*/  IMAD.U32 R9, RZ, RZ, UR19 ;  /* 0x00000013ff097e24 */ /* 0x003fca000f8e00ff */
[----:B------:R-:W-:-:S07]  /*4950*/  SHF.L.U32 R9, R9, 0x1f, RZ ;  /* 0x0000001f09097819 */ /* 0x000fce00000006ff */
[----:B------:R-:W-:-:S09]  /*4960*/  ULEA UR11, UR20, UR11, 0x3 ;  /* 0x0000000b140b7291 */ /* 0x000fd2000f8e183f */
[----:B------:R0:W1:Y:S01]  /*4970*/  SYNCS.PHASECHK.TRANS64.TRYWAIT P1, [UR11+0x19c50], R9 ;  /* 0x019c5009ff0075a7 */ /* 0x000062000802014b */
[----:B------:R-:W-:Y:S05]  /*4980*/  @!P0 BRA `(.L_x_151) ;  /* 0x0000000000048947 */ /* 0x000fea0003800000 */
[----:B------:R-:W-:Y:S01]  /*4990*/  BPT.TRAP 0x1 ;  /* 0x000000040000795c */ /* 0x000fe20000300000 */
.L_x_151:
[----:B-1----:R-:W-:Y:S05]  /*49a0*/  @P1 BRA `(.L_x_152) ;  /* 0x0000000000081947 */ /* 0x002fea0003800000 */
[----:B------:R-:W1:Y:S02]  /*49b0*/  SYNCS.PHASECHK.TRANS64.TRYWAIT P1, [UR11+0x19c50], R9 ;  /* 0x019c5009ff0075a7 */ /* 0x000e64000802014b */
[----:B-1----:R-:W-:Y:S05]  /*49c0*/  @!P1 BRA `(.L_x_153) ;  /* 0x000000b400b09947 */ /* 0x002fea0003800000 */
.L_x_152:
[----:B------:R-:W-:Y:S01]  /*49d0*/  R2UR UR6, R2 ;  /* 0x00000000020672ca */ /* 0x000fe200000e0000 */
[C---:B01----:R-:W-:Y:S01]  /*49e0*/  FMUL.FTZ R9, R0.reuse, R24 ;  /* 0x0000001800097220 */ /* 0x043fe20000410000 */
[C---:B------:R-:W-:Y:S01]  /*49f0*/  FMUL.FTZ R11, R0.reuse, R26 ;  /* 0x0000001a000b7220 */ /* 0x040fe20000410000 */
[C---:B------:R-:W-:Y:S01]  /*4a00*/  FMUL.FTZ R10, R0.reuse, R25 ;  /* 0x00000019000a7220 */ /* 0x040fe20000410000 */
[C---:B------:R-:W-:Y:S01]  /*4a10*/  FMUL.FTZ R12, R0.reuse, R27 ;  /* 0x0000001b000c7220 */ /* 0x040fe20000410000 */
[----:B------:R-:W-:Y:S01]  /*4a20*/  WARPGROUP.ARRIVE ;  /* 0x00000000000079c5 */ /* 0x000fe20000000000 */
[C---:B------:R-:W-:Y:S01]  /*4a30*/  FMUL.FTZ R13, R0.reuse, R28 ;  /* 0x0000001c000d7220 */ /* 0x040fe20000410000 */
[----:B------:R-:W0:Y:S01]  /*4a40*/  MUFU.TANH R9, R9 ;  /* 0x0000000900097308 */ /* 0x000e220000002400 */
[C---:B------:R-:W-:Y:S01]  /*4a50*/  FMUL.FTZ R15, R0.reuse, R30 ;  /* 0x0000001e000f7220 */ /* 0x040fe20000410000 */
[----:B------:R-:W-:Y:S01]  /*4a60*/  UMOV UR7, 0x40000040 ;  /* 0x4000004000077882 */ /* 0x000fe20000000000 */
[C---:B------:R-:W-:Y:S01]  /*4a70*/  FMUL.FTZ R14, R0.reuse, R29 ;  /* 0x0000001d000e7220 */ /* 0x040fe20000410000 */
[C---:B------:R-:W-:Y:S01]  /*4a80*/  FMUL.FTZ R20, R0.reuse, R31 ;  /* 0x0000001f00147220 */ /* 0x040fe20000410000 */
[C---:B------:R-:W-:Y:S01]  /*4a90*/  FMUL.FTZ R21, R0.reuse, R32 ;  /* 0x0000002000157220 */ /* 0x040fe20000410000 */
[----:B------:R-:W-:Y:S01]  /*4aa0*/  UIADD3 UR6, UR6, 0x3000, URZ ;  /* 0x0000300006067890 */ /* 0x000fe2000fffe03f */
[C---:B------:R-:W-:Y:S01]  /*4ab0*/  FMUL.FTZ R25, R0.reuse, R34 ;  /* 0x0000002200197220 */ /* 0x040fe20000410000 */
[----:B------:R-:W1:Y:S01]  /*4ac0*/  MUFU.TANH R11, R11 ;  /* 0x0000000b000b7308 */ /* 0x000e620000002400 */
[C---:B------:R-:W-:Y:S01]  /*4ad0*/  FMUL.FTZ R31, R0.reuse, R40 ;  /* 0x00000028001f7220 */ /* 0x040fe20000410000 */
[----:B------:R-:W-:Y:S01]  /*4ae0*/  USHF.R.U32.HI UR6, URZ, 0x4, UR6 ;  /* 0x000000043f067899 */ /* 0x000fe20008011606 */
[C---:B------:R-:W-:Y:S01]  /*4af0*/  FMUL.FTZ R24, R0.reuse, R33 ;  /* 0x0000002100187220 */ /* 0x040fe20000410000 */
[C---:B------:R-:W-:Y:S01]  /*4b00*/  FMUL.FTZ R26, R0.reuse, R35 ;  /* 0x00000023001a7220 */ /* 0x040fe20000410000 */
[C---:B------:R-:W-:Y:S01]  /*4b10*/  FMUL.FTZ R34, R0.reuse, R43 ;  /* 0x0000002b00227220 */ /* 0x040fe20000410000 */
[----:B------:R-:W-:Y:S01]  /*4b20*/  ULOP3.LUT UR6, UR6, 0x3fff, URZ, 0xc0, !UPT ;  /* 0x00003fff06067892 */ /* 0x000fe2000f8ec03f */
[C---:B------:R-:W-:Y:S01]  /*4b30*/  FMUL.FTZ R40, R0.reuse, R49 ;  /* 0x0000003100287220 */ /* 0x040fe20000410000 */
[----:B------:R-:W2:Y:S01]  /*4b40*/  MUFU.TANH R10, R10 ;  /* 0x0000000a000a7308 */ /* 0x000ea20000002400 */
[C---:B------:R-:W-:Y:S01]  /*4b50*/  FMUL.FTZ R43, R0.reuse, R52 ;  /* 0x00000034002b7220 */ /* 0x040fe20000410000 */
[----:B------:R-:W-:Y:S01]  /*4b60*/  ULOP3.LUT UR6, UR6, 0x10000, URZ, 0xfc, !UPT ;  /* 0x0001000006067892 */ /* 0x000fe2000f8efc3f */
[C---:B------:R-:W-:Y:S01]  /*4b70*/  FMUL.FTZ R49, R0.reuse, R58 ;  /* 0x0000003a00317220 */ /* 0x040fe20000410000 */
[C---:B------:R-:W-:Y:S01]  /*4b80*/  FMUL.FTZ R52, R0.reuse, R61 ;  /* 0x0000003d00347220 */ /* 0x040fe20000410000 */
[C---:B------:R-:W-:Y:S01]  /*4b90*/  FMUL.FTZ R58, R0.reuse, R67 ;  /* 0x00000043003a7220 */ /* 0x040fe20000410000 */
[----:B------:R-:W-:Y:S01]  /*4ba0*/  UIMAD UR10, UR20, 0x300, UR6 ;  /* 0x00000300140a78a4 */ /* 0x000fe2000f8e0206 */
[----:B0-----:R-:W-:Y:S01]  /*4bb0*/  FMNMX.FTZ R67, R9, R7, !PT ;  /* 0x0000000709437209 */ /* 0x001fe20007810000 */
[----:B------:R-:W0:Y:S01]  /*4bc0*/  MUFU.TANH R12, R12 ;  /* 0x0000000c000c7308 */ /* 0x000e220000002400 */
[----:B-1----:R-:W-:Y:S01]  /*4bd0*/  FMNMX.FTZ R61, R11, R6, !PT ;  /* 0x000000060b3d7209 */ /* 0x002fe20007810000 */
[C---:B------:R-:W-:Y:S01]  /*4be0*/  FMUL.FTZ R27, R0.reuse, R36 ;  /* 0x00000024001b7220 */ /* 0x040fe20000410000 */
[C---:B------:R-:W-:Y:S01]  /*4bf0*/  FMUL.FTZ R29, R0.reuse, R38 ;  /* 0x00000026001d7220 */ /* 0x040fe20000410000 */
[C---:B------:R-:W-:Y:S01]  /*4c00*/  FMUL.FTZ R28, R0.reuse, R37 ;  /* 0x00000025001c7220 */ /* 0x040fe20000410000 */
[----:B------:R-:W-:Y:S01]  /*4c10*/  UMOV UR6, UR10 ;  /* 0x0000000a00067c82 */ /* 0x000fe20008000000 */
[----:B------:R-:W-:Y:S01]  /*4c20*/  FMUL.FTZ R30, R0, R39 ;  /* 0x00000027001e7220 */ /* 0x000fe20000410000 */
[----:B------:R-:W-:Y:S01]  /*4c30*/  QGMMA.64x96x32.F32.E4M3.E4M3 R88, R148, gdesc[UR4], R88, gsb0 ;  /* 0x0160000494587df3 */ /* 0x000fe20008000858 */
[----:B------:R-:W1:Y:S01]  /*4c40*/  MUFU.TANH R13, R13 ;  /* 0x0000000d000d7308 */ /* 0x000e620000002400 */
        /* <DEDUP_REMOVED lines=8> */
[----:B0-----:R-:W-:Y:S01]  /*4cd0*/  FMNMX.FTZ R61, R12, R61, !PT ;  /* 0x0000003d0c3d7209 */ /* 0x001fe20007810000 */
[C---:B------:R-:W-:Y:S01]  /*4ce0*/  FMUL.FTZ R39, R0.reuse, R48 ;  /* 0x0000003000277220 */ /* 0x040fe20000410000 */
[C---:B------:R-:W-:Y:S01]  /*4cf0*/  FMUL.FTZ R41, R0.reuse, R50 ;  /* 0x0000003200297220 */ /* 0x040fe20000410000 */
[C---:B------:R-:W-:Y:S01]  /*4d00*/  FMUL.FTZ R42, R0.reuse, R51 ;  /* 0x00000033002a7220 */ /* 0x040fe20000410000 */
[C---:B------:R-:W-:Y:S01]  /*4d10*/  FMUL.FTZ R45, R0.reuse, R54 ;  /* 0x00000036002d7220 */ /* 0x040fe20000410000 */
[C---:B------:R-:W-:Y:S01]  /*4d20*/  FMUL.FTZ R44, R0.reuse, R53 ;  /* 0x00000035002c7220 */ /* 0x040fe20000410000 */
[C---:B------:R-:W-:Y:S01]  /*4d30*/  FMUL.FTZ R46, R0.reuse, R55 ;  /* 0x00000037002e7220 */ /* 0x040fe20000410000 */
[----:B------:R-:W0:Y:S01]  /*4d40*/  MUFU.TANH R14, R14 ;  /* 0x0000000e000e7308 */ /* 0x000e220000002400 */
[----:B-1----:R-:W-:Y:S01]  /*4d50*/  FMNMX.FTZ R67, R13, R67, !PT ;  /* 0x000000430d437209 */ /* 0x002fe20007810000 */
[C---:B------:R-:W-:Y:S01]  /*4d60*/  FMUL.FTZ R47, R0.reuse, R56 ;  /* 0x00000038002f7220 */ /* 0x040fe20000410000 */
[C---:B------:R-:W-:Y:S01]  /*4d70*/  FMUL.FTZ R48, R0.reuse, R57 ;  /* 0x0000003900307220 */ /* 0x040fe20000410000 */
[C---:B------:R-:W-:Y:S01]  /*4d80*/  FMUL.FTZ R50, R0.reuse, R59 ;  /* 0x0000003b00327220 */ /* 0x040fe20000410000 */
[C---:B------:R-:W-:Y:S01]  /*4d90*/  FMUL.FTZ R51, R0.reuse, R60 ;  /* 0x0000003c00337220 */ /* 0x040fe20000410000 */
[C---:B------:R-:W-:Y:S01]  /*4da0*/  FMUL.FTZ R53, R0.reuse, R62 ;  /* 0x0000003e00357220 */ /* 0x040fe20000410000 */
[C---:B------:R-:W-:Y:S01]  /*4db0*/  FMUL.FTZ R54, R0.reuse, R63 ;  /* 0x0000003f00367220 */ /* 0x040fe20000410000 */
        /* <DEDUP_REMOVED lines=11> */
[----:B------:R-:W-:Y:S01]  /*4e70*/  UIADD3 UR6, UR10, 0x2, URZ ;  /* 0x000000020a067890 */ /* 0x000fe2000fffe03f */
[C---:B------:R-:W-:Y:S01]  /*4e80*/  FMUL.FTZ R64, R0.reuse, R72 ;  /* 0x0000004800407220 */ /* 0x040fe20000410000 */
[C---:B------:R-:W-:Y:S01]  /*4e90*/  FMUL.FTZ R66, R0.reuse, R74 ;  /* 0x0000004a00427220 */ /* 0x040fe20000410000 */
[----:B------:R-:W-:Y:S01]  /*4ea0*/  UMOV UR7, 0x40000040 ;  /* 0x4000004000077882 */ /* 0x000fe20000000000 */
[----:B------:R-:W-:Y:S01]  /*4eb0*/  FMUL.FTZ R65, R0, R73 ;  /* 0x0000004900417220 */ /* 0x000fe20000410000 */
        /* <DEDUP_REMOVED lines=15> */
[C---:B------:R-:W-:Y:S01]  /*4fb0*/  FMUL.FTZ R78, R0.reuse, R85 ;  /* 0x00000055004e7220 */ /* 0x040fe20000410000 */
[----:B------:R-:W2:Y:S01]  /*4fc0*/  MUFU.TANH R26, R26 ;  /* 0x0000001a001a7308 */ /* 0x000ea20000002400 */
[----:B0-----:R-:W-:Y:S01]  /*4fd0*/  FMNMX.FTZ R61, R25, R61, !PT ;  /* 0x0000003d193d7209 */ /* 0x001fe20007810000 */
[----:B------:R-:W-:-:S06]  /*4fe0*/  FMUL.FTZ R80, R0, R87 ;  /* 0x0000005700507220 */ /* 0x000fcc0000410000 */
[----:B------:R-:W0:Y:S01]  /*4ff0*/  MUFU.TANH R27, R27 ;  /* 0x0000001b001b7308 */ /* 0x000e220000002400 */
[----:B-1----:R-:W-:-:S07]  /*5000*/  FMNMX.FTZ R67, R24, R67, !PT ;  /* 0x0000004318437209 */ /* 0x002fce0007810000 */
[----:B------:R-:W1:Y:S01]  /*5010*/  MUFU.TANH R29, R29 ;  /* 0x0000001d001d7308 */ /* 0x000e620000002400 */
[----:B--2---:R-:W-:-:S07]  /*5020*/  FMNMX.FTZ R61, R26, R61, !PT ;  /* 0x0000003d1a3d7209 */ /* 0x004fce0007810000 */
[----:B------:R-:W2:Y:S01]  /*5030*/  MUFU.TANH R28, R28 ;  /* 0x0000001c001c7308 */ /* 0x000ea20000002400 */
[----:B0-----:R-:W-:-:S07]  /*5040*/  FMNMX.FTZ R67, R27, R67, !PT ;  /* 0x000000431b437209 */ /* 0x001fce0007810000 */
[----:B------:R-:W0:Y:S01]  /*5050*/  MUFU.TANH R30, R30 ;  /* 0x0000001e001e7308 */ /* 0x000e220000002400 */
[----:B-1----:R-:W-:-:S07]  /*5060*/  FMNMX.FTZ R61, R29, R61, !PT ;  /* 0x0000003d1d3d7209 */ /* 0x002fce0007810000 */
[----:B------:R-:W1:Y:S01]  /*5070*/  MUFU.TANH R31, R31 ;  /* 0x0000001f001f7308 */ /* 0x000e620000002400 */
[----:B--2---:R-:W-:-:S07]  /*5080*/  FMNMX.FTZ R67, R28, R67, !PT ;  /* 0x000000431c437209 */ /* 0x004fce0007810000 */
[----:B------:R-:W2:Y:S01]  /*5090*/  MUFU.TANH R33, R33 ;  /* 0x0000002100217308 */ /* 0x000ea20000002400 */
[----:B0-----:R-:W-:Y:S01]  /*50a0*/  FMNMX.FTZ R61, R30, R61, !PT ;  /* 0x0000003d1e3d7209 */ /* 0x001fe20007810000 */
[----:B------:R-:W-:Y:S02]  /*50b0*/  WARPGROUP.DEPBAR.LE gsb0, 0x0 ;  /* 0x00008000000079c5 */ /* 0x000fe40000010000 */
[----:B------:R-:W-:-:S04]  /*50c0*/  WARPGROUP.ARRIVE ;  /* 0x00000000000079c5 */ /* 0x000fc80000000000 */
[----:B------:R-:W0:Y:S01]  /*50d0*/  MUFU.TANH R32, R32 ;  /* 0x0000002000207308 */ /* 0x000e220000002400 */
[----:B-1----:R-:W-:Y:S01]  /*50e0*/  FMNMX.FTZ R67, R31, R67, !PT ;  /* 0x000000431f437209 */ /* 0x002fe20007810000 */
[----:B------:R-:W1:Y:S01]  /*50f0*/  S2R R151, SR_TID.X ;  /* 0x0000000000977919 */ /* 0x000e620000002100 */
[----:B------:R-:W-:Y:S01]  /*5100*/  QGMMA.64x96x32.F32.E4M3.E4M3 R88, R136, gdesc[UR4], R88, gsb0 ;  /* 0x0160000488587df3 */ /* 0x000fe20008000858 */
[----:B------:R-:W-:-:S04]  /*5110*/  UIADD3 UR6, UR10, 0x4, URZ ;  /* 0x000000040a067890 */ /* 0x000fc8000fffe03f */
[----:B------:R-:W3:Y:S01]  /*5120*/  MUFU.TANH R34, R34 ;  /* 0x0000002200227308 */ /* 0x000ee20000002400 */
[----:B--2---:R-:W-:Y:S01]  /*5130*/  FMNMX.FTZ R61, R33, R61, !PT ;  /* 0x0000003d213d7209 */ /* 0x004fe20007810000 */
[----:B------:R-:W-:-:S06]  /*5140*/  UMOV UR7, 0x40000040 ;  /* 0x4000004000077882 */ /* 0x000fcc0000000000 */
[----:B------:R-:W2:Y:S01]  /*5150*/  MUFU.TANH R35, R35 ;  /* 0x0000002300237308 */ /* 0x000ea20000002400 */
[----:B0-----:R-:W-:-:S07]  /*5160*/  FMNMX.FTZ R67, R32, R67, !PT ;  /* 0x0000004320437209 */ /* 0x001fce0007810000 */
[----:B------:R-:W0:Y:S01]  /*5170*/  MUFU.TANH R37, R37 ;  /* 0x0000002500257308 */ /* 0x000e220000002400 */
[----:B---3--:R-:W-:-:S07]  /*5180*/  FMNMX.FTZ R61, R34, R61, !PT ;  /* 0x0000003d223d7209 */ /* 0x008fce0007810000 */
[----:B------:R-:W3:Y:S01]  /*5190*/  MUFU.TANH R36, R36 ;  /* 0x0000002400247308 */ /* 0x000ee20000002400 */
[----:B--2---:R-:W-:Y:S02]  /*51a0*/  FMNMX.FTZ R67, R35, R67, !PT ;  /* 0x0000004323437209 */ /* 0x004fe40007810000 */
[----:B-1----:R-:W-:-:S05]  /*51b0*/  LOP3.LUT P1, RZ, R151, 0x7f, RZ, 0xc0, !PT ;  /* 0x0000007f97ff7812 */ /* 0x002fca000782c0ff */
[----:B------:R-:W1:Y:S01]  /*51c0*/  MUFU.TANH R38, R38 ;  /* 0x0000002600267308 */ /* 0x000e620000002400 */
[----:B0-----:R-:W-:-:S07]  /*51d0*/  FMNMX.FTZ R61, R37, R61, !PT ;  /* 0x0000003d253d7209 */ /* 0x001fce0007810000 */
[----:B------:R-:W0:Y:S01]  /*51e0*/  MUFU.TANH R39, R39 ;  /* 0x0000002700277308 */ /* 0x000e220000002400 */
[----:B---3--:R-:W-:Y:S01]  /*51f0*/  FMNMX.FTZ R67, R36, R67, !PT ;  /* 0x0000004324437209 */ /* 0x008fe20007810000 */
[----:B------:R-:W-:-:S05]  /*5200*/  @!P1 VIADD R8, R8, 0x19c40 ;  /* 0x00019c4008089836 */ /* 0x000fca0000000000 */
[----:B------:R-:W-:Y:S01]  /*5210*/  @!P1 PRMT R8, RZ, 0x654, R8 ;  /* 0x00000654ff089816 */ /* 0x000fe20000000008 */
[----:B------:R-:W2:Y:S01]  /*5220*/  MUFU.TANH R41, R41 ;  /* 0x0000002900297308 */ /* 0x000ea20000002400 */
[----:B-1----:R-:W-:-:S07]  /*5230*/  FMNMX.FTZ R61, R38, R61, !PT ;  /* 0x0000003d263d7209 */ /* 0x002fce0007810000 */
[----:B------:R-:W1:Y:S01]  /*5240*/  MUFU.TANH R40, R40 ;  /* 0x0000002800287308 */ /* 0x000e620000002400 */
[----:B0-----:R-:W-:-:S07]  /*5250*/  FMNMX.FTZ R67, R39, R67, !PT ;  /* 0x0000004327437209 */ /* 0x001fce0007810000 */
[----:B------:R-:W0:Y:S01]  /*5260*/  MUFU.TANH R42, R42 ;  /* 0x0000002a002a7308 */ /* 0x000e220000002400 */
[----:B--2---:R-:W-:-:S07]  /*5270*/  FMNMX.FTZ R61, R41, R61, !PT ;  /* 0x0000003d293d7209 */ /* 0x004fce0007810000 */
        /* <DEDUP_REMOVED lines=9> */
[----:B0-----:R-:W-:Y:S01]  /*5310*/  FMNMX.FTZ R67, R44, R67, !PT ;  /* 0x000000432c437209 */ /* 0x001fe20007810000 */
[----:B------:R-:W-:Y:S02]  /*5320*/  WARPGROUP.DEPBAR.LE gsb0, 0x0 ;  /* 0x00008000000079c5 */ /* 0x000fe40000010000 */
[----:B------:R-:W-:-:S04]  /*5330*/  WARPGROUP.ARRIVE ;  /* 0x00000000000079c5 */ /* 0x000fc80000000000 */
[----:B------:R-:W0:Y:S01]  /*5340*/  MUFU.TANH R49, R49 ;  /* 0x0000003100317308 */ /* 0x000e220000002400 */
[----:B--2---:R-:W-:Y:S01]  /*5350*/  FMNMX.FTZ R61, R46, R61, !PT ;  /* 0x0000003d2e3d7209 */ /* 0x004fe20007810000 */
[----:B------:R-:W-:Y:S01]  /*5360*/  QGMMA.64x96x32.F32.E4M3.E4M3 R88, R140, gdesc[UR4], R88, gsb0 ;  /* 0x016000048c587df3 */ /* 0x000fe20008000858 */
[----:B------:R-:W-:Y:S01]  /*5370*/  UIADD3 UR6, UR10, 0x6, URZ ;  /* 0x000000060a067890 */ /* 0x000fe2000fffe03f */
[----:B------:R-:W-:-:S04]  /*5380*/  UMOV UR7, 0x40000040 ;  /* 0x4000004000077882 */ /* 0x000fc80000000000 */
        /* <DEDUP_REMOVED lines=32> */
[----:B------:R-:W-:Y:S06]  /*5590*/  QGMMA.64x96x32.F32.E4M3.E4M3 R88, R144, gdesc[UR4], R88, gsb0 ;  /* 0x0160000490587df3 */ /* 0x000fec0008000858 */
        /* <DEDUP_REMOVED lines=29> */
[----:B------:R0:W-:Y:S04]  /*5770*/  @!P1 SYNCS.ARRIVE.TRANS64.RED.A1T0 RZ, [R8+URZ], RZ ;  /* 0x000000ff08ff99a7 */ /* 0x0001e8000810043f */
[----:B------:R-:W3:Y:S01]  /*5780*/  MUFU.TANH R80, R80 ;  /* 0x0000005000507308 */ /* 0x000ee20000002400 */
[----:B--2---:R-:W-:Y:S02]  /*5790*/  FMNMX.FTZ R61, R79, R61, !PT ;  /* 0x0000003d4f3d7209 */ /* 0x004fe40007810000 */
[----:B-1----:R-:W-:-:S05]  /*57a0*/  FMNMX.FTZ R67, R78, R67, !PT ;  /* 0x000000434e437209 */ /* 0x002fca0007810000 */
[----:B------:R-:W1:Y:S01]  /*57b0*/  SHFL.BFLY PT, R82, R67, 0x2, 0x1f ;  /* 0x0c401f0043527f89 */ /* 0x000e6200000e0000 */
[----:B---3--:R-:W-:-:S05]  /*57c0*/  FMNMX.FTZ R61, R80, R61, !PT ;  /* 0x0000003d503d7209 */ /* 0x008fca0007810000 */
[----:B------:R-:W2:Y:S01]  /*57d0*/  SHFL.BFLY PT, R81, R61, 0x2, 0x1f ;  /* 0x0c401f003d517f89 */ /* 0x000ea200000e0000 */
[----:B-1----:R-:W-:-:S05]  /*57e0*/  FMNMX.FTZ R67, R67, R82, !PT ;  /* 0x0000005243437209 */ /* 0x002fca0007810000 */
[----:B------:R-:W1:Y:S01]  /*57f0*/  SHFL.BFLY PT, R82, R67, 0x1, 0x1f ;  /* 0x0c201f0043527f89 */ /* 0x000e6200000e0000 */
[----:B--2---:R-:W-:-:S05]  /*5800*/  FMNMX.FTZ R61, R61, R81, !PT ;  /* 0x000000513d3d7209 */ /* 0x004fca0007810000 */
[----:B------:R-:W2:Y:S01]  /*5810*/  SHFL.BFLY PT, R81, R61, 0x1, 0x1f ;  /* 0x0c201f003d517f89 */ /* 0x000ea200000e0000 */
[----:B-1----:R-:W-:Y:S01]  /*5820*/  FMNMX.FTZ R67, R67, R82, !PT ;  /* 0x0000005243437209 */ /* 0x002fe20007810000 */
[----:B------:R-:W-:-:S04]  /*5830*/  IMAD.U32 R82, RZ, RZ, UR17 ;  /* 0x00000011ff527e24 */ /* 0x000fc8000f8e00ff */
[----:B------:R-:W-:Y:S01]  /*5840*/  FADD.FTZ R7, -R67, R7 ;  /* 0x0000000743077221 */ /* 0x000fe20000010100 */
[----:B--2---:R-:W-:Y:S01]  /*5850*/  FMNMX.FTZ R61, R61, R81, !PT ;  /* 0x000000513d3d7209 */ /* 0x004fe20007810000 */
[----:B------:R-:W-:Y:S02]  /*5860*/  IMAD.U32 R81, RZ, RZ, UR17 ;  /* 0x00000011ff517e24 */ /* 0x000fe4000f8e00ff */
[----:B------:R-:W-:Y:S02]  /*5870*/  FMUL.FTZ R7, R7, UR17 ;  /* 0x0000001107077c20 */ /* 0x000fe40008410000 */
[----:B------:R-:W-:Y:S01]  /*5880*/  FFMA.FTZ R81, R67, R81, -8 ;  /* 0xc100000043517423 */ /* 0x000fe20000010051 */
[----:B------:R-:W-:-:S03]  /*5890*/  FADD.FTZ R6, -R61, R6 ;  /* 0x000000063d067221 */ /* 0x000fc60000010100 */
        /* <DEDUP_REMOVED lines=32> */
[----:B------:R-:W-:Y:S01]  /*5aa0*/  FFMA.FTZ R78, R78, UR17, -R81 ;  /* 0x000000114e4e7c23 */ /* 0x000fe20008010851 */
[----:B------:R-:W-:-:S01]  /*5ab0*/  FFMA.FTZ R81, R61, R82, -8 ;  /* 0xc10000003d517423 */ /* 0x000fc20000010052 */
[----:B------:R-:W-:Y:S01]  /*5ac0*/  FMUL.FTZ R6, R6, UR17 ;  /* 0x0000001106067c20 */ /* 0x000fe20008410000 */
[----:B------:R-:W1:Y:S02]  /*5ad0*/  MUFU.EX2 R9, R9 ;  /* 0x0000000900097308 */ /* 0x000e640000000800 */
[----:B------:R-:W-:-:S01]  /*5ae0*/  FFMA.FTZ R11, R11, UR17, -R81 ;  /* 0x000000110b0b7c23 */ /* 0x000fc20008010851 */
[--C-:B------:R-:W-:Y:S01]  /*5af0*/  FFMA.FTZ R12, R12, UR17, -R81.reuse ;  /* 0x000000110c0c7c23 */ /* 0x100fe20008010851 */
[----:B------:R-:W-:-:S01]  /*5b00*/  FFMA.FTZ R15, R15, UR17, -R81 ;  /* 0x000000110f0f7c23 */ /* 0x000fc20008010851 */
[--C-:B------:R-:W-:Y:S01]  /*5b10*/  FFMA.FTZ R20, R20, UR17, -R81.reuse ;  /* 0x0000001114147c23 */ /* 0x100fe20008010851 */
        /* <DEDUP_REMOVED lines=10> */
[----:B------:R-:W2:Y:S01]  /*5bc0*/  MUFU.EX2 R11, R11 ;  /* 0x0000000b000b7308 */ /* 0x000ea20000000800 */
[----:B-1----:R-:W-:-:S01]  /*5bd0*/  FFMA.FTZ R5, R7, R5, R9 ;  /* 0x0000000507057223 */ /* 0x002fc20000010009 */
[--C-:B------:R-:W-:Y:S01]  /*5be0*/  FFMA.FTZ R42, R42, UR17, -R81.reuse ;  /* 0x000000112a2a7c23 */ /* 0x100fe20008010851 */
[----:B------:R-:W-:-:S01]  /*5bf0*/  FFMA.FTZ R45, R45, UR17, -R81 ;  /* 0x000000112d2d7c23 */ /* 0x000fc20008010851 */
[--C-:B------:R-:W-:Y:S01]  /*5c00*/  FFMA.FTZ R46, R46, UR17, -R81.reuse ;  /* 0x000000112e2e7c23 */ /* 0x100fe20008010851 */
[----:B------:R-:W-:-:S01]  /*5c10*/  FFMA.FTZ R49, R49, UR17, -R81 ;  /* 0x0000001131317c23 */ /* 0x000fc20008010851 */
[--C-:B------:R-:W-:Y:S01]  /*5c20*/  FFMA.FTZ R50, R50, UR17, -R81.reuse ;  /* 0x0000001132327c23 */ /* 0x100fe20008010851 */
[----:B------:R-:W-:-:S01]  /*5c30*/  FFMA.FTZ R53, R53, UR17, -R81 ;  /* 0x0000001135357c23 */ /* 0x000fc20008010851 */
[----:B------:R-:W1:Y:S01]  /*5c40*/  MUFU.EX2 R10, R10 ;  /* 0x0000000a000a7308 */ /* 0x000e620000000800 */
[----:B------:R-:W-:-:S01]  /*5c50*/  FFMA.FTZ R54, R54, UR17, -R81 ;  /* 0x0000001136367c23 */ /* 0x000fc20008010851 */
[--C-:B------:R-:W-:Y:S01]  /*5c60*/  FFMA.FTZ R57, R57, UR17, -R81.reuse ;  /* 0x0000001139397c23 */ /* 0x100fe20008010851 */
[----:B------:R-:W-:-:S01]  /*5c70*/  FFMA.FTZ R58, R58, UR17, -R81 ;  /* 0x000000113a3a7c23 */ /* 0x000fc20008010851 */
[--C-:B------:R-:W-:Y:S01]  /*5c80*/  FFMA.FTZ R62, R62, UR17, -R81.reuse ;  /* 0x000000113e3e7c23 */ /* 0x100fe20008010851 */
[----:B------:R-:W-:-:S01]  /*5c90*/  FFMA.FTZ R63, R63, UR17, -R81 ;  /* 0x000000113f3f7c23 */ /* 0x000fc20008010851 */
[--C-:B------:R-:W-:Y:S01]  /*5ca0*/  FFMA.FTZ R66, R66, UR17, -R81.reuse ;  /* 0x0000001142427c23 */ /* 0x100fe20008010851 */
[----:B------:R-:W-:-:S01]  /*5cb0*/  FFMA.FTZ R68, R68, UR17, -R81 ;  /* 0x0000001144447c23 */ /* 0x000fc20008010851 */
[----:B------:R-:W3:Y:S01]  /*5cc0*/  MUFU.EX2 R12, R12 ;  /* 0x0000000c000c7308 */ /* 0x000ee20000000800 */
[----:B--2---:R-:W-:-:S01]  /*5cd0*/  FFMA.FTZ R4, R6, R4, R11 ;  /* 0x0000000406047223 */ /* 0x004fc2000001000b */
[--C-:B------:R-:W-:Y:S01]  /*5ce0*/  FFMA.FTZ R71, R71, UR17, -R81.reuse ;  /* 0x0000001147477c23 */ /* 0x100fe20008010851 */
[----:B------:R-:W-:-:S01]  /*5cf0*/  FFMA.FTZ R72, R72, UR17, -R81 ;  /* 0x0000001148487c23 */ /* 0x000fc20008010851 */
[--C-:B------:R-:W-:Y:S01]  /*5d00*/  FFMA.FTZ R75, R75, UR17, -R81.reuse ;  /* 0x000000114b4b7c23 */ /* 0x100fe20008010851 */
[----:B------:R-:W-:-:S01]  /*5d10*/  FFMA.FTZ R76, R76, UR17, -R81 ;  /* 0x000000114c4c7c23 */ /* 0x000fc20008010851 */
[--C-:B------:R-:W-:Y:S01]  /*5d20*/  FFMA.FTZ R79, R79, UR17, -R81.reuse ;  /* 0x000000114f4f7c23 */ /* 0x100fe20008010851 */
[----:B------:R-:W-:-:S01]  /*5d30*/  FFMA.FTZ R80, R80, UR17, -R81 ;  /* 0x0000001150507c23 */ /* 0x000fc20008010851 */
[----:B------:R-:W2:Y:S01]  /*5d40*/  MUFU.EX2 R13, R13 ;  /* 0x0000000d000d7308 */ /* 0x000ea20000000800 */
[----:B-1----:R-:W-:-:S07]  /*5d50*/  FADD.FTZ R5, R10, R5 ;  /* 0x000000050a057221 */ /* 0x002fce0000010000 */
[----:B------:R-:W1:Y:S01]  /*5d60*/  MUFU.EX2 R15, R15 ;  /* 0x0000000f000f7308 */ /* 0x000e620000000800 */
[----:B---3--:R-:W-:-:S07]  /*5d70*/  FADD.FTZ R4, R12, R4 ;  /* 0x000000040c047221 */ /* 0x008fce0000010000 */
[----:B------:R-:W3:Y:S01]  /*5d80*/  MUFU.EX2 R14, R14 ;  /* 0x0000000e000e7308 */ /* 0x000ee20000000800 */
[----:B--2---:R-:W-:-:S07]  /*5d90*/  FADD.FTZ R5, R13, R5 ;  /* 0x000000050d057221 */ /* 0x004fce0000010000 */
        /* <DEDUP_REMOVED lines=113> */
[----:B--2---:R-:W-:-:S01]  /*64b0*/  FADD.FTZ R4, R79, R4 ;  /* 0x000000044f047221 */ /* 0x004fc20000010000 */
[----:B-1----:R-:W-:-:S03]  /*64c0*/  FADD.FTZ R5, R78, R5 ;  /* 0x000000054e057221 */ /* 0x002fc60000010000 */
[----:B---3--:R-:W-:Y:S01]  /*64d0*/  FADD.FTZ R4, R80, R4 ;  /* 0x0000000450047221 */ /* 0x008fe20000010000 */
[----:B0-----:R-:W-:Y:S06]  /*64e0*/  @!P0 BRA `(.L_x_154) ;  /* 0x0000000000048947 */ /* 0x001fec0003800000 */
[----:B------:R-:W-:Y:S01]  /*64f0*/  BPT.TRAP 0x1 ;  /* 0x000000040000795c */ /* 0x000fe20000300000 */
.L_x_154:
[----:B------:R-:W-:Y:S01]  /*6500*/  R2UR UR7, R3 ;  /* 0x00000000030772ca */ /* 0x000fe200000e0000 */
[----:B------:R-:W-:Y:S01]  /*6510*/  UISETP.GT.AND UP0, UPT, UR18, UR45, UPT ;  /* 0x0000002d1200728c */ /* 0x000fe2000bf04270 */
[----:B------:R-:W-:Y:S01]  /*6520*/  F2FP.SATFINITE.E4M3.F32.PACK_AB_MERGE_C R148, R14, R13, RZ ;  /* 0x0000000d0e94723e */ /* 0x000fe200048070ff */
[----:B------:R-:W-:Y:S01]  /*6530*/  UIADD3 UR6, UR11, 0x19c60, URZ ;  /* 0x00019c600b067890 */ /* 0x000fe2000fffe03f */
[----:B------:R-:W-:Y:S01]  /*6540*/  F2FP.SATFINITE.E4M3.F32.PACK_AB_MERGE_C R15, R20, R15, RZ ;  /* 0x0000000f140f723e */ /* 0x000fe200048070ff */
[----:B------:R-:W-:Y:S01]  /*6550*/  UIADD3 UR18, UR18, -0x1, URZ ;  /* 0xffffffff12127890 */ /* 0x000fe2000fffe03f */
[----:B------:R-:W-:Y:S01]  /*6560*/  F2FP.SATFINITE.E4M3.F32.PACK_AB_MERGE_C R27, R28, R27, RZ ;  /* 0x0000001b1c1b723e */ /* 0x000fe200048070ff */
[----:B------:R-:W-:Y:S01]  /*6570*/  UMOV UR19, UR36 ;  /* 0x0000002400137c82 */ /* 0x000fe20008000000 */
[----:B------:R-:W-:Y:S01]  /*6580*/  PLOP3.LUT P1, PT, PT, PT, UP0, 0x80, 0x0 ;  /* 0x000000000000781c */ /* 0x000fe20003f2f008 */
[----:B------:R-:W-:Y:S01]  /*6590*/  UMOV UR20, UR37 ;  /* 0x0000002500147c82 */ /* 0x000fe20008000000 */
[----:B------:R-:W-:Y:S01]  /*65a0*/  F2FP.SATFINITE.E4M3.F32.PACK_AB_MERGE_C R29, R30, R29, RZ ;  /* 0x0000001d1e1d723e */ /* 0x000fe200048070ff */
[----:B------:R-:W-:Y:S01]  /*65b0*/  FMUL.FTZ R88, R88, R7 ;  /* 0x0000000758587220 */ /* 0x000fe20000410000 */
[----:B------:R-:W-:Y:S01]  /*65c0*/  F2FP.SATFINITE.E4M3.F32.PACK_AB_MERGE_C R35, R36, R35, RZ ;  /* 0x000000232423723e */ /* 0x000fe200048070ff */
[----:B------:R-:W-:Y:S01]  /*65d0*/  UPRMT UR6, UR7, 0x654, UR6 ;  /* 0x0000065407067896 */ /* 0x000fe20008000006 */
[----:B------:R-:W-:Y:S01]  /*65e0*/  F2FP.SATFINITE.E4M3.F32.PACK_AB_MERGE_C R37, R38, R37, RZ ;  /* 0x000000252625723e */ /* 0x000fe200048070ff */
[----:B------:R-:W-:Y:S01]  /*65f0*/  FMUL.FTZ R89, R89, R7 ;  /* 0x0000000759597220 */ /* 0x000fe20000410000 */
[----:B------:R-:W-:Y:S01]  /*6600*/  F2FP.SATFINITE.E4M3.F32.PACK_AB_MERGE_C R43, R44, R43, RZ ;  /* 0x0000002b2c2b723e */ /* 0x000fe200048070ff */
[----:B------:R-:W-:Y:S01]  /*6610*/  FMUL.FTZ R92, R92, R7 ;  /* 0x000000075c5c7220 */ /* 0x000fe20000410000 */
[----:B------:R-:W-:Y:S01]  /*6620*/  F2FP.SATFINITE.E4M3.F32.PACK_AB_MERGE_C R45, R46, R45, RZ ;  /* 0x0000002d2e2d723e */ /* 0x000fe200048070ff */
[----:B------:R-:W-:Y:S01]  /*6630*/  FMUL.FTZ R93, R93, R7 ;  /* 0x000000075d5d7220 */ /* 0x000fe20000410000 */
[----:B------:R-:W-:Y:S01]  /*6640*/  F2FP.SATFINITE.E4M3.F32.PACK_AB_MERGE_C R51, R52, R51, RZ ;  /* 0x000000333433723e */ /* 0x000fe200048070ff */
[----:B------:R-:W-:Y:S01]  /*6650*/  FMUL.FTZ R96, R96, R7 ;  /* 0x0000000760607220 */ /* 0x000fe20000410000 */
[----:B------:R-:W-:Y:S01]  /*6660*/  F2FP.SATFINITE.E4M3.F32.PACK_AB_MERGE_C R53, R54, R53, RZ ;  /* 0x000000353635723e */ /* 0x000fe200048070ff */
[----:B------:R-:W-:Y:S01]  /*6670*/  SYNCS.ARRIVE.TRANS64.RED.A1T0 RZ, [UR6], RZ ;  /* 0x000000ffffff79a7 */ /* 0x000fe20008100406 */
[----:B------:R-:W-:Y:S01]  /*6680*/  F2FP.SATFINITE.E4M3.F32.PACK_AB_MERGE_C R59, R60, R59, RZ ;  /* 0x0000003b3c3b723e */ /* 0x000fe200048070ff */
[-C--:B------:R-:W-:Y:S01]  /*6690*/  FMUL.FTZ R97, R97, R7.reuse ;  /* 0x0000000761617220 */ /* 0x080fe20000410000 */
        /* <DEDUP_REMOVED lines=66> */
.L_x_145:
[----:B------:R-:W-:Y:S06]  /*6ac0*/  BAR.ARV 0x8, 0x200 ;  /* 0x0208000000007b1d */ /* 0x000fec0000002000 */
[----:B------:R-:W-:Y:S05]  /*6ad0*/  @!P0 BRA `(.L_x_156) ;  /* 0x0000000000048947 */ /* 0x000fea0003800000 */
[----:B------:R-:W-:Y:S01]  /*6ae0*/  BPT.TRAP 0x1 ;  /* 0x000000040000795c */ /* 0x000fe20000300000 */
.L_x_156:
[----:B------:R-:W-:Y:S02]  /*6af0*/  IMAD.U32 R7, RZ, RZ, UR37 ;  /* 0x00000025ff077e24 */ /* 0x000fe4000f8e00ff */
[----:B------:R-:W-:Y:S02]  /*6b00*/  IMAD.U32 R0, RZ, RZ, UR36 ;  /* 0x00000024ff007e24 */ /* 0x000fe4000f8e00ff */
[----:B------:R-:W-:-:S03]  /*6b10*/  IMAD R12, R7, 0x8, R2 ;  /* 0x00000008070c7824 */ /* 0x000fc600078e0202 */
[----:B------:R-:W-:-:S04]  /*6b20*/  SHF.L.U32 R7, R0, 0x1f, RZ ;  /* 0x0000001f00077819 */ /* 0x000fc800000006ff */
[----:B------:R0:W1:Y:S01]  /*6b30*/  SYNCS.PHASECHK.TRANS64.TRYWAIT P1, [R12+URZ+0x19c50], R7 ;  /* 0x019c50070c0075a7 */ /* 0x000062000802017f */
[----:B------:R-:W-:Y:S05]  /*6b40*/  @!P0 BRA `(.L_x_157) ;  /* 0x0000000000048947 */ /* 0x000fea0003800000 */
[----:B------:R-:W-:Y:S01]  /*6b50*/  BPT.TRAP 0x1 ;  /* 0x000000040000795c */ /* 0x000fe20000300000 */
.L_x_157:
[----:B-1----:R-:W-:Y:S05]  /*6b60*/  @P1 BRA `(.L_x_158) ;  /* 0x0000000000081947 */ /* 0x002fea0003800000 */
[----:B------:R-:W1:Y:S02]  /*6b70*/  SYNCS.PHASECHK.TRANS64.TRYWAIT P1, [R12+URZ+0x19c50], R7 ;  /* 0x019c50070c0075a7 */ /* 0x000e64000802017f */
[----:B-1----:R-:W-:Y:S05]  /*6b80*/  @!P1 BRA `(.L_x_159) ;  /* 0x0000009400589947 */ /* 0x002fea0003800000 */
.L_x_158:
[----:B------:R-:W-:Y:S01]  /*6b90*/  VIADD R2, R2, 0x3000 ;  /* 0x0000300002027836 */ /* 0x000fe20000000000 */
[----:B------:R-:W-:Y:S05]  /*6ba0*/  WARPSYNC.ALL ;  /* 0x0000000000007948 */ /* 0x000fea0003800000 */
[----:B------:R-:W-:Y:S01]  /*6bb0*/  SHF.R.U32.HI R2, RZ, 0x4, R2 ;  /* 0x00000004ff027819 */ /* 0x000fe20000011602 */
[----:B01----:R-:W-:Y:S01]  /*6bc0*/  IMAD.U32 R7, RZ, RZ, UR37 ;  /* 0x00000025ff077e24 */ /* 0x003fe2000f8e00ff */
[----:B------:R-:W-:Y:S01]  /*6bd0*/  ULDC.64 UR4, c[0x0][0x9a0] ;  /* 0x0002680000047ab9 */ /* 0x000fe20000000a00 */
[----:B------:R-:W-:Y:S01]  /*6be0*/  WARPGROUP.ARRIVE ;  /* 0x00000000000079c5 */ /* 0x000fe20000000000 */
[----:B------:R-:W-:-:S02]  /*6bf0*/  LOP3.LUT R2, R2, 0x3fff, RZ, 0xc0, !PT ;  /* 0x00003fff02027812 */ /* 0x000fc400078ec0ff */
[----:B------:R-:W-:Y:S02]  /*6c00*/  ISETP.NE.U32.AND P1, PT, RZ, UR4, PT ;  /* 0x00000004ff007c0c */ /* 0x000fe4000bf25070 */
[----:B------:R-:W-:Y:S02]  /*6c10*/  LOP3.LUT R2, R2, 0x10000, RZ, 0xfc, !PT ;  /* 0x0001000002027812 */ /* 0x000fe400078efcff */
[----:B------:R-:W-:-:S03]  /*6c20*/  ISETP.NE.AND.EX P1, PT, RZ, UR5, PT, P1 ;  /* 0x00000005ff007c0c */ /* 0x000fc6000bf25310 */
[----:B------:R-:W-:Y:S02]  /*6c30*/  IMAD R6, R7, 0x300, R2 ;  /* 0x0000030007067824 */ /* 0x000fe400078e0202 */
[----:B------:R-:W-:-:S03]  /*6c40*/  IMAD.MOV.U32 R7, RZ, RZ, 0x40000040 ;  /* 0x40000040ff077424 */ /* 0x000fc600078e00ff */
[----:B------:R-:W-:Y:S02]  /*6c50*/  R2UR UR6, R6 ;  /* 0x00000000060672ca */ /* 0x000fe400000e0000 */
[----:B------:R-:W-:-:S03]  /*6c60*/  R2UR UR7, R7 ;  /* 0x00000000070772ca */ /* 0x000fc600000e0000 */
[----:B------:R-:W0:Y:S08]  /*6c70*/  @P1 LDC.64 R10, c[0x0][0x9c8] ;  /* 0x00027200ff0a1b82 */ /* 0x000e300000000a00 */
[----:B------:R-:W1:Y:S02]  /*6c80*/  @P1 LDC.64 R8, c[0x0][0x9d0] ;  /* 0x00027400ff081b82 */ /* 0x000e640000000a00 */
[----:B------:R-:W-:Y:S01]  /*6c90*/  QGMMA.64x96x32.F32.E4M3.E4M3 R88, R148, gdesc[UR4], R88, gsb0 ;  /* 0x0160000494587df3 */ /* 0x000fe20008000858 */
[----:B0-----:R-:W-:-:S04]  /*6ca0*/  @P1 IMAD R0, R10, UR39, RZ ;  /* 0x000000270a001c24 */ /* 0x001fc8000f8e02ff */
[----:B------:R-:W-:Y:S02]  /*6cb0*/  @P1 IMAD R7, R11, UR38, R0 ;  /* 0x000000260b071c24 */ /* 0x000fe4000f8e0200 */
[----:B------:R-:W-:-:S04]  /*6cc0*/  @P1 IMAD.WIDE.U32 R10, R10, UR38, RZ ;  /* 0x000000260a0a1c25 */ /* 0x000fc8000f8e00ff */
[----:B------:R-:W-:Y:S02]  /*6cd0*/  @P1 IMAD.IADD R11, R11, 0x1, R7 ;  /* 0x000000010b0b1824 */ /* 0x000fe400078e0207 */
[----:B-1----:R-:W-:-:S04]  /*6ce0*/  @P1 IMAD.WIDE.U32 R10, R8, UR42, R10 ;  /* 0x0000002a080a1c25 */ /* 0x002fc8000f8e000a */
[----:B------:R-:W-:Y:S01]  /*6cf0*/  @P1 IMAD R9, R9, UR42, R11 ;  /* 0x0000002a09091c24 */ /* 0x000fe2000f8e020b */
[----:B------:R-:W-:-:S04]  /*6d00*/  @P1 LEA R14, P2, R10, UR4, 0x2 ;  /* 0x000000040a0e1c11 */ /* 0x000fc8000f8410ff */
[----:B------:R-:W-:Y:S01]  /*6d10*/  @P1 LEA.HI.X R15, R10, UR5, R9, 0x2, P2 ;  /* 0x000000050a0f1c11 */ /* 0x000fe200090f1409 */
[----:B------:R-:W-:-:S06]  /*6d20*/  IMAD.MOV.U32 R10, RZ, RZ, 0x3f800000 ;  /* 0x3f800000ff0a7424 */ /* 0x000fcc00078e00ff */
[----:B------:R0:W2:Y:S01]  /*6d30*/  @P1 LDG.E R10, desc[UR52][R14.64] ;  /* 0x000000340e0a1981 */ /* 0x0000a2000c1e1900 */
[----:B------:R-:W-:Y:S02]  /*6d40*/  VIADD R8, R6, 0x2 ;  /* 0x0000000206087836 */ /* 0x000fe40000000000 */
[----:B------:R-:W-:-:S03]  /*6d50*/  IMAD.MOV.U32 R9, RZ, RZ, 0x40000040 ;  /* 0x40000040ff097424 */ /* 0x000fc600078e00ff */
[----:B------:R-:W-:Y:S02]  /*6d60*/  R2UR UR6, R8 ;  /* 0x00000000080672ca */ /* 0x000fe400000e0000 */
[----:B------:R-:W-:Y:S01]  /*6d70*/  R2UR UR7, R9 ;  /* 0x00000000090772ca */ /* 0x000fe200000e0000 */
[----:B------:R-:W-:Y:S02]  /*6d80*/  WARPGROUP.DEPBAR.LE gsb0, 0x0 ;  /* 0x00008000000079c5 */ /* 0x000fe40000010000 */
[----:B------:R-:W-:-:S10]  /*6d90*/  WARPGROUP.ARRIVE ;  /* 0x00000000000079c5 */ /* 0x000fd40000000000 */
[----:B------:R-:W-:Y:S01]  /*6da0*/  QGMMA.64x96x32.F32.E4M3.E4M3 R88, R136, gdesc[UR4], R88, gsb0 ;  /* 0x0160000488587df3 */ /* 0x000fe20008000858 */
[----:B------:R-:W-:Y:S02]  /*6db0*/  VIADD R8, R6, 0x4 ;  /* 0x0000000406087836 */ /* 0x000fe40000000000 */
[----:B------:R-:W-:-:S03]  /*6dc0*/  IMAD.MOV.U32 R9, RZ, RZ, 0x40000040 ;  /* 0x40000040ff097424 */ /* 0x000fc600078e00ff */
[----:B------:R-:W-:Y:S02]  /*6dd0*/  R2UR UR6, R8 ;  /* 0x00000000080672ca */ /* 0x000fe400000e0000 */
[----:B------:R-:W-:Y:S01]  /*6de0*/  R2UR UR7, R9 ;  /* 0x00000000090772ca */ /* 0x000fe200000e0000 */
[----:B------:R-:W-:Y:S01]  /*6df0*/  VIADD R6, R6, 0x6 ;  /* 0x0000000606067836 */ /* 0x000fe20000000000 */
[----:B------:R-:W1:Y:S01]  /*6e00*/  SHFL.BFLY PT, R0, R5, 0x2, 0x1f ;  /* 0x0c401f0005007f89 */ /* 0x000e6200000e0000 */
[----:B------:R-:W-:-:S03]  /*6e10*/  IMAD.MOV.U32 R7, RZ, RZ, 0x40000040 ;  /* 0x40000040ff077424 */ /* 0x000fc600078e00ff */
[----:B------:R-:W3:Y:S01]  /*6e20*/  SHFL.BFLY PT, R9, R4, 0x2, 0x1f ;  /* 0x0c401f0004097f89 */ /* 0x000ee200000e0000 */
[----:B------:R-:W-:Y:S02]  /*6e30*/  WARPGROUP.DEPBAR.LE gsb0, 0x0 ;  /* 0x00008000000079c5 */ /* 0x000fe40000010000 */
[----:B------:R-:W-:-:S06]  /*6e40*/  WARPGROUP.ARRIVE ;  /* 0x00000000000079c5 */ /* 0x000fcc0000000000 */
[----:B------:R-:W-:Y:S01]  /*6e50*/  QGMMA.64x96x32.F32.E4M3.E4M3 R88, R140, gdesc[UR4], R88, gsb0 ;  /* 0x016000048c587df3 */ /* 0x000fe20008000858 */
[----:B------:R-:W-:Y:S02]  /*6e60*/  R2UR UR6, R6 ;  /* 0x00000000060672ca */ /* 0x000fe400000e0000 */
[----:B------:R-:W-:Y:S01]  /*6e70*/  R2UR UR7, R7 ;  /* 0x00000000070772ca */ /* 0x000fe200000e0000 */
[----:B-1----:R-:W-:-:S01]  /*6e80*/  FADD.FTZ R0, R0, R5 ;  /* 0x0000000500007221 */ /* 0x002fc20000010000 */
[----:B---3--:R-:W-:-:S04]  /*6e90*/  FADD.FTZ R9, R9, R4 ;  /* 0x0000000409097221 */ /* 0x008fc80000010000 */
[----:B------:R-:W1:Y:S04]  /*6ea0*/  SHFL.BFLY PT, R7, R0, 0x1, 0x1f ;  /* 0x0c201f0000077f89 */ /* 0x000e6800000e0000 */
[----:B------:R-:W3:Y:S01]  /*6eb0*/  SHFL.BFLY PT, R2, R9, 0x1, 0x1f ;  /* 0x0c201f0009027f89 */ /* 0x000ee200000e0000 */
[----:B------:R-:W-:Y:S02]  /*6ec0*/  IMAD.MOV.U32 R5, RZ, RZ, RZ ;  /* 0x000000ffff057224 */ /* 0x000fe400078e00ff */
[----:B-1----:R-:W-:Y:S01]  /*6ed0*/  FADD.FTZ R7, R0, R7 ;  /* 0x0000000700077221 */ /* 0x002fe20000010000 */
[----:B---3--:R-:W-:-:S04]  /*6ee0*/  FADD.FTZ R11, R9, R2 ;  /* 0x00000002090b7221 */ /* 0x008fc80000010000 */
[C---:B------:R-:W-:Y:S01]  /*6ef0*/  FSETP.NE.FTZ.AND P1, PT, R7.reuse, RZ, PT ;  /* 0x000000ff0700720b */ /* 0x040fe20003f35000 */
[----:B------:R-:W-:Y:S01]  /*6f00*/  FMUL.FTZ R6, R7, 0.00390625 ;  /* 0x3b80000007067820 */ /* 0x000fe20000410000 */
[----:B------:R-:W-:-:S04]  /*6f10*/  FMUL.FTZ R13, R11, 0.00390625 ;  /* 0x3b8000000b0d7820 */ /* 0x000fc80000410000 */
[----:B------:R-:W-:Y:S02]  /*6f20*/  FSETP.NE.FTZ.AND P2, PT, R6, RZ, PT ;  /* 0x000000ff0600720b */ /* 0x000fe40003f55000 */
[----:B------:R-:W-:Y:S01]  /*6f30*/  FSETP.NE.FTZ.AND P3, PT, R13, RZ, PT ;  /* 0x000000ff0d00720b */ /* 0x000fe20003f75000 */
[----:B------:R-:W-:Y:S02]  /*6f40*/  WARPGROUP.DEPBAR.LE gsb0, 0x0 ;  /* 0x00008000000079c5 */ /* 0x000fe40000010000 */
[----:B------:R-:W-:-:S06]  /*6f50*/  WARPGROUP.ARRIVE ;  /* 0x00000000000079c5 */ /* 0x000fcc0000000000 */
[----:B------:R-:W-:Y:S01]  /*6f60*/  QGMMA.64x96x32.F32.E4M3.E4M3 R88, R144, gdesc[UR4], R88, gsb0 ;  /* 0x0160000490587df3 */ /* 0x000fe20008000858 */
[----:B------:R-:W-:Y:S01]  /*6f70*/  @P1 MUFU.RCP R5, R7 ;  /* 0x0000000700051308 */ /* 0x000fe20000001000 */
[----:B------:R-:W-:Y:S01]  /*6f80*/  FSETP.NE.FTZ.AND P1, PT, R11, RZ, PT ;  /* 0x000000ff0b00720b */ /* 0x000fe20003f35000 */
[----:B------:R-:W-:-:S06]  /*6f90*/  IMAD.MOV.U32 R9, RZ, RZ, RZ ;  /* 0x000000ffff097224 */ /* 0x000fcc00078e00ff */
[----:B------:R-:W1:Y:S08]  /*6fa0*/  @P2 MUFU.LG2 R6, R6 ;  /* 0x0000000600062308 */ /* 0x000e700000000c00 */
[----:B------:R-:W3:Y:S08]  /*6fb0*/  @P3 MUFU.LG2 R8, R13 ;  /* 0x0000000d00083308 */ /* 0x000ef00000000c00 */
[----:B------:R-:W4:Y:S01]  /*6fc0*/  @P1 MUFU.RCP R9, R11 ;  /* 0x0000000b00091308 */ /* 0x000f220000001000 */
[----:B------:R-:W-:-:S02]  /*6fd0*/  IMAD.U32 R4, RZ, RZ, UR17 ;  /* 0x00000011ff047e24 */ /* 0x000fc4000f8e00ff */
[----:B0-----:R-:W-:Y:S02]  /*6fe0*/  IMAD.U32 R15, RZ, RZ, UR17 ;  /* 0x00000011ff0f7e24 */ /* 0x001fe4000f8e00ff */
[----:B-1----:R-:W-:Y:S01]  /*6ff0*/  @P2 FMUL.FTZ R7, R6, 0.69314718246459960938 ;  /* 0x3f31721806072820 */ /* 0x002fe20000410000 */
[----:B------:R-:W-:Y:S01]  /*7000*/  @P2 FMUL.FTZ R4, R4, 0.69314718246459960938 ;  /* 0x3f31721804042820 */ /* 0x000fe20000410000 */
[----:B------:R-:W-:Y:S01]  /*7010*/  @P3 FMUL.FTZ R15, R15, 0.69314718246459960938 ;  /* 0x3f3172180f0f3820 */ /* 0x000fe20000410000 */
[----:B---3--:R-:W-:Y:S01]  /*7020*/  @P3 FMUL.FTZ R8, R8, 0.69314718246459960938 ;  /* 0x3f31721808083820 */ /* 0x008fe20000410000 */
[----:B------:R-:W-:Y:S02]  /*7030*/  IMAD.MOV.U32 R0, RZ, RZ, -0x800000 ;  /* 0xff800000ff007424 */ /* 0x000fe400078e00ff */
[----:B------:R-:W-:Y:S01]  /*7040*/  @P2 FFMA.FTZ R0, R4, R67, R7 ;  /* 0x0000004304002223 */ /* 0x000fe20000010007 */
[----:B------:R-:W-:Y:S02]  /*7050*/  IMAD.MOV.U32 R2, RZ, RZ, -0x800000 ;  /* 0xff800000ff027424 */ /* 0x000fe400078e00ff */
[----:B------:R-:W-:Y:S01]  /*7060*/  @P3 FFMA.FTZ R2, R15, R61, R8 ;  /* 0x0000003d0f023223 */ /* 0x000fe20000010008 */
[-C--:B--2---:R-:W-:Y:S01]  /*7070*/  FMUL.FTZ R5, R5, R10.reuse ;  /* 0x0000000a05057220 */ /* 0x084fe20000410000 */
[----:B----4-:R-:W-:Y:S01]  /*7080*/  FMUL.FTZ R50, R9, R10 ;  /* 0x0000000a09327220 */ /* 0x010fe20000410000 */
[----:B------:R-:W-:-:S02]  /*7090*/  WARPGROUP.DEPBAR.LE gsb0, 0x0 ;  /* 0x00008000000079c5 */ /* 0x000fc40000010000 */
[----:B------:R-:W-:Y:S05]  /*70a0*/  @!P0 BRA `(.L_x_160) ;  /* 0x0000000000048947 */ /* 0x000fea0003800000 */
[----:B------:R-:W-:Y:S01]  /*70b0*/  BPT.TRAP 0x1 ;  /* 0x000000040000795c */ /* 0x000fe20000300000 */
.L_x_160:
[----:B------:R-:W-:Y:S01]  /*70c0*/  VIADD R12, R12, 0x19c60 ;  /* 0x00019c600c0c7836 */ /* 0x000fe20000000000 */
[----:B------:R-:W-:Y:S01]  /*70d0*/  UIADD3 UR37, UR37, 0x1, URZ ;  /* 0x0000000125257890 */ /* 0x000fe2000fffe03f */
[-C--:B------:R-:W-:Y:S01]  /*70e0*/  FMUL.FTZ R40, R90, R50.reuse ;  /* 0x000000325a287220 */ /* 0x080fe20000410000 */
[-C--:B------:R-:W-:Y:S01]  /*70f0*/  FMUL.FTZ R10, R95, R50.reuse ;  /* 0x000000325f0a7220 */ /* 0x080fe20000410000 */
[-C--:B------:R-:W-:Y:S01]  /*7100*/  FMUL.FTZ R32, R98, R50.reuse ;  /* 0x0000003262207220 */ /* 0x080fe20000410000 */
[----:B------:R-:W-:Y:S01]  /*7110*/  PRMT R12, R3, 0x654, R12 ;  /* 0x00000654030c7816 */ /* 0x000fe2000000000c */
[----:B------:R-:W-:Y:S01]  /*7120*/  UISETP.NE.AND UP0, UPT, UR37, 0x2, UPT ;  /* 0x000000022500788c */ /* 0x000fe2000bf05270 */
[-C--:B------:R-:W-:Y:S01]  /*7130*/  FMUL.FTZ R34, R103, R50.reuse ;  /* 0x0000003267227220 */ /* 0x080fe20000410000 */
[-C--:B------:R-:W-:Y:S01]  /*7140*/  FMUL.FTZ R35, R106, R50.reuse ;  /* 0x000000326a237220 */ /* 0x080fe20000410000 */
[----:B------:R0:W-:Y:S01]  /*7150*/  SYNCS.ARRIVE.TRANS64.RED.A1T0 RZ, [R12+URZ], RZ ;  /* 0x000000ff0cff79a7 */ /* 0x0001e2000810043f */
        /* <DEDUP_REMOVED lines=13> */
[----:B------:R-:W-:Y:S01]  /*7230*/  USEL UR4, URZ, 0x1, UP0 ;  /* 0x000000013f047887 */ /* 0x000fe20008000000 */
        /* <DEDUP_REMOVED lines=29> */
[----:B------:R-:W-:Y:S01]  /*7410*/  PLOP3.LUT P0, PT, PT, PT, PT, 0x8, 0x0 ;  /* 0x000000000000781c */ /* 0x000fe20003f0e170 */
[----:B------:R-:W-:Y:S01]  /*7420*/  FMUL.FTZ R50, R131, R50 ;  /* 0x0000003283327220 */ /* 0x000fe20000410000 */
[----:B------:R-:W-:-:S02]  /*7430*/  UIADD3 UR46, UR46, 0x1, URZ ;  /* 0x000000012e2e7890 */ /* 0x000fc4000fffe03f */
[----:B------:R-:W-:Y:S02]  /*7440*/  USEL UR37, UR37, URZ, UP0 ;  /* 0x0000003f25257287 */ /* 0x000fe40008000000 */
[----:B0-----:R-:W-:-:S12]  /*7450*/  ULOP3.LUT UR36, UR36, UR4, URZ, 0x3c, !UPT ;  /* 0x0000000424247292 */ /* 0x001fd8000f8e3c3f */
.L_x_138:
[----:B------:R-:W0:Y:S08]  /*7460*/  S2UR UR4, SR_CgaCtaId ;  /* 0x00000000000479c3 */ /* 0x000e300000008800 */
[----:B------:R-:W-:Y:S01]  /*7470*/  BAR.SYNC.DEFER_BLOCKING 0x5, 0x200 ;  /* 0x0148000000007b1d */ /* 0x000fe20000010000 */
[----:B------:R-:W-:-:S05]  /*7480*/  UISETP.NE.AND UP0, UPT, UR44, URZ, UPT ;  /* 0x0000003f2c00728c */ /* 0x000fca000bf05270 */
[----:B------:R-:W-:Y:S01]  /*7490*/  UMOV UR8, 0x400 ;  /* 0x0000040000087882 */ /* 0x000fe20000000000 */
[----:B------:R-:W-:Y:S05]  /*74a0*/  BSSY B0, `(.L_x_161) ;  /* 0x000033a000007945 */ /* 0x000fea0003800000 */
[----:B------:R-:W-:Y:S01]  /*74b0*/  @!UP0 ULDC UR44, c[0x0][0xad4] ;  /* 0x0002b500002c8ab9 */ /* 0x000fe20000000800 */
[----:B0-----:R-:W-:-:S09]  /*74c0*/  ULEA UR8, UR4, UR8, 0x18 ;  /* 0x0000000804087291 */ /* 0x001fd2000f8ec03f */
[----:B------:R-:W0:Y:S02]  /*74d0*/  LDS.128 R4, [UR8+0x19cd0] ;  /* 0x019cd008ff047984 */ /* 0x000e240008000c00 */
[----:B0-----:R-:W-:Y:S02]  /*74e0*/  R2UR UR6, R5 ;  /* 0x00000000050672ca */ /* 0x001fe400000e0000 */
[----:B------:R-:W-:Y:S02]  /*74f0*/  R2UR UR5, R6 ;  /* 0x00000000060572ca */ /* 0x000fe400000e0000 */
[----:B------:R-:W-:Y:S01]  /*7500*/  R2UR UR7, R7 ;  /* 0x00000000070772ca */ /* 0x000fe200000e0000 */
[----:B------:R-:W-:Y:S06]  /*7510*/  BAR.ARV 0x4, 0x200 ;  /* 0x0108000000007b1d */ /* 0x000fec0000002000 */
[----:B------:R-:W-:Y:S08]  /*7520*/  @P0 BRA `(.L_x_162) ;  /* 0x0000002400ec0947 */ /* 0x000ff00003800000 */
[----:B------:R-:W0:Y:S01]  /*7530*/  S2R R45, SR_TID.X ;  /* 0x00000000002d7919 */ /* 0x000e220000002100 */
[----:B------:R-:W-:Y:S01]  /*7540*/  ULDC.64 UR10, c[0x4][0x38] ;  /* 0x01000e00000a7ab9 */ /* 0x000fe20000000a00 */
[----:B------:R-:W1:Y:S01]  /*7550*/  S2UR UR4, SR_SWINHI ;  /* 0x00000000000479c3 */ /* 0x000e620000002f00 */
[----:B------:R-:W-:Y:S01]  /*7560*/  ULDC.64 UR14, c[0x0][0xc00] ;  /* 0x00030000000e7ab9 */ /* 0x000fe20000000a00 */
[----:B------:R-:W2:Y:S01]  /*7570*/  LDL R80, [R1+0x20] ;  /* 0x0000200001507983 */ /* 0x000ea20000100800 */
[----:B0-----:R-:W-:-:S05]  /*7580*/  IMAD.SHL.U32 R4, R45, 0x4, RZ ;  /* 0x000000042d047824 */ /* 0x001fca00078e00ff */
[----:B------:R-:W-:Y:S01]  /*7590*/  LOP3.LUT R4, R4, 0xc, RZ, 0xc0, !PT ;  /* 0x0000000c04047812 */ /* 0x000fe200078ec0ff */
[----:B------:R-:W-:Y:S03]  /*75a0*/  BAR.SYNC.DEFER_BLOCKING 0x1, 0x180 ;  /* 0x0046000000007b1d */ /* 0x000fe60000010000 */
[----:B------:R-:W-:-:S05]  /*75b0*/  IADD3 R4, P0, R4, UR10, RZ ;  /* 0x0000000a04047c10 */ /* 0x000fca000ff1e0ff */
[----:B------:R-:W-:-:S05]  /*75c0*/  IMAD.X R5, RZ, RZ, UR11, P0 ;  /* 0x0000000bff057e24 */ /* 0x000fca00080e06ff */
[----:B------:R0:W3:Y:S01]  /*75d0*/  LDG.E.CONSTANT R12, desc[UR52][R4.64] ;  /* 0x00000034040c7981 */ /* 0x0000e2000c1e9900 */
[----:B------:R-:W-:-:S03]  /*75e0*/  LOP3.LUT P0, R6, R45, 0x3, RZ, 0xc0, !PT ;  /* 0x000000032d067812 */ /* 0x000fc6000780c0ff */
[----:B------:R-:W4:Y:S01]  /*75f0*/  LDL R4, [R1+0x24] ;  /* 0x0000240001047983 */ /* 0x000f220000100800 */
[----:B------:R-:W-:Y:S01]  /*7600*/  ISETP.EQ.OR P0, PT, R6, 0x3, !P0 ;  /* 0x000000030600780c */ /* 0x000fe20004702670 */
[----:B------:R-:W-:Y:S01]  /*7610*/  UMOV UR10, UR8 ;  /* 0x00000008000a7c82 */ /* 0x000fe20008000000 */
[----:B-1----:R-:W-:Y:S02]  /*7620*/  UMOV UR11, UR4 ;  /* 0x00000004000b7c82 */ /* 0x002fe40008000000 */
[----:B------:R-:W-:Y:S02]  /*7630*/  SEL R71, R41, R10, P0 ;  /* 0x0000000a29477207 */ /* 0x000fe40000000000 */
[----:B------:R-:W-:Y:S01]  /*7640*/  SEL R41, R10, R41, P0 ;  /* 0x000000290a297207 */ /* 0x000fe20000000000 */
[----:B------:R-:W-:Y:S01]  /*7650*/  IMAD.MOV.U32 R10, RZ, RZ, 0x2 ;  /* 0x00000002ff0a7424 */ /* 0x000fe200078e00ff */
        /* <DEDUP_REMOVED lines=45> */
[----:B------:R-:W-:Y:S01]  /*7930*/  SEL R29, R29, R132, P0 ;  /* 0x000000841d1d7207 */ /* 0x000fe20000000000 */
[----:B------:R-:W-:Y:S02]  /*7940*/  USHF.L.U32 UR4, UR38, 0x2, URZ ;  /* 0x0000000226047899 */ /* 0x000fe4000800063f */
[----:B------:R-:W-:Y:S02]  /*7950*/  USHF.L.U64.HI UR16, UR38, 0x2, UR39 ;  /* 0x0000000226107899 */ /* 0x000fe40008010227 */
[----:B------:R-:W-:-:S04]  /*7960*/  UIADD3 UR9, UP0, UR4, UR14, URZ ;  /* 0x0000000e04097290 */ /* 0x000fc8000ff1e03f */
[----:B------:R-:W-:Y:S01]  /*7970*/  UIADD3.X UR12, UR16, UR15, URZ, UP0, !UPT ;  /* 0x0000000f100c7290 */ /* 0x000fe200087fe43f */
[----:B----4-:R-:W-:-:S03]  /*7980*/  IMAD.WIDE R10, R4, R10, UR10 ;  /* 0x0000000a040a7e25 */ /* 0x010fc6000f8e020a */
[C---:B------:R-:W-:Y:S02]  /*7990*/  LOP3.LUT R3, R10.reuse, 0x180, RZ, 0xc0, !PT ;  /* 0x000001800a037812 */ /* 0x040fe400078ec0ff */
[----:B------:R-:W-:Y:S02]  /*79a0*/  IADD3 R6, P1, R10, 0x6020, RZ ;  /* 0x000060200a067810 */ /* 0x000fe40007f3e0ff */
[----:B------:R-:W-:Y:S02]  /*79b0*/  SHF.R.U64 R3, R3, 0x3, RZ ;  /* 0x0000000303037819 */ /* 0x000fe400000012ff */
[----:B0-----:R-:W-:Y:S02]  /*79c0*/  LOP3.LUT R5, R6, 0x180, RZ, 0xc0, !PT ;  /* 0x0000018006057812 */ /* 0x001fe400078ec0ff */
[C---:B------:R-:W-:Y:S02]  /*79d0*/  IADD3 R101, P2, R10.reuse, 0x6000, RZ ;  /* 0x000060000a657810 */ /* 0x040fe40007f5e0ff */
[----:B------:R-:W-:-:S02]  /*79e0*/  IADD3 R99, P3, R10, 0x3020, RZ ;  /* 0x000030200a637810 */ /* 0x000fc40007f7e0ff */
[C---:B------:R-:W-:Y:S02]  /*79f0*/  IADD3 R97, P4, R10.reuse, 0x3000, RZ ;  /* 0x000030000a617810 */ /* 0x040fe40007f9e0ff */
[----:B------:R-:W-:Y:S02]  /*7a00*/  IADD3 R4, P5, R10, 0x20, RZ ;  /* 0x000000200a047810 */ /* 0x000fe40007fbe0ff */
[----:B------:R-:W-:Y:S02]  /*7a10*/  LOP3.LUT R10, R3, R10, RZ, 0x3c, !PT ;  /* 0x0000000a030a7212 */ /* 0x000fe400078e3cff */
[----:B------:R-:W-:-:S04]  /*7a20*/  SHF.R.U64 R3, R5, 0x3, RZ ;  /* 0x0000000305037819 */ /* 0x000fc800000012ff */
[----:B------:R-:W-:Y:S02]  /*7a30*/  LOP3.LUT R8, R3, R6, RZ, 0x3c, !PT ;  /* 0x0000000603087212 */ /* 0x000fe400078e3cff */
[----:B------:R-:W-:Y:S01]  /*7a40*/  LOP3.LUT R3, R4, 0x180, RZ, 0xc0, !PT ;  /* 0x0000018004037812 */ /* 0x000fe200078ec0ff */
[----:B------:R-:W-:Y:S01]  /*7a50*/  IMAD.X R9, RZ, RZ, R11, P1 ;  /* 0x000000ffff097224 */ /* 0x000fe200008e060b */
[----:B------:R-:W-:Y:S02]  /*7a60*/  LOP3.LUT R38, R101, 0x180, RZ, 0xc0, !PT ;  /* 0x0000018065267812 */ /* 0x000fe400078ec0ff */
[----:B------:R-:W-:Y:S02]  /*7a70*/  LOP3.LUT R6, R99, 0x180, RZ, 0xc0, !PT ;  /* 0x0000018063067812 */ /* 0x000fe400078ec0ff */
[----:B------:R-:W-:Y:S02]  /*7a80*/  SHF.R.U64 R3, R3, 0x3, RZ ;  /* 0x0000000303037819 */ /* 0x000fe400000012ff */
[----:B---3--:R-:W-:-:S02]  /*7a90*/  LOP3.LUT R48, R12, 0x2, RZ, 0x3c, !PT ;  /* 0x000000020c307812 */ /* 0x008fc400078e3cff */
[----:B------:R-:W-:Y:S02]  /*7aa0*/  LOP3.LUT R34, R97, 0x180, RZ, 0xc0, !PT ;  /* 0x0000018061227812 */ /* 0x000fe400078ec0ff */
[----:B------:R-:W-:Y:S02]  /*7ab0*/  SHF.R.U64 R38, R38, 0x3, RZ ;  /* 0x0000000326267819 */ /* 0x000fe400000012ff */
[----:B------:R-:W-:Y:S02]  /*7ac0*/  SHF.R.U64 R6, R6, 0x3, RZ ;  /* 0x0000000306067819 */ /* 0x000fe400000012ff */
[----:B------:R-:W-:Y:S01]  /*7ad0*/  LOP3.LUT R4, R3, R4, RZ, 0x3c, !PT ;  /* 0x0000000403047212 */ /* 0x000fe200078e3cff */
[--C-:B------:R-:W-:Y:S01]  /*7ae0*/  IMAD.X R75, RZ, RZ, R11.reuse, P2 ;  /* 0x000000ffff4b7224 */ /* 0x100fe200010e060b */
[----:B------:R-:W-:Y:S01]  /*7af0*/  MOV R3, R8 ;  /* 0x0000000800037202 */ /* 0x000fe20000000f00 */
[--C-:B------:R-:W-:Y:S01]  /*7b00*/  IMAD.X R7, RZ, RZ, R11.reuse, P3 ;  /* 0x000000ffff077224 */ /* 0x100fe200018e060b */
[----:B------:R-:W-:Y:S01]  /*7b10*/  SHFL.IDX PT, R8, R61, R12, 0x1c1f ;  /* 0x001c1f0c3d087589 */ /* 0x000fe200000e0000 */
[----:B------:R-:W-:Y:S01]  /*7b20*/  IMAD.X R5, RZ, RZ, R11, P5 ;  /* 0x000000ffff057224 */ /* 0x000fe200028e060b */
[----:B------:R-:W-:-:S02]  /*7b30*/  SHF.R.U64 R34, R34, 0x3, RZ ;  /* 0x0000000322227819 */ /* 0x000fc400000012ff */
[----:B------:R-:W-:Y:S01]  /*7b40*/  LOP3.LUT R74, R38, R101, RZ, 0x3c, !PT ;  /* 0x00000065264a7212 */ /* 0x000fe200078e3cff */
[----:B------:R-:W-:Y:S01]  /*7b50*/  SHFL.IDX PT, R42, R57, R12, 0x1c1f ;  /* 0x001c1f0c392a7589 */ /* 0x000fe200000e0000 */
[----:B------:R-:W-:-:S03]  /*7b60*/  LOP3.LUT R6, R6, R99, RZ, 0x3c, !PT ;  /* 0x0000006306067212 */ /* 0x000fc600078e3cff */
[----:B------:R-:W-:Y:S04]  /*7b70*/  SHFL.IDX PT, R56, R85, R12, 0x1c1f ;  /* 0x001c1f0c55387589 */ /* 0x000fe800000e0000 */
[----:B------:R-:W0:Y:S01]  /*7b80*/  SHFL.IDX PT, R61, R135, R48, 0x1c1f ;  /* 0x001c1f30873d7589 */ /* 0x000e2200000e0000 */
[----:B------:R-:W-:-:S03]  /*7b90*/  IMAD.X R77, RZ, RZ, R11, P4 ;  /* 0x000000ffff4d7224 */ /* 0x000fc600020e060b */
[----:B------:R-:W-:Y:S01]  /*7ba0*/  SHFL.IDX PT, R54, R55, R12, 0x1c1f ;  /* 0x001c1f0c37367589 */ /* 0x000fe200000e0000 */
[----:B------:R-:W-:-:S03]  /*7bb0*/  MOV R74, R74 ;  /* 0x0000004a004a7202 */ /* 0x000fc60000000f00 */
[----:B------:R0:W-:Y:S01]  /*7bc0*/  SHFL.IDX PT, R57, R21, R48, 0x1c1f ;  /* 0x001c1f3015397589 */ /* 0x0001e200000e0000 */
[----:B------:R-:W-:-:S03]  /*7bd0*/  LOP3.LUT R76, R34, R97, RZ, 0x3c, !PT ;  /* 0x00000061224c7212 */ /* 0x000fc600078e3cff */
[----:B------:R-:W-:Y:S01]  /*7be0*/  SHFL.IDX PT, R46, R59, R12, 0x1c1f ;  /* 0x001c1f0c3b2e7589 */ /* 0x000fe200000e0000 */
[----:B------:R-:W-:-:S03]  /*7bf0*/  MOV R11, R10 ;  /* 0x0000000a000b7202 */ /* 0x000fc60000000f00 */
[----:B------:R-:W-:Y:S01]  /*7c00*/  SHFL.IDX PT, R70, R45, R12, 0x1c1f ;  /* 0x001c1f0c2d467589 */ /* 0x000fe200000e0000 */
[----:B------:R-:W-:-:S03]  /*7c10*/  MOV R75, R6 ;  /* 0x00000006004b7202 */ /* 0x000fc60000000f00 */
[----:B------:R-:W-:Y:S01]  /*7c20*/  SHFL.IDX PT, R69, R69, R12, 0x1c1f ;  /* 0x001c1f0c45457589 */ /* 0x000fe200000e0000 */
[----:B------:R-:W-:-:S03]  /*7c30*/  MOV R9, R4 ;  /* 0x0000000400097202 */ /* 0x000fc60000000f00 */
[----:B------:R-:W-:Y:S04]  /*7c40*/  SHFL.IDX PT, R58, R73, R12, 0x1c1f ;  /* 0x001c1f0c493a7589 */ /* 0x000fe800000e0000 */
[----:B------:R-:W1:Y:S04]  /*7c50*/  SHFL.IDX PT, R13, R13, R48, 0x1c1f ;  /* 0x001c1f300d0d7589 */ /* 0x000e6800000e0000 */
[----:B------:R-:W-:Y:S04]  /*7c60*/  SHFL.IDX PT, R55, R24, R48, 0x1c1f ;  /* 0x001c1f3018377589 */ /* 0x000fe800000e0000 */
[----:B------:R-:W3:Y:S04]  /*7c70*/  SHFL.IDX PT, R40, R40, R48, 0x1c1f ;  /* 0x001c1f3028287589 */ /* 0x000ee800000e0000 */
[----:B------:R-:W4:Y:S04]  /*7c80*/  SHFL.IDX PT, R59, R32, R48, 0x1c1f ;  /* 0x001c1f30203b7589 */ /* 0x000f2800000e0000 */
[----:B------:R-:W-:Y:S04]  /*7c90*/  SHFL.IDX PT, R49, R49, R12, 0x1c1f ;  /* 0x001c1f0c31317589 */ /* 0x000fe800000e0000 */
[----:B------:R-:W-:Y:S04]  /*7ca0*/  SHFL.IDX PT, R51, R51, R12, 0x1c1f ;  /* 0x001c1f0c33337589 */ /* 0x000fe800000e0000 */
[----:B------:R-:W-:Y:S04]  /*7cb0*/  SHFL.IDX PT, R50, R71, R12, 0x1c1f ;  /* 0x001c1f0c47327589 */ /* 0x000fe800000e0000 */
[----:B------:R-:W2:Y:S04]  /*7cc0*/  SHFL.IDX PT, R14, R14, R48, 0x1c1f ;  /* 0x001c1f300e0e7589 */ /* 0x000ea800000e0000 */
[----:B------:R-:W-:Y:S04]  /*7cd0*/  SHFL.IDX PT, R62, R15, R48, 0x1c1f ;  /* 0x001c1f300f3e7589 */ /* 0x000fe800000e0000 */
[----:B------:R-:W2:Y:S04]  /*7ce0*/  SHFL.IDX PT, R41, R41, R48, 0x1c1f ;  /* 0x001c1f3029297589 */ /* 0x000ea800000e0000 */
[----:B------:R-:W-:Y:S04]  /*7cf0*/  SHFL.IDX PT, R53, R53, R12, 0x1c1f ;  /* 0x001c1f0c35357589 */ /* 0x000fe800000e0000 */
[----:B------:R-:W-:Y:S04]  /*7d00*/  SHFL.IDX PT, R52, R79, R12, 0x1c1f ;  /* 0x001c1f0c4f347589 */ /* 0x000fe800000e0000 */
[----:B------:R-:W-:Y:S04]  /*7d10*/  SHFL.IDX PT, R45, R91, R12, 0x1c1f ;  /* 0x001c1f0c5b2d7589 */ /* 0x000fe800000e0000 */
[----:B------:R-:W2:Y:S04]  /*7d20*/  SHFL.IDX PT, R20, R20, R48, 0x1c1f ;  /* 0x001c1f3014147589 */ /* 0x000ea800000e0000 */
[----:B------:R-:W2:Y:S04]  /*7d30*/  SHFL.IDX PT, R33, R33, R48, 0x1c1f ;  /* 0x001c1f3021217589 */ /* 0x000ea800000e0000 */
[----:B------:R-:W2:Y:S04]  /*7d40*/  SHFL.IDX PT, R36, R36, R48, 0x1c1f ;  /* 0x001c1f3024247589 */ /* 0x000ea800000e0000 */
        /* <DEDUP_REMOVED lines=10> */
[----:B------:R-:W2:Y:S01]  /*7df0*/  SHFL.IDX PT, R15, R39, R48, 0x1c1f ;  /* 0x001c1f30270f7589 */ /* 0x000ea200000e0000 */
[----:B------:R-:W-:-:S03]  /*7e00*/  MOV R76, R76 ;  /* 0x0000004c004c7202 */ /* 0x000fc60000000f00 */
[----:B------:R-:W-:Y:S04]  /*7e10*/  SHFL.IDX PT, R25, R25, R48, 0x1c1f ;  /* 0x001c1f3019197589 */ /* 0x000fe800000e0000 */
[----:B------:R-:W-:Y:S04]  /*7e20*/  SHFL.IDX PT, R37, R37, R48, 0x1c1f ;  /* 0x001c1f3025257589 */ /* 0x000fe800000e0000 */
[----:B------:R-:W2:Y:S04]  /*7e30*/  SHFL.IDX PT, R12, R35, R48, 0x1c1f ;  /* 0x001c1f30230c7589 */ /* 0x000ea800000e0000 */
[----:B------:R-:W2:Y:S04]  /*7e40*/  SHFL.IDX PT, R27, R27, R48, 0x1c1f ;  /* 0x001c1f301b1b7589 */ /* 0x000ea800000e0000 */
[----:B------:R-:W2:Y:S04]  /*7e50*/  SHFL.IDX PT, R24, R44, R48, 0x1c1f ;  /* 0x001c1f302c187589 */ /* 0x000ea800000e0000 */
[----:B------:R-:W2:Y:S04]  /*7e60*/  SHFL.IDX PT, R43, R43, R48, 0x1c1f ;  /* 0x001c1f302b2b7589 */ /* 0x000ea800000e0000 */
[----:B------:R-:W2:Y:S04]  /*7e70*/  SHFL.IDX PT, R77, R26, R48, 0x1c1f ;  /* 0x001c1f301a4d7589 */ /* 0x000ea800000e0000 */
[----:B------:R-:W2:Y:S04]  /*7e80*/  SHFL.IDX PT, R30, R30, R48, 0x1c1f ;  /* 0x001c1f301e1e7589 */ /* 0x000ea800000e0000 */
[----:B------:R-:W2:Y:S04]  /*7e90*/  SHFL.IDX PT, R28, R28, R48, 0x1c1f ;  /* 0x001c1f301c1c7589 */ /* 0x000ea800000e0000 */
[----:B------:R3:W2:Y:S04]  /*7ea0*/  SHFL.IDX PT, R79, R29, R48, 0x1c1f ;  /* 0x001c1f301d4f7589 */ /* 0x0006a800000e0000 */
[----:B------:R2:W2:Y:S01]  /*7eb0*/  SHFL.IDX PT, R83, R47, R48, 0x1c1f ;  /* 0x001c1f302f537589 */ /* 0x0004a200000e0000 */
[----:B0-----:R-:W-:-:S02]  /*7ec0*/  SEL R21, R61, R56, P0 ;  /* 0x000000383d157207 */ /* 0x001fc40000000000 */
[----:B-1----:R-:W-:Y:S02]  /*7ed0*/  SEL R72, R70, R13, P0 ;  /* 0x0000000d46487207 */ /* 0x002fe40000000000 */
[----:B---3--:R-:W-:Y:S02]  /*7ee0*/  SEL R29, R56, R61, P0 ;  /* 0x0000003d381d7207 */ /* 0x008fe40000000000 */
[----:B------:R-:W-:Y:S02]  /*7ef0*/  SEL R56, R54, R57, P0 ;  /* 0x0000003936387207 */ /* 0x000fe40000000000 */
[----:B------:R-:W-:Y:S02]  /*7f00*/  SEL R54, R57, R54, P0 ;  /* 0x0000003639367207 */ /* 0x000fe40000000000 */
[----:B------:R-:W-:Y:S02]  /*7f10*/  SEL R68, R69, R40, P0 ;  /* 0x0000002845447207 */ /* 0x000fe40000000000 */
[----:B------:R-:W-:-:S02]  /*7f20*/  SEL R66, R40, R69, P0 ;  /* 0x0000004528427207 */ /* 0x000fc40000000000 */
[----:B----4-:R-:W-:Y:S02]  /*7f30*/  SEL R60, R58, R59, P0 ;  /* 0x0000003b3a3c7207 */ /* 0x010fe40000000000 */
[----:B------:R-:W-:Y:S02]  /*7f40*/  SEL R57, R42, R55, P0 ;  /* 0x000000372a397207 */ /* 0x000fe40000000000 */
[----:B------:R-:W-:Y:S02]  /*7f50*/  SEL R70, R13, R70, P0 ;  /* 0x000000460d467207 */ /* 0x000fe40000000000 */
[----:B--2---:R-:W-:Y:S02]  /*7f60*/  SEL R73, R49, R14, P0 ;  /* 0x0000000e31497207 */ /* 0x004fe40000000000 */
        /* <DEDUP_REMOVED lines=25> */
[----:B------:R-:W-:-:S02]  /*8100*/  F2FP.BF16.F32.PACK_AB R12, R73, R72 ;  /* 0x00000048490c723e */ /* 0x000fc400000010ff */
[----:B------:R-:W-:Y:S02]  /*8110*/  F2FP.BF16.F32.PACK_AB R13, R69, R68 ;  /* 0x00000044450d723e */ /* 0x000fe400000010ff */
[----:B------:R-:W-:Y:S02]  /*8120*/  F2FP.BF16.F32.PACK_AB R14, R71, R70 ;  /* 0x00000046470e723e */ /* 0x000fe400000010ff */
[----:B------:R-:W-:Y:S02]  /*8130*/  F2FP.BF16.F32.PACK_AB R15, R67, R66 ;  /* 0x00000042430f723e */ /* 0x000fe400000010ff */
[----:B------:R-:W-:Y:S02]  /*8140*/  F2FP.BF16.F32.PACK_AB R24, R65, R64 ;  /* 0x000000404118723e */ /* 0x000fe400000010ff */
[----:B------:R-:W-:Y:S02]  /*8150*/  F2FP.BF16.F32.PACK_AB R26, R63, R62 ;  /* 0x0000003e3f1a723e */ /* 0x000fe400000010ff */
[----:B------:R-:W-:-:S02]  /*8160*/  F2FP.BF16.F32.PACK_AB R27, R59, R58 ;  /* 0x0000003a3b1b723e */ /* 0x000fc400000010ff */
[----:B------:R-:W-:Y:S02]  /*8170*/  F2FP.BF16.F32.PACK_AB R25, R61, R60 ;  /* 0x0000003c3d19723e */ /* 0x000fe400000010ff */
[----:B------:R-:W-:Y:S02]  /*8180*/  SEL R45, R10, R43, P0 ;  /* 0x0000002b0a2d7207 */ /* 0x000fe40000000000 */
[----:B------:R-:W-:Y:S02]  /*8190*/  SEL R43, R43, R10, P0 ;  /* 0x0000000a2b2b7207 */ /* 0x000fe40000000000 */
[----:B------:R-:W-:Y:S02]  /*81a0*/  SEL R40, R38, R77, P0 ;  /* 0x0000004d26287207 */ /* 0x000fe40000000000 */
[----:B------:R-:W-:Y:S01]  /*81b0*/  SEL R32, R31, R30, P0 ;  /* 0x0000001e1f207207 */ /* 0x000fe20000000000 */
[----:B------:R0:W-:Y:S01]  /*81c0*/  STSM.16.M88.4 [R11], R12 ;  /* 0x0000000c0b007844 */ /* 0x0001e20000000200 */
[----:B------:R-:W-:-:S02]  /*81d0*/  SEL R38, R77, R38, P0 ;  /* 0x000000264d267207 */ /* 0x000fc40000000000 */
[----:B------:R-:W-:Y:S02]  /*81e0*/  SEL R41, R5, R28, P0 ;  /* 0x0000001c05297207 */ /* 0x000fe40000000000 */
[----:B------:R-:W-:Y:S02]  /*81f0*/  SEL R39, R28, R5, P0 ;  /* 0x000000051c277207 */ /* 0x000fe40000000000 */
[----:B------:R-:W-:Y:S01]  /*8200*/  SEL R30, R30, R31, P0 ;  /* 0x0000001f1e1e7207 */ /* 0x000fe20000000000 */
[----:B------:R1:W-:Y:S01]  /*8210*/  STSM.16.M88.4 [R9], R24 ;  /* 0x0000001809007844 */ /* 0x0003e20000000200 */
[----:B------:R-:W-:Y:S02]  /*8220*/  SEL R33, R4, R79, P0 ;  /* 0x0000004f04217207 */ /* 0x000fe40000000000 */
[----:B------:R-:W-:Y:S02]  /*8230*/  SEL R31, R79, R4, P0 ;  /* 0x000000044f1f7207 */ /* 0x000fe40000000000 */
[----:B------:R-:W-:-:S02]  /*8240*/  SEL R28, R6, R83, P0 ;  /* 0x00000053061c7207 */ /* 0x000fc40000000000 */
[----:B------:R-:W-:Y:S02]  /*8250*/  SEL R20, R83, R6, P0 ;  /* 0x0000000653147207 */ /* 0x000fe40000000000 */
[----:B------:R-:W-:Y:S02]  /*8260*/  F2FP.BF16.F32.PACK_AB R4, R57, R56 ;  /* 0x000000383904723e */ /* 0x000fe400000010ff */
[----:B------:R-:W-:Y:S02]  /*8270*/  F2FP.BF16.F32.PACK_AB R6, R55, R54 ;  /* 0x000000363706723e */ /* 0x000fe400000010ff */
[----:B------:R-:W-:Y:S02]  /*8280*/  F2FP.BF16.F32.PACK_AB R7, R51, R50 ;  /* 0x000000323307723e */ /* 0x000fe400000010ff */
[----:B------:R-:W-:Y:S02]  /*8290*/  F2FP.BF16.F32.PACK_AB R5, R53, R52 ;  /* 0x000000343505723e */ /* 0x000fe400000010ff */
[----:B------:R-:W-:-:S02]  /*82a0*/  F2FP.BF16.F32.PACK_AB R8, R49, R48 ;  /* 0x000000303108723e */ /* 0x000fc400000010ff */
[----:B------:R-:W-:Y:S02]  /*82b0*/  F2FP.BF16.F32.PACK_AB R10, R47, R46 ;  /* 0x0000002e2f0a723e */ /* 0x000fe400000010ff */
[----:B0-----:R-:W-:Y:S02]  /*82c0*/  F2FP.BF16.F32.PACK_AB R11, R43, R42 ;  /* 0x0000002a2b0b723e */ /* 0x001fe400000010ff */
[----:B-1----:R-:W-:Y:S02]  /*82d0*/  F2FP.BF16.F32.PACK_AB R9, R45, R44 ;  /* 0x0000002c2d09723e */ /* 0x002fe400000010ff */
[----:B------:R-:W-:Y:S02]  /*82e0*/  F2FP.BF16.F32.PACK_AB R12, R41, R40 ;  /* 0x00000028290c723e */ /* 0x000fe400000010ff */
[----:B------:R-:W-:Y:S02]  /*82f0*/  F2FP.BF16.F32.PACK_AB R14, R39, R38 ;  /* 0x00000026270e723e */ /* 0x000fe400000010ff */
[----:B------:R-:W-:-:S02]  /*8300*/  F2FP.BF16.F32.PACK_AB R15, R35, R34 ;  /* 0x00000022230f723e */ /* 0x000fc400000010ff */
[----:B------:R-:W-:Y:S02]  /*8310*/  F2FP.BF16.F32.PACK_AB R13, R37, R36 ;  /* 0x00000024250d723e */ /* 0x000fe400000010ff */
[----:B------:R-:W-:Y:S02]  /*8320*/  F2FP.BF16.F32.PACK_AB R25, R29, R28 ;  /* 0x0000001c1d19723e */ /* 0x000fe400000010ff */
[----:B------:R-:W-:Y:S02]  /*8330*/  F2FP.BF16.F32.PACK_AB R26, R31, R30 ;  /* 0x0000001e1f1a723e */ /* 0x000fe400000010ff */
[----:B------:R-:W-:Y:S02]  /*8340*/  F2FP.BF16.F32.PACK_AB R27, R21, R20 ;  /* 0x00000014151b723e */ /* 0x000fe400000010ff */
[----:B------:R-:W-:Y:S01]  /*8350*/  F2FP.BF16.F32.PACK_AB R24, R33, R32 ;  /* 0x000000202118723e */ /* 0x000fe200000010ff */
[----:B------:R-:W-:Y:S04]  /*8360*/  STSM.16.M88.4 [R76], R4 ;  /* 0x000000044c007844 */ /* 0x000fe80000000200 */
[----:B------:R-:W-:Y:S04]  /*8370*/  STSM.16.M88.4 [R75], R8 ;  /* 0x000000084b007844 */ /* 0x000fe80000000200 */
[----:B------:R0:W-:Y:S04]  /*8380*/  STSM.16.M88.4 [R74], R12 ;  /* 0x0000000c4a007844 */ /* 0x0001e80000000200 */
[----:B------:R1:W-:Y:S01]  /*8390*/  STSM.16.M88.4 [R3], R24 ;  /* 0x0000001803007844 */ /* 0x0003e20000000200 */
[----:B------:R-:W-:Y:S01]  /*83a0*/  BAR.SYNC.DEFER_BLOCKING 0x1, 0x180 ;  /* 0x0046000000007b1d */ /* 0x000fe20000010000 */
[----:B------:R-:W-:-:S04]  /*83b0*/  ISETP.NE.U32.AND P0, PT, RZ, UR14, PT ;  /* 0x0000000eff007c0c */ /* 0x000fc8000bf05070 */
[----:B------:R-:W-:Y:S01]  /*83c0*/  ISETP.NE.AND.EX P0, PT, RZ, UR15, PT, P0 ;  /* 0x0000000fff007c0c */ /* 0x000fe2000bf05300 */
[----:B------:R-:W-:Y:S02]  /*83d0*/  IMAD.U32 R78, RZ, RZ, UR9 ;  /* 0x00000009ff4e7e24 */ /* 0x000fe4000f8e00ff */
[----:B------:R-:W-:Y:S01]  /*83e0*/  IMAD.U32 R79, RZ, RZ, UR12 ;  /* 0x0000000cff4f7e24 */ /* 0x000fe2000f8e00ff */
[----:B0-----:R-:W0:Y:S01]  /*83f0*/  LDC R74, c[0x0][0xbe8] ;  /* 0x0002fa00ff4a7b82 */ /* 0x001e220000000800 */
[----:B------:R-:W-:-:S08]  /*8400*/  ULDC.64 UR12, c[0x0][0xc08] ;  /* 0x00030200000c7ab9 */ /* 0x000fd00000000a00 */
[----:B------:R-:W2:Y:S01]  /*8410*/  @P0 LDG.E R77, desc[UR52][R78.64] ;  /* 0x000000344e4d0981 */ /* 0x000ea2000c1e1900 */
[----:B------:R-:W-:-:S04]  /*8420*/  UISETP.NE.U32.AND UP0, UPT, UR12, URZ, UPT ;  /* 0x0000003f0c00728c */ /* 0x000fc8000bf05070 */
[----:B------:R-:W-:Y:S01]  /*8430*/  UISETP.NE.AND.EX UP0, UPT, UR13, URZ, UPT, UP0 ;  /* 0x0000003f0d00728c */ /* 0x000fe2000bf05300 */
[----:B0-----:R-:W-:-:S10]  /*8440*/  ISETP.NE.AND P1, PT, R74, 0x1, PT ;  /* 0x000000014a00780c */ /* 0x001fd40003f25270 */
[----:B------:R-:W-:-:S03]  /*8450*/  @UP0 UIADD3 UR12, UP1, UR4, UR12, URZ ;  /* 0x0000000c040c0290 */ /* 0x000fc6000ff3e03f */
[----:B-1----:R-:W0:Y:S01]  /*8460*/  @P1 LDC R3, c[0x0][0xbec] ;  /* 0x0002fb00ff031b82 */ /* 0x002e220000000800 */
[----:B------:R-:W-:Y:S02]  /*8470*/  @UP0 UIADD3.X UR13, UR16, UR13, URZ, UP1, !UPT ;  /* 0x0000000d100d0290 */ /* 0x000fe40008ffe43f */
[----:B------:R-:W-:Y:S01]  /*8480*/  UISETP.GT.AND UP1, UPT, UR44, 0x1, UPT ;  /* 0x000000012c00788c */ /* 0x000fe2000bf24270 */
[----:B------:R-:W-:-:S04]  /*8490*/  UMOV UR20, 0x9b8 ;  /* 0x000009b800147882 */ /* 0x000fc80000000000 */
[----:B------:R-:W1:Y:S01]  /*84a0*/  @P1 LDC R7, c[0x0][0xbf0] ;  /* 0x0002fc00ff071b82 */ /* 0x000e620000000800 */
[----:B------:R-:W-:Y:S01]  /*84b0*/  USEL UR20, UR20, 0x978, UP1 ;  /* 0x0000097814147887 */ /* 0x000fe20008800000 */
[----:B------:R-:W-:Y:S01]  /*84c0*/  PLOP3.LUT P4, PT, PT, PT, UP0, 0x80, 0x0 ;  /* 0x000000000000781c */ /* 0x000fe20003f8f008 */
[----:B------:R-:W-:Y:S01]  /*84d0*/  UISETP.NE.U32.AND UP0, UPT, UR14, URZ, UPT ;  /* 0x0000003f0e00728c */ /* 0x000fe2000bf05070 */
[----:B------:R-:W-:Y:S01]  /*84e0*/  IMAD.U32 R8, RZ, RZ, UR41 ;  /* 0x00000029ff087e24 */ /* 0x000fe2000f8e00ff */
[----:B------:R-:W-:Y:S01]  /*84f0*/  ULDC UR4, c[0x0][0xa88] ;  /* 0x0002a20000047ab9 */ /* 0x000fe20000000800 */
[----:B------:R-:W-:Y:S01]  /*8500*/  IMAD.U32 R4, RZ, RZ, UR12 ;  /* 0x0000000cff047e24 */ /* 0x000fe2000f8e00ff */
[----:B------:R-:W-:Y:S01]  /*8510*/  UISETP.NE.AND.EX UP0, UPT, UR15, URZ, UPT, UP0 ;  /* 0x0000003f0f00728c */ /* 0x000fe2000bf05300 */
[----:B------:R-:W-:Y:S01]  /*8520*/  IMAD.U32 R9, RZ, RZ, UR4 ;  /* 0x00000004ff097e24 */ /* 0x000fe2000f8e00ff */
[----:B------:R-:W-:Y:S01]  /*8530*/  UMOV UR4, URZ ;  /* 0x0000003f00047c82 */ /* 0x000fe20008000000 */
[----:B------:R-:W-:Y:S01]  /*8540*/  IMAD.U32 R5, RZ, RZ, UR13 ;  /* 0x0000000dff057e24 */ /* 0x000fe2000f8e00ff */
[----:B------:R-:W-:Y:S01]  /*8550*/  USEL UR9, UR43, URZ, UP1 ;  /* 0x0000003f2b097287 */ /* 0x000fe20008800000 */
[----:B------:R-:W-:Y:S01]  /*8560*/  IMAD R8, R8, 0xc0, R80 ;  /* 0x000000c008087824 */ /* 0x000fe200078e0250 */
[----:B------:R-:W-:Y:S01]  /*8570*/  ULDC.64 UR16, c[0x0][UR20+0x218] ;  /* 0x0000860014107abb */ /* 0x000fe20008000a00 */
[----:B------:R-:W-:Y:S01]  /*8580*/  ULDC.64 UR18, c[0x0][UR20+0x228] ;  /* 0x00008a0014127abb */ /* 0x000fe20008000a00 */
[----:B------:R-:W-:Y:S01]  /*8590*/  USEL UR38, UR38, URZ, !UP0 ;  /* 0x0000003f26267287 */ /* 0x000fe2000c000000 */
[----:B------:R0:W5:Y:S01]  /*85a0*/  @P4 LDG.E R9, desc[UR52][R4.64] ;  /* 0x0000003404094981 */ /* 0x000162000c1e1900 */
[----:B------:R-:W-:Y:S01]  /*85b0*/  ULDC.64 UR14, c[0x0][UR20+0x220] ;  /* 0x00008800140e7abb */ /* 0x000fe20008000a00 */
[----:B------:R-:W-:-:S02]  /*85c0*/  UIMAD.WIDE.U32 UR12, UR16, UR42, URZ ;  /* 0x0000002a100c72a5 */ /* 0x000fc4000f8e003f */
[----:B------:R-:W-:Y:S02]  /*85d0*/  UIMAD.WIDE.U32 UR22, UR18, UR9, URZ ;  /* 0x00000009121672a5 */ /* 0x000fe4000f8e003f */
[----:B------:R-:W-:Y:S02]  /*85e0*/  UIMAD UR16, UR17, UR42, URZ ;  /* 0x0000002a111072a4 */ /* 0x000fe4000f8e023f */
[----:B------:R-:W-:Y:S01]  /*85f0*/  UIMAD UR18, UR19, UR9, URZ ;  /* 0x00000009131272a4 */ /* 0x000fe2000f8e023f */
[----:B0-----:R-:W-:Y:S01]  /*8600*/  @P1 IMAD.HI.U32 R4, R8, R3, RZ ;  /* 0x0000000308041227 */ /* 0x001fe200078e00ff */
[----:B------:R-:W-:Y:S02]  /*8610*/  USEL UR39, UR39, URZ, !UP0 ;  /* 0x0000003f27277287 */ /* 0x000fe4000c000000 */
[----:B------:R-:W-:Y:S01]  /*8620*/  UIMAD UR9, UR15, UR38, URZ ;  /* 0x000000260f0972a4 */ /* 0x000fe2000f8e023f */
[----:B------:R-:W-:Y:S01]  /*8630*/  IMAD.MOV.U32 R3, RZ, RZ, R8 ;  /* 0x000000ffff037224 */ /* 0x000fe200078e0008 */
[----:B------:R-:W-:Y:S01]  /*8640*/  UIADD3 UR13, UR13, UR16, URZ ;  /* 0x000000100d0d7290 */ /* 0x000fe2000fffe03f */
[----:B-1----:R-:W-:Y:S01]  /*8650*/  @P1 SHF.R.U32.HI R3, RZ, R7, R4 ;  /* 0x00000007ff031219 */ /* 0x002fe20000011604 */
[----:B------:R-:W-:-:S02]  /*8660*/  UIMAD.WIDE.U32 UR16, UR14, UR38, URZ ;  /* 0x000000260e1072a5 */ /* 0x000fc4000f8e003f */
[----:B------:R-:W-:Y:S02]  /*8670*/  UIMAD UR9, UR14, UR39, UR9 ;  /* 0x000000270e0972a4 */ /* 0x000fe4000f8e0209 */
[----:B------:R-:W-:Y:S01]  /*8680*/  UIADD3 UR18, UR23, UR18, URZ ;  /* 0x0000001217127290 */ /* 0x000fe2000fffe03f */
[----:B------:R-:W-:Y:S01]  /*8690*/  IMAD.U32 R4, RZ, RZ, UR22 ;  /* 0x00000016ff047e24 */ /* 0x000fe2000f8e00ff */
[----:B------:R-:W-:Y:S01]  /*86a0*/  UIADD3 UR9, UR17, UR9, URZ ;  /* 0x0000000911097290 */ /* 0x000fe2000fffe03f */
[--C-:B------:R-:W-:Y:S02]  /*86b0*/  IMAD.MOV R7, RZ, RZ, -R3.reuse ;  /* 0x000000ffff077224 */ /* 0x100fe400078e0a03 */
[----:B------:R-:W-:Y:S01]  /*86c0*/  IMAD.U32 R5, RZ, RZ, UR23 ;  /* 0x00000017ff057e24 */ /* 0x000fe2000f8e00ff */
[----:B------:R-:W-:Y:S01]  /*86d0*/  SHF.R.S32.HI R5, RZ, 0x1f, R3 ;  /* 0x0000001fff057819 */ /* 0x000fe20000011403 */
[----:B------:R-:W-:Y:S02]  /*86e0*/  IMAD R7, R74, R7, R8 ;  /* 0x000000074a077224 */ /* 0x000fe400078e0208 */
[----:B------:R-:W-:-:S02]  /*86f0*/  IMAD.U32 R10, RZ, RZ, UR18 ;  /* 0x00000012ff0a7e24 */ /* 0x000fc4000f8e00ff */
[----:B------:R-:W-:Y:S01]  /*8700*/  IMAD.U32 R12, RZ, RZ, UR41 ;  /* 0x00000029ff0c7e24 */ /* 0x000fe2000f8e00ff */
[----:B--2---:R-:W-:-:S13]  /*8710*/  @P0 R2UR UR4, R77 ;  /* 0x000000004d0402ca */ /* 0x004fda00000e0000 */
[----:B------:R-:W-:Y:S02]  /*8720*/  UIADD3 UR12, UP0, UP2, UR16, UR12, UR4 ;  /* 0x0000000c100c7290 */ /* 0x000fe4000fa1e004 */
[----:B------:R-:W-:Y:S01]  /*8730*/  USHF.R.S32.HI UR14, URZ, 0x1f, UR4 ;  /* 0x0000001f3f0e7899 */ /* 0x000fe20008011404 */
[----:B------:R-:W-:Y:S01]  /*8740*/  ULDC.64 UR16, c[0x0][0xba8] ;  /* 0x0002ea0000107ab9 */ /* 0x000fe20000000a00 */
[----:B------:R-:W-:Y:S02]  /*8750*/  @!UP1 ULDC UR16, c[0x0][0xb50] ;  /* 0x0002d40000109ab9 */ /* 0x000fe40000000800 */
[----:B------:R-:W-:Y:S01]  /*8760*/  UIADD3.X UR9, UR9, UR13, UR14, UP0, UP2 ;  /* 0x0000000d09097290 */ /* 0x000fe200087e440e */
[----:B------:R-:W-:Y:S01]  /*8770*/  IADD3 R4, P2, P3, R3, UR12, R4 ;  /* 0x0000000c03047c10 */ /* 0x000fe2000fb5e004 */
[----:B------:R-:W-:Y:S01]  /*8780*/  @!UP1 ULDC UR17, c[0x0][0xb54] ;  /* 0x0002d50000119ab9 */ /* 0x000fe20000000800 */
[----:B------:R-:W-:Y:S01]  /*8790*/  ULDC.64 UR12, c[0x0][UR20+0x210] ;  /* 0x00008400140c7abb */ /* 0x000fe20008000a00 */
[----:B------:R-:W-:Y:S01]  /*87a0*/  SHF.R.S32.HI R3, RZ, 0x1f, R7 ;  /* 0x0000001fff037819 */ /* 0x000fe20000011407 */
[----:B------:R-:W-:Y:S01]  /*87b0*/  IMAD R6, R7, UR13, RZ ;  /* 0x0000000d07067c24 */ /* 0x000fe2000f8e02ff */
[----:B------:R-:W-:-:S03]  /*87c0*/  IADD3.X R5, R5, UR9, R10, P2, P3 ;  /* 0x0000000905057c10 */ /* 0x000fc600097e640a */
[----:B------:R-:W-:Y:S02]  /*87d0*/  IMAD R3, R3, UR12, R6 ;  /* 0x0000000c03037c24 */ /* 0x000fe4000f8e0206 */
[----:B------:R-:W-:-:S04]  /*87e0*/  IMAD.WIDE.U32 R4, R7, UR12, R4 ;  /* 0x0000000c07047c25 */ /* 0x000fc8000f8e0004 */
[----:B------:R-:W-:Y:S01]  /*87f0*/  IMAD.IADD R3, R5, 0x1, R3 ;  /* 0x0000000105037824 */ /* 0x000fe200078e0203 */
[----:B------:R-:W-:-:S04]  /*8800*/  LEA R10, P2, R4, UR16, 0x2 ;  /* 0x00000010040a7c11 */ /* 0x000fc8000f8410ff */
[----:B------:R-:W-:Y:S01]  /*8810*/  LEA.HI.X R11, R4, UR17, R3, 0x2, P2 ;  /* 0x00000011040b7c11 */ /* 0x000fe200090f1403 */
[----:B------:R-:W-:Y:S08]  /*8820*/  @P4 BRA `(.L_x_163) ;  /* 0x0000000000104947 */ /* 0x000ff00003800000 */
[----:B------:R-:W-:Y:S05]  /*8830*/  @!P0 BRA `(.L_x_163) ;  /* 0x00000000000c8947 */ /* 0x000fea0003800000 */
[----:B------:R-:W2:Y:S04]  /*8840*/  LDG.E R4, desc[UR52][R78.64] ;  /* 0x000000344e047981 */ /* 0x000ea8000c1e1900 */
[----:B-----5:R-:W2:Y:S02]  /*8850*/  LDG.E R9, desc[UR52][R78.64+0x4] ;  /* 0x000004344e097981 */ /* 0x020ea4000c1e1900 */
[----:B--2---:R-:W-:-:S07]  /*8860*/  IMAD.IADD R9, R9, 0x1, -R4 ;  /* 0x0000000109097824 */ /* 0x004fce00078e0a04 */
.L_x_163:
[----:B------:R-:W2:Y:S01]  /*8870*/  LDL R3, [R1+0x1c] ;  /* 0x00001c0001037983 */ /* 0x000ea20000100800 */
[----:B------:R-:W0:Y:S03]  /*8880*/  S2R R4, SR_TID.X ;  /* 0x0000000000047919 */ /* 0x000e260000002100 */
[----:B------:R-:W-:Y:S04]  /*8890*/  SHFL.IDX PT, R5, R11, RZ, 0x1c1f ;  /* 0x001c1fff0b057589 */ /* 0x000fe800000e0000 */
[----:B------:R-:W-:Y:S04]  /*88a0*/  SHFL.IDX PT, R6, R10, 0x1, 0x1c1f ;  /* 0x003c1f000a067f89 */ /* 0x000fe800000e0000 */
[----:B------:R-:W-:Y:S01]  /*88b0*/  SHFL.IDX PT, R7, R11, 0x1, 0x1c1f ;  /* 0x003c1f000b077f89 */ /* 0x000fe200000e0000 */
[----:B0-----:R-:W-:-:S05]  /*88c0*/  VIADD R14, R4, 0xffffff80 ;  /* 0xffffff80040e7836 */ /* 0x001fca0000000000 */
[----:B------:R-:W-:-:S04]  /*88d0*/  SHF.R.S32.HI R13, RZ, 0x1f, R14 ;  /* 0x0000001fff0d7819 */ /* 0x000fc8000001140e */
[----:B------:R-:W-:Y:S01]  /*88e0*/  LEA.HI R13, R13, R14, RZ, 0x7 ;  /* 0x0000000e0d0d7211 */ /* 0x000fe200078f38ff */
[----:B------:R-:W0:Y:S03]  /*88f0*/  SHFL.IDX PT, R4, R10, RZ, 0x1c1f ;  /* 0x001c1fff0a047589 */ /* 0x000e2600000e0000 */
[----:B------:R-:W-:-:S05]  /*8900*/  LOP3.LUT R13, R13, 0xffffff80, RZ, 0xc0, !PT ;  /* 0xffffff800d0d7812 */ /* 0x000fca00078ec0ff */
[----:B------:R-:W-:-:S05]  /*8910*/  IMAD.IADD R13, R14, 0x1, -R13 ;  /* 0x000000010e0d7824 */ /* 0x000fca00078e0a0d */
[----:B------:R-:W-:Y:S01]  /*8920*/  LOP3.LUT P0, RZ, R13, 0x3, RZ, 0xc0, !PT ;  /* 0x000000030dff7812 */ /* 0x000fe2000780c0ff */
[----:B--2---:R-:W-:Y:S02]  /*8930*/  IMAD R12, R12, 0xc0, R3 ;  /* 0x000000c00c0c7824 */ /* 0x004fe400078e0203 */
[----:B-----5:R-:W-:Y:S02]  /*8940*/  IMAD R3, R9, R74, RZ ;  /* 0x0000004a09037224 */ /* 0x020fe400078e02ff */
[----:B------:R-:W-:-:S03]  /*8950*/  VIADD R26, R12, 0x8 ;  /* 0x000000080c1a7836 */ /* 0x000fc60000000000 */
[-C--:B------:R-:W-:Y:S02]  /*8960*/  ISETP.GE.OR P2, PT, R12, R3.reuse, P0 ;  /* 0x000000030c00720c */ /* 0x080fe40000746670 */
[----:B------:R-:W-:-:S11]  /*8970*/  ISETP.GE.OR P0, PT, R26, R3, P0 ;  /* 0x000000031a00720c */ /* 0x000fd60000706670 */
[----:B0-----:R0:W-:Y:S04]  /*8980*/  @!P2 ST.E desc[UR52][R4.64], R0 ;  /* 0x000000000400a985 */ /* 0x0011e8000c101934 */
[----:B------:R0:W-:Y:S01]  /*8990*/  @!P0 ST.E desc[UR52][R6.64], R2 ;  /* 0x0000000206008985 */ /* 0x0001e2000c101934 */
[----:B------:R-:W-:-:S13]  /*89a0*/  PLOP3.LUT P0, PT, PT, PT, UP1, 0x80, 0x0 ;  /* 0x000000000000781c */ /* 0x000fda0003f0f018 */
[----:B0-----:R-:W-:Y:S05]  /*89b0*/  @P0 BRA `(.L_x_164) ;  /* 0x0000000800280947 */ /* 0x001fea0003800000 */
[----:B------:R-:W0:Y:S01]  /*89c0*/  S2R R13, SR_TID.X ;  /* 0x00000000000d7919 */ /* 0x000e220000002100 */
[----:B------:R-:W-:Y:S01]  /*89d0*/  IMAD.MOV.U32 R5, RZ, RZ, 0x2 ;  /* 0x00000002ff057424 */ /* 0x000fe200078e00ff */
[----:B------:R-:W1:Y:S01]  /*89e0*/  @P1 LDC R21, c[0x0][0xbec] ;  /* 0x0002fb00ff151b82 */ /* 0x000e620000000800 */
[----:B------:R-:W-:-:S07]  /*89f0*/  ULDC.64 UR12, c[0x0][0xaa0] ;  /* 0x0002a800000c7ab9 */ /* 0x000fce0000000a00 */
[----:B------:R-:W2:Y:S01]  /*8a00*/  @P1 LDC R39, c[0x0][0xbf0] ;  /* 0x0002fc00ff271b82 */ /* 0x000ea20000000800 */
[----:B0-----:R-:W-:-:S05]  /*8a10*/  VIADD R76, R13, 0xffffff80 ;  /* 0xffffff800d4c7836 */ /* 0x001fca0000000000 */
[----:B------:R-:W-:-:S04]  /*8a20*/  SHF.R.S32.HI R75, RZ, 0x1f, R76 ;  /* 0x0000001fff4b7819 */ /* 0x000fc8000001144c */
[----:B------:R-:W-:-:S04]  /*8a30*/  LEA.HI R75, R75, R76, RZ, 0x2 ;  /* 0x0000004c4b4b7211 */ /* 0x000fc800078f10ff */
[----:B------:R-:W-:-:S05]  /*8a40*/  SHF.R.S32.HI R75, RZ, 0x2, R75 ;  /* 0x00000002ff4b7819 */ /* 0x000fca000001144b */
[----:B------:R-:W-:Y:S01]  /*8a50*/  IMAD R4, R75, 0x20, R16 ;  /* 0x000000204b047824 */ /* 0x000fe200078e0210 */
[----:B------:R-:W-:-:S03]  /*8a60*/  SHF.R.S32.HI R2, RZ, 0x1f, R76 ;  /* 0x0000001fff027819 */ /* 0x000fc6000001144c */
[----:B------:R-:W-:Y:S01]  /*8a70*/  IMAD.WIDE R4, R4, R5, UR10 ;  /* 0x0000000a04047e25 */ /* 0x000fe2000f8e0205 */
[----:B------:R-:W-:Y:S02]  /*8a80*/  LEA.HI R2, R2, R76, RZ, 0x2 ;  /* 0x0000004c02027211 */ /* 0x000fe400078f10ff */
[----:B------:R-:W-:Y:S02]  /*8a90*/  IADD3 R7, P5, R4, 0x7800, RZ ;  /* 0x0000780004077810 */ /* 0x000fe40007fbe0ff */
[----:B------:R-:W-:Y:S02]  /*8aa0*/  LOP3.LUT R2, R2, 0xfffffffc, RZ, 0xc0, !PT ;  /* 0xfffffffc02027812 */ /* 0x000fe400078ec0ff */
[----:B------:R-:W-:Y:S01]  /*8ab0*/  LOP3.LUT R0, R7, 0x180, RZ, 0xc0, !PT ;  /* 0x0000018007007812 */ /* 0x000fe200078ec0ff */
[----:B------:R-:W-:Y:S01]  /*8ac0*/  UIMAD UR9, UR14, UR12, URZ ;  /* 0x0000000c0e0972a4 */ /* 0x000fe2000f8e023f */
[----:B------:R-:W-:Y:S01]  /*8ad0*/  IMAD.U32 R37, RZ, RZ, UR41 ;  /* 0x00000029ff257e24 */ /* 0x000fe2000f8e00ff */
[----:B------:R-:W-:Y:S01]  /*8ae0*/  UIMAD.WIDE.U32 UR10, UR4, UR12, URZ ;  /* 0x0000000c040a72a5 */ /* 0x000fe2000f8e003f */
[----:B------:R-:W-:Y:S01]  /*8af0*/  SHF.R.U64 R0, R0, 0x3, RZ ;  /* 0x0000000300007819 */ /* 0x000fe200000012ff */
[----:B------:R-:W-:Y:S01]  /*8b00*/  IMAD.IADD R2, R76, 0x1, -R2 ;  /* 0x000000014c027824 */ /* 0x000fe200078e0a02 */
[----:B------:R-:W-:Y:S01]  /*8b10*/  UIMAD UR9, UR4, UR13, UR9 ;  /* 0x0000000d040972a4 */ /* 0x000fe2000f8e0209 */
[----:B------:R-:W-:Y:S01]  /*8b20*/  IADD3 R9, P0, R4, 0x1800, RZ ;  /* 0x0000180004097810 */ /* 0x000fe20007f1e0ff */
[----:B------:R-:W-:Y:S01]  /*8b30*/  ULDC.64 UR14, c[0x0][0xaf0] ;  /* 0x0002bc00000e7ab9 */ /* 0x000fe20000000a00 */
[----:B------:R-:W-:Y:S01]  /*8b40*/  LOP3.LUT R32, R0, R7, RZ, 0x3c, !PT ;  /* 0x0000000700207212 */ /* 0x000fe200078e3cff */
[----:B------:R-:W-:Y:S01]  /*8b50*/  IMAD R0, R2, 0x60, R75 ;  /* 0x0000006002007824 */ /* 0x000fe200078e024b */
[----:B------:R-:W-:Y:S01]  /*8b60*/  UIADD3 UR11, UR11, UR9, URZ ;  /* 0x000000090b0b7290 */ /* 0x000fe2000fffe03f */
[C---:B------:R-:W-:Y:S01]  /*8b70*/  IADD3 R13, P2, R4.reuse, 0x3000, RZ ;  /* 0x00003000040d7810 */ /* 0x040fe20007f5e0ff */
[----:B------:R-:W-:Y:S01]  /*8b80*/  ULDC.64 UR12, c[0x0][0xae8] ;  /* 0x0002ba00000c7ab9 */ /* 0x000fe20000000a00 */
[----:B------:R-:W-:Y:S01]  /*8b90*/  IMAD R2, R37, 0xc0, R0 ;  /* 0x000000c025027824 */ /* 0x000fe200078e0200 */
[----:B------:R-:W-:Y:S01]  /*8ba0*/  USHF.R.S32.HI UR4, URZ, 0x1f, UR38 ;  /* 0x0000001f3f047899 */ /* 0x000fe20008011426 */
[----:B------:R-:W-:Y:S01]  /*8bb0*/  IADD3 R25, P3, R4, 0x4800, RZ ;  /* 0x0000480004197810 */ /* 0x000fe20007f7e0ff */
[----:B------:R-:W-:Y:S01]  /*8bc0*/  UIMAD.WIDE.U32 UR10, UR42, UR12, UR10 ;  /* 0x0000000c2a0a72a5 */ /* 0x000fe2000f8e000a */
[----:B-1----:R-:W-:Y:S01]  /*8bd0*/  @P1 IMAD.HI.U32 R0, R2, R21, RZ ;  /* 0x0000001502001227 */ /* 0x002fe200078e00ff */
[----:B------:R-:W-:Y:S01]  /*8be0*/  IADD3 R29, P4, R4, 0x6000, RZ ;  /* 0x00006000041d7810 */ /* 0x000fe20007f9e0ff */
[----:B------:R-:W-:Y:S01]  /*8bf0*/  UIMAD UR4, UR4, UR14, URZ ;  /* 0x0000000e040472a4 */ /* 0x000fe2000f8e023f */
[----:B------:R-:W-:Y:S01]  /*8c00*/  LOP3.LUT R8, R9, 0x180, RZ, 0xc0, !PT ;  /* 0x0000018009087812 */ /* 0x000fe200078ec0ff */
[----:B------:R-:W-:Y:S01]  /*8c10*/  UIMAD UR11, UR42, UR13, UR11 ;  /* 0x0000000d2a0b72a4 */ /* 0x000fe2000f8e020b */
[----:B------:R-:W-:Y:S01]  /*8c20*/  IMAD.MOV.U32 R37, RZ, RZ, R2 ;  /* 0x000000ffff257224 */ /* 0x000fe200078e0002 */
[----:B--2---:R-:W-:Y:S01]  /*8c30*/  @P1 SHF.R.U32.HI R37, RZ, R39, R0 ;  /* 0x00000027ff251219 */ /* 0x004fe20000011600 */
[----:B------:R-:W-:Y:S01]  /*8c40*/  UIMAD UR4, UR38, UR15, UR4 ;  /* 0x0000000f260472a4 */ /* 0x000fe2000f8e0204 */
[----:B------:R-:W-:Y:S01]  /*8c50*/  LOP3.LUT R12, R13, 0x180, RZ, 0xc0, !PT ;  /* 0x000001800d0c7812 */ /* 0x000fe200078ec0ff */
[----:B------:R-:W-:Y:S01]  /*8c60*/  UIMAD.WIDE.U32 UR38, UR38, UR14, UR10 ;  /* 0x0000000e262672a5 */ /* 0x000fe2000f8e000a */
[----:B------:R-:W-:Y:S01]  /*8c70*/  LOP3.LUT R24, R25, 0x180, RZ, 0xc0, !PT ;  /* 0x0000018019187812 */ /* 0x000fe200078ec0ff */
[----:B------:R-:W-:Y:S01]  /*8c80*/  IMAD.X R33, RZ, RZ, R5, P5 ;  /* 0x000000ffff217224 */ /* 0x000fe200028e0605 */
[----:B------:R-:W-:-:S02]  /*8c90*/  LOP3.LUT R28, R29, 0x180, RZ, 0xc0, !PT ;  /* 0x000001801d1c7812 */ /* 0x000fc400078ec0ff */
[----:B------:R-:W-:Y:S01]  /*8ca0*/  LOP3.LUT R11, R4, 0x180, RZ, 0xc0, !PT ;  /* 0x00000180040b7812 */ /* 0x000fe200078ec0ff */
[--C-:B------:R-:W-:Y:S01]  /*8cb0*/  IMAD.MOV R39, RZ, RZ, -R37.reuse ;  /* 0x000000ffff277224 */ /* 0x100fe200078e0a25 */
[----:B------:R-:W-:Y:S01]  /*8cc0*/  SHF.R.S32.HI R0, RZ, 0x1f, R37 ;  /* 0x0000001fff007819 */ /* 0x000fe20000011425 */
[----:B------:R-:W-:Y:S01]  /*8cd0*/  UIADD3 UR4, UR39, UR4, URZ ;  /* 0x0000000427047290 */ /* 0x000fe2000fffe03f */
[----:B------:R-:W-:Y:S01]  /*8ce0*/  SHF.R.U64 R8, R8, 0x3, RZ ;  /* 0x0000000308087819 */ /* 0x000fe200000012ff */
[----:B------:R-:W-:Y:S01]  /*8cf0*/  ULDC.64 UR10, c[0x0][0xae0] ;  /* 0x0002b800000a7ab9 */ /* 0x000fe20000000a00 */
[----:B------:R-:W-:Y:S01]  /*8d00*/  SHF.R.U64 R12, R12, 0x3, RZ ;  /* 0x000000030c0c7819 */ /* 0x000fe200000012ff */
[----:B------:R-:W-:Y:S01]  /*8d10*/  IMAD.U32 R21, RZ, RZ, UR39 ;  /* 0x00000027ff157e24 */ /* 0x000fe2000f8e00ff */
[----:B------:R-:W-:Y:S01]  /*8d20*/  SHF.R.U64 R24, R24, 0x3, RZ ;  /* 0x0000000318187819 */ /* 0x000fe200000012ff */
[----:B------:R-:W-:Y:S01]  /*8d30*/  IMAD.U32 R20, RZ, RZ, UR38 ;  /* 0x00000026ff147e24 */ /* 0x000fe2000f8e00ff */
[----:B------:R-:W-:Y:S01]  /*8d40*/  SHF.R.U64 R28, R28, 0x3, RZ ;  /* 0x000000031c1c7819 */ /* 0x000fe200000012ff */
[----:B------:R-:W5:Y:S01]  /*8d50*/  LD.E.128 R32, desc[UR52][R32.64] ;  /* 0x0000003420207980 */ /* 0x000f62000c101d00 */
[----:B------:R-:W-:Y:S01]  /*8d60*/  SHF.R.U64 R11, R11, 0x3, RZ ;  /* 0x000000030b0b7819 */ /* 0x000fe200000012ff */
[----:B------:R-:W-:Y:S01]  /*8d70*/  IMAD R0, R0, UR10, RZ ;  /* 0x0000000a00007c24 */ /* 0x000fe2000f8e02ff */
[----:B------:R-:W-:Y:S01]  /*8d80*/  LOP3.LUT R8, R8, R9, RZ, 0x3c, !PT ;  /* 0x0000000908087212 */ /* 0x000fe200078e3cff */
[----:B------:R-:W-:Y:S01]  /*8d90*/  IMAD R39, R74, R39, R2 ;  /* 0x000000274a277224 */ /* 0x000fe200078e0202 */
[----:B------:R-:W-:Y:S01]  /*8da0*/  LOP3.LUT R12, R12, R13, RZ, 0x3c, !PT ;  /* 0x0000000d0c0c7212 */ /* 0x000fe200078e3cff */
[--C-:B------:R-:W-:Y:S01]  /*8db0*/  IMAD.X R9, RZ, RZ, R5.reuse, P0 ;  /* 0x000000ffff097224 */ /* 0x100fe200000e0605 */
[----:B------:R-:W-:Y:S01]  /*8dc0*/  LOP3.LUT R24, R24, R25, RZ, 0x3c, !PT ;  /* 0x0000001918187212 */ /* 0x000fe200078e3cff */
[--C-:B------:R-:W-:Y:S01]  /*8dd0*/  IMAD.X R13, RZ, RZ, R5.reuse, P2 ;  /* 0x000000ffff0d7224 */ /* 0x100fe200010e0605 */
[----:B------:R-:W-:Y:S01]  /*8de0*/  LOP3.LUT R28, R28, R29, RZ, 0x3c, !PT ;  /* 0x0000001d1c1c7212 */ /* 0x000fe200078e3cff */
[--C-:B------:R-:W-:Y:S01]  /*8df0*/  IMAD.X R25, RZ, RZ, R5.reuse, P3 ;  /* 0x000000ffff197224 */ /* 0x100fe200018e0605 */
[----:B------:R-:W-:Y:S01]  /*8e00*/  LOP3.LUT R4, R11, R4, RZ, 0x3c, !PT ;  /* 0x000000040b047212 */ /* 0x000fe200078e3cff */
[----:B------:R-:W-:Y:S01]  /*8e10*/  IMAD.X R29, RZ, RZ, R5, P4 ;  /* 0x000000ffff1d7224 */ /* 0x000fe200020e0605 */
[----:B------:R-:W5:Y:S01]  /*8e20*/  LD.E.128 R8, desc[UR52][R8.64] ;  /* 0x0000003408087980 */ /* 0x000f62000c101d00 */
[----:B------:R-:W-:-:S02]  /*8e30*/  IMAD.U32 R21, RZ, RZ, UR4 ;  /* 0x00000004ff157e24 */ /* 0x000fc4000f8e00ff */
[C---:B------:R-:W-:Y:S01]  /*8e40*/  IMAD R41, R37.reuse, UR11, R0 ;  /* 0x0000000b25297c24 */ /* 0x040fe2000f8e0200 */
[----:B------:R-:W-:Y:S01]  /*8e50*/  SHF.R.S32.HI R0, RZ, 0x1f, R39 ;  /* 0x0000001fff007819 */ /* 0x000fe20000011427 */
[----:B------:R-:W5:Y:S01]  /*8e60*/  LD.E.128 R4, desc[UR52][R4.64] ;  /* 0x0000003404047980 */ /* 0x000f62000c101d00 */
[----:B------:R-:W-:Y:S01]  /*8e70*/  IMAD.WIDE.U32 R20, R37, UR10, R20 ;  /* 0x0000000a25147c25 */ /* 0x000fe2000f8e0014 */
[----:B------:R-:W-:Y:S02]  /*8e80*/  ULDC.64 UR10, c[0x0][0xad8] ;  /* 0x0002b600000a7ab9 */ /* 0x000fe40000000a00 */
[----:B------:R-:W5:Y:S01]  /*8e90*/  LD.E.128 R12, desc[UR52][R12.64] ;  /* 0x000000340c0c7980 */ /* 0x000f62000c101d00 */
[----:B------:R-:W-:-:S03]  /*8ea0*/  IMAD R0, R0, UR10, RZ ;  /* 0x0000000a00007c24 */ /* 0x000fc6000f8e02ff */
[----:B------:R-:W5:Y:S04]  /*8eb0*/  LD.E.128 R24, desc[UR52][R24.64] ;  /* 0x0000003418187980 */ /* 0x000f68000c101d00 */
[----:B------:R-:W5:Y:S01]  /*8ec0*/  LD.E.128 R28, desc[UR52][R28.64] ;  /* 0x000000341c1c7980 */ /* 0x000f62000c101d00 */
[----:B------:R-:W-:Y:S01]  /*8ed0*/  IMAD.U32 R2, RZ, RZ, UR41 ;  /* 0x00000029ff027e24 */ /* 0x000fe2000f8e00ff */
[----:B------:R-:W-:Y:S01]  /*8ee0*/  @!PT LDS RZ, [RZ] ;  /* 0x00000000fffff984 */ /* 0x000fe20000000800 */
[----:B------:R-:W-:Y:S01]  /*8ef0*/  @!PT LDS RZ, [RZ] ;  /* 0x00000000fffff984 */ /* 0x000fe20000000800 */
[----:B------:R-:W-:Y:S01]  /*8f00*/  @!PT LDS RZ, [RZ] ;  /* 0x00000000fffff984 */ /* 0x000fe20000000800 */
[----:B------:R-:W-:Y:S01]  /*8f10*/  @!PT LDS RZ, [RZ] ;  /* 0x00000000fffff984 */ /* 0x000fe20000000800 */
[----:B------:R0:W-:Y:S06]  /*8f20*/  MEMBAR.ALL.CTA ;  /* 0x0000000000007992 */ /* 0x0001ec0000008000 */
[----:B0-----:R-:W0:Y:S01]  /*8f30*/  FENCE.VIEW.ASYNC.S ;  /* 0x00000000000073c6 */ /* 0x001e220000000000 */
[----:B------:R-:W-:-:S02]  /*8f40*/  IMAD.IADD R21, R21, 0x1, R41 ;  /* 0x0000000115157824 */ /* 0x000fc400078e0229 */
[C---:B------:R-:W-:Y:S02]  /*8f50*/  IMAD R37, R39.reuse, UR11, R0 ;  /* 0x0000000b27257c24 */ /* 0x040fe4000f8e0200 */
[----:B------:R-:W-:Y:S01]  /*8f60*/  IMAD R0, R2, 0xc0, R75 ;  /* 0x000000c002007824 */ /* 0x000fe200078e024b */
[----:B------:R-:W-:Y:S01]  /*8f70*/  UIADD3 UR8, UR8, 0x19c20, URZ ;  /* 0x00019c2008087890 */ /* 0x000fe2000fffe03f */
[----:B------:R-:W-:Y:S01]  /*8f80*/  IMAD.WIDE.U32 R20, R39, UR10, R20 ;  /* 0x0000000a27147c25 */ /* 0x000fe2000f8e0014 */
[----:B------:R-:W-:Y:S02]  /*8f90*/  ULDC.64 UR10, c[0x0][0xa80] ;  /* 0x0002a000000a7ab9 */ /* 0x000fe40000000a00 */
[----:B------:R-:W-:Y:S01]  /*8fa0*/  ISETP.GE.AND P0, PT, R0, R3, PT ;  /* 0x000000030000720c */ /* 0x000fe20003f06270 */
[----:B------:R-:W-:Y:S01]  /*8fb0*/  IMAD.IADD R21, R21, 0x1, R37 ;  /* 0x0000000115157824 */ /* 0x000fe200078e0225 */
[----:B------:R-:W-:Y:S01]  /*8fc0*/  UPRMT UR8, URZ, 0x654, UR8 ;  /* 0x000006543f087896 */ /* 0x000fe20008000008 */
[----:B------:R-:W-:-:S04]  /*8fd0*/  LEA R2, P1, R20, UR10, 0x1 ;  /* 0x0000000a14027c11 */ /* 0x000fc8000f8208ff */
[----:B------:R-:W-:Y:S01]  /*8fe0*/  LEA.HI.X R42, R20, UR11, R21, 0x1, P1 ;  /* 0x0000000b142a7c11 */ /* 0x000fe200088f0c15 */
[----:B0-----:R0:W1:Y:S01]  /*8ff0*/  SHFL.IDX PT, R36, R2, RZ, 0x1c1f ;  /* 0x001c1fff02247589 */ /* 0x00106200000e0000 */
[----:B------:R-:W-:Y:S03]  /*9000*/  BSSY B1, `(.L_x_165) ;  /* 0x0000012000017945 */ /* 0x000fe60003800000 */
[----:B------:R0:W2:Y:S01]  /*9010*/  SHFL.IDX PT, R37, R42, RZ, 0x1c1f ;  /* 0x001c1fff2a257589 */ /* 0x0000a200000e0000 */
[----:B------:R-:W-:Y:S01]  /*9020*/  SYNCS.ARRIVE.TRANS64.RED.A1T0 RZ, [UR8], RZ ;  /* 0x000000ffffff79a7 */ /* 0x000fe20008100408 */
[----:B------:R-:W-:Y:S02]  /*9030*/  SHF.R.S32.HI R43, RZ, 0x1f, R18 ;  /* 0x0000001fff2b7819 */ /* 0x000fe40000011412 */
[----:B------:R-:W-:Y:S01]  /*9040*/  SHF.R.S32.HI R44, RZ, 0x1f, R17 ;  /* 0x0000001fff2c7819 */ /* 0x000fe20000011411 */
[----:B------:R-:W-:Y:S06]  /*9050*/  @P0 BRA `(.L_x_166) ;  /* 0x0000000000300947 */ /* 0x000fec0003800000 */
[----:B------:R-:W-:Y:S02]  /*9060*/  ULDC UR4, c[0x0][0xac8] ;  /* 0x0002b20000047ab9 */ /* 0x000fe40000000800 */
[----:B------:R-:W-:Y:S02]  /*9070*/  ISETP.GE.AND P1, PT, R17, UR4, PT ;  /* 0x0000000411007c0c */ /* 0x000fe4000bf26270 */
[----:B------:R-:W-:Y:S02]  /*9080*/  ISETP.GE.AND P2, PT, R18, UR4, PT ;  /* 0x0000000412007c0c */ /* 0x000fe4000bf46270 */
[----:B------:R-:W-:-:S09]  /*9090*/  ISETP.GE.AND P0, PT, R16, UR4, PT ;  /* 0x0000000410007c0c */ /* 0x000fd2000bf06270 */
[CC--:B-1----:R-:W-:Y:S02]  /*90a0*/  @!P1 LEA R38, P3, R17.reuse, R36.reuse, 0x1 ;  /* 0x0000002411269211 */ /* 0x0c2fe400078608ff */
[----:B------:R-:W-:Y:S02]  /*90b0*/  @!P2 LEA R40, P4, R18, R36, 0x1 ;  /* 0x000000241228a211 */ /* 0x000fe400078808ff */
[----:B--2---:R-:W-:Y:S01]  /*90c0*/  @!P0 IMAD.WIDE R20, R16, 0x2, R36 ;  /* 0x0000000210148825 */ /* 0x004fe200078e0224 */
[-C--:B------:R-:W-:Y:S02]  /*90d0*/  @!P1 LEA.HI.X R39, R17, R37.reuse, R44, 0x1, P3 ;  /* 0x0000002511279211 */ /* 0x080fe400018f0c2c */
[----:B------:R-:W-:Y:S02]  /*90e0*/  @!P2 LEA.HI.X R41, R18, R37, R43, 0x1, P4 ;  /* 0x000000251229a211 */ /* 0x000fe400020f0c2b */
[----:B-----5:R3:W-:Y:S04]  /*90f0*/  @!P0 ST.E.128 desc[UR52][R20.64], R4 ;  /* 0x0000000414008985 */ /* 0x0207e8000c101d34 */
[----:B------:R3:W-:Y:S04]  /*9100*/  @!P1 ST.E.128 desc[UR52][R38.64], R12 ;  /* 0x0000000c26009985 */ /* 0x0007e8000c101d34 */
[----:B------:R3:W-:Y:S02]  /*9110*/  @!P2 ST.E.128 desc[UR52][R40.64], R28 ;  /* 0x0000001c2800a985 */ /* 0x0007e4000c101d34 */
.L_x_166:
[----:B------:R-:W-:Y:S05]  /*9120*/  BSYNC B1 ;  /* 0x0000000000017941 */ /* 0x000fea0003800000 */
.L_x_165:
[----:B------:R-:W-:Y:S01]  /*9130*/  VIADD R0, R0, 0x60 ;  /* 0x0000006000007836 */ /* 0x000fe20000000000 */
[----:B---3-5:R3:W4:Y:S04]  /*9140*/  SHFL.IDX PT, R5, R42, 0x1, 0x1c1f ;  /* 0x003c1f002a057f89 */ /* 0x02872800000e0000 */
[----:B------:R-:W-:Y:S01]  /*9150*/  ISETP.GE.AND P0, PT, R0, R3, PT ;  /* 0x000000030000720c */ /* 0x000fe20003f06270 */
[----:B------:R3:W0:-:S12]  /*9160*/  SHFL.IDX PT, R4, R2, 0x1, 0x1c1f ;  /* 0x003c1f0002047f89 */ /* 0x00061800000e0000 */
[----:B---3--:R-:W-:Y:S05]  /*9170*/  @P0 BRA `(.L_x_167) ;  /* 0x0000001400b00947 */ /* 0x008fea0003800000 */
[----:B------:R-:W-:Y:S02]  /*9180*/  ULDC UR4, c[0x0][0xac8] ;  /* 0x0002b20000047ab9 */ /* 0x000fe40000000800 */
[----:B------:R-:W-:Y:S02]  /*9190*/  ISETP.GE.AND P2, PT, R17, UR4, PT ;  /* 0x0000000411007c0c */ /* 0x000fe4000bf46270 */
[----:B------:R-:W-:-:S11]  /*91a0*/  ISETP.GE.AND P1, PT, R16, UR4, PT ;  /* 0x0000000410007c0c */ /* 0x000fd6000bf26270 */
[C---:B0-----:R-:W-:Y:S02]  /*91b0*/  @!P2 LEA R6, P0, R17.reuse, R4, 0x1 ;  /* 0x000000041106a211 */ /* 0x041fe400078008ff */
[----:B----4-:R-:W-:Y:S02]  /*91c0*/  @!P1 IMAD.WIDE R2, R16, 0x2, R4 ;  /* 0x0000000210029825 */ /* 0x010fe400078e0204 */
[----:B------:R-:W-:Y:S02]  /*91d0*/  @!P2 LEA.HI.X R7, R17, R5, R44, 0x1, P0 ;  /* 0x000000051107a211 */ /* 0x000fe400000f0c2c */
[----:B------:R-:W-:Y:S01]  /*91e0*/  ISETP.GE.AND P0, PT, R18, UR4, PT ;  /* 0x0000000412007c0c */ /* 0x000fe2000bf06270 */
[----:B------:R0:W-:Y:S04]  /*91f0*/  @!P1 ST.E.128 desc[UR52][R2.64], R8 ;  /* 0x0000000802009985 */ /* 0x0001e8000c101d34 */
[----:B------:R0:W-:Y:S08]  /*9200*/  @!P2 ST.E.128 desc[UR52][R6.64], R24 ;  /* 0x000000180600a985 */ /* 0x0001f0000c101d34 */
[----:B------:R-:W-:Y:S05]  /*9210*/  @P0 BRA `(.L_x_167) ;  /* 0x0000001400880947 */ /* 0x000fea0003800000 */
[----:B0-----:R-:W-:-:S04]  /*9220*/  LEA R2, P0, R18, R4, 0x1 ;  /* 0x0000000412027211 */ /* 0x001fc800078008ff */
[----:B------:R-:W-:-:S05]  /*9230*/  LEA.HI.X R3, R18, R5, R43, 0x1, P0 ;  /* 0x0000000512037211 */ /* 0x000fca00000f0c2b */
[----:B------:R0:W-:Y:S01]  /*9240*/  ST.E.128 desc[UR52][R2.64], R32 ;  /* 0x0000002002007985 */ /* 0x0001e2000c101d34 */
[----:B------:R-:W-:Y:S05]  /*9250*/  BRA `(.L_x_167) ;  /* 0x0000001400787947 */ /* 0x000fea0003800000 */
.L_x_164:
[----:B------:R0:W5:Y:S01]  /*9260*/  LDL R87, [R1+0x8] ;  /* 0x0000080001577983 */ /* 0x0001620000100800 */
[----:B------:R-:W-:Y:S01]  /*9270*/  ULDC.64 UR12, c[0x0][0xb08] ;  /* 0x0002c200000c7ab9 */ /* 0x000fe20000000a00 */
[----:B------:R-:W1:Y:S02]  /*9280*/  @P1 LDC R5, c[0x0][0xbec] ;  /* 0x0002fb00ff051b82 */ /* 0x000e640000000800 */
[----:B------:R0:W5:Y:S04]  /*9290*/  LDL R86, [R1+0x18] ;  /* 0x0000180001567983 */ /* 0x0001680000100800 */
[----:B------:R0:W5:Y:S04]  /*92a0*/  LDL R85, [R1+0x4] ;  /* 0x0000040001557983 */ /* 0x0001680000100800 */
[----:B------:R0:W5:Y:S04]  /*92b0*/  LDL R84, [R1+0x14] ;  /* 0x0000140001547983 */ /* 0x0001680000100800 */
[----:B------:R0:W5:Y:S01]  /*92c0*/  LDL R83, [R1] ;  /* 0x0000000001537983 */ /* 0x0001620000100800 */
[----:B------:R-:W-:Y:S01]  /*92d0*/  UIMAD UR9, UR14, UR12, URZ ;  /* 0x0000000c0e0972a4 */ /* 0x000fe2000f8e023f */
[----:B------:R-:W2:Y:S01]  /*92e0*/  @P1 LDC R0, c[0x0][0xbf0] ;  /* 0x0002fc00ff001b82 */ /* 0x000ea20000000800 */
[----:B------:R-:W-:Y:S01]  /*92f0*/  UIMAD.WIDE.U32 UR10, UR4, UR12, URZ ;  /* 0x0000000c040a72a5 */ /* 0x000fe2000f8e003f */
[----:B------:R-:W-:Y:S01]  /*9300*/  IMAD.MOV.U32 R7, RZ, RZ, R8 ;  /* 0x000000ffff077224 */ /* 0x000fe200078e0008 */
[----:B------:R-:W-:Y:S01]  /*9310*/  UIMAD UR9, UR4, UR13, UR9 ;  /* 0x0000000d040972a4 */ /* 0x000fe2000f8e0209 */
[----:B------:R-:W-:Y:S01]  /*9320*/  ISETP.GE.AND P0, PT, R12, R3, PT ;  /* 0x000000030c00720c */ /* 0x000fe20003f06270 */
[----:B------:R-:W-:Y:S01]  /*9330*/  USHF.R.S32.HI UR4, URZ, 0x1f, UR38 ;  /* 0x0000001f3f047899 */ /* 0x000fe20008011426 */
[----:B------:R-:W-:Y:S01]  /*9340*/  BSSY B1, `(.L_x_168) ;  /* 0x0000063000017945 */ /* 0x000fe20003800000 */
[----:B------:R-:W-:Y:S01]  /*9350*/  UIADD3 UR11, UR11, UR9, URZ ;  /* 0x000000090b0b7290 */ /* 0x000fe2000fffe03f */
[----:B-1----:R-:W-:Y:S01]  /*9360*/  @P1 IMAD.HI.U32 R5, R8, R5, RZ ;  /* 0x0000000508051227 */ /* 0x002fe200078e00ff */
[----:B------:R-:W-:Y:S01]  /*9370*/  ULDC.64 UR12, c[0x0][0xb38] ;  /* 0x0002ce00000c7ab9 */ /* 0x000fe20000000a00 */
[----:B------:R-:W-:Y:S01]  /*9380*/  UIADD3 UR8, UR8, 0x19c20, URZ ;  /* 0x00019c2008087890 */ /* 0x000fe2000fffe03f */
[----:B------:R-:W-:Y:S01]  /*9390*/  SHF.R.S32.HI R27, RZ, 0x1f, R19 ;  /* 0x0000001fff1b7819 */ /* 0x000fe20000011413 */
[----:B------:R-:W-:Y:S01]  /*93a0*/  UIMAD.WIDE.U32 UR10, UR42, UR12, UR10 ;  /* 0x0000000c2a0a72a5 */ /* 0x000fe2000f8e000a */
[----:B------:R-:W-:Y:S01]  /*93b0*/  SHF.R.S32.HI R75, RZ, 0x1f, R22 ;  /* 0x0000001fff4b7819 */ /* 0x000fe20000011416 */
[----:B------:R-:W-:Y:S01]  /*93c0*/  UPRMT UR8, URZ, 0x654, UR8 ;  /* 0x000006543f087896 */ /* 0x000fe20008000008 */
[----:B------:R-:W-:Y:S01]  /*93d0*/  SHF.R.S32.HI R76, RZ, 0x1f, R23 ;  /* 0x0000001fff4c7819 */ /* 0x000fe20000011417 */
[----:B------:R-:W-:Y:S01]  /*93e0*/  UIMAD UR11, UR42, UR13, UR11 ;  /* 0x0000000d2a0b72a4 */ /* 0x000fe2000f8e020b */
[----:B------:R-:W-:-:S02]  /*93f0*/  SHF.R.S32.HI R77, RZ, 0x1f, R152 ;  /* 0x0000001fff4d7819 */ /* 0x000fc40000011498 */
[----:B------:R-:W-:Y:S01]  /*9400*/  ULDC.64 UR12, c[0x0][0xb40] ;  /* 0x0002d000000c7ab9 */ /* 0x000fe20000000a00 */
[----:B------:R-:W-:Y:S01]  /*9410*/  SHF.R.S32.HI R78, RZ, 0x1f, R153 ;  /* 0x0000001fff4e7819 */ /* 0x000fe20000011499 */
[----:B------:R-:W-:Y:S01]  /*9420*/  UIMAD UR4, UR4, UR12, URZ ;  /* 0x0000000c040472a4 */ /* 0x000fe2000f8e023f */
[----:B------:R-:W-:Y:S01]  /*9430*/  SHF.R.S32.HI R79, RZ, 0x1f, R154 ;  /* 0x0000001fff4f7819 */ /* 0x000fe2000001149a */
[----:B------:R-:W-:Y:S01]  /*9440*/  SYNCS.ARRIVE.TRANS64.RED.A1T0 RZ, [UR8], RZ ;  /* 0x000000ffffff79a7 */ /* 0x000fe20008100408 */
[----:B--2---:R-:W-:Y:S01]  /*9450*/  @P1 SHF.R.U32.HI R7, RZ, R0, R5 ;  /* 0x00000000ff071219 */ /* 0x004fe20000011605 */
[----:B------:R-:W-:Y:S01]  /*9460*/  UIMAD UR4, UR38, UR13, UR4 ;  /* 0x0000000d260472a4 */ /* 0x000fe2000f8e0204 */
[----:B------:R-:W-:Y:S01]  /*9470*/  SHF.R.S32.HI R80, RZ, 0x1f, R155 ;  /* 0x0000001fff507819 */ /* 0x000fe2000001149b */
[----:B------:R-:W-:Y:S01]  /*9480*/  UIMAD.WIDE.U32 UR38, UR38, UR12, UR10 ;  /* 0x0000000c262672a5 */ /* 0x000fe2000f8e000a */
[--C-:B------:R-:W-:Y:S01]  /*9490*/  SHF.R.S32.HI R0, RZ, 0x1f, R7.reuse ;  /* 0x0000001fff007819 */ /* 0x100fe20000011407 */
[----:B------:R-:W-:Y:S01]  /*94a0*/  IMAD.MOV R9, RZ, RZ, -R7 ;  /* 0x000000ffff097224 */ /* 0x000fe200078e0a07 */
[----:B------:R-:W-:Y:S01]  /*94b0*/  ULDC.64 UR12, c[0x0][0xb48] ;  /* 0x0002d200000c7ab9 */ /* 0x000fe20000000a00 */
[----:B------:R-:W-:Y:S01]  /*94c0*/  UIADD3 UR11, UR39, UR4, URZ ;  /* 0x00000004270b7290 */ /* 0x000fe2000fffe03f */
[----:B------:R-:W-:Y:S01]  /*94d0*/  SHF.R.S32.HI R81, RZ, 0x1f, R156 ;  /* 0x0000001fff517819 */ /* 0x000fe2000001149c */
[----:B------:R-:W-:Y:S01]  /*94e0*/  IMAD R9, R74, R9, R8 ;  /* 0x000000094a097224 */ /* 0x000fe200078e0208 */
[----:B------:R-:W-:Y:S01]  /*94f0*/  UMOV UR10, UR38 ;  /* 0x00000026000a7c82 */ /* 0x000fe20008000000 */
[----:B------:R-:W-:Y:S01]  /*9500*/  SHF.R.S32.HI R82, RZ, 0x1f, R157 ;  /* 0x0000001fff527819 */ /* 0x000fe2000001149d */
[----:B------:R-:W-:-:S04]  /*9510*/  UIMAD.WIDE.U32 UR10, UR43, UR12, UR10 ;  /* 0x0000000c2b0a72a5 */ /* 0x000fc8000f8e000a */
[----:B------:R-:W-:Y:S02]  /*9520*/  UIMAD UR43, UR43, UR13, UR11 ;  /* 0x0000000d2b2b72a4 */ /* 0x000fe4000f8e020b */
[----:B------:R-:W-:Y:S01]  /*9530*/  IMAD.U32 R5, RZ, RZ, UR11 ;  /* 0x0000000bff057e24 */ /* 0x000fe2000f8e00ff */
[----:B------:R-:W-:Y:S01]  /*9540*/  ULDC.64 UR12, c[0x0][0xb30] ;  /* 0x0002cc00000c7ab9 */ /* 0x000fe20000000a00 */
[----:B------:R-:W-:Y:S01]  /*9550*/  IMAD.U32 R4, RZ, RZ, UR10 ;  /* 0x0000000aff047e24 */ /* 0x000fe2000f8e00ff */
[----:B------:R-:W-:Y:S01]  /*9560*/  ULDC.64 UR10, c[0x0][0xb28] ;  /* 0x0002ca00000a7ab9 */ /* 0x000fe20000000a00 */
[----:B------:R-:W-:Y:S02]  /*9570*/  IMAD R0, R0, UR12, RZ ;  /* 0x0000000c00007c24 */ /* 0x000fe4000f8e02ff */
[----:B------:R-:W-:Y:S02]  /*9580*/  IMAD.U32 R5, RZ, RZ, UR43 ;  /* 0x0000002bff057e24 */ /* 0x000fe4000f8e00ff */
[C---:B------:R-:W-:Y:S01]  /*9590*/  IMAD R11, R7.reuse, UR13, R0 ;  /* 0x0000000d070b7c24 */ /* 0x040fe2000f8e0200 */
[----:B------:R-:W-:Y:S01]  /*95a0*/  SHF.R.S32.HI R0, RZ, 0x1f, R9 ;  /* 0x0000001fff007819 */ /* 0x000fe20000011409 */
[----:B------:R-:W-:-:S04]  /*95b0*/  IMAD.WIDE.U32 R4, R7, UR12, R4 ;  /* 0x0000000c07047c25 */ /* 0x000fc8000f8e0004 */
[----:B------:R-:W-:Y:S02]  /*95c0*/  IMAD R0, R0, UR10, RZ ;  /* 0x0000000a00007c24 */ /* 0x000fe4000f8e02ff */
[----:B------:R-:W-:Y:S02]  /*95d0*/  IMAD.IADD R5, R5, 0x1, R11 ;  /* 0x0000000105057824 */ /* 0x000fe400078e020b */
[C---:B------:R-:W-:Y:S02]  /*95e0*/  IMAD R7, R9.reuse, UR11, R0 ;  /* 0x0000000b09077c24 */ /* 0x040fe4000f8e0200 */
[----:B------:R-:W-:Y:S01]  /*95f0*/  IMAD.WIDE.U32 R4, R9, UR10, R4 ;  /* 0x0000000a09047c25 */ /* 0x000fe2000f8e0004 */
[----:B------:R-:W-:-:S03]  /*9600*/  ULDC.64 UR10, c[0x0][0xb00] ;  /* 0x0002c000000a7ab9 */ /* 0x000fc60000000a00 */
[----:B------:R-:W-:Y:S01]  /*9610*/  IMAD.IADD R5, R5, 0x1, R7 ;  /* 0x0000000105057824 */ /* 0x000fe200078e0207 */
[----:B------:R-:W-:-:S04]  /*9620*/  LEA R0, P1, R4, UR10, 0x2 ;  /* 0x0000000a04007c11 */ /* 0x000fc8000f8210ff */
[----:B------:R-:W-:Y:S01]  /*9630*/  LEA.HI.X R2, R4, UR11, R5, 0x2, P1 ;  /* 0x0000000b04027c11 */ /* 0x000fe200088f1405 */
[----:B------:R0:W1:Y:S04]  /*9640*/  SHFL.IDX PT, R6, R0, RZ, 0x1c1f ;  /* 0x001c1fff00067589 */ /* 0x00006800000e0000 */
[----:B------:R0:W2:Y:S01]  /*9650*/  SHFL.IDX PT, R7, R2, RZ, 0x1c1f ;  /* 0x001c1fff02077589 */ /* 0x0000a200000e0000 */
[----:B------:R-:W-:Y:S05]  /*9660*/  @P0 BRA `(.L_x_169) ;  /* 0x0000000000c00947 */ /* 0x000fea0003800000 */
[----:B------:R-:W-:Y:S02]  /*9670*/  ULDC UR4, c[0x0][0xac8] ;  /* 0x0002b20000047ab9 */ /* 0x000fe40000000800 */
[----:B-----5:R-:W-:Y:S02]  /*9680*/  ISETP.GE.AND P1, PT, R85, UR4, PT ;  /* 0x0000000455007c0c */ /* 0x020fe4000bf26270 */
[----:B------:R-:W-:Y:S02]  /*9690*/  ISETP.GE.AND P2, PT, R87, UR4, PT ;  /* 0x0000000457007c0c */ /* 0x000fe4000bf46270 */
[----:B------:R-:W-:Y:S02]  /*96a0*/  ISETP.GE.AND P0, PT, R83, UR4, PT ;  /* 0x0000000453007c0c */ /* 0x000fe4000bf06270 */
[----:B------:R-:W-:Y:S02]  /*96b0*/  ISETP.GE.AND P3, PT, R157, UR4, PT ;  /* 0x000000049d007c0c */ /* 0x000fe4000bf66270 */
[----:B------:R-:W-:-:S05]  /*96c0*/  ISETP.GE.AND P4, PT, R156, UR4, PT ;  /* 0x000000049c007c0c */ /* 0x000fca000bf86270 */
[-C--:B-1----:R-:W-:Y:S02]  /*96d0*/  @!P1 LEA R8, P6, R85, R6.reuse, 0x2 ;  /* 0x0000000655089211 */ /* 0x082fe400078c10ff */
[----:B--2---:R-:W-:Y:S02]  /*96e0*/  @!P2 IMAD.WIDE R4, R87, 0x4, R6 ;  /* 0x000000045704a825 */ /* 0x004fe400078e0206 */
[-C--:B------:R-:W-:Y:S02]  /*96f0*/  @!P1 LEA.HI.X R9, R85, R7.reuse, R86, 0x2, P6 ;  /* 0x0000000755099211 */ /* 0x080fe400030f1456 */
[----:B------:R-:W-:Y:S01]  /*9700*/  @!P0 LEA R10, P5, R83, R6, 0x2 ;  /* 0x00000006530a8211 */ /* 0x000fe200078a10ff */
[----:B------:R1:W-:Y:S01]  /*9710*/  @!P2 ST.E.64 desc[UR52][R4.64], R72 ;  /* 0x000000480400a985 */ /* 0x0003e2000c101b34 */
[----:B------:R-:W-:Y:S02]  /*9720*/  ISETP.GE.AND P2, PT, R155, UR4, PT ;  /* 0x000000049b007c0c */ /* 0x000fe4000bf46270 */
[----:B------:R-:W-:Y:S01]  /*9730*/  @!P0 LEA.HI.X R11, R83, R7, R84, 0x2, P5 ;  /* 0x00000007530b8211 */ /* 0x000fe200028f1454 */
[----:B------:R2:W-:Y:S01]  /*9740*/  @!P1 ST.E.64 desc[UR52][R8.64], R70 ;  /* 0x0000004608009985 */ /* 0x0005e2000c101b34 */
[----:B------:R-:W-:-:S02]  /*9750*/  ISETP.GE.AND P1, PT, R154, UR4, PT ;  /* 0x000000049a007c0c */ /* 0x000fc4000bf26270 */
[CC--:B------:R-:W-:Y:S01]  /*9760*/  @!P3 LEA R12, P6, R157.reuse, R6.reuse, 0x2 ;  /* 0x000000069d0cb211 */ /* 0x0c0fe200078c10ff */
[----:B------:R3:W-:Y:S01]  /*9770*/  @!P0 ST.E.64 desc[UR52][R10.64], R64 ;  /* 0x000000400a008985 */ /* 0x0007e2000c101b34 */
[CC--:B------:R-:W-:Y:S02]  /*9780*/  @!P4 LEA R14, P5, R156.reuse, R6.reuse, 0x2 ;  /* 0x000000069c0ec211 */ /* 0x0c0fe400078a10ff */
[-C--:B------:R-:W-:Y:S02]  /*9790*/  @!P3 LEA.HI.X R13, R157, R7.reuse, R82, 0x2, P6 ;  /* 0x000000079d0db211 */ /* 0x080fe400030f1452 */
[----:B------:R-:W-:Y:S02]  /*97a0*/  ISETP.GE.AND P0, PT, R153, UR4, PT ;  /* 0x0000000499007c0c */ /* 0x000fe4000bf06270 */
[----:B------:R-:W-:Y:S01]  /*97b0*/  @!P4 LEA.HI.X R15, R156, R7, R81, 0x2, P5 ;  /* 0x000000079c0fc211 */ /* 0x000fe200028f1451 */
[----:B------:R4:W-:Y:S01]  /*97c0*/  @!P3 ST.E.64 desc[UR52][R12.64], R62 ;  /* 0x0000003e0c00b985 */ /* 0x0009e2000c101b34 */
[----:B------:R-:W-:-:S02]  /*97d0*/  @!P2 LEA R24, P6, R155, R6, 0x2 ;  /* 0x000000069b18a211 */ /* 0x000fc400078c10ff */
[----:B------:R-:W-:Y:S01]  /*97e0*/  ISETP.GE.AND P3, PT, R152, UR4, PT ;  /* 0x0000000498007c0c */ /* 0x000fe2000bf66270 */
[----:B------:R0:W-:Y:S01]  /*97f0*/  @!P4 ST.E.64 desc[UR52][R14.64], R56 ;  /* 0x000000380e00c985 */ /* 0x0001e2000c101b34 */
[-C--:B------:R-:W-:Y:S02]  /*9800*/  @!P2 LEA.HI.X R25, R155, R7.reuse, R80, 0x2, P6 ;  /* 0x000000079b19a211 */ /* 0x080fe400030f1450 */
[C---:B-1----:R-:W-:Y:S02]  /*9810*/  @!P1 LEA R4, P4, R154.reuse, R6, 0x2 ;  /* 0x000000069a049211 */ /* 0x042fe400078810ff */
[----:B------:R-:W-:Y:S01]  /*9820*/  ISETP.GE.AND P5, PT, R23, UR4, PT ;  /* 0x0000000417007c0c */ /* 0x000fe2000bfa6270 */
[----:B------:R1:W-:Y:S01]  /*9830*/  @!P2 ST.E.64 desc[UR52][R24.64], R54 ;  /* 0x000000361800a985 */ /* 0x0003e2000c101b34 */
[----:B------:R-:W-:Y:S02]  /*9840*/  @!P1 LEA.HI.X R5, R154, R7, R79, 0x2, P4 ;  /* 0x000000079a059211 */ /* 0x000fe400020f144f */
[----:B------:R-:W-:-:S02]  /*9850*/  ISETP.GE.AND P4, PT, R22, UR4, PT ;  /* 0x0000000416007c0c */ /* 0x000fc4000bf86270 */
[----:B------:R-:W-:Y:S01]  /*9860*/  ISETP.GE.AND P2, PT, R19, UR4, PT ;  /* 0x0000000413007c0c */ /* 0x000fe2000bf46270 */
[----:B------:R1:W-:Y:S01]  /*9870*/  @!P1 ST.E.64 desc[UR52][R4.64], R48 ;  /* 0x0000003004009985 */ /* 0x0003e2000c101b34 */
[CC--:B--2---:R-:W-:Y:S02]  /*9880*/  @!P0 LEA R8, P6, R153.reuse, R6.reuse, 0x2 ;  /* 0x0000000699088211 */ /* 0x0c4fe400078c10ff */
[C---:B---3--:R-:W-:Y:S02]  /*9890*/  @!P3 LEA R10, P1, R152.reuse, R6, 0x2 ;  /* 0x00000006980ab211 */ /* 0x048fe400078210ff */
[-C--:B------:R-:W-:Y:S02]  /*98a0*/  @!P0 LEA.HI.X R9, R153, R7.reuse, R78, 0x2, P6 ;  /* 0x0000000799098211 */ /* 0x080fe400030f144e */
[----:B------:R-:W-:-:S03]  /*98b0*/  @!P3 LEA.HI.X R11, R152, R7, R77, 0x2, P1 ;  /* 0x00000007980bb211 */ /* 0x000fc600008f144d */
[----:B------:R1:W-:Y:S01]  /*98c0*/  @!P0 ST.E.64 desc[UR52][R8.64], R46 ;  /* 0x0000002e08008985 */ /* 0x0003e2000c101b34 */
[-C--:B----4-:R-:W-:Y:S02]  /*98d0*/  @!P5 LEA R12, P0, R23, R6.reuse, 0x2 ;  /* 0x00000006170cd211 */ /* 0x090fe400078010ff */
[CC--:B0-----:R-:W-:Y:S01]  /*98e0*/  @!P4 LEA R14, P1, R22.reuse, R6.reuse, 0x2 ;  /* 0x00000006160ec211 */ /* 0x0c1fe200078210ff */
[----:B------:R1:W-:Y:S01]  /*98f0*/  @!P3 ST.E.64 desc[UR52][R10.64], R40 ;  /* 0x000000280a00b985 */ /* 0x0003e2000c101b34 */
[----:B------:R-:W-:Y:S02]  /*9900*/  @!P2 LEA R6, P6, R19, R6, 0x2 ;  /* 0x000000061306a211 */ /* 0x000fe400078c10ff */
[-C--:B------:R-:W-:Y:S02]  /*9910*/  @!P5 LEA.HI.X R13, R23, R7.reuse, R76, 0x2, P0 ;  /* 0x00000007170dd211 */ /* 0x080fe400000f144c */
[-C--:B------:R-:W-:Y:S02]  /*9920*/  @!P4 LEA.HI.X R15, R22, R7.reuse, R75, 0x2, P1 ;  /* 0x00000007160fc211 */ /* 0x080fe400008f144b */
[----:B------:R-:W-:Y:S01]  /*9930*/  @!P2 LEA.HI.X R7, R19, R7, R27, 0x2, P6 ;  /* 0x000000071307a211 */ /* 0x000fe200030f141b */
[----:B------:R1:W-:Y:S04]  /*9940*/  @!P5 ST.E.64 desc[UR52][R12.64], R38 ;  /* 0x000000260c00d985 */ /* 0x0003e8000c101b34 */
[----:B------:R1:W-:Y:S04]  /*9950*/  @!P4 ST.E.64 desc[UR52][R14.64], R32 ;  /* 0x000000200e00c985 */ /* 0x0003e8000c101b34 */
[----:B------:R1:W-:Y:S02]  /*9960*/  @!P2 ST.E.64 desc[UR52][R6.64], R30 ;  /* 0x0000001e0600a985 */ /* 0x0003e4000c101b34 */
.L_x_169:
[----:B------:R-:W-:Y:S05]  /*9970*/  BSYNC B1 ;  /* 0x0000000000017941 */ /* 0x000fea0003800000 */
.L_x_168:
[----:B------:R-:W-:Y:S01]  /*9980*/  ISETP.GE.AND P0, PT, R26, R3, PT ;  /* 0x000000031a00720c */ /* 0x000fe20003f06270 */
[----:B-1----:R1:W3:Y:S04]  /*9990*/  SHFL.IDX PT, R5, R2, 0x1, 0x1c1f ;  /* 0x003c1f0002057f89 */ /* 0x0022e800000e0000 */
[----:B------:R1:W4:Y:S08]  /*99a0*/  SHFL.IDX PT, R4, R0, 0x1, 0x1c1f ;  /* 0x003c1f0000047f89 */ /* 0x00033000000e0000 */
[----:B-1----:R-:W-:Y:S05]  /*99b0*/  @P0 BRA `(.L_x_167) ;  /* 0x0000000c00a00947 */ /* 0x002fea0003800000 */
[----:B------:R-:W-:Y:S02]  /*99c0*/  ULDC UR4, c[0x0][0xac8] ;  /* 0x0002b20000047ab9 */ /* 0x000fe40000000800 */
[----:B-----5:R-:W-:Y:S02]  /*99d0*/  ISETP.GE.AND P5, PT, R85, UR4, PT ;  /* 0x0000000455007c0c */ /* 0x020fe4000bfa6270 */
[----:B------:R-:W-:Y:S02]  /*99e0*/  ISETP.GE.AND P1, PT, R87, UR4, PT ;  /* 0x0000000457007c0c */ /* 0x000fe4000bf26270 */
[----:B------:R-:W-:Y:S02]  /*99f0*/  ISETP.GE.AND P2, PT, R83, UR4, PT ;  /* 0x0000000453007c0c */ /* 0x000fe4000bf46270 */
[----:B------:R-:W-:Y:S02]  /*9a00*/  ISETP.GE.AND P4, PT, R157, UR4, PT ;  /* 0x000000049d007c0c */ /* 0x000fe4000bf86270 */
[----:B------:R-:W-:-:S05]  /*9a10*/  ISETP.GE.AND P3, PT, R156, UR4, PT ;  /* 0x000000049c007c0c */ /* 0x000fca000bf66270 */
[-C--:B----4-:R-:W-:Y:S02]  /*9a20*/  @!P5 LEA R6, P0, R85, R4.reuse, 0x2 ;  /* 0x000000045506d211 */ /* 0x090fe400078010ff */
[----:B0--3--:R-:W-:Y:S02]  /*9a30*/  @!P1 IMAD.WIDE R2, R87, 0x4, R4 ;  /* 0x0000000457029825 */ /* 0x009fe400078e0204 */
[----:B--2---:R-:W-:Y:S02]  /*9a40*/  @!P5 LEA.HI.X R7, R85, R5, R86, 0x2, P0 ;  /* 0x000000055507d211 */ /* 0x004fe400000f1456 */
[----:B------:R-:W-:Y:S01]  /*9a50*/  ISETP.GE.AND P0, PT, R155, UR4, PT ;  /* 0x000000049b007c0c */ /* 0x000fe2000bf06270 */
[----:B------:R0:W-:Y:S01]  /*9a60*/  @!P1 ST.E.64 desc[UR52][R2.64], R68 ;  /* 0x0000004402009985 */ /* 0x0001e2000c101b34 */
[-C--:B------:R-:W-:Y:S02]  /*9a70*/  @!P2 LEA R8, P1, R83, R4.reuse, 0x2 ;  /* 0x000000045308a211 */ /* 0x080fe400078210ff */
[-C--:B------:R-:W-:Y:S01]  /*9a80*/  @!P3 LEA R12, P6, R156, R4.reuse, 0x2 ;  /* 0x000000049c0cb211 */ /* 0x080fe200078c10ff */
[----:B------:R1:W-:Y:S01]  /*9a90*/  @!P5 ST.E.64 desc[UR52][R6.64], R66 ;  /* 0x000000420600d985 */ /* 0x0003e2000c101b34 */
[----:B------:R-:W-:-:S02]  /*9aa0*/  @!P4 LEA R10, P5, R157, R4, 0x2 ;  /* 0x000000049d0ac211 */ /* 0x000fc400078a10ff */
[-C--:B------:R-:W-:Y:S02]  /*9ab0*/  @!P2 LEA.HI.X R9, R83, R5.reuse, R84, 0x2, P1 ;  /* 0x000000055309a211 */ /* 0x080fe400008f1454 */
[-C--:B------:R-:W-:Y:S02]  /*9ac0*/  @!P4 LEA.HI.X R11, R157, R5.reuse, R82, 0x2, P5 ;  /* 0x000000059d0bc211 */ /* 0x080fe400028f1452 */
[----:B------:R-:W-:Y:S01]  /*9ad0*/  ISETP.GE.AND P1, PT, R154, UR4, PT ;  /* 0x000000049a007c0c */ /* 0x000fe2000bf26270 */
[----:B------:R2:W-:Y:S01]  /*9ae0*/  @!P2 ST.E.64 desc[UR52][R8.64], R60 ;  /* 0x0000003c0800a985 */ /* 0x0005e2000c101b34 */
[----:B------:R-:W-:Y:S02]  /*9af0*/  @!P3 LEA.HI.X R13, R156, R5, R81, 0x2, P6 ;  /* 0x000000059c0db211 */ /* 0x000fe400030f1451 */
[----:B------:R-:W-:Y:S01]  /*9b00*/  ISETP.GE.AND P2, PT, R153, UR4, PT ;  /* 0x0000000499007c0c */ /* 0x000fe2000bf46270 */
[----:B------:R3:W-:Y:S01]  /*9b10*/  @!P4 ST.E.64 desc[UR52][R10.64], R58 ;  /* 0x0000003a0a00c985 */ /* 0x0007e2000c101b34 */
[----:B0-----:R-:W-:-:S02]  /*9b20*/  @!P0 LEA R2, P4, R155, R4, 0x2 ;  /* 0x000000049b028211 */ /* 0x001fc400078810ff */
[----:B------:R-:W-:Y:S01]  /*9b30*/  ISETP.GE.AND P5, PT, R152, UR4, PT ;  /* 0x0000000498007c0c */ /* 0x000fe2000bfa6270 */
[----:B------:R0:W-:Y:S01]  /*9b40*/  @!P3 ST.E.64 desc[UR52][R12.64], R52 ;  /* 0x000000340c00b985 */ /* 0x0001e2000c101b34 */
[----:B------:R-:W-:Y:S02]  /*9b50*/  @!P0 LEA.HI.X R3, R155, R5, R80, 0x2, P4 ;  /* 0x000000059b038211 */ /* 0x000fe400020f1450 */
[----:B------:R-:W-:Y:S02]  /*9b60*/  ISETP.GE.AND P4, PT, R23, UR4, PT ;  /* 0x0000000417007c0c */ /* 0x000fe4000bf86270 */
[----:B------:R-:W-:Y:S01]  /*9b70*/  ISETP.GE.AND P3, PT, R22, UR4, PT ;  /* 0x0000000416007c0c */ /* 0x000fe2000bf66270 */
[----:B------:R4:W-:Y:S01]  /*9b80*/  @!P0 ST.E.64 desc[UR52][R2.64], R50 ;  /* 0x0000003202008985 */ /* 0x0009e2000c101b34 */
[----:B-1----:R-:W-:-:S04]  /*9b90*/  @!P1 LEA R6, P6, R154, R4, 0x2 ;  /* 0x000000049a069211 */ /* 0x002fc800078c10ff */
[-C--:B------:R-:W-:Y:S02]  /*9ba0*/  @!P1 LEA.HI.X R7, R154, R5.reuse, R79, 0x2, P6 ;  /* 0x000000059a079211 */ /* 0x080fe400030f144f */
[CC--:B--2---:R-:W-:Y:S02]  /*9bb0*/  @!P2 LEA R8, P6, R153.reuse, R4.reuse, 0x2 ;  /* 0x000000049908a211 */ /* 0x0c4fe400078c10ff */
[-C--:B---3--:R-:W-:Y:S01]  /*9bc0*/  @!P5 LEA R10, P0, R152, R4.reuse, 0x2 ;  /* 0x00000004980ad211 */ /* 0x088fe200078010ff */
[----:B------:R4:W-:Y:S01]  /*9bd0*/  @!P1 ST.E.64 desc[UR52][R6.64], R44 ;  /* 0x0000002c06009985 */ /* 0x0009e2000c101b34 */
[-C--:B------:R-:W-:Y:S02]  /*9be0*/  @!P2 LEA.HI.X R9, R153, R5.reuse, R78, 0x2, P6 ;  /* 0x000000059909a211 */ /* 0x080fe400030f144e */
[-C--:B0-----:R-:W-:Y:S02]  /*9bf0*/  @!P4 LEA R12, P1, R23, R4.reuse, 0x2 ;  /* 0x00000004170cc211 */ /* 0x081fe400078210ff */
[----:B------:R-:W-:Y:S01]  /*9c00*/  @!P3 LEA R14, P6, R22, R4, 0x2 ;  /* 0x00000004160eb211 */ /* 0x000fe200078c10ff */
[----:B------:R4:W-:Y:S01]  /*9c10*/  @!P2 ST.E.64 desc[UR52][R8.64], R42 ;  /* 0x0000002a0800a985 */ /* 0x0009e2000c101b34 */
[----:B------:R-:W-:-:S02]  /*9c20*/  @!P5 LEA.HI.X R11, R152, R5, R77, 0x2, P0 ;  /* 0x00000005980bd211 */ /* 0x000fc400000f144d */
[-C--:B------:R-:W-:Y:S02]  /*9c30*/  @!P4 LEA.HI.X R13, R23, R5.reuse, R76, 0x2, P1 ;  /* 0x00000005170dc211 */ /* 0x080fe400008f144c */
[----:B------:R-:W-:Y:S01]  /*9c40*/  @!P3 LEA.HI.X R15, R22, R5, R75, 0x2, P6 ;  /* 0x00000005160fb211 */ /* 0x000fe200030f144b */
[----:B------:R4:W-:Y:S01]  /*9c50*/  @!P5 ST.E.64 desc[UR52][R10.64], R36 ;  /* 0x000000240a00d985 */ /* 0x0009e2000c101b34 */
[----:B------:R-:W-:-:S03]  /*9c60*/  ISETP.GE.AND P0, PT, R19, UR4, PT ;  /* 0x0000000413007c0c */ /* 0x000fc6000bf06270 */
[----:B------:R4:W-:Y:S04]  /*9c70*/  @!P4 ST.E.64 desc[UR52][R12.64], R34 ;  /* 0x000000220c00c985 */ /* 0x0009e8000c101b34 */
[----:B------:R4:W-:Y:S06]  /*9c80*/  @!P3 ST.E.64 desc[UR52][R14.64], R28 ;  /* 0x0000001c0e00b985 */ /* 0x0009ec000c101b34 */
[----:B------:R-:W-:Y:S05]  /*9c90*/  @P0 BRA `(.L_x_167) ;  /* 0x0000000800e80947 */ /* 0x000fea0003800000 */
[----:B----4-:R-:W-:-:S04]  /*9ca0*/  LEA R2, P0, R19, R4, 0x2 ;  /* 0x0000000413027211 */ /* 0x010fc800078010ff */
[----:B------:R-:W-:-:S05]  /*9cb0*/  LEA.HI.X R3, R19, R5, R27, 0x2, P0 ;  /* 0x0000000513037211 */ /* 0x000fca00000f141b */
[----:B------:R0:W-:Y:S01]  /*9cc0*/  ST.E.64 desc[UR52][R2.64], R20 ;  /* 0x0000001402007985 */ /* 0x0001e2000c101b34 */
[----:B------:R-:W-:Y:S05]  /*9cd0*/  BRA `(.L_x_167) ;  /* 0x0000000800d87947 */ /* 0x000fea0003800000 */
.L_x_162:
[----:B------:R-:W-:Y:S02]  /*9ce0*/  ULDC.64 UR8, c[0x0][0xc00] ;  /* 0x0003000000087ab9 */ /* 0x000fe40000000a00 */
[----:B------:R-:W-:-:S04]  /*9cf0*/  UISETP.NE.U32.AND UP0, UPT, UR8, URZ, UPT ;  /* 0x0000003f0800728c */ /* 0x000fc8000bf05070 */
[----:B------:R-:W-:-:S03]  /*9d00*/  UISETP.NE.AND.EX UP0, UPT, UR9, URZ, UPT, UP0 ;  /* 0x0000003f0900728c */ /* 0x000fc6000bf05300 */
[----:B------:R-:W-:Y:S02]  /*9d10*/  ULDC.64 UR8, c[0x0][0xc00] ;  /* 0x0003000000087ab9 */ /* 0x000fe40000000a00 */
[----:B------:R-:W-:Y:S01]  /*9d20*/  UIMAD.WIDE UR8, UR38, 0x4, UR8 ;  /* 0x00000004260878a5 */ /* 0x000fe2000f8e0208 */
[----:B------:R-:W-:-:S05]  /*9d30*/  PLOP3.LUT P1, PT, PT, PT, UP0, 0x80, 0x0 ;  /* 0x000000000000781c */ /* 0x000fca0003f2f008 */
[----:B------:R-:W-:Y:S02]  /*9d40*/  IMAD.U32 R2, RZ, RZ, UR8 ;  /* 0x00000008ff027e24 */ /* 0x000fe4000f8e00ff */
[----:B------:R-:W-:Y:S01]  /*9d50*/  IMAD.U32 R3, RZ, RZ, UR9 ;  /* 0x00000009ff037e24 */ /* 0x000fe2000f8e00ff */
[----:B------:R-:W-:Y:S02]  /*9d60*/  ULDC.64 UR8, c[0x0][0xc08] ;  /* 0x0003020000087ab9 */ /* 0x000fe40000000a00 */
[----:B------:R-:W-:-:S03]  /*9d70*/  UISETP.NE.U32.AND UP1, UPT, UR8, URZ, UPT ;  /* 0x0000003f0800728c */ /* 0x000fc6000bf25070 */
[----:B------:R-:W2:Y:S01]  /*9d80*/  @P1 LDG.E R6, desc[UR52][R2.64] ;  /* 0x0000003402061981 */ /* 0x000ea2000c1e1900 */
[----:B------:R-:W-:Y:S01]  /*9d90*/  UISETP.NE.AND.EX UP1, UPT, UR9, URZ, UPT, UP1 ;  /* 0x0000003f0900728c */ /* 0x000fe2000bf25310 */
[----:B------:R-:W-:Y:S01]  /*9da0*/  ULDC UR4, c[0x0][0xa88] ;  /* 0x0002a20000047ab9 */ /* 0x000fe20000000800 */
[----:B------:R-:W0:Y:S01]  /*9db0*/  S2R R7, SR_TID.X ;  /* 0x0000000000077919 */ /* 0x000e220000002100 */
[----:B------:R-:W-:-:S03]  /*9dc0*/  IMAD.U32 R0, RZ, RZ, UR4 ;  /* 0x00000004ff007e24 */ /* 0x000fc6000f8e00ff */
[----:B------:R-:W-:-:S05]  /*9dd0*/  PLOP3.LUT P2, PT, PT, PT, UP1, 0x80, 0x0 ;  /* 0x000000000000781c */ /* 0x000fca0003f4f018 */
[----:B------:R-:W-:Y:S02]  /*9de0*/  @UP1 ULDC.64 UR8, c[0x0][0xc08] ;  /* 0x0003020000081ab9 */ /* 0x000fe40000000a00 */
[----:B------:R-:W-:-:S06]  /*9df0*/  @UP1 UIMAD.WIDE UR8, UR38, 0x4, UR8 ;  /* 0x00000004260818a5 */ /* 0x000fcc000f8e0208 */
[----:B------:R-:W-:Y:S02]  /*9e00*/  IMAD.U32 R4, RZ, RZ, UR8 ;  /* 0x00000008ff047e24 */ /* 0x000fe4000f8e00ff */
[----:B------:R-:W-:-:S05]  /*9e10*/  IMAD.U32 R5, RZ, RZ, UR9 ;  /* 0x00000009ff057e24 */ /* 0x000fca000f8e00ff */
[----:B------:R1:W5:Y:S01]  /*9e20*/  @P2 LDG.E R0, desc[UR52][R4.64] ;  /* 0x0000003404002981 */ /* 0x000362000c1e1900 */
[----:B------:R-:W-:Y:S01]  /*9e30*/  UMOV UR4, URZ ;  /* 0x0000003f00047c82 */ /* 0x000fe20008000000 */
[----:B0-----:R-:W-:-:S05]  /*9e40*/  VIADD R10, R7, 0xffffff80 ;  /* 0xffffff80070a7836 */ /* 0x001fca0000000000 */
[----:B------:R-:W-:Y:S02]  /*9e50*/  ISETP.GT.AND P0, PT, R10, 0xbf, PT ;  /* 0x000000bf0a00780c */ /* 0x000fe40003f04270 */
[----:B--2---:R-:W-:-:S13]  /*9e60*/  @P1 R2UR UR4, R6 ;  /* 0x00000000060412ca */ /* 0x004fda00000e0000 */
[----:B------:R-:W-:Y:S01]  /*9e70*/  USHF.R.S32.HI UR16, URZ, 0x1f, UR4 ;  /* 0x0000001f3f107899 */ /* 0x000fe20008011404 */
[----:B-1----:R-:W-:Y:S11]  /*9e80*/  @P2 BRA `(.L_x_170) ;  /* 0x0000000000102947 */ /* 0x002ff60003800000 */
[----:B------:R-:W-:Y:S05]  /*9e90*/  @!P1 BRA `(.L_x_170) ;  /* 0x00000000000c9947 */ /* 0x000fea0003800000 */
[----:B------:R-:W2:Y:S04]  /*9ea0*/  LDG.E R5, desc[UR52][R2.64] ;  /* 0x0000003402057981 */ /* 0x000ea8000c1e1900 */
[----:B-----5:R-:W2:Y:S02]  /*9eb0*/  LDG.E R0, desc[UR52][R2.64+0x4] ;  /* 0x0000043402007981 */ /* 0x020ea4000c1e1900 */
[----:B--2---:R-:W-:-:S07]  /*9ec0*/  IMAD.IADD R0, R0, 0x1, -R5 ;  /* 0x0000000100007824 */ /* 0x004fce00078e0a05 */
.L_x_170:
[----:B------:R-:W-:Y:S01]  /*9ed0*/  USEL UR38, UR38, URZ, !UP0 ;  /* 0x0000003f26267287 */ /* 0x000fe2000c000000 */
[----:B------:R-:W-:Y:S01]  /*9ee0*/  BSSY B1, `(.L_x_171) ;  /* 0x0000038000017945 */ /* 0x000fe20003800000 */
[----:B------:R-:W-:-:S03]  /*9ef0*/  USEL UR39, UR39, URZ, !UP0 ;  /* 0x0000003f27277287 */ /* 0x000fc6000c000000 */
[----:B------:R-:W-:Y:S09]  /*9f00*/  @P0 BRA `(.L_x_172) ;  /* 0x0000000000d40947 */ /* 0x000ff20003800000 */
[----:B------:R-:W0:Y:S01]  /*9f10*/  LDC R9, c[0x0][0xbe8] ;  /* 0x0002fa00ff097b82 */ /* 0x000e220000000800 */
[----:B------:R-:W-:-:S04]  /*9f20*/  IMAD.U32 R2, RZ, RZ, UR41 ;  /* 0x00000029ff027e24 */ /* 0x000fc8000f8e00ff */
[----:B------:R-:W-:-:S04]  /*9f30*/  IMAD R2, R2, 0xc0, R7 ;  /* 0x000000c002027824 */ /* 0x000fc800078e0207 */
[----:B------:R-:W-:Y:S02]  /*9f40*/  VIADD R4, R2, 0xffffff80 ;  /* 0xffffff8002047836 */ /* 0x000fe40000000000 */
[----:B0----5:R-:W-:-:S05]  /*9f50*/  IMAD R3, R0, R9, RZ ;  /* 0x0000000900037224 */ /* 0x021fca00078e02ff */
[----:B------:R-:W-:-:S13]  /*9f60*/  ISETP.GE.AND P0, PT, R4, R3, PT ;  /* 0x000000030400720c */ /* 0x000fda0003f06270 */
[----:B------:R-:W-:Y:S05]  /*9f70*/  @P0 BRA `(.L_x_172) ;  /* 0x0000000000b80947 */ /* 0x000fea0003800000 */
[----:B------:R-:W-:Y:S01]  /*9f80*/  ISETP.NE.AND P0, PT, R9, 0x1, PT ;  /* 0x000000010900780c */ /* 0x000fe20003f05270 */
[----:B------:R-:W-:Y:S01]  /*9f90*/  UISETP.GT.AND UP2, UPT, UR44, 0x1, UPT ;  /* 0x000000012c00788c */ /* 0x000fe2000bf44270 */
[----:B------:R-:W-:Y:S01]  /*9fa0*/  IMAD.MOV.U32 R5, RZ, RZ, R4 ;  /* 0x000000ffff057224 */ /* 0x000fe200078e0004 */
[----:B------:R-:W-:Y:S02]  /*9fb0*/  UMOV UR8, 0x9b8 ;  /* 0x000009b800087882 */ /* 0x000fe40000000000 */
[----:B------:R-:W-:Y:S02]  /*9fc0*/  USEL UR17, UR8, 0x978, UP2 ;  /* 0x0000097808117887 */ /* 0x000fe40009000000 */
[----:B------:R-:W-:-:S06]  /*9fd0*/  USEL UR19, UR43, URZ, UP2 ;  /* 0x0000003f2b137287 */ /* 0x000fcc0009000000 */
[----:B------:R-:W0:Y:S04]  /*9fe0*/  @P0 LDC R3, c[0x0][0xbec] ;  /* 0x0002fb00ff030b82 */ /* 0x000e280000000800 */
[----:B------:R-:W-:Y:S01]  /*9ff0*/  ULDC.64 UR8, c[0x0][UR17+0x218] ;  /* 0x0000860011087abb */ /* 0x000fe20008000a00 */
[----:B------:R-:W-:Y:S01]  /*a000*/  ULDC.64 UR12, c[0x0][UR17+0x220] ;  /* 0x00008800110c7abb */ /* 0x000fe20008000a00 */
[----:B------:R-:W-:Y:S01]  /*a010*/  ULDC.64 UR14, c[0x0][UR17+0x228] ;  /* 0x00008a00110e7abb */ /* 0x000fe20008000a00 */
[----:B------:R-:W-:Y:S01]  /*a020*/  UIMAD.WIDE.U32 UR10, UR8, UR42, URZ ;  /* 0x0000002a080a72a5 */ /* 0x000fe2000f8e003f */
[----:B------:R-:W1:Y:S01]  /*a030*/  @P0 LDC R7, c[0x0][0xbf0] ;  /* 0x0002fc00ff070b82 */ /* 0x000e620000000800 */
[----:B------:R-:W-:Y:S02]  /*a040*/  UIMAD UR18, UR9, UR42, URZ ;  /* 0x0000002a091272a4 */ /* 0x000fe4000f8e023f */
[----:B------:R-:W-:-:S02]  /*a050*/  UIMAD UR13, UR13, UR38, URZ ;  /* 0x000000260d0d72a4 */ /* 0x000fc4000f8e023f */
[----:B------:R-:W-:Y:S02]  /*a060*/  UIMAD.WIDE.U32 UR20, UR14, UR19, URZ ;  /* 0x000000130e1472a5 */ /* 0x000fe4000f8e003f */
[----:B------:R-:W-:Y:S02]  /*a070*/  UIMAD.WIDE.U32 UR8, UR12, UR38, URZ ;  /* 0x000000260c0872a5 */ /* 0x000fe4000f8e003f */
[----:B------:R-:W-:Y:S02]  /*a080*/  UIMAD UR14, UR15, UR19, URZ ;  /* 0x000000130f0e72a4 */ /* 0x000fe4000f8e023f */
[----:B------:R-:W-:Y:S02]  /*a090*/  UIMAD UR13, UR12, UR39, UR13 ;  /* 0x000000270c0d72a4 */ /* 0x000fe4000f8e020d */
[----:B------:R-:W-:Y:S02]  /*a0a0*/  UIADD3 UR10, UP0, UP1, UR8, UR10, UR4 ;  /* 0x0000000a080a7290 */ /* 0x000fe4000f91e004 */
[----:B------:R-:W-:Y:S01]  /*a0b0*/  UIADD3 UR8, UR14, UR21, URZ ;  /* 0x000000150e087290 */ /* 0x000fe2000fffe03f */
[----:B0-----:R-:W-:Y:S01]  /*a0c0*/  @P0 IMAD.HI.U32 R2, R4, R3, RZ ;  /* 0x0000000304020227 */ /* 0x001fe200078e00ff */
[----:B------:R-:W-:-:S02]  /*a0d0*/  UIADD3 UR11, UR18, UR11, URZ ;  /* 0x0000000b120b7290 */ /* 0x000fc4000fffe03f */
[----:B------:R-:W-:Y:S01]  /*a0e0*/  UIADD3 UR13, UR9, UR13, URZ ;  /* 0x0000000d090d7290 */ /* 0x000fe2000fffe03f */
[----:B------:R-:W-:Y:S02]  /*a0f0*/  IMAD.U32 R3, RZ, RZ, UR21 ;  /* 0x00000015ff037e24 */ /* 0x000fe4000f8e00ff */
[----:B------:R-:W-:Y:S01]  /*a100*/  IMAD.U32 R6, RZ, RZ, UR8 ;  /* 0x00000008ff067e24 */ /* 0x000fe2000f8e00ff */
[----:B------:R-:W-:Y:S01]  /*a110*/  ULDC.64 UR8, c[0x0][UR17+0x210] ;  /* 0x0000840011087abb */ /* 0x000fe20008000a00 */
[----:B-1----:R-:W-:Y:S01]  /*a120*/  @P0 SHF.R.U32.HI R5, RZ, R7, R2 ;  /* 0x00000007ff050219 */ /* 0x002fe20000011602 */
[----:B------:R-:W-:-:S04]  /*a130*/  IMAD.U32 R2, RZ, RZ, UR20 ;  /* 0x00000014ff027e24 */ /* 0x000fc8000f8e00ff */
[--C-:B------:R-:W-:Y:S01]  /*a140*/  IMAD.MOV R7, RZ, RZ, -R5.reuse ;  /* 0x000000ffff077224 */ /* 0x100fe200078e0a05 */
[----:B------:R-:W-:Y:S01]  /*a150*/  IADD3 R2, P0, P1, R5, UR10, R2 ;  /* 0x0000000a05027c10 */ /* 0x000fe2000f91e002 */
[----:B------:R-:W-:Y:S01]  /*a160*/  UIADD3.X UR10, UR13, UR11, UR16, UP0, UP1 ;  /* 0x0000000b0d0a7290 */ /* 0x000fe200087e2410 */
[----:B------:R-:W-:Y:S01]  /*a170*/  SHF.R.S32.HI R5, RZ, 0x1f, R5 ;  /* 0x0000001fff057819 */ /* 0x000fe20000011405 */
[----:B------:R-:W-:-:S04]  /*a180*/  IMAD R7, R9, R7, R4 ;  /* 0x0000000709077224 */ /* 0x000fc800078e0204 */
[----:B------:R-:W-:Y:S01]  /*a190*/  IADD3.X R3, R5, UR10, R6, P0, P1 ;  /* 0x0000000a05037c10 */ /* 0x000fe200087e2406 */
[C---:B------:R-:W-:Y:S01]  /*a1a0*/  IMAD R9, R7.reuse, UR9, RZ ;  /* 0x0000000907097c24 */ /* 0x040fe2000f8e02ff */
[----:B------:R-:W-:Y:S01]  /*a1b0*/  SHF.R.S32.HI R4, RZ, 0x1f, R7 ;  /* 0x0000001fff047819 */ /* 0x000fe20000011407 */
[----:B------:R-:W-:Y:S01]  /*a1c0*/  ULDC.64 UR10, c[0x0][0xba8] ;  /* 0x0002ea00000a7ab9 */ /* 0x000fe20000000a00 */
[----:B------:R-:W-:Y:S01]  /*a1d0*/  @!UP2 ULDC UR10, c[0x0][0xb50] ;  /* 0x0002d400000aaab9 */ /* 0x000fe20000000800 */
[----:B------:R-:W-:Y:S01]  /*a1e0*/  IMAD.WIDE.U32 R2, R7, UR8, R2 ;  /* 0x0000000807027c25 */ /* 0x000fe2000f8e0002 */
[----:B------:R-:W-:-:S03]  /*a1f0*/  @!UP2 ULDC UR11, c[0x0][0xb54] ;  /* 0x0002d500000baab9 */ /* 0x000fc60000000800 */
[----:B------:R-:W-:Y:S01]  /*a200*/  IMAD R9, R4, UR8, R9 ;  /* 0x0000000804097c24 */ /* 0x000fe2000f8e0209 */
[----:B------:R-:W-:-:S03]  /*a210*/  LEA R4, P0, R2, UR10, 0x2 ;  /* 0x0000000a02047c11 */ /* 0x000fc6000f8010ff */
[----:B------:R-:W-:-:S05]  /*a220*/  IMAD.IADD R3, R3, 0x1, R9 ;  /* 0x0000000103037824 */ /* 0x000fca00078e0209 */
[----:B------:R-:W-:Y:S01]  /*a230*/  LEA.HI.X R5, R2, UR11, R3, 0x2, P0 ;  /* 0x0000000b02057c11 */ /* 0x000fe200080f1403 */
[----:B------:R-:W-:-:S05]  /*a240*/  IMAD.MOV.U32 R3, RZ, RZ, -0x800000 ;  /* 0xff800000ff037424 */ /* 0x000fca00078e00ff */
[----:B------:R0:W-:Y:S02]  /*a250*/  STG.E desc[UR52][R4.64], R3 ;  /* 0x0000000304007986 */ /* 0x0001e4000c101934 */
.L_x_172:
[----:B------:R-:W-:Y:S05]  /*a260*/  BSYNC B1 ;  /* 0x0000000000017941 */ /* 0x000fea0003800000 */
.L_x_171:
[----:B------:R-:W-:-:S06]  /*a270*/  UISETP.GT.AND UP0, UPT, UR44, 0x1, UPT ;  /* 0x000000012c00788c */ /* 0x000fcc000bf04270 */
[----:B------:R-:W-:-:S13]  /*a280*/  PLOP3.LUT P0, PT, PT, PT, UP0, 0x80, 0x0 ;  /* 0x000000000000781c */ /* 0x000fda0003f0f008 */
[----:B------:R-:W-:Y:S05]  /*a290*/  @P0 BRA `(.L_x_167) ;  /* 0x0000000400680947 */ /* 0x000fea0003800000 */
[----:B------:R-:W1:Y:S01]  /*a2a0*/  LDC R11, c[0x0][0xbe8] ;  /* 0x0002fa00ff0b7b82 */ /* 0x000e620000000800 */
[--C-:B------:R-:W-:Y:S01]  /*a2b0*/  SHF.R.S32.HI R2, RZ, 0x1f, R10.reuse ;  /* 0x0000001fff027819 */ /* 0x100fe2000001140a */
[----:B------:R-:W-:Y:S01]  /*a2c0*/  ULDC.64 UR12, c[0x0][0xaa0] ;  /* 0x0002a800000c7ab9 */ /* 0x000fe20000000a00 */
[----:B------:R-:W-:Y:S01]  /*a2d0*/  SHF.R.S32.HI R8, RZ, 0x1f, R10 ;  /* 0x0000001fff087819 */ /* 0x000fe2000001140a */
[----:B------:R-:W-:Y:S01]  /*a2e0*/  UIMAD UR10, UR16, UR12, URZ ;  /* 0x0000000c100a72a4 */ /* 0x000fe2000f8e023f */
[-C--:B------:R-:W-:Y:S01]  /*a2f0*/  LEA.HI R2, R2, R10.reuse, RZ, 0x2 ;  /* 0x0000000a02027211 */ /* 0x080fe200078f10ff */
[----:B------:R-:W-:Y:S01]  /*a300*/  UIMAD.WIDE.U32 UR8, UR4, UR12, URZ ;  /* 0x0000000c040872a5 */ /* 0x000fe2000f8e003f */
[----:B------:R-:W-:Y:S01]  /*a310*/  LEA.HI R8, R8, R10, RZ, 0x2 ;  /* 0x0000000a08087211 */ /* 0x000fe200078f10ff */
[----:B------:R-:W-:Y:S01]  /*a320*/  UIMAD UR10, UR4, UR13, UR10 ;  /* 0x0000000d040a72a4 */ /* 0x000fe2000f8e020a */
[----:B------:R-:W-:Y:S01]  /*a330*/  LOP3.LUT R2, R2, 0xfffffffc, RZ, 0xc0, !PT ;  /* 0xfffffffc02027812 */ /* 0x000fe200078ec0ff */
[----:B0-----:R-:W-:Y:S01]  /*a340*/  IMAD.U32 R5, RZ, RZ, UR41 ;  /* 0x00000029ff057e24 */ /* 0x001fe2000f8e00ff */
[----:B------:R-:W-:Y:S01]  /*a350*/  SHF.R.S32.HI R8, RZ, 0x2, R8 ;  /* 0x00000002ff087819 */ /* 0x000fe20000011408 */
[----:B------:R-:W-:Y:S01]  /*a360*/  UIADD3 UR9, UR9, UR10, URZ ;  /* 0x0000000a09097290 */ /* 0x000fe2000fffe03f */
[----:B------:R-:W-:Y:S01]  /*a370*/  IMAD.U32 R6, RZ, RZ, UR41 ;  /* 0x00000029ff067e24 */ /* 0x000fe2000f8e00ff */
[----:B------:R-:W-:Y:S01]  /*a380*/  BSSY B1, `(.L_x_173) ;  /* 0x000003a000017945 */ /* 0x000fe20003800000 */
[----:B------:R-:W-:Y:S01]  /*a390*/  IMAD.IADD R2, R10, 0x1, -R2 ;  /* 0x000000010a027824 */ /* 0x000fe200078e0a02 */
[----:B------:R-:W-:Y:S01]  /*a3a0*/  ULDC.64 UR10, c[0x0][0xae8] ;  /* 0x0002ba00000a7ab9 */ /* 0x000fe20000000a00 */
[----:B------:R-:W-:Y:S01]  /*a3b0*/  SHF.R.S32.HI R10, RZ, 0x1f, R18 ;  /* 0x0000001fff0a7819 */ /* 0x000fe20000011412 */
[----:B------:R-:W-:Y:S01]  /*a3c0*/  UIMAD.WIDE.U32 UR8, UR42, UR10, UR8 ;  /* 0x0000000a2a0872a5 */ /* 0x000fe2000f8e0008 */
[----:B------:R-:W-:Y:S01]  /*a3d0*/  IMAD R2, R2, 0x60, R8 ;  /* 0x0000006002027824 */ /* 0x000fe200078e0208 */
[----:B------:R-:W-:-:S02]  /*a3e0*/  SHF.R.S32.HI R14, RZ, 0x1f, R17 ;  /* 0x0000001fff0e7819 */ /* 0x000fc40000011411 */
[----:B------:R-:W-:Y:S01]  /*a3f0*/  UIMAD UR9, UR42, UR11, UR9 ;  /* 0x0000000b2a0972a4 */ /* 0x000fe2000f8e0209 */
[----:B------:R-:W-:Y:S01]  /*a400*/  IMAD R4, R5, 0xc0, R2 ;  /* 0x000000c005047824 */ /* 0x000fe200078e0202 */
[----:B-1----:R-:W-:Y:S01]  /*a410*/  ISETP.NE.AND P0, PT, R11, 0x1, PT ;  /* 0x000000010b00780c */ /* 0x002fe20003f05270 */
[----:B------:R-:W-:Y:S02]  /*a420*/  ULDC.64 UR10, c[0x0][0xaf0] ;  /* 0x0002bc00000a7ab9 */ /* 0x000fe40000000a00 */
[----:B------:R-:W-:Y:S01]  /*a430*/  UIMAD UR39, UR39, UR10, URZ ;  /* 0x0000000a272772a4 */ /* 0x000fe2000f8e023f */
[----:B------:R-:W-:-:S03]  /*a440*/  IMAD.MOV.U32 R5, RZ, RZ, R4 ;  /* 0x000000ffff057224 */ /* 0x000fc600078e0004 */
[----:B------:R-:W-:Y:S02]  /*a450*/  UIMAD UR4, UR38, UR11, UR39 ;  /* 0x0000000b260472a4 */ /* 0x000fe4000f8e0227 */
[----:B------:R-:W-:-:S03]  /*a460*/  UIMAD.WIDE.U32 UR38, UR38, UR10, UR8 ;  /* 0x0000000a262672a5 */ /* 0x000fc6000f8e0008 */
[----:B------:R-:W-:Y:S01]  /*a470*/  ULDC.64 UR8, c[0x0][0xae0] ;  /* 0x0002b80000087ab9 */ /* 0x000fe20000000a00 */
[----:B------:R-:W0:Y:S01]  /*a480*/  @P0 LDC R3, c[0x0][0xbec] ;  /* 0x0002fb00ff030b82 */ /* 0x000e220000000800 */
[----:B------:R-:W-:-:S07]  /*a490*/  UIADD3 UR4, UR39, UR4, URZ ;  /* 0x0000000427047290 */ /* 0x000fce000fffe03f */
[----:B------:R-:W1:Y:S01]  /*a4a0*/  @P0 LDC R7, c[0x0][0xbf0] ;  /* 0x0002fc00ff070b82 */ /* 0x000e620000000800 */
[----:B0-----:R-:W-:-:S04]  /*a4b0*/  @P0 IMAD.HI.U32 R2, R4, R3, RZ ;  /* 0x0000000304020227 */ /* 0x001fc800078e00ff */
[----:B------:R-:W-:Y:S02]  /*a4c0*/  IMAD.U32 R3, RZ, RZ, UR39 ;  /* 0x00000027ff037e24 */ /* 0x000fe4000f8e00ff */
[----:B------:R-:W-:Y:S01]  /*a4d0*/  IMAD.U32 R3, RZ, RZ, UR4 ;  /* 0x00000004ff037e24 */ /* 0x000fe2000f8e00ff */
[----:B-1----:R-:W-:-:S04]  /*a4e0*/  @P0 SHF.R.U32.HI R5, RZ, R7, R2 ;  /* 0x00000007ff050219 */ /* 0x002fc80000011602 */
[--C-:B------:R-:W-:Y:S01]  /*a4f0*/  SHF.R.S32.HI R2, RZ, 0x1f, R5.reuse ;  /* 0x0000001fff027819 */ /* 0x100fe20000011405 */
[----:B------:R-:W-:-:S04]  /*a500*/  IMAD.MOV R7, RZ, RZ, -R5 ;  /* 0x000000ffff077224 */ /* 0x000fc800078e0a05 */
[----:B------:R-:W-:Y:S02]  /*a510*/  IMAD R7, R11, R7, R4 ;  /* 0x000000070b077224 */ /* 0x000fe400078e0204 */
[----:B------:R-:W-:Y:S02]  /*a520*/  IMAD R4, R2, UR8, RZ ;  /* 0x0000000802047c24 */ /* 0x000fe4000f8e02ff */
[----:B------:R-:W-:Y:S02]  /*a530*/  IMAD.U32 R2, RZ, RZ, UR38 ;  /* 0x00000026ff027e24 */ /* 0x000fe4000f8e00ff */
[C---:B------:R-:W-:Y:S01]  /*a540*/  IMAD R9, R5.reuse, UR9, R4 ;  /* 0x0000000905097c24 */ /* 0x040fe2000f8e0204 */
[----:B------:R-:W-:Y:S01]  /*a550*/  SHF.R.S32.HI R4, RZ, 0x1f, R7 ;  /* 0x0000001fff047819 */ /* 0x000fe20000011407 */
[----:B------:R-:W-:Y:S01]  /*a560*/  IMAD.WIDE.U32 R2, R5, UR8, R2 ;  /* 0x0000000805027c25 */ /* 0x000fe2000f8e0002 */
[----:B------:R-:W-:-:S03]  /*a570*/  ULDC.64 UR8, c[0x0][0xad8] ;  /* 0x0002b60000087ab9 */ /* 0x000fc60000000a00 */
[----:B------:R-:W-:Y:S02]  /*a580*/  IMAD R4, R4, UR8, RZ ;  /* 0x0000000804047c24 */ /* 0x000fe4000f8e02ff */
[----:B------:R-:W-:Y:S02]  /*a590*/  IMAD.IADD R3, R3, 0x1, R9 ;  /* 0x0000000103037824 */ /* 0x000fe400078e0209 */
[----:B-----5:R-:W-:Y:S02]  /*a5a0*/  IMAD R11, R0, R11, RZ ;  /* 0x0000000b000b7224 */ /* 0x020fe400078e02ff */
[----:B------:R-:W-:Y:S02]  /*a5b0*/  IMAD R0, R6, 0xc0, R8 ;  /* 0x000000c006007824 */ /* 0x000fe400078e0208 */
[C---:B------:R-:W-:Y:S02]  /*a5c0*/  IMAD R5, R7.reuse, UR9, R4 ;  /* 0x0000000907057c24 */ /* 0x040fe4000f8e0204 */
[----:B------:R-:W-:Y:S01]  /*a5d0*/  IMAD.WIDE.U32 R2, R7, UR8, R2 ;  /* 0x0000000807027c25 */ /* 0x000fe2000f8e0002 */
[----:B------:R-:W-:Y:S01]  /*a5e0*/  ISETP.GE.AND P0, PT, R0, R11, PT ;  /* 0x0000000b0000720c */ /* 0x000fe20003f06270 */
[----:B------:R-:W-:-:S02]  /*a5f0*/  ULDC.64 UR8, c[0x0][0xa80] ;  /* 0x0002a00000087ab9 */ /* 0x000fc40000000a00 */
[----:B------:R-:W-:Y:S01]  /*a600*/  IMAD.IADD R3, R3, 0x1, R5 ;  /* 0x0000000103037824 */ /* 0x000fe200078e0205 */
[----:B------:R-:W-:-:S04]  /*a610*/  LEA R4, P1, R2, UR8, 0x1 ;  /* 0x0000000802047c11 */ /* 0x000fc8000f8208ff */
[----:B------:R-:W-:Y:S02]  /*a620*/  LEA.HI.X R5, R2, UR9, R3, 0x1, P1 ;  /* 0x0000000902057c11 */ /* 0x000fe400088f0c03 */
[----:B------:R0:W1:Y:S04]  /*a630*/  SHFL.IDX PT, R2, R4, RZ, 0x1c1f ;  /* 0x001c1fff04027589 */ /* 0x00006800000e0000 */
[----:B------:R0:W2:Y:S01]  /*a640*/  SHFL.IDX PT, R3, R5, RZ, 0x1c1f ;  /* 0x001c1fff05037589 */ /* 0x0000a200000e0000 */
[----:B------:R-:W-:Y:S05]  /*a650*/  @P0 BRA `(.L_x_174) ;  /* 0x0000000000300947 */ /* 0x000fea0003800000 */
        /* <DEDUP_REMOVED lines=9> */
[----:B------:R3:W-:Y:S04]  /*a6f0*/  @!P2 ST.E.128 desc[UR52][R6.64], RZ ;  /* 0x000000ff0600a985 */ /* 0x0007e8000c101d34 */
[----:B------:R3:W-:Y:S04]  /*a700*/  @!P3 ST.E.128 desc[UR52][R8.64], RZ ;  /* 0x000000ff0800b985 */ /* 0x0007e8000c101d34 */
[----:B------:R3:W-:Y:S02]  /*a710*/  @!P4 ST.E.128 desc[UR52][R12.64], RZ ;  /* 0x000000ff0c00c985 */ /* 0x0007e4000c101d34 */
.L_x_174:
[----:B------:R-:W-:Y:S05]  /*a720*/  BSYNC B1 ;  /* 0x0000000000017941 */ /* 0x000fea0003800000 */
.L_x_173:
[----:B------:R-:W-:Y:S01]  /*a730*/  VIADD R0, R0, 0x60 ;  /* 0x0000006000007836 */ /* 0x000fe20000000000 */
[----:B--2---:R2:W4:Y:S04]  /*a740*/  SHFL.IDX PT, R3, R5, 0x1, 0x1c1f ;  /* 0x003c1f0005037f89 */ /* 0x00452800000e0000 */
[----:B------:R-:W-:Y:S01]  /*a750*/  ISETP.GE.AND P0, PT, R0, R11, PT ;  /* 0x0000000b0000720c */ /* 0x000fe20003f06270 */
[----:B-1----:R2:W1:-:S12]  /*a760*/  SHFL.IDX PT, R2, R4, 0x1, 0x1c1f ;  /* 0x003c1f0004027f89 */ /* 0x00245800000e0000 */
[----:B--2---:R-:W-:Y:S05]  /*a770*/  @P0 BRA `(.L_x_167) ;  /* 0x0000000000300947 */ /* 0x004fea0003800000 */
[----:B------:R-:W-:Y:S02]  /*a780*/  ULDC UR4, c[0x0][0xac8] ;  /* 0x0002b20000047ab9 */ /* 0x000fe40000000800 */
[----:B------:R-:W-:Y:S02]  /*a790*/  ISETP.GE.AND P3, PT, R17, UR4, PT ;  /* 0x0000000411007c0c */ /* 0x000fe4000bf66270 */
[----:B------:R-:W-:Y:S02]  /*a7a0*/  ISETP.GE.AND P4, PT, R18, UR4, PT ;  /* 0x0000000412007c0c */ /* 0x000fe4000bf86270 */
[----:B------:R-:W-:-:S09]  /*a7b0*/  ISETP.GE.AND P2, PT, R16, UR4, PT ;  /* 0x0000000410007c0c */ /* 0x000fd2000bf46270 */
[CC--:B-1-3--:R-:W-:Y:S02]  /*a7c0*/  @!P3 LEA R6, P0, R17.reuse, R2.reuse, 0x1 ;  /* 0x000000021106b211 */ /* 0x0cafe400078008ff */
[----:B------:R-:W-:Y:S02]  /*a7d0*/  @!P4 LEA R8, P1, R18, R2, 0x1 ;  /* 0x000000021208c211 */ /* 0x000fe400078208ff */
[----:B0---4-:R-:W-:Y:S01]  /*a7e0*/  @!P2 IMAD.WIDE R4, R16, 0x2, R2 ;  /* 0x000000021004a825 */ /* 0x011fe200078e0202 */
[-C--:B------:R-:W-:Y:S02]  /*a7f0*/  @!P3 LEA.HI.X R7, R17, R3.reuse, R14, 0x1, P0 ;  /* 0x000000031107b211 */ /* 0x080fe400000f0c0e */
[----:B------:R-:W-:Y:S02]  /*a800*/  @!P4 LEA.HI.X R9, R18, R3, R10, 0x1, P1 ;  /* 0x000000031209c211 */ /* 0x000fe400008f0c0a */
[----:B------:R2:W-:Y:S04]  /*a810*/  @!P2 ST.E.128 desc[UR52][R4.64], RZ ;  /* 0x000000ff0400a985 */ /* 0x0005e8000c101d34 */
[----:B------:R2:W-:Y:S04]  /*a820*/  @!P3 ST.E.128 desc[UR52][R6.64], RZ ;  /* 0x000000ff0600b985 */ /* 0x0005e8000c101d34 */
[----:B------:R2:W-:Y:S02]  /*a830*/  @!P4 ST.E.128 desc[UR52][R8.64], RZ ;  /* 0x000000ff0800c985 */ /* 0x0005e4000c101d34 */
.L_x_167:
[----:B------:R-:W-:Y:S05]  /*a840*/  BSYNC B0 ;  /* 0x0000000000007941 */ /* 0x000fea0003800000 */
.L_x_161:
[----:B------:R-:W-:Y:S02]  /*a850*/  ULDC UR4, c[0x0][0xc3c] ;  /* 0x00030f0000047ab9 */ /* 0x000fe40000000800 */
[----:B------:R-:W-:-:S06]  /*a860*/  UISETP.GE.AND UP0, UPT, UR7, UR4, UPT ;  /* 0x000000040700728c */ /* 0x000fcc000bf06270 */
[----:B------:R-:W-:-:S13]  /*a870*/  PLOP3.LUT P0, PT, PT, PT, UP0, 0x80, 0x0 ;  /* 0x000000000000781c */ /* 0x000fda0003f0f008 */
[----:B------:R-:W-:Y:S05]  /*a880*/  @!P0 BRA `(.L_x_175) ;  /* 0xffffff6400c88947 */ /* 0x000fea000383ffff */
[----:B------:R-:W-:Y:S05]  /*a890*/  EXIT ;  /* 0x000000000000794d */ /* 0x000fea0003800000 */
.L_x_134:
[----:B------:R-:W-:-:S08]  /*a8a0*/  NOP ;  /* 0x0000000000007918 */ /* 0x000fd00000000000 */
[----:B------:R-:W0:-:S00]  /*a8b0*/  USETMAXREG.DEALLOC.CTAPOOL 0x20 ;  /* 0x00000020000079c8 */ /* 0x000e0000080e0500 */
[----:B0-----:R-:W-:Y:S01]  /*a8c0*/  LOP3.LUT R2, R0, 0x3, RZ, 0xc0, !PT ;  /* 0x0000000300027812 */ /* 0x001fe200078ec0ff */
[----:B------:R-:W-:Y:S01]  /*a8d0*/  IMAD.MOV.U32 R6, RZ, RZ, RZ ;  /* 0x000000ffff067224 */ /* 0x000fe200078e00ff */
[----:B------:R-:W-:-:S04]  /*a8e0*/  LOP3.LUT R23, R23, 0xfffffffd, RZ, 0xc0, !PT ;  /* 0xfffffffd17177812 */ /* 0x000fc800078ec0ff */
[----:B------:R-:W0:Y:S02]  /*a8f0*/  SHFL.IDX PT, R2, R2, RZ, 0x1f ;  /* 0x00001fff02027589 */ /* 0x000e2400000e0000 */
[----:B0-----:R-:W-:-:S13]  /*a900*/  ISETP.NE.AND P0, PT, R2, RZ, PT ;  /* 0x000000ff0200720c */ /* 0x001fda0003f05270 */
[----:B------:R-:W-:Y:S01]  /*a910*/  @P0 LOP3.LUT R23, R23, 0x2, RZ, 0xfc, !PT ;  /* 0x0000000217170812 */ /* 0x000fe200078efcff */
[----:B------:R-:W-:Y:S06]  /*a920*/  @!P0 BRA `(.L_x_176) ;  /* 0x0000000000208947 */ /* 0x000fec0003800000 */
[----:B------:R-:W0:Y:S08]  /*a930*/  S2UR UR5, SR_CgaCtaId ;  /* 0x00000000000579c3 */ /* 0x000e300000008800 */
[----:B------:R-:W-:Y:S06]  /*a940*/  BAR.SYNC.DEFER_BLOCKING 0x5, 0x200 ;  /* 0x0148000000007b1d */ /* 0x000fec0000010000 */
[----:B------:R-:W-:-:S02]  /*a950*/  UMOV UR4, 0x400 ;  /* 0x0000040000047882 */ /* 0x000fc40000000000 */
[----:B0-----:R-:W-:-:S09]  /*a960*/  ULEA UR4, UR5, UR4, 0x18 ;  /* 0x0000000405047291 */ /* 0x001fd2000f8ec03f */
[----:B------:R-:W0:Y:S02]  /*a970*/  LDS.128 R24, [UR4+0x19cd0] ;  /* 0x019cd004ff187984 */ /* 0x000e240008000c00 */
[----:B0-----:R-:W-:Y:S01]  /*a980*/  R2UR UR43, R27 ;  /* 0x000000001b2b72ca */ /* 0x001fe200000e0000 */
[----:B------:R-:W-:Y:S06]  /*a990*/  BAR.ARV 0x4, 0x200 ;  /* 0x0108000000007b1d */ /* 0x000fec0000002000 */
[----:B------:R-:W-:Y:S08]  /*a9a0*/  BRA `(.L_x_177) ;  /* 0x0000000800a87947 */ /* 0x000ff00003800000 */
.L_x_176:
[----:B------:R-:W0:Y:S01]  /*a9b0*/  S2R R2, SR_TID.X ;  /* 0x0000000000027919 */ /* 0x000e220000002100 */
[----:B------:R-:W-:Y:S01]  /*a9c0*/  ULDC UR4, c[0x0][0xc3c] ;  /* 0x00030f0000047ab9 */ /* 0x000fe20000000800 */
[----:B------:R-:W-:Y:S01]  /*a9d0*/  IMAD.MOV.U32 R9, RZ, RZ, RZ ;  /* 0x000000ffff097224 */ /* 0x000fe200078e00ff */
[----:B------:R-:W1:Y:S01]  /*a9e0*/  LDC R24, c[0x0][0xc38] ;  /* 0x00030e00ff187b82 */ /* 0x000e620000000800 */
[----:B0-----:R-:W-:-:S04]  /*a9f0*/  LOP3.LUT R7, R2, 0x1f, RZ, 0xc0, !PT ;  /* 0x0000001f02077812 */ /* 0x001fc800078ec0ff */
[----:B------:R-:W-:-:S04]  /*aa00*/  ISETP.NE.AND P0, PT, R7, 0x1f, PT ;  /* 0x0000001f0700780c */ /* 0x000fc80003f05270 */
[----:B------:R-:W-:-:S13]  /*aa10*/  ISETP.GE.OR P1, PT, R7, UR4, !P0 ;  /* 0x0000000407007c0c */ /* 0x000fda000c726670 */
[----:B------:R-:W0:Y:S08]  /*aa20*/  @!P1 LDC.64 R4, c[0x0][0xc80] ;  /* 0x00032000ff049b82 */ /* 0x000e300000000a00 */
[----:B------:R-:W2:Y:S01]  /*aa30*/  @!P1 LDC.64 R2, c[0x0][0xc78] ;  /* 0x00031e00ff029b82 */ /* 0x000ea20000000a00 */
[----:B0-----:R-:W-:-:S05]  /*aa40*/  @!P1 IMAD.WIDE.U32 R4, R7, 0x4, R4 ;  /* 0x0000000407049825 */ /* 0x001fca00078e0004 */
[----:B------:R-:W3:Y:S01]  /*aa50*/  @!P1 LDG.E R6, desc[UR52][R4.64] ;  /* 0x0000003404069981 */ /* 0x000ee2000c1e1900 */
[----:B--2---:R-:W-:-:S05]  /*aa60*/  @!P1 IMAD.WIDE.U32 R2, R7, 0x4, R2 ;  /* 0x0000000407029825 */ /* 0x004fca00078e0002 */
[----:B------:R-:W3:Y:S01]  /*aa70*/  @!P1 LDG.E R9, desc[UR52][R2.64] ;  /* 0x0000003402099981 */ /* 0x000ee2000c1e1900 */
[C---:B------:R-:W-:Y:S02]  /*aa80*/  ISETP.NE.AND P1, PT, R7.reuse, RZ, PT ;  /* 0x000000ff0700720c */ /* 0x040fe40003f25270 */
[C---:B------:R-:W-:Y:S02]  /*aa90*/  ISETP.GE.U32.AND P2, PT, R7.reuse, 0x2, PT ;  /* 0x000000020700780c */ /* 0x040fe40003f46070 */
[C---:B------:R-:W-:Y:S02]  /*aaa0*/  ISETP.GE.U32.AND P3, PT, R7.reuse, 0x4, PT ;  /* 0x000000040700780c */ /* 0x040fe40003f66070 */
[C---:B------:R-:W-:Y:S02]  /*aab0*/  ISETP.GE.U32.AND P4, PT, R7.reuse, 0x8, PT ;  /* 0x000000080700780c */ /* 0x040fe40003f86070 */
[----:B------:R-:W-:Y:S01]  /*aac0*/  ISETP.GE.U32.AND P5, PT, R7, 0x10, PT ;  /* 0x000000100700780c */ /* 0x000fe20003fa6070 */
[----:B------:R-:W-:Y:S01]  /*aad0*/  UMOV UR43, URZ ;  /* 0x0000003f002b7c82 */ /* 0x000fe20008000000 */
[----:B---3--:R-:W-:-:S05]  /*aae0*/  IMAD R8, R6, R9, RZ ;  /* 0x0000000906087224 */ /* 0x008fca00078e02ff */
[----:B------:R-:W0:Y:S02]  /*aaf0*/  SHFL.UP PT, R10, R8, 0x1, RZ ;  /* 0x04200000080a7989 */ /* 0x000e2400000e00ff */
[----:B0-----:R-:W-:-:S05]  /*ab00*/  SEL R11, R10, RZ, P1 ;  /* 0x000000ff0a0b7207 */ /* 0x001fca0000800000 */
[----:B------:R-:W-:-:S05]  /*ab10*/  IMAD.IADD R11, R8, 0x1, R11 ;  /* 0x00000001080b7824 */ /* 0x000fca00078e020b */
        /* <DEDUP_REMOVED lines=9> */
[----:B------:R-:W0:Y:S01]  /*abb0*/  SHFL.UP PT, R4, R2, 0x10, RZ ;  /* 0x0600000002047989 */ /* 0x000e2200000e00ff */
[----:B------:R-:W2:Y:S01]  /*abc0*/  S2R R11, SR_CTAID.X ;  /* 0x00000000000b7919 */ /* 0x000ea20000002500 */
[----:B0-----:R-:W-:-:S05]  /*abd0*/  SEL R5, R4, RZ, P5 ;  /* 0x000000ff04057207 */ /* 0x001fca0002800000 */
[----:B------:R-:W-:-:S05]  /*abe0*/  IMAD.IADD R5, R2, 0x1, R5 ;  /* 0x0000000102057824 */ /* 0x000fca00078e0205 */
[----:B------:R-:W1:Y:S02]  /*abf0*/  SHFL.IDX PT, R13, R5, 0x1f, 0x1f ;  /* 0x03e01f00050d7f89 */ /* 0x000e6400000e0000 */
[----:B-1----:R-:W-:-:S05]  /*ac00*/  IMAD R8, R13, R24, RZ ;  /* 0x000000180d087224 */ /* 0x002fca00078e02ff */
[----:B--2---:R-:W-:Y:S01]  /*ac10*/  ISETP.GT.AND P6, PT, R8, R11, PT ;  /* 0x0000000b0800720c */ /* 0x004fe20003fc4270 */
[----:B------:R-:W-:-:S12]  /*ac20*/  IMAD.MOV.U32 R3, RZ, RZ, R8 ;  /* 0x000000ffff037224 */ /* 0x000fd800078e0008 */
[----:B------:R-:W-:Y:S05]  /*ac30*/  @P6 BRA `(.L_x_178) ;  /* 0x0000000000a86947 */ /* 0x000fea0003800000 */
[----:B------:R-:W-:Y:S01]  /*ac40*/  IMAD.MOV.U32 R8, RZ, RZ, R3 ;  /* 0x000000ffff087224 */ /* 0x000fe200078e0003 */
[----:B------:R-:W-:Y:S01]  /*ac50*/  UMOV UR43, URZ ;  /* 0x0000003f002b7c82 */ /* 0x000fe20008000000 */
[----:B------:R-:W-:-:S05]  /*ac60*/  ULDC UR5, c[0x0][0xc3c] ;  /* 0x00030f0000057ab9 */ /* 0x000fca0000000800 */
.L_x_180:
[----:B------:R-:W-:-:S03]  /*ac70*/  UIADD3 UR4, UR43, 0x1f, URZ ;  /* 0x0000001f2b047890 */ /* 0x000fc6000fffe03f */
[----:B------:R-:W-:Y:S01]  /*ac80*/  ULDC UR43, c[0x0][0xc3c] ;  /* 0x00030f00002b7ab9 */ /* 0x000fe20000000800 */
[----:B------:R-:W-:-:S06]  /*ac90*/  UISETP.GE.AND UP0, UPT, UR4, UR5, UPT ;  /* 0x000000050400728c */ /* 0x000fcc000bf06270 */
[----:B------:R-:W-:-:S13]  /*aca0*/  PLOP3.LUT P6, PT, PT, PT, UP0, 0x40, 0x0 ;  /* 0x000000000000781c */ /* 0x000fda0003fce808 */
[----:B------:R-:W-:Y:S05]  /*acb0*/  @!P6 BRA `(.L_x_179) ;  /* 0x0000000400bce947 */ /* 0x000fea0003800000 */
[----:B------:R-:W-:Y:S01]  /*acc0*/  UMOV UR43, UR4 ;  /* 0x00000004002b7c82 */ /* 0x000fe20008000000 */
[----:B------:R-:W-:Y:S01]  /*acd0*/  IMAD.MOV.U32 R6, RZ, RZ, RZ ;  /* 0x000000ffff067224 */ /* 0x000fe200078e00ff */
[----:B------:R-:W0:Y:S01]  /*ace0*/  LDC R24, c[0x0][0xc38] ;  /* 0x00030e00ff187b82 */ /* 0x000e220000000800 */
[----:B------:R-:W-:-:S05]  /*acf0*/  VIADD R9, R7, UR43 ;  /* 0x0000002b07097c36 */ /* 0x000fca0008000000 */
[----:B------:R-:W-:-:S13]  /*ad00*/  ISETP.GE.OR P6, PT, R9, UR5, !P0 ;  /* 0x0000000509007c0c */ /* 0x000fda000c7c6670 */
[----:B------:R-:W1:Y:S08]  /*ad10*/  @!P6 LDC.64 R4, c[0x0][0xc80] ;  /* 0x00032000ff04eb82 */ /* 0x000e700000000a00 */
[----:B------:R-:W2:Y:S01]  /*ad20*/  @!P6 LDC.64 R2, c[0x0][0xc78] ;  /* 0x00031e00ff02eb82 */ /* 0x000ea20000000a00 */
[----:B-1----:R-:W-:-:S05]  /*ad30*/  @!P6 IMAD.WIDE R4, R9, 0x4, R4 ;  /* 0x000000040904e825 */ /* 0x002fca00078e0204 */
[----:B------:R-:W3:Y:S01]  /*ad40*/  @!P6 LDG.E R6, desc[UR52][R4.64] ;  /* 0x000000340406e981 */ /* 0x000ee2000c1e1900 */
[----:B--2---:R-:W-:-:S04]  /*ad50*/  @!P6 IMAD.WIDE R2, R9, 0x4, R2 ;  /* 0x000000040902e825 */ /* 0x004fc800078e0202 */
[----:B------:R-:W-:-:S06]  /*ad60*/  IMAD.MOV.U32 R9, RZ, RZ, RZ ;  /* 0x000000ffff097224 */ /* 0x000fcc00078e00ff */
[----:B------:R-:W3:Y:S02]  /*ad70*/  @!P6 LDG.E R9, desc[UR52][R2.64] ;  /* 0x000000340209e981 */ /* 0x000ee4000c1e1900 */
[----:B---3--:R-:W-:-:S05]  /*ad80*/  IMAD R15, R6, R9, RZ ;  /* 0x00000009060f7224 */ /* 0x008fca00078e02ff */
[----:B------:R-:W1:Y:S02]  /*ad90*/  SHFL.UP PT, R10, R15, 0x1, RZ ;  /* 0x042000000f0a7989 */ /* 0x000e6400000e00ff */
[----:B-1----:R-:W-:-:S05]  /*ada0*/  SEL R10, R10, RZ, P1 ;  /* 0x000000ff0a0a7207 */ /* 0x002fca0000800000 */
[----:B------:R-:W-:-:S05]  /*adb0*/  IMAD.IADD R10, R15, 0x1, R10 ;  /* 0x000000010f0a7824 */ /* 0x000fca00078e020a */
        /* <DEDUP_REMOVED lines=12> */
[----:B------:R-:W0:Y:S02]  /*ae80*/  SHFL.IDX PT, R15, R5, 0x1f, 0x1f ;  /* 0x03e01f00050f7f89 */ /* 0x000e2400000e0000 */
[----:B0-----:R-:W-:-:S04]  /*ae90*/  IMAD R15, R15, R24, RZ ;  /* 0x000000180f0f7224 */ /* 0x001fc800078e02ff */
[----:B------:R-:W-:-:S05]  /*aea0*/  IMAD.IADD R8, R15, 0x1, R8 ;  /* 0x000000010f087824 */ /* 0x000fca00078e0208 */
[----:B------:R-:W-:-:S13]  /*aeb0*/  ISETP.GT.AND P6, PT, R8, R11, PT ;  /* 0x0000000b0800720c */ /* 0x000fda0003fc4270 */
[----:B------:R-:W-:Y:S05]  /*aec0*/  @!P6 BRA `(.L_x_180) ;  /* 0xfffffffc0068e947 */ /* 0x000fea000383ffff */
[----:B------:R-:W-:-:S07]  /*aed0*/  IMAD.MOV.U32 R3, RZ, RZ, R15 ;  /* 0x000000ffff037224 */ /* 0x000fce00078e000f */
.L_x_178:
[----:B------:R-:W-:-:S04]  /*aee0*/  IMAD.IADD R10, R8, 0x1, -R3 ;  /* 0x00000001080a7824 */ /* 0x000fc800078e0a03 */
[----:B------:R-:W-:-:S05]  /*aef0*/  IMAD R2, R5, R24, R10 ;  /* 0x0000001805027224 */ /* 0x000fca00078e020a */
[----:B------:R-:W-:-:S13]  /*af00*/  ISETP.GT.AND P0, PT, R2, R11, PT ;  /* 0x0000000b0200720c */ /* 0x000fda0003f04270 */
[----:B------:R-:W-:Y:S02]  /*af10*/  VOTEU.ANY UR5, UPT, !P0 ;  /* 0x0000000000057886 */ /* 0x000fe400040e0100 */
[----:B------:R-:W-:Y:S02]  /*af20*/  UPOPC UR4, UR5 ;  /* 0x00000005000472bf */ /* 0x000fe40008000000 */
[----:B------:R-:W-:-:S04]  /*af30*/  ISETP.NE.AND P0, PT, RZ, UR5, PT ;  /* 0x00000005ff007c0c */ /* 0x000fc8000bf05270 */
[----:B------:R-:W-:Y:S02]  /*af40*/  IMAD.U32 R13, RZ, RZ, UR4 ;  /* 0x00000004ff0d7e24 */ /* 0x000fe4000f8e00ff */
[----:B------:R-:W-:-:S03]  /*af50*/  IMAD.U32 R12, RZ, RZ, UR4 ;  /* 0x00000004ff0c7e24 */ /* 0x000fc6000f8e00ff */
[----:B------:R0:W1:Y:S04]  /*af60*/  SHFL.IDX PT, R6, R6, R13, 0x1f ;  /* 0x00001f0d06067589 */ /* 0x00006800000e0000 */
[----:B------:R-:W2:Y:S01]  /*af70*/  SHFL.IDX PT, R9, R9, R12, 0x1f ;  /* 0x00001f0c09097589 */ /* 0x000ea200000e0000 */
[----:B0-----:R-:W-:Y:S01]  /*af80*/  IMAD.MOV.U32 R13, RZ, RZ, RZ ;  /* 0x000000ffff0d7224 */ /* 0x001fe200078e00ff */
[----:B-1----:R-:W-:-:S04]  /*af90*/  IABS R4, R6 ;  /* 0x0000000600047213 */ /* 0x002fc80000000000 */
[----:B------:R-:W0:Y:S01]  /*afa0*/  I2F.RP R8, R4 ;  /* 0x0000000400087306 */ /* 0x000e220000209400 */
[----:B--2---:R-:W-:-:S07]  /*afb0*/  IABS R14, R9 ;  /* 0x00000009000e7213 */ /* 0x004fce0000000000 */
[----:B0-----:R-:W0:Y:S02]  /*afc0*/  MUFU.RCP R8, R8 ;  /* 0x0000000800087308 */ /* 0x001e240000001000 */
[----:B0-----:R-:W-:-:S06]  /*afd0*/  VIADD R2, R8, 0xffffffe ;  /* 0x0ffffffe08027836 */ /* 0x001fcc0000000000 */
[----:B------:R-:W0:Y:S02]  /*afe0*/  F2I.FTZ.U32.TRUNC.NTZ R3, R2 ;  /* 0x0000000200037305 */ /* 0x000e24000021f000 */
[----:B0-----:R-:W-:Y:S01]  /*aff0*/  IMAD.MOV R15, RZ, RZ, -R3 ;  /* 0x000000ffff0f7224 */ /* 0x001fe200078e0a03 */
[----:B------:R-:W-:Y:S06]  /*b000*/  @!P0 BRA `(.L_x_181) ;  /* 0x00000000000c8947 */ /* 0x000fec0003800000 */
[----:B------:R-:W-:-:S06]  /*b010*/  UIADD3 UR5, UR4, -0x1, URZ ;  /* 0xffffffff04057890 */ /* 0x000fcc000fffe03f */
[----:B------:R-:W-:-:S05]  /*b020*/  IMAD.U32 R8, RZ, RZ, UR5 ;  /* 0x00000005ff087e24 */ /* 0x000fca000f8e00ff */
[----:B------:R0:W1:Y:S02]  /*b030*/  SHFL.IDX PT, R13, R5, R8, 0x1f ;  /* 0x00001f08050d7589 */ /* 0x00006400000e0000 */
.L_x_181:
[----:B-1----:R-:W-:Y:S01]  /*b040*/  IMAD R24, R13, R24, R10 ;  /* 0x000000180d187224 */ /* 0x002fe200078e020a */
[----:B------:R-:W-:Y:S01]  /*b050*/  IABS R10, R6 ;  /* 0x00000006000a7213 */ /* 0x000fe20000000000 */
[----:B------:R-:W-:Y:S01]  /*b060*/  IMAD R13, R15, R4, RZ ;  /* 0x000000040f0d7224 */ /* 0x000fe200078e02ff */
[----:B------:R-:W-:Y:S01]  /*b070*/  UIADD3 UR43, UR4, UR43, URZ ;  /* 0x0000002b042b7290 */ /* 0x000fe2000fffe03f */
[----:B------:R-:W-:Y:S02]  /*b080*/  IMAD.IADD R25, R11, 0x1, -R24 ;  /* 0x000000010b197824 */ /* 0x000fe400078e0a18 */
[----:B------:R-:W-:Y:S02]  /*b090*/  IMAD.MOV.U32 R2, RZ, RZ, RZ ;  /* 0x000000ffff027224 */ /* 0x000fe400078e00ff */
[----:B0-----:R-:W-:Y:S02]  /*b0a0*/  IMAD.MOV.U32 R5, RZ, RZ, R14 ;  /* 0x000000ffff057224 */ /* 0x001fe400078e000e */
[----:B------:R-:W-:Y:S01]  /*b0b0*/  IMAD.HI.U32 R2, R3, R13, R2 ;  /* 0x0000000d03027227 */ /* 0x000fe200078e0002 */
[----:B------:R-:W-:Y:S01]  /*b0c0*/  IABS R3, R25 ;  /* 0x0000001900037213 */ /* 0x000fe20000000000 */
[----:B------:R-:W0:Y:S02]  /*b0d0*/  I2F.RP R8, R5 ;  /* 0x0000000500087306 */ /* 0x000e240000209400 */
[----:B------:R-:W-:-:S02]  /*b0e0*/  IMAD.MOV R10, RZ, RZ, -R10 ;  /* 0x000000ffff0a7224 */ /* 0x000fc400078e0a0a */
[----:B------:R-:W-:-:S04]  /*b0f0*/  IMAD.HI.U32 R2, R2, R3, RZ ;  /* 0x0000000302027227 */ /* 0x000fc800078e00ff */
[----:B------:R-:W-:-:S05]  /*b100*/  IMAD R3, R2, R10, R3 ;  /* 0x0000000a02037224 */ /* 0x000fca00078e0203 */
[----:B------:R-:W-:Y:S01]  /*b110*/  ISETP.GT.U32.AND P1, PT, R4, R3, PT ;  /* 0x000000030400720c */ /* 0x000fe20003f24070 */
[----:B0-----:R-:W0:-:S12]  /*b120*/  MUFU.RCP R8, R8 ;  /* 0x0000000800087308 */ /* 0x001e180000001000 */
[----:B------:R-:W-:Y:S02]  /*b130*/  @!P1 IMAD.IADD R3, R3, 0x1, -R4 ;  /* 0x0000000103039824 */ /* 0x000fe400078e0a04 */
[----:B------:R-:W-:Y:S01]  /*b140*/  @!P1 VIADD R2, R2, 0x1 ;  /* 0x0000000102029836 */ /* 0x000fe20000000000 */
[----:B------:R-:W-:Y:S02]  /*b150*/  ISETP.NE.AND P1, PT, R6, RZ, PT ;  /* 0x000000ff0600720c */ /* 0x000fe40003f25270 */
[----:B------:R-:W-:Y:S01]  /*b160*/  ISETP.GE.U32.AND P0, PT, R3, R4, PT ;  /* 0x000000040300720c */ /* 0x000fe20003f06070 */
[----:B0-----:R-:W-:Y:S01]  /*b170*/  VIADD R10, R8, 0xffffffe ;  /* 0x0ffffffe080a7836 */ /* 0x001fe20000000000 */
[----:B------:R-:W-:-:S03]  /*b180*/  LOP3.LUT R4, R25, R6, RZ, 0x3c, !PT ;  /* 0x0000000619047212 */ /* 0x000fc600078e3cff */
[----:B------:R0:W1:Y:S01]  /*b190*/  F2I.FTZ.U32.TRUNC.NTZ R3, R10 ;  /* 0x0000000a00037305 */ /* 0x000062000021f000 */
[----:B------:R-:W-:-:S07]  /*b1a0*/  ISETP.GE.AND P2, PT, R4, RZ, PT ;  /* 0x000000ff0400720c */ /* 0x000fce0003f46270 */
[----:B------:R-:W-:Y:S01]  /*b1b0*/  @P0 VIADD R2, R2, 0x1 ;  /* 0x0000000102020836 */ /* 0x000fe20000000000 */
[----:B0-----:R-:W-:-:S03]  /*b1c0*/  IABS R10, R9 ;  /* 0x00000009000a7213 */ /* 0x001fc60000000000 */
[----:B------:R-:W-:Y:S02]  /*b1d0*/  IMAD.MOV.U32 R8, RZ, RZ, R2 ;  /* 0x000000ffff087224 */ /* 0x000fe400078e0002 */
[----:B------:R-:W-:Y:S02]  /*b1e0*/  IMAD.MOV R10, RZ, RZ, -R10 ;  /* 0x000000ffff0a7224 */ /* 0x000fe400078e0a0a */
[----:B-1----:R-:W-:Y:S02]  /*b1f0*/  IMAD.MOV R2, RZ, RZ, -R3 ;  /* 0x000000ffff027224 */ /* 0x002fe400078e0a03 */
[----:B------:R-:W-:Y:S01]  /*b200*/  @!P2 IMAD.MOV R8, RZ, RZ, -R8 ;  /* 0x000000ffff08a224 */ /* 0x000fe200078e0a08 */
[----:B------:R-:W-:Y:S01]  /*b210*/  @!P1 LOP3.LUT R8, RZ, R6, RZ, 0x33, !PT ;  /* 0x00000006ff089212 */ /* 0x000fe200078e33ff */
[----:B------:R-:W-:Y:S02]  /*b220*/  IMAD R11, R2, R5, RZ ;  /* 0x00000005020b7224 */ /* 0x000fe400078e02ff */
[----:B------:R-:W-:Y:S01]  /*b230*/  IMAD.MOV.U32 R2, RZ, RZ, RZ ;  /* 0x000000ffff027224 */ /* 0x000fe200078e00ff */
[-C--:B------:R-:W-:Y:S01]  /*b240*/  IABS R4, R8.reuse ;  /* 0x0000000800047213 */ /* 0x080fe20000000000 */
[----:B------:R-:W-:-:S02]  /*b250*/  IMAD R6, R6, R8, RZ ;  /* 0x0000000806067224 */ /* 0x000fc400078e02ff */
[----:B------:R-:W-:-:S04]  /*b260*/  IMAD.HI.U32 R2, R3, R11, R2 ;  /* 0x0000000b03027227 */ /* 0x000fc800078e0002 */
[----:B------:R-:W-:Y:S02]  /*b270*/  IMAD.MOV.U32 R3, RZ, RZ, R4 ;  /* 0x000000ffff037224 */ /* 0x000fe400078e0004 */
[----:B------:R-:W-:Y:S02]  /*b280*/  IMAD.MOV.U32 R4, RZ, RZ, R10 ;  /* 0x000000ffff047224 */ /* 0x000fe400078e000a */
[----:B------:R-:W-:-:S04]  /*b290*/  IMAD.HI.U32 R2, R2, R3, RZ ;  /* 0x0000000302027227 */ /* 0x000fc800078e00ff */
[----:B------:R-:W-:Y:S01]  /*b2a0*/  IMAD R4, R2, R4, R3 ;  /* 0x0000000402047224 */ /* 0x000fe200078e0203 */
[----:B------:R-:W-:Y:S01]  /*b2b0*/  LOP3.LUT R3, R8, R9, RZ, 0x3c, !PT ;  /* 0x0000000908037212 */ /* 0x000fe200078e3cff */
[----:B------:R-:W-:-:S03]  /*b2c0*/  IMAD.IADD R25, R25, 0x1, -R6 ;  /* 0x0000000119197824 */ /* 0x000fc600078e0a06 */
[----:B------:R-:W-:Y:S02]  /*b2d0*/  ISETP.GT.U32.AND P1, PT, R5, R4, PT ;  /* 0x000000040500720c */ /* 0x000fe40003f24070 */
[----:B------:R-:W-:-:S11]  /*b2e0*/  ISETP.GE.AND P2, PT, R3, RZ, PT ;  /* 0x000000ff0300720c */ /* 0x000fd60003f46270 */
[----:B------:R-:W-:Y:S02]  /*b2f0*/  @!P1 IMAD.IADD R4, R4, 0x1, -R5 ;  /* 0x0000000104049824 */ /* 0x000fe400078e0a05 */
[----:B------:R-:W-:Y:S01]  /*b300*/  @!P1 VIADD R2, R2, 0x1 ;  /* 0x0000000102029836 */ /* 0x000fe20000000000 */
[----:B------:R-:W-:Y:S02]  /*b310*/  ISETP.NE.AND P1, PT, R9, RZ, PT ;  /* 0x000000ff0900720c */ /* 0x000fe40003f25270 */
[----:B------:R-:W-:-:S13]  /*b320*/  ISETP.GE.U32.AND P0, PT, R4, R5, PT ;  /* 0x000000050400720c */ /* 0x000fda0003f06070 */
[----:B------:R-:W-:-:S04]  /*b330*/  @P0 VIADD R2, R2, 0x1 ;  /* 0x0000000102020836 */ /* 0x000fc80000000000 */
[----:B------:R-:W-:Y:S01]  /*b340*/  @!P2 IMAD.MOV R2, RZ, RZ, -R2 ;  /* 0x000000ffff02a224 */ /* 0x000fe200078e0a02 */
[----:B------:R-:W-:-:S05]  /*b350*/  @!P1 LOP3.LUT R2, RZ, R9, RZ, 0x33, !PT ;  /* 0x00000009ff029212 */ /* 0x000fca00078e33ff */
[----:B------:R-:W-:-:S04]  /*b360*/  IMAD.MOV R26, RZ, RZ, -R2 ;  /* 0x000000ffff1a7224 */ /* 0x000fc800078e0a02 */
[C---:B------:R-:W-:Y:S02]  /*b370*/  IMAD R26, R9.reuse, R26, R8 ;  /* 0x0000001a091a7224 */ /* 0x040fe400078e0208 */
[----:B------:R-:W-:-:S04]  /*b380*/  IMAD R9, R9, 0x1000000, R2 ;  /* 0x0100000009097824 */ /* 0x000fc800078e0202 */
[----:B------:R-:W-:Y:S01]  /*b390*/  IMAD R26, R26, 0x10000, R9 ;  /* 0x000100001a1a7824 */ /* 0x000fe200078e0209 */
[----:B------:R-:W-:Y:S06]  /*b3a0*/  BRA `(.L_x_182) ;  /* 0x00000000000c7947 */ /* 0x000fec0003800000 */
.L_x_179:
[----:B------:R-:W-:Y:S02]  /*b3b0*/  IMAD.MOV.U32 R24, RZ, RZ, R11 ;  /* 0x000000ffff187224 */ /* 0x000fe400078e000b */
[----:B------:R-:W-:Y:S02]  /*b3c0*/  IMAD.MOV.U32 R25, RZ, RZ, RZ ;  /* 0x000000ffff197224 */ /* 0x000fe400078e00ff */
[----:B------:R-:W-:-:S07]  /*b3d0*/  IMAD.MOV.U32 R26, RZ, RZ, RZ ;  /* 0x000000ffff1a7224 */ /* 0x000fce00078e00ff */
.L_x_182:
[----:B------:R-:W-:Y:S01]  /*b3e0*/  ISETP.NE.AND P0, PT, R7, RZ, PT ;  /* 0x000000ff0700720c */ /* 0x000fe20003f05270 */
[----:B------:R-:W-:-:S12]  /*b3f0*/  IMAD.U32 R27, RZ, RZ, UR43 ;  /* 0x0000002bff1b7e24 */ /* 0x000fd8000f8e00ff */
[----:B------:R-:W0:Y:S01]  /*b400*/  @!P0 S2R R3, SR_CgaCtaId ;  /* 0x0000000000038919 */ /* 0x000e220000008800 */
[----:B------:R-:W-:-:S04]  /*b410*/  @!P0 MOV R2, 0x400 ;  /* 0x0000040000028802 */ /* 0x000fc80000000f00 */
[----:B0-----:R-:W-:-:S05]  /*b420*/  @!P0 LEA R2, R3, R2, 0x18 ;  /* 0x0000000203028211 */ /* 0x001fca00078ec0ff */
[----:B------:R0:W-:Y:S01]  /*b430*/  @!P0 STS.128 [R2+0x19cd0], R24 ;  /* 0x019cd01802008388 */ /* 0x0001e20000000c00 */
[----:B------:R-:W-:Y:S06]  /*b440*/  BAR.ARV 0x5, 0x200 ;  /* 0x0148000000007b1d */ /* 0x000fec0000002000 */
.L_x_177:
[----:B------:R-:W-:Y:S01]  /*b450*/  ULDC UR4, c[0x0][0xc3c] ;  /* 0x00030f0000047ab9 */ /* 0x000fe20000000800 */
[----:B------:R1:W-:Y:S01]  /*b460*/  STL [R1+0x10], RZ ;  /* 0x000010ff01007387 */ /* 0x0003e20000100800 */
[----:B------:R-:W-:Y:S01]  /*b470*/  UISETP.GE.AND UP0, UPT, UR43, UR4, UPT ;  /* 0x000000042b00728c */ /* 0x000fe2000bf06270 */
[----:B------:R-:W-:Y:S02]  /*b480*/  IMAD.MOV.U32 R19, RZ, RZ, 0x1 ;  /* 0x00000001ff137424 */ /* 0x000fe400078e00ff */
[----:B------:R-:W-:-:S03]  /*b490*/  IMAD.MOV.U32 R18, RZ, RZ, RZ ;  /* 0x000000ffff127224 */ /* 0x000fc600078e00ff */
[----:B------:R-:W-:-:S13]  /*b4a0*/  PLOP3.LUT P0, PT, PT, PT, UP0, 0x80, 0x0 ;  /* 0x000000000000781c */ /* 0x000fda0003f0f008 */
[----:B-1----:R-:W-:Y:S05]  /*b4b0*/  @P0 BRA `(.L_x_183) ;  /* 0x0000004400b40947 */ /* 0x002fea0003800000 */
[----:B------:R-:W1:Y:S01]  /*b4c0*/  S2R R13, SR_TID.X ;  /* 0x00000000000d7919 */ /* 0x000e620000002100 */
[----:B------:R-:W2:Y:S01]  /*b4d0*/  S2UR UR5, SR_CgaCtaId ;  /* 0x00000000000579c3 */ /* 0x000ea20000008800 */
[----:B------:R-:W-:Y:S01]  /*b4e0*/  IMAD.SHL.U32 R9, R0, 0x800, RZ ;  /* 0x0000080000097824 */ /* 0x000fe200078e00ff */
[----:B------:R-:W-:Y:S01]  /*b4f0*/  UMOV UR4, 0x400 ;  /* 0x0000040000047882 */ /* 0x000fe20000000000 */
[----:B------:R-:W-:Y:S01]  /*b500*/  IMAD.MOV.U32 R29, RZ, RZ, 0x40 ;  /* 0x00000040ff1d7424 */ /* 0x000fe200078e00ff */
[----:B------:R-:W-:Y:S01]  /*b510*/  ULDC UR41, c[0x0][0xc] ;  /* 0x0000030000297ab9 */ /* 0x000fe20000000800 */
[----:B------:R-:W-:Y:S01]  /*b520*/  IMAD.MOV.U32 R19, RZ, RZ, 0x1 ;  /* 0x00000001ff137424 */ /* 0x000fe200078e00ff */
[----:B------:R-:W-:Y:S01]  /*b530*/  ULOP3.LUT UR38, UR40, 0x1, URZ, 0xfc, !UPT ;  /* 0x0000000128267892 */ /* 0x000fe2000f8efc3f */
[----:B------:R-:W-:Y:S01]  /*b540*/  IMAD.MOV.U32 R18, RZ, RZ, RZ ;  /* 0x000000ffff127224 */ /* 0x000fe200078e00ff */
[----:B------:R-:W-:Y:S01]  /*b550*/  ULOP3.LUT UR42, UR40, 0x2, URZ, 0xfc, !UPT ;  /* 0x00000002282a7892 */ /* 0x000fe2000f8efc3f */
[----:B------:R-:W-:Y:S01]  /*b560*/  ULDC.64 UR50, c[0x0][0x198] ;  /* 0x0000660000327ab9 */ /* 0x000fe20000000a00 */
[----:B--2---:R-:W-:-:S06]  /*b570*/  ULEA UR4, UR5, UR4, 0x18 ;  /* 0x0000000405047291 */ /* 0x004fcc000f8ec03f */
[----:B------:R-:W-:Y:S01]  /*b580*/  IMAD.U32 R17, RZ, RZ, UR4 ;  /* 0x00000004ff117e24 */ /* 0x000fe2000f8e00ff */
[--C-:B-1----:R-:W-:Y:S01]  /*b590*/  SHF.R.U32.HI R4, RZ, 0x1, R13.reuse ;  /* 0x00000001ff047819 */ /* 0x102fe2000001160d */
[C---:B0-----:R-:W-:Y:S01]  /*b5a0*/  IMAD.SHL.U32 R2, R13.reuse, 0x20, RZ ;  /* 0x000000200d027824 */ /* 0x041fe200078e00ff */
[C---:B------:R-:W-:Y:S01]  /*b5b0*/  LOP3.LUT R12, R13.reuse, 0x7f, RZ, 0xc0, !PT ;  /* 0x0000007f0d0c7812 */ /* 0x040fe200078ec0ff */
[C---:B------:R-:W-:Y:S01]  /*b5c0*/  IMAD.SHL.U32 R10, R13.reuse, 0x4, RZ ;  /* 0x000000040d0a7824 */ /* 0x040fe200078e00ff */
[----:B------:R-:W-:Y:S01]  /*b5d0*/  LOP3.LUT R0, R4, 0x20, RZ, 0xc0, !PT ;  /* 0x0000002004007812 */ /* 0x000fe200078ec0ff */
[----:B------:R-:W-:Y:S01]  /*b5e0*/  IMAD.SHL.U32 R11, R13, 0x2, RZ ;  /* 0x000000020d0b7824 */ /* 0x000fe200078e00ff */
[----:B------:R-:W-:Y:S01]  /*b5f0*/  LOP3.LUT R3, R2, 0x80, RZ, 0xc0, !PT ;  /* 0x0000008002037812 */ /* 0x000fe200078ec0ff */
[----:B------:R-:W-:Y:S01]  /*b600*/  IMAD.SHL.U32 R5, R12, 0x10, RZ ;  /* 0x000000100c057824 */ /* 0x000fe200078e00ff */
[----:B------:R-:W-:Y:S02]  /*b610*/  LOP3.LUT R2, R2, 0x360, RZ, 0xc0, !PT ;  /* 0x0000036002027812 */ /* 0x000fe400078ec0ff */
[----:B------:R-:W-:Y:S01]  /*b620*/  LOP3.LUT R3, R3, 0x10, R4, 0xf8, !PT ;  /* 0x0000001003037812 */ /* 0x000fe200078ef804 */
[C---:B------:R-:W-:Y:S01]  /*b630*/  IMAD.SHL.U32 R4, R13.reuse, 0x80, RZ ;  /* 0x000000800d047824 */ /* 0x040fe200078e00ff */
[----:B------:R-:W-:Y:S01]  /*b640*/  LOP3.LUT R7, R0, 0x10, R13, 0xf8, !PT ;  /* 0x0000001000077812 */ /* 0x000fe200078ef80d */
[----:B------:R-:W-:Y:S01]  /*b650*/  IMAD.SHL.U32 R0, R13, 0x10, RZ ;  /* 0x000000100d007824 */ /* 0x000fe200078e00ff */
[----:B------:R-:W-:-:S02]  /*b660*/  LOP3.LUT R2, R2, 0x400, R5, 0xf8, !PT ;  /* 0x0000040002027812 */ /* 0x000fc400078ef805 */
[----:B------:R-:W-:Y:S02]  /*b670*/  LOP3.LUT R3, R3, 0x10, R10, 0x78, !PT ;  /* 0x0000001003037812 */ /* 0x000fe400078e780a */
[C---:B------:R-:W-:Y:S02]  /*b680*/  LOP3.LUT R8, R0.reuse, 0x60, RZ, 0xc0, !PT ;  /* 0x0000006000087812 */ /* 0x040fe400078ec0ff */
[----:B------:R-:W-:Y:S02]  /*b690*/  LOP3.LUT R6, R0, 0x90, RZ, 0xc0, !PT ;  /* 0x0000009000067812 */ /* 0x000fe400078ec0ff */
[----:B------:R-:W-:Y:S02]  /*b6a0*/  LOP3.LUT R2, R2, R3, RZ, 0xfc, !PT ;  /* 0x0000000302027212 */ /* 0x000fe400078efcff */
[----:B------:R-:W-:Y:S02]  /*b6b0*/  LOP3.LUT R5, R8, 0x700, R5, 0xf8, !PT ;  /* 0x0000070008057812 */ /* 0x000fe400078ef805 */
[----:B------:R-:W-:Y:S01]  /*b6c0*/  LOP3.LUT R6, R6, 0x10, R11, 0x78, !PT ;  /* 0x0000001006067812 */ /* 0x000fe200078e780b */
[----:B------:R0:W-:Y:S01]  /*b6d0*/  STL [R1], R2 ;  /* 0x0000000201007387 */ /* 0x0001e20000100800 */
[----:B------:R-:W-:-:S02]  /*b6e0*/  SHF.R.U32.HI R3, RZ, 0x1, R12 ;  /* 0x00000001ff037819 */ /* 0x000fc4000001160c */
[----:B------:R-:W-:Y:S01]  /*b6f0*/  LOP3.LUT R6, R5, R6, RZ, 0xfc, !PT ;  /* 0x0000000605067212 */ /* 0x000fe200078efcff */
[----:B------:R1:W-:Y:S01]  /*b700*/  STL [R1+0x10], RZ ;  /* 0x000010ff01007387 */ /* 0x0003e20000100800 */
[----:B------:R-:W-:Y:S02]  /*b710*/  LOP3.LUT R7, R7, 0x380, R4, 0xf8, !PT ;  /* 0x0000038007077812 */ /* 0x000fe400078ef804 */
[----:B------:R-:W-:Y:S02]  /*b720*/  LOP3.LUT R4, R4, 0x400, RZ, 0xc0, !PT ;  /* 0x0000040004047812 */ /* 0x000fe400078ec0ff */
[----:B------:R-:W-:Y:S01]  /*b730*/  LOP3.LUT R7, R7, 0x70, R0, 0x78, !PT ;  /* 0x0000007007077812 */ /* 0x000fe200078e7800 */
[----:B0-----:R-:W-:Y:S01]  /*b740*/  IMAD.SHL.U32 R2, R13, 0x40, RZ ;  /* 0x000000400d027824 */ /* 0x001fe200078e00ff */
[----:B------:R-:W-:Y:S02]  /*b750*/  LOP3.LUT R0, R0, 0x10, RZ, 0xc0, !PT ;  /* 0x0000001000007812 */ /* 0x000fe400078ec0ff */
[----:B------:R-:W-:-:S02]  /*b760*/  LOP3.LUT R4, R4, 0x800, R9, 0xf8, !PT ;  /* 0x0000080004047812 */ /* 0x000fc400078ef809 */
[----:B------:R-:W-:Y:S01]  /*b770*/  LOP3.LUT R2, R3, 0x40, R2, 0xf8, !PT ;  /* 0x0000004003027812 */ /* 0x000fe200078ef802 */
[----:B------:R-:W-:Y:S01]  /*b780*/  IMAD.IADD R3, R17, 0x1, R6 ;  /* 0x0000000111037824 */ /* 0x000fe200078e0206 */
[----:B------:R-:W-:Y:S02]  /*b790*/  LOP3.LUT P0, RZ, R13, 0x4, RZ, 0xc0, !PT ;  /* 0x000000040dff7812 */ /* 0x000fe4000780c0ff */
[----:B------:R-:W-:Y:S02]  /*b7a0*/  LOP3.LUT R2, R0, 0x20, RZ, 0xfc, !PT ;  /* 0x0000002000027812 */ /* 0x000fe400078efcff */
[----:B------:R1:W-:Y:S01]  /*b7b0*/  STL [R1+0x4], R3 ;  /* 0x0000040301007387 */ /* 0x0003e20000100800 */
[----:B------:R-:W-:Y:S02]  /*b7c0*/  LOP3.LUT R28, R4, R7, RZ, 0xfc, !PT ;  /* 0x00000007041c7212 */ /* 0x000fe400078efcff */
[----:B------:R-:W-:Y:S02]  /*b7d0*/  SEL R29, R29, 0xffffffc0, !P0 ;  /* 0xffffffc01d1d7807 */ /* 0x000fe40004000000 */
[----:B------:R-:W-:-:S07]  /*b7e0*/  LOP3.LUT R0, R0, 0x40, RZ, 0xfc, !PT ;  /* 0x0000004000007812 */ /* 0x000fce00078efcff */
.L_x_255:
[----:B------:R-:W-:Y:S01]  /*b7f0*/  ULDC.64 UR4, c[0x0][0xc88] ;  /* 0x0003220000047ab9 */ /* 0x000fe20000000a00 */
[----:B------:R-:W-:Y:S01]  /*b800*/  ULDC.64 UR6, c[0x0][0xa18] ;  /* 0x0002860000067ab9 */ /* 0x000fe20000000a00 */
[----:B------:R-:W-:Y:S01]  /*b810*/  UIMAD.WIDE UR4, UR43, 0x4, UR4 ;  /* 0x000000042b0478a5 */ /* 0x000fe2000f8e0204 */
[----:B0-----:R-:W0:Y:S05]  /*b820*/  LDC.64 R6, c[0x0][0x418] ;  /* 0x00010600ff067b82 */ /* 0x001e2a0000000a00 */
[----:B------:R-:W-:Y:S02]  /*b830*/  IMAD.U32 R2, RZ, RZ, UR4 ;  /* 0x00000004ff027e24 */ /* 0x000fe4000f8e00ff */
[----:B-1----:R-:W-:Y:S01]  /*b840*/  IMAD.U32 R3, RZ, RZ, UR5 ;  /* 0x00000005ff037e24 */ /* 0x002fe2000f8e00ff */
[----:B------:R-:W-:Y:S01]  /*b850*/  UISETP.NE.U32.AND UP0, UPT, UR6, URZ, UPT ;  /* 0x0000003f0600728c */ /* 0x000fe2000bf05070 */
[----:B------:R-:W-:Y:S01]  /*b860*/  ULDC UR8, c[0x0][0x288] ;  /* 0x0000a20000087ab9 */ /* 0x000fe20000000800 */
[----:B------:R-:W-:-:S02]  /*b870*/  ULDC.64 UR4, c[0x0][0xa28] ;  /* 0x00028a0000047ab9 */ /* 0x000fc40000000a00 */
[----:B------:R-:W2:Y:S01]  /*b880*/  LDG.E R2, desc[UR52][R2.64] ;  /* 0x0000003402027981 */ /* 0x000ea2000c1e1900 */
[----:B------:R-:W-:Y:S01]  /*b890*/  UISETP.NE.AND.EX UP0, UPT, UR7, URZ, UPT, UP0 ;  /* 0x0000003f0700728c */ /* 0x000fe2000bf05300 */
[----:B------:R-:W-:Y:S01]  /*b8a0*/  IMAD.U32 R0, RZ, RZ, UR8 ;  /* 0x00000008ff007e24 */ /* 0x000fe2000f8e00ff */
[----:B------:R-:W-:Y:S01]  /*b8b0*/  UISETP.NE.U32.AND UP1, UPT, UR4, URZ, UPT ;  /* 0x0000003f0400728c */ /* 0x000fe2000bf25070 */
[----:B------:R-:W-:-:S03]  /*b8c0*/  ULDC.64 UR8, c[0x0][0xa08] ;  /* 0x0002820000087ab9 */ /* 0x000fc60000000a00 */
[----:B------:R-:W-:Y:S01]  /*b8d0*/  PLOP3.LUT P3, PT, PT, PT, UP0, 0x80, 0x0 ;  /* 0x000000000000781c */ /* 0x000fe20003f6f008 */
[----:B------:R-:W-:-:S06]  /*b8e0*/  UISETP.NE.AND.EX UP1, UPT, UR5, URZ, UPT, UP1 ;  /* 0x0000003f0500728c */ /* 0x000fcc000bf25310 */
[----:B------:R-:W-:Y:S02]  /*b8f0*/  PLOP3.LUT P4, PT, PT, PT, UP1, 0x80, 0x0 ;  /* 0x000000000000781c */ /* 0x000fe40003f8f018 */
[----:B--2---:R-:W-:-:S13]  /*b900*/  R2UR UR47, R2 ;  /* 0x00000000022f72ca */ /* 0x004fda00000e0000 */
[----:B------:R-:W-:Y:S02]  /*b910*/  USHF.R.S32.HI UR46, URZ, 0x1f, UR47 ;  /* 0x0000001f3f2e7899 */ /* 0x000fe4000801142f */
[----:B------:R-:W-:Y:S02]  /*b920*/  USHF.L.U32 UR44, UR47, 0x2, URZ ;  /* 0x000000022f2c7899 */ /* 0x000fe4000800063f */
[----:B------:R-:W-:Y:S02]  /*b930*/  USHF.L.U64.HI UR45, UR47, 0x2, UR46 ;  /* 0x000000022f2d7899 */ /* 0x000fe4000801022e */
[----:B------:R-:W-:Y:S02]  /*b940*/  @UP0 UIADD3 UR6, UP3, UR44, UR6, URZ ;  /* 0x000000062c060290 */ /* 0x000fe4000ff7e03f */
[----:B------:R-:W-:Y:S02]  /*b950*/  @UP1 ULEA UR4, UP2, UR47, UR4, 0x2 ;  /* 0x000000042f041291 */ /* 0x000fe4000f84103f */
[----:B------:R-:W-:-:S02]  /*b960*/  @UP0 UIADD3.X UR7, UR45, UR7, URZ, UP3, !UPT ;  /* 0x000000072d070290 */ /* 0x000fc40009ffe43f */
[----:B------:R-:W-:Y:S01]  /*b970*/  IMAD.U32 R2, RZ, RZ, UR6 ;  /* 0x00000006ff027e24 */ /* 0x000fe2000f8e00ff */
[----:B------:R-:W-:-:S03]  /*b980*/  @UP1 ULEA.HI.X UR5, UR47, UR5, UR46, 0x2, UP2 ;  /* 0x000000052f051291 */ /* 0x000fc600090f142e */
[----:B------:R-:W-:Y:S01]  /*b990*/  IMAD.U32 R3, RZ, RZ, UR7 ;  /* 0x00000007ff037e24 */ /* 0x000fe2000f8e00ff */
[----:B------:R-:W-:-:S04]  /*b9a0*/  ULDC.64 UR6, c[0x0][0xa00] ;  /* 0x0002800000067ab9 */ /* 0x000fc80000000a00 */
[----:B------:R1:W2:Y:S01]  /*b9b0*/  @P3 LDG.E R0, desc[UR52][R2.64] ;  /* 0x0000003402003981 */ /* 0x0002a2000c1e1900 */
[----:B------:R-:W-:Y:S02]  /*b9c0*/  ISETP.NE.U32.AND P2, PT, RZ, UR8, PT ;  /* 0x00000008ff007c0c */ /* 0x000fe4000bf45070 */
[----:B------:R-:W-:Y:S02]  /*b9d0*/  ISETP.NE.U32.AND P0, PT, RZ, UR6, PT ;  /* 0x00000006ff007c0c */ /* 0x000fe4000bf05070 */
[----:B0-----:R-:W-:Y:S01]  /*b9e0*/  ISETP.NE.U32.AND P1, PT, R6, RZ, PT ;  /* 0x000000ff0600720c */ /* 0x001fe20003f25070 */
[----:B-1----:R-:W-:Y:S01]  /*b9f0*/  IMAD.U32 R2, RZ, RZ, UR4 ;  /* 0x00000004ff027e24 */ /* 0x002fe2000f8e00ff */
[----:B------:R-:W-:Y:S01]  /*ba00*/  UIADD3 UR4, UP0, UR44, UR6, URZ ;  /* 0x000000062c047290 */ /* 0x000fe2000ff1e03f */
[----:B------:R-:W-:Y:S01]  /*ba10*/  IMAD.U32 R3, RZ, RZ, UR5 ;  /* 0x00000005ff037e24 */ /* 0x000fe2000f8e00ff */
[----:B------:R-:W-:Y:S01]  /*ba20*/  UIADD3 UR6, UP1, UR44, UR8, URZ ;  /* 0x000000082c067290 */ /* 0x000fe2000ff3e03f */
[----:B------:R-:W-:Y:S01]  /*ba30*/  ISETP.NE.AND.EX P2, PT, RZ, UR9, PT, P2 ;  /* 0x00000009ff007c0c */ /* 0x000fe2000bf45320 */
[----:B------:R-:W-:-:S02]  /*ba40*/  UIADD3.X UR5, UR45, UR7, URZ, UP0, !UPT ;  /* 0x000000072d057290 */ /* 0x000fc400087fe43f */
[----:B------:R-:W-:Y:S01]  /*ba50*/  ISETP.NE.AND.EX P0, PT, RZ, UR7, PT, P0 ;  /* 0x00000007ff007c0c */ /* 0x000fe2000bf05300 */
[----:B------:R0:W3:Y:S01]  /*ba60*/  @P4 LDG.E R6, desc[UR52][R2.64] ;  /* 0x0000003402064981 */ /* 0x0000e2000c1e1900 */
[----:B------:R-:W-:Y:S01]  /*ba70*/  UIADD3.X UR7, UR45, UR9, URZ, UP1, !UPT ;  /* 0x000000092d077290 */ /* 0x000fe20008ffe43f */
[----:B------:R-:W-:-:S05]  /*ba80*/  IMAD.U32 R4, RZ, RZ, UR6 ;  /* 0x00000006ff047e24 */ /* 0x000fca000f8e00ff */
[----:B------:R-:W-:Y:S02]  /*ba90*/  IMAD.U32 R5, RZ, RZ, UR7 ;  /* 0x00000007ff057e24 */ /* 0x000fe4000f8e00ff */
[----:B0-----:R-:W-:Y:S02]  /*baa0*/  IMAD.U32 R2, RZ, RZ, UR4 ;  /* 0x00000004ff027e24 */ /* 0x001fe4000f8e00ff */
[----:B------:R-:W-:Y:S01]  /*bab0*/  IMAD.U32 R3, RZ, RZ, UR5 ;  /* 0x00000005ff037e24 */ /* 0x000fe2000f8e00ff */
[----:B------:R-:W4:Y:S04]  /*bac0*/  @P2 LDG.E R8, desc[UR52][R4.64] ;  /* 0x0000003404082981 */ /* 0x000f28000c1e1900 */
[----:B--2---:R0:W-:Y:S04]  /*bad0*/  STL [R1+0xc], R0 ;  /* 0x00000c0001007387 */ /* 0x0041e80000100800 */
[----:B0-----:R-:W2:Y:S01]  /*bae0*/  @P0 LDG.E R0, desc[UR52][R2.64] ;  /* 0x0000003402000981 */ /* 0x001ea2000c1e1900 */
[----:B------:R-:W-:Y:S01]  /*baf0*/  UMOV UR4, URZ ;  /* 0x0000003f00047c82 */ /* 0x000fe20008000000 */
[----:B------:R-:W-:-:S02]  /*bb00*/  ISETP.NE.AND.EX P1, PT, R7, RZ, PT, P1 ;  /* 0x000000ff0700720c */ /* 0x000fc40003f25310 */
[----:B------:R-:W0:Y:S01]  /*bb10*/  LDC R7, c[0x0][0x2f0] ;  /* 0x0000bc00ff077b82 */ /* 0x000e220000000800 */
[----:B---3--:R-:W-:-:S07]  /*bb20*/  @P4 R2UR UR4, R6 ;  /* 0x00000000060442ca */ /* 0x008fce00000e0000 */
[----:B------:R-:W1:Y:S01]  /*bb30*/  LDC R6, c[0x0][0x424] ;  /* 0x00010900ff067b82 */ /* 0x000e620000000800 */
[----:B------:R-:W-:Y:S01]  /*bb40*/  UMOV UR39, URZ ;  /* 0x0000003f00277c82 */ /* 0x000fe20008000000 */
[----:B------:R-:W-:Y:S01]  /*bb50*/  UMOV UR48, URZ ;  /* 0x0000003f00307c82 */ /* 0x000fe20008000000 */
[----:B----4-:R-:W-:Y:S02]  /*bb60*/  @P2 R2UR UR39, R8 ;  /* 0x00000000082722ca */ /* 0x010fe400000e0000 */
[C---:B------:R-:W-:Y:S02]  /*bb70*/  LOP3.LUT R8, R26.reuse, 0xff000000, RZ, 0xc0, !PT ;  /* 0xff0000001a087812 */ /* 0x040fe400078ec0ff */
[----:B------:R-:W-:Y:S02]  /*bb80*/  R2UR UR36, R26 ;  /* 0x000000001a2472ca */ /* 0x000fe400000e0000 */
[----:B------:R-:W-:Y:S02]  /*bb90*/  SHF.R.U32.HI R9, RZ, 0x8, R8 ;  /* 0x00000008ff097819 */ /* 0x000fe40000011608 */
[----:B--2---:R-:W-:-:S02]  /*bba0*/  @P0 R2UR UR48, R0 ;  /* 0x00000000003002ca */ /* 0x004fc400000e0000 */
[----:B------:R-:W-:-:S04]  /*bbb0*/  LOP3.LUT R0, R26, 0xff0000, RZ, 0xc0, !PT ;  /* 0x00ff00001a007812 */ /* 0x000fc800078ec0ff */
[----:B------:R-:W-:Y:S01]  /*bbc0*/  LEA.HI R0, R0, R9, RZ, 0x10 ;  /* 0x0000000900007211 */ /* 0x000fe200078f80ff */
[----:B01----:R-:W-:Y:S08]  /*bbd0*/  @P3 BRA `(.L_x_184) ;  /* 0x0000000000143947 */ /* 0x003ff00003800000 */
[----:B------:R-:W-:Y:S05]  /*bbe0*/  @!P0 BRA `(.L_x_184) ;  /* 0x0000000000108947 */ /* 0x000fea0003800000 */
[----:B------:R-:W2:Y:S04]  /*bbf0*/  LDG.E R9, desc[UR52][R2.64] ;  /* 0x0000003402097981 */ /* 0x000ea8000c1e1900 */
[----:B------:R-:W2:Y:S02]  /*bc00*/  LDG.E R8, desc[UR52][R2.64+0x4] ;  /* 0x0000043402087981 */ /* 0x000ea4000c1e1900 */
[----:B--2---:R-:W-:-:S05]  /*bc10*/  IMAD.IADD R2, R8, 0x1, -R9 ;  /* 0x0000000108027824 */ /* 0x004fca00078e0a09 */
[----:B------:R0:W-:Y:S02]  /*bc20*/  STL [R1+0xc], R2 ;  /* 0x00000c0201007387 */ /* 0x0001e40000100800 */
.L_x_184:
[----:B------:R-:W-:Y:S01]  /*bc30*/  ULDC.64 UR6, c[0x0][0xa20] ;  /* 0x0002880000067ab9 */ /* 0x000fe20000000a00 */
[----:B------:R-:W-:Y:S01]  /*bc40*/  SEL R6, R6, 0x1, P1 ;  /* 0x0000000106067807 */ /* 0x000fe20000800000 */
[----:B------:R-:W-:Y:S01]  /*bc50*/  ULOP3.LUT UR36, UR36, 0xffff, URZ, 0xc0, !UPT ;  /* 0x0000ffff24247892 */ /* 0x000fe2000f8ec03f */
[----:B------:R-:W-:Y:S01]  /*bc60*/  ISETP.NE.U32.AND P0, PT, RZ, UR6, PT ;  /* 0x00000006ff007c0c */ /* 0x000fe2000bf05070 */
[----:B------:R-:W-:Y:S01]  /*bc70*/  UIADD3 UR39, UR39, UR4, URZ ;  /* 0x0000000427277290 */ /* 0x000fe2000fffe03f */
[----:B------:R-:W-:Y:S02]  /*bc80*/  IMAD.U32 R22, RZ, RZ, UR47 ;  /* 0x0000002fff167e24 */ /* 0x000fe4000f8e00ff */
[----:B------:R-:W-:Y:S01]  /*bc90*/  ISETP.NE.AND.EX P0, PT, RZ, UR7, PT, P0 ;  /* 0x00000007ff007c0c */ /* 0x000fe2000bf05300 */
[----:B0-----:R-:W-:-:S12]  /*bca0*/  IMAD R2, R6, R7, RZ ;  /* 0x0000000706027224 */ /* 0x001fd800078e02ff */
[----:B------:R-:W-:Y:S05]  /*bcb0*/  @!P0 BRA `(.L_x_185) ;  /* 0x0000000000188947 */ /* 0x000fea0003800000 */
[----:B------:R-:W-:-:S04]  /*bcc0*/  UIADD3 UR5, UP0, UR44, UR6, URZ ;  /* 0x000000062c057290 */ /* 0x000fc8000ff1e03f */
[----:B------:R-:W-:Y:S02]  /*bcd0*/  UIADD3.X UR6, UR45, UR7, URZ, UP0, !UPT ;  /* 0x000000072d067290 */ /* 0x000fe400087fe43f */
[----:B------:R-:W-:-:S04]  /*bce0*/  IMAD.U32 R2, RZ, RZ, UR5 ;  /* 0x00000005ff027e24 */ /* 0x000fc8000f8e00ff */
[----:B------:R-:W-:-:S05]  /*bcf0*/  IMAD.U32 R3, RZ, RZ, UR6 ;  /* 0x00000006ff037e24 */ /* 0x000fca000f8e00ff */
[----:B------:R0:W5:Y:S01]  /*bd00*/  LDG.E R2, desc[UR52][R2.64] ;  /* 0x0000003402027981 */ /* 0x000162000c1e1900 */
[----:B------:R-:W-:Y:S05]  /*bd10*/  BRA `(.L_x_186) ;  /* 0x0000000000107947 */ /* 0x000fea0003800000 */
.L_x_185:
[----:B------:R-:W-:Y:S05]  /*bd20*/  @!P2 BRA `(.L_x_186) ;  /* 0x00000000000ca947 */ /* 0x000fea0003800000 */
[----:B------:R-:W2:Y:S04]  /*bd30*/  LDG.E R3, desc[UR52][R4.64] ;  /* 0x0000003404037981 */ /* 0x000ea8000c1e1900 */
[----:B------:R-:W2:Y:S02]  /*bd40*/  LDG.E R2, desc[UR52][R4.64+0x4] ;  /* 0x0000043404027981 */ /* 0x000ea4000c1e1900 */
[----:B--2---:R-:W-:-:S07]  /*bd50*/  IMAD.IADD R2, R2, 0x1, -R3 ;  /* 0x0000000102027824 */ /* 0x004fce00078e0a03 */
.L_x_186:
[----:B-----5:R-:W-:Y:S01]  /*bd60*/  VIADD R2, R2, -UR4 ;  /* 0x8000000402027c36 */ /* 0x020fe20008000000 */
[----:B------:R-:W-:-:S03]  /*bd70*/  LOP3.LUT R26, R0, 0xff, RZ, 0xc0, !PT ;  /* 0x000000ff001a7812 */ /* 0x000fc600078ec0ff */
[C---:B0-----:R-:W-:Y:S01]  /*bd80*/  VIADD R3, R2.reuse, 0x7f ;  /* 0x0000007f02037836 */ /* 0x041fe20000000000 */
[----:B------:R-:W-:-:S04]  /*bd90*/  ISETP.GE.AND P0, PT, R2, 0x1, PT ;  /* 0x000000010200780c */ /* 0x000fc80003f06270 */
[----:B------:R-:W-:-:S04]  /*bda0*/  SHF.R.S32.HI R2, RZ, 0x1f, R3 ;  /* 0x0000001fff027819 */ /* 0x000fc80000011403 */
[----:B------:R-:W-:Y:S01]  /*bdb0*/  LEA.HI R2, R2, R3, RZ, 0x7 ;  /* 0x0000000302027211 */ /* 0x000fe200078f38ff */
[----:B------:R-:W-:-:S03]  /*bdc0*/  IMAD.MOV.U32 R3, RZ, RZ, RZ ;  /* 0x000000ffff037224 */ /* 0x000fc600078e00ff */
[----:B------:R-:W-:Y:S01]  /*bdd0*/  SHF.R.S32.HI R5, RZ, 0x7, R2 ;  /* 0x00000007ff057819 */ /* 0x000fe20000011402 */
[----:B------:R-:W-:Y:S06]  /*bde0*/  @!P0 BRA `(.L_x_187) ;  /* 0x0000000000748947 */ /* 0x000fec0003800000 */
[----:B------:R-:W-:-:S04]  /*bdf0*/  SHF.R.U32.HI R0, RZ, 0x10, R0 ;  /* 0x00000010ff007819 */ /* 0x000fc80000011600 */
[----:B------:R-:W-:-:S13]  /*be00*/  ISETP.NE.AND P0, PT, R0, RZ, PT ;  /* 0x000000ff0000720c */ /* 0x000fda0003f05270 */
[----:B------:R-:W0:Y:S02]  /*be10*/  @!P0 LDC R0, c[0x0][0x9f0] ;  /* 0x00027c00ff008b82 */ /* 0x000e240000000800 */
[-C--:B0-----:R-:W-:Y:S02]  /*be20*/  IABS R4, R0.reuse ;  /* 0x0000000000047213 */ /* 0x081fe40000000000 */
[----:B------:R-:W-:Y:S02]  /*be30*/  IADD3 R7, R0, -0x1, R5 ;  /* 0xffffffff00077810 */ /* 0x000fe40007ffe005 */
[----:B------:R-:W0:Y:S02]  /*be40*/  I2F.RP R6, R4 ;  /* 0x0000000400067306 */ /* 0x000e240000209400 */
[----:B------:R-:W-:-:S04]  /*be50*/  LOP3.LUT R2, R7, R0, RZ, 0x3c, !PT ;  /* 0x0000000007027212 */ /* 0x000fc800078e3cff */
[----:B------:R-:W-:Y:S01]  /*be60*/  ISETP.GE.AND P2, PT, R2, RZ, PT ;  /* 0x000000ff0200720c */ /* 0x000fe20003f46270 */
[----:B------:R-:W-:Y:S01]  /*be70*/  IMAD.MOV.U32 R2, RZ, RZ, RZ ;  /* 0x000000ffff027224 */ /* 0x000fe200078e00ff */
[----:B0-----:R-:W0:Y:S02]  /*be80*/  MUFU.RCP R6, R6 ;  /* 0x0000000600067308 */ /* 0x001e240000001000 */
[----:B0-----:R-:W-:Y:S01]  /*be90*/  VIADD R3, R6, 0xffffffe ;  /* 0x0ffffffe06037836 */ /* 0x001fe20000000000 */
[----:B------:R-:W-:-:S05]  /*bea0*/  IABS R6, R0 ;  /* 0x0000000000067213 */ /* 0x000fca0000000000 */
[----:B------:R-:W0:Y:S01]  /*beb0*/  F2I.FTZ.U32.TRUNC.NTZ R3, R3 ;  /* 0x0000000300037305 */ /* 0x000e22000021f000 */
[----:B------:R-:W-:Y:S02]  /*bec0*/  IMAD.MOV R6, RZ, RZ, -R6 ;  /* 0x000000ffff067224 */ /* 0x000fe400078e0a06 */
[----:B0-----:R-:W-:-:S04]  /*bed0*/  IMAD.MOV R9, RZ, RZ, -R3 ;  /* 0x000000ffff097224 */ /* 0x001fc800078e0a03 */
[----:B------:R-:W-:-:S04]  /*bee0*/  IMAD R9, R9, R4, RZ ;  /* 0x0000000409097224 */ /* 0x000fc800078e02ff */
[----:B------:R-:W-:Y:S01]  /*bef0*/  IMAD.HI.U32 R2, R3, R9, R2 ;  /* 0x0000000903027227 */ /* 0x000fe200078e0002 */
[----:B------:R-:W-:-:S05]  /*bf00*/  IABS R3, R7 ;  /* 0x0000000700037213 */ /* 0x000fca0000000000 */
[----:B------:R-:W-:-:S04]  /*bf10*/  IMAD.HI.U32 R2, R2, R3, RZ ;  /* 0x0000000302027227 */ /* 0x000fc800078e00ff */
[----:B------:R-:W-:-:S05]  /*bf20*/  IMAD R3, R2, R6, R3 ;  /* 0x0000000602037224 */ /* 0x000fca00078e0203 */
[----:B------:R-:W-:-:S13]  /*bf30*/  ISETP.GT.U32.AND P1, PT, R4, R3, PT ;  /* 0x000000030400720c */ /* 0x000fda0003f24070 */
[----:B------:R-:W-:Y:S02]  /*bf40*/  @!P1 IMAD.IADD R3, R3, 0x1, -R4 ;  /* 0x0000000103039824 */ /* 0x000fe400078e0a04 */
[----:B------:R-:W-:Y:S01]  /*bf50*/  @!P1 VIADD R2, R2, 0x1 ;  /* 0x0000000102029836 */ /* 0x000fe20000000000 */
[----:B------:R-:W-:Y:S02]  /*bf60*/  ISETP.NE.AND P1, PT, R0, RZ, PT ;  /* 0x000000ff0000720c */ /* 0x000fe40003f25270 */
[----:B------:R-:W-:-:S13]  /*bf70*/  ISETP.GE.U32.AND P0, PT, R3, R4, PT ;  /* 0x000000040300720c */ /* 0x000fda0003f06070 */
[----:B------:R-:W-:-:S04]  /*bf80*/  @P0 VIADD R2, R2, 0x1 ;  /* 0x0000000102020836 */ /* 0x000fc80000000000 */
[----:B------:R-:W-:Y:S01]  /*bf90*/  @!P2 IMAD.MOV R2, RZ, RZ, -R2 ;  /* 0x000000ffff02a224 */ /* 0x000fe200078e0a02 */
[----:B------:R-:W-:-:S05]  /*bfa0*/  @!P1 LOP3.LUT R2, RZ, R0, RZ, 0x33, !PT ;  /* 0x00000000ff029212 */ /* 0x000fca00078e33ff */
[----:B------:R-:W-:-:S07]  /*bfb0*/  IMAD.MOV.U32 R3, RZ, RZ, R2 ;  /* 0x000000ffff037224 */ /* 0x000fce00078e0002 */
.L_x_187:
[-C--:B------:R-:W-:Y:S01]  /*bfc0*/  IMAD R26, R26, R3.reuse, RZ ;  /* 0x000000031a1a7224 */ /* 0x080fe200078e02ff */
[----:B------:R-:W-:Y:S04]  /*bfd0*/  BSSY B7, `(.L_x_188) ;  /* 0x0000301000077945 */ /* 0x000fe80003800000 */
[----:B------:R-:W-:-:S04]  /*bfe0*/  VIADDMNMX R0, R26, R3, R5, PT ;  /* 0x000000031a007246 */ /* 0x000fc80003800105 */
[----:B------:R-:W-:Y:S01]  /*bff0*/  ISETP.GT.AND P0, PT, R0, R26, PT ;  /* 0x0000001a0000720c */ /* 0x000fe20003f04270 */
[----:B------:R0:W-:-:S12]  /*c000*/  STL [R1+0x8], R0 ;  /* 0x0000080001007387 */ /* 0x0001d80000100800 */
[----:B0-----:R-:W-:Y:S05]  /*c010*/  @P0 BRA `(.L_x_189) ;  /* 0x0000000000440947 */ /* 0x001fea0003800000 */
[----:B------:R-:W0:Y:S02]  /*c020*/  S2R R0, SR_TID.X ;  /* 0x0000000000007919 */ /* 0x000e240000002100 */
[----:B0-----:R-:W-:-:S04]  /*c030*/  LOP3.LUT R0, R0, 0x7f, RZ, 0xc0, !PT ;  /* 0x0000007f00007812 */ /* 0x001fc800078ec0ff */
[----:B------:R-:W-:-:S13]  /*c040*/  ISETP.NE.AND P0, PT, R0, RZ, PT ;  /* 0x000000ff0000720c */ /* 0x000fda0003f05270 */
[----:B------:R-:W-:Y:S05]  /*c050*/  @P0 BRA `(.L_x_190) ;  /* 0x0000002c00e00947 */ /* 0x000fea0003800000 */
[----:B------:R-:W0:Y:S01]  /*c060*/  S2R R5, SR_LANEID ;  /* 0x0000000000057919 */ /* 0x000e220000000000 */
[----:B------:R-:W-:Y:S01]  /*c070*/  VOTEU.ANY UR4, UPT, PT ;  /* 0x0000000000047886 */ /* 0x000fe200038e0100 */
[----:B------:R-:W1:Y:S01]  /*c080*/  LDC.64 R2, c[0x0][0xc60] ;  /* 0x00031800ff027b82 */ /* 0x000e620000000a00 */
[----:B------:R-:W0:Y:S02]  /*c090*/  FLO.U32 R0, UR4 ;  /* 0x0000000400007d00 */ /* 0x000e2400080e0000 */
[----:B0-----:R-:W-:-:S06]  /*c0a0*/  ISETP.EQ.U32.AND P0, PT, R0, R5, PT ;  /* 0x000000050000720c */ /* 0x001fcc0003f02070 */
[----:B------:R-:W1:Y:S07]  /*c0b0*/  POPC R5, UR4 ;  /* 0x0000000400057d09 */ /* 0x000e6e0008000000 */
[----:B-1----:R-:W2:Y:S01]  /*c0c0*/  @P0 ATOMG.E.ADD.STRONG.GPU PT, R3, desc[UR52][R2.64], R5 ;  /* 0x00000005020309a8 */ /* 0x002ea200081ee1f4 */
[----:B------:R-:W0:Y:S02]  /*c0d0*/  S2R R4, SR_LTMASK ;  /* 0x0000000000047919 */ /* 0x000e240000003900 */
[----:B0-----:R-:W-:-:S04]  /*c0e0*/  LOP3.LUT R4, R4, UR4, RZ, 0xc0, !PT ;  /* 0x0000000404047c12 */ /* 0x001fc8000f8ec0ff */
[----:B------:R-:W0:Y:S01]  /*c0f0*/  POPC R7, R4 ;  /* 0x0000000400077309 */ /* 0x000e220000000000 */
[----:B--2---:R-:W0:Y:S02]  /*c100*/  SHFL.IDX PT, R0, R3, R0, 0x1f ;  /* 0x00001f0003007589 */ /* 0x004e2400000e0000 */
[----:B0-----:R-:W-:Y:S01]  /*c110*/  IADD3 R24, R0, UR41, R7 ;  /* 0x0000002900187c10 */ /* 0x001fe2000fffe007 */
[----:B------:R-:W-:Y:S06]  /*c120*/  BRA `(.L_x_190) ;  /* 0x0000002c00ac7947 */ /* 0x000fec0003800000 */
.L_x_189:
[----:B------:R-:W-:Y:S01]  /*c130*/  VIADD R0, R17, 0x13800 ;  /* 0x0001380011007836 */ /* 0x000fe20000000000 */
[----:B------:R-:W-:Y:S04]  /*c140*/  BSSY B6, `(.L_x_191) ;  /* 0x0000013000067945 */ /* 0x000fe80003800000 */
[----:B------:R-:W-:-:S13]  /*c150*/  LOP3.LUT P0, RZ, R0, 0x9f, RZ, 0xc0, !PT ;  /* 0x0000009f00ff7812 */ /* 0x000fda000780c0ff */
[----:B------:R-:W-:Y:S05]  /*c160*/  @!P0 BRA `(.L_x_192) ;  /* 0x0000000000408947 */ /* 0x000fea0003800000 */
[----:B------:R-:W-:Y:S01]  /*c170*/  MOV R2, 0x0 ;  /* 0x0000000000027802 */ /* 0x000fe20000000f00 */
[----:B------:R-:W-:Y:S01]  /*c180*/  ULDC.64 UR6, c[0x4][0x98] ;  /* 0x0100260000067ab9 */ /* 0x000fe20000000a00 */
[----:B------:R-:W-:Y:S01]  /*c190*/  ULDC.64 UR8, c[0x4][0xa0] ;  /* 0x0100280000087ab9 */ /* 0x000fe20000000a00 */
[----:B------:R-:W-:Y:S01]  /*c1a0*/  ULDC.64 UR4, c[0x4][0x8] ;  /* 0x0100020000047ab9 */ /* 0x000fe20000000a00 */
[----:B------:R-:W-:Y:S02]  /*c1b0*/  IMAD.U32 R4, RZ, RZ, UR6 ;  /* 0x00000006ff047e24 */ /* 0x000fe4000f8e00ff */
[----:B------:R-:W0:Y:S01]  /*c1c0*/  LDC.64 R2, c[0x4][R2] ;  /* 0x0100000002027b82 */ /* 0x000e220000000a00 */
[----:B------:R-:W-:Y:S02]  /*c1d0*/  IMAD.U32 R5, RZ, RZ, UR7 ;  /* 0x00000007ff057e24 */ /* 0x000fe4000f8e00ff */
        /* <DEDUP_REMOVED lines=9> */
.L_x_192:
[----:B------:R-:W-:Y:S05]  /*c270*/  BSYNC B6 ;  /* 0x0000000000067941 */ /* 0x000fea0003800000 */
.L_x_191:
[----:B------:R-:W-:Y:S01]  /*c280*/  VIADD R0, R17, 0x9000 ;  /* 0x0000900011007836 */ /* 0x000fe20000000000 */
[----:B------:R-:W-:Y:S01]  /*c290*/  LOP3.LUT R23, R23, 0xfffffffe, RZ, 0xc0, !PT ;  /* 0xfffffffe17177812 */ /* 0x000fe200078ec0ff */
[----:B------:R-:W-:Y:S03]  /*c2a0*/  BSSY B6, `(.L_x_193) ;  /* 0x0000014000067945 */ /* 0x000fe60003800000 */
[----:B------:R-:W-:-:S13]  /*c2b0*/  LOP3.LUT P0, RZ, R0, 0x9f, RZ, 0xc0, !PT ;  /* 0x0000009f00ff7812 */ /* 0x000fda000780c0ff */
[----:B------:R-:W-:Y:S01]  /*c2c0*/  @P0 LOP3.LUT R23, R23, 0x1, RZ, 0xfc, !PT ;  /* 0x0000000117170812 */ /* 0x000fe200078efcff */
[----:B------:R-:W-:Y:S06]  /*c2d0*/  @!P0 BRA `(.L_x_194) ;  /* 0x0000000000408947 */ /* 0x000fec0003800000 */
        /* <DEDUP_REMOVED lines=16> */
.L_x_194:
[----:B------:R-:W-:Y:S05]  /*c3e0*/  BSYNC B6 ;  /* 0x0000000000067941 */ /* 0x000fea0003800000 */
.L_x_193:
        /* <DEDUP_REMOVED lines=20> */
.L_x_196:
[----:B------:R-:W-:Y:S05]  /*c530*/  BSYNC B6 ;  /* 0x0000000000067941 */ /* 0x000fea0003800000 */
.L_x_195:
[----:B------:R-:W-:Y:S01]  /*c540*/  LOP3.LUT P6, RZ, R23, 0x1, RZ, 0xc0, !PT ;  /* 0x0000000117ff7812 */ /* 0x000fe200078cc0ff */
[----:B------:R-:W-:-:S12]  /*c550*/  BSSY B6, `(.L_x_197) ;  /* 0x0000012000067945 */ /* 0x000fd80003800000 */
        /* <DEDUP_REMOVED lines=17> */
.L_x_198:
[----:B------:R-:W-:Y:S05]  /*c670*/  BSYNC B6 ;  /* 0x0000000000067941 */ /* 0x000fea0003800000 */
.L_x_197:
[----:B------:R-:W-:Y:S02]  /*c680*/  ULDC.64 UR4, c[0x0][0x9f8] ;  /* 0x00027e0000047ab9 */ /* 0x000fe40000000a00 */
[----:B------:R-:W-:-:S04]  /*c690*/  UISETP.NE.U32.AND UP0, UPT, UR4, URZ, UPT ;  /* 0x0000003f0400728c */ /* 0x000fc8000bf05070 */
[----:B------:R-:W-:-:S06]  /*c6a0*/  UISETP.NE.AND.EX UP0, UPT, UR5, URZ, UPT, UP0 ;  /* 0x0000003f0500728c */ /* 0x000fcc000bf05300 */
[----:B------:R-:W-:-:S05]  /*c6b0*/  PLOP3.LUT P0, PT, PT, PT, UP0, 0x80, 0x0 ;  /* 0x000000000000781c */ /* 0x000fca0003f0f008 */
[----:B------:R-:W-:-:S04]  /*c6c0*/  @UP0 UIADD3 UR4, UP1, UR44, UR4, URZ ;  /* 0x000000042c040290 */ /* 0x000fc8000ff3e03f */
[----:B------:R-:W-:Y:S02]  /*c6d0*/  @UP0 UIADD3.X UR5, UR45, UR5, URZ, UP1, !UPT ;  /* 0x000000052d050290 */ /* 0x000fe40008ffe43f */
[----:B------:R-:W-:-:S04]  /*c6e0*/  IMAD.U32 R2, RZ, RZ, UR4 ;  /* 0x00000004ff027e24 */ /* 0x000fc8000f8e00ff */
[----:B------:R-:W-:Y:S01]  /*c6f0*/  IMAD.U32 R3, RZ, RZ, UR5 ;  /* 0x00000005ff037e24 */ /* 0x000fe2000f8e00ff */
[----:B------:R-:W0:Y:S01]  /*c700*/  S2R R16, SR_TID.X ;  /* 0x0000000000107919 */ /* 0x000e220000002100 */
[----:B------:R-:W-:-:S03]  /*c710*/  ULDC.64 UR4, c[0x0][0xa08] ;  /* 0x0002820000047ab9 */ /* 0x000fc60000000a00 */
[----:B------:R1:W2:Y:S02]  /*c720*/  @P0 LDG.E R22, desc[UR52][R2.64] ;  /* 0x0000003402160981 */ /* 0x0002a4000c1e1900 */
[----:B-1----:R-:W1:Y:S01]  /*c730*/  LDC.64 R2, c[0x0][0x418] ;  /* 0x00010600ff027b82 */ /* 0x002e620000000a00 */
[----:B0-----:R-:W-:-:S04]  /*c740*/  SHF.R.U32.HI R20, RZ, 0x5, R16 ;  /* 0x00000005ff147819 */ /* 0x001fc80000011610 */
[----:B------:R-:W-:Y:S02]  /*c750*/  LOP3.LUT R20, R20, 0x3, RZ, 0xc0, !PT ;  /* 0x0000000314147812 */ /* 0x000fe400078ec0ff */
[----:B-1----:R-:W-:Y:S01]  /*c760*/  LOP3.LUT P0, RZ, R2, UR4, RZ, 0xfc, !PT ;  /* 0x0000000402ff7c12 */ /* 0x002fe2000f80fcff */
[----:B------:R-:W-:-:S03]  /*c770*/  UMOV UR4, 0xffffffff ;  /* 0xffffffff00047882 */ /* 0x000fc60000000000 */
[----:B------:R-:W-:Y:S02]  /*c780*/  LOP3.LUT P0, RZ, R3, UR5, RZ, 0xfc, P0 ;  /* 0x0000000503ff7c12 */ /* 0x000fe4000800fcff */
[----:B--2---:R-:W-:Y:S02]  /*c790*/  SHF.R.S32.HI R27, RZ, 0x1f, R22 ;  /* 0x0000001fff1b7819 */ /* 0x004fe40000011416 */
[----:B------:R-:W-:Y:S01]  /*c7a0*/  SEL R16, R22, RZ, !P0 ;  /* 0x000000ff16107207 */ /* 0x000fe20004000000 */
[----:B------:R-:W-:Y:S08]  /*c7b0*/  BRA.DIV UR4, `(.L_x_199) ;  /* 0x0000003a04607947 */ /* 0x000ff0000b800000 */
[----:B------:R0:W1:Y:S02]  /*c7c0*/  SHFL.IDX PT, R14, R20, RZ, 0x1f ;  /* 0x00001fff140e7589 */ /* 0x00006400000e0000 */
.L_x_274:
[----:B-1----:R-:W-:Y:S02]  /*c7d0*/  ISETP.NE.AND P0, PT, R14, RZ, PT ;  /* 0x000000ff0e00720c */ /* 0x002fe40003f05270 */
[----:B------:R-:W-:Y:S02]  /*c7e0*/  PLOP3.LUT P1, PT, PT, PT, PT, 0x8, 0x0 ;  /* 0x000000000000781c */ /* 0x000fe40003f2e170 */
[----:B------:R-:W-:-:S11]  /*c7f0*/  LOP3.LUT R23, R23, 0xfffffffe, RZ, 0xc0, !PT ;  /* 0xfffffffe17177812 */ /* 0x000fd600078ec0ff */
[----:B------:R-:W-:Y:S01]  /*c800*/  @P1 LOP3.LUT R23, R23, 0x1, RZ, 0xfc, !PT ;  /* 0x0000000117171812 */ /* 0x000fe200078efcff */
[----:B------:R-:W-:Y:S06]  /*c810*/  @P0 BRA `(.L_x_200) ;  /* 0x0000000400b80947 */ /* 0x000fec0003800000 */
[----:B------:R-:W2:Y:S01]  /*c820*/  LDL R0, [R1+0x8] ;  /* 0x0000080001007983 */ /* 0x000ea20000100800 */
[----:B------:R-:W-:Y:S01]  /*c830*/  UMOV UR4, 0xffffffff ;  /* 0xffffffff00047882 */ /* 0x000fe20000000000 */
[----:B--2---:R-:W-:Y:S02]  /*c840*/  VIADD R0, R0, 0xffffffff ;  /* 0xffffffff00007836 */ /* 0x004fe40000000000 */
[----:B------:R-:W-:Y:S05]  /*c850*/  BRA.DIV UR4, `(.L_x_201) ;  /* 0x0000003a04587947 */ /* 0x000fea000b800000 */
[----:B------:R-:W-:-:S13]  /*c860*/  ELECT P6, URZ, PT ;  /* 0x00000000003f782f */ /* 0x000fda00038c0000 */
.L_x_277:
[----:B------:R-:W-:Y:S05]  /*c870*/  @!P6 BRA `(.L_x_200) ;  /* 0x0000000400a0e947 */ /* 0x000fea0003800000 */
[----:B------:R-:W-:-:S04]  /*c880*/  ISETP.NE.U32.AND P0, PT, R2, RZ, PT ;  /* 0x000000ff0200720c */ /* 0x000fc80003f05070 */
[----:B------:R-:W-:-:S13]  /*c890*/  ISETP.NE.AND.EX P0, PT, R3, RZ, PT, P0 ;  /* 0x000000ff0300720c */ /* 0x000fda0003f05300 */
[----:B------:R-:W-:Y:S05]  /*c8a0*/  @!P0 BRA `(.L_x_202) ;  /* 0x0000000000448947 */ /* 0x000fea0003800000 */
[----:B------:R-:W1:Y:S01]  /*c8b0*/  LDC R6, c[0x0][0x43c] ;  /* 0x00010f00ff067b82 */ /* 0x000e620000000800 */
[----:B------:R-:W-:Y:S01]  /*c8c0*/  ULDC.64 UR4, c[0x0][0x428] ;  /* 0x00010a0000047ab9 */ /* 0x000fe20000000a00 */
[----:B-1----:R-:W-:-:S13]  /*c8d0*/  ISETP.NE.AND P0, PT, R6, 0x1, PT ;  /* 0x000000010600780c */ /* 0x002fda0003f05270 */
[----:B------:R-:W1:Y:S02]  /*c8e0*/  @P0 LDC.64 R4, c[0x0][0x440] ;  /* 0x00011000ff040b82 */ /* 0x000e640000000a00 */
[----:B-1----:R-:W-:-:S04]  /*c8f0*/  @P0 IMAD.HI.U32 R7, R0, R4, RZ ;  /* 0x0000000400070227 */ /* 0x002fc800078e00ff */
[----:B------:R-:W-:Y:S01]  /*c900*/  IMAD.MOV.U32 R4, RZ, RZ, R0 ;  /* 0x000000ffff047224 */ /* 0x000fe200078e0000 */
[----:B------:R-:W-:-:S05]  /*c910*/  @P0 SHF.R.U32.HI R4, RZ, R5, R7 ;  /* 0x00000005ff040219 */ /* 0x000fca0000011607 */
[----:B------:R-:W-:-:S04]  /*c920*/  IMAD.MOV R5, RZ, RZ, -R4 ;  /* 0x000000ffff057224 */ /* 0x000fc800078e0a04 */
[----:B------:R-:W-:Y:S01]  /*c930*/  IMAD R0, R6, R5, R0 ;  /* 0x0000000506007224 */ /* 0x000fe200078e0200 */
[--C-:B------:R-:W-:Y:S01]  /*c940*/  SHF.R.S32.HI R5, RZ, 0x1f, R4.reuse ;  /* 0x0000001fff057819 */ /* 0x100fe20000011404 */
[----:B------:R-:W-:Y:S02]  /*c950*/  IMAD R6, R27, UR4, RZ ;  /* 0x000000041b067c24 */ /* 0x000fe4000f8e02ff */
[----:B------:R-:W-:-:S04]  /*c960*/  IMAD.WIDE.U32 R4, R22, UR4, R4 ;  /* 0x0000000416047c25 */ /* 0x000fc8000f8e0004 */
[----:B------:R-:W-:Y:S01]  /*c970*/  IMAD R6, R22, UR5, R6 ;  /* 0x0000000516067c24 */ /* 0x000fe2000f8e0206 */
[----:B------:R-:W-:-:S03]  /*c980*/  LEA R2, P0, R4, R2, 0x2 ;  /* 0x0000000204027211 */ /* 0x000fc600078010ff */
[----:B------:R-:W-:-:S05]  /*c990*/  IMAD.IADD R6, R5, 0x1, R6 ;  /* 0x0000000105067824 */ /* 0x000fca00078e0206 */
[----:B------:R-:W-:-:S05]  /*c9a0*/  LEA.HI.X R3, R4, R3, R6, 0x2, P0 ;  /* 0x0000000304037211 */ /* 0x000fca00000f1406 */
[----:B------:R1:W5:Y:S02]  /*c9b0*/  LDG.E R16, desc[UR52][R2.64] ;  /* 0x0000003402107981 */ /* 0x000364000c1e1900 */
.L_x_202:
[----:B-1----:R-:W1:Y:S01]  /*c9c0*/  S2R R2, SR_TID.X ;  /* 0x0000000000027919 */ /* 0x002e620000002100 */
[----:B------:R-:W-:Y:S01]  /*c9d0*/  IMAD R3, R18, 0x8, R17 ;  /* 0x0000000812037824 */ /* 0x000fe200078e0211 */
[----:B-1----:R-:W-:Y:S02]  /*c9e0*/  LOP3.LUT R4, R2, 0x7f, RZ, 0xc0, !PT ;  /* 0x0000007f02047812 */ /* 0x002fe400078ec0ff */
[----:B------:R-:W-:Y:S02]  /*c9f0*/  SHF.L.U32 R2, R19, 0x1f, RZ ;  /* 0x0000001f13027819 */ /* 0x000fe400000006ff */
[----:B------:R-:W-:Y:S02]  /*ca00*/  ISETP.NE.AND P1, PT, R4, RZ, PT ;  /* 0x000000ff0400720c */ /* 0x000fe40003f25270 */
[----:B------:R-:W1:Y:S02]  /*ca10*/  SYNCS.PHASECHK.TRANS64.TRYWAIT P0, [R3+URZ+0x19c80], R2 ;  /* 0x019c8002030075a7 */ /* 0x000e64000800017f */
[----:B-1----:R-:W-:Y:S09]  /*ca20*/  @!P0 BRA `(.L_x_203) ;  /* 0x0000003800048947 */ /* 0x002ff20003800000 */
.L_x_278:
[----:B------:R-:W-:Y:S05]  /*ca30*/  @P1 BRA `(.L_x_204) ;  /* 0x00000000001c1947 */ /* 0x000fea0003800000 */
[----:B------:R-:W2:Y:S02]  /*ca40*/  S2R R4, SR_TID.X ;  /* 0x0000000000047919 */ /* 0x000ea40000002100 */
[----:B--2---:R-:W-:Y:S01]  /*ca50*/  LOP3.LUT R5, R4, 0x1f, RZ, 0xc0, !PT ;  /* 0x0000001f04057812 */ /* 0x004fe200078ec0ff */
[----:B------:R-:W-:-:S03]  /*ca60*/  IMAD.MOV.U32 R4, RZ, RZ, 0x3000 ;  /* 0x00003000ff047424 */ /* 0x000fc600078e00ff */
[----:B------:R-:W-:Y:S01]  /*ca70*/  ISETP.NE.AND P0, PT, R5, RZ, PT ;  /* 0x000000ff0500720c */ /* 0x000fe20003f05270 */
[----:B------:R2:W-:-:S12]  /*ca80*/  SYNCS.ARRIVE.TRANS64 RZ, [R3+URZ+0x19c70], R4 ;  /* 0x019c700403ff79a7 */ /* 0x0005d8000800003f */
[----:B--2---:R-:W-:Y:S05]  /*ca90*/  @!P0 BRA `(.L_x_204) ;  /* 0x0000000000048947 */ /* 0x004fea0003800000 */
[----:B------:R-:W-:Y:S01]  /*caa0*/  BPT.TRAP 0x1 ;  /* 0x000000040000795c */ /* 0x000fe20000300000 */
.L_x_204:
[----:B------:R-:W-:Y:S01]  /*cab0*/  IMAD R4, R18, 0x3000, R17 ;  /* 0x0000300012047824 */ /* 0x000fe200078e0211 */
[----:B------:R-:W-:Y:S01]  /*cac0*/  R2UR UR33, R3 ;  /* 0x00000000032172ca */ /* 0x000fe200000e0000 */
[----:B------:R-:W-:Y:S01]  /*cad0*/  UIADD3 UR4, UP0, UR50, 0x470, URZ ;  /* 0x0000047032047890 */ /* 0x000fe2000ff1e03f */
[----:B------:R-:W-:Y:S01]  /*cae0*/  LEA R0, R0, UR39, 0x7 ;  /* 0x0000002700007c11 */ /* 0x000fe2000f8e38ff */
[----:B------:R-:W-:Y:S01]  /*caf0*/  UMOV UR6, 0x0 ;  /* 0x0000000000067882 */ /* 0x000fe20000000000 */
[----:B------:R-:W-:Y:S01]  /*cb00*/  R2UR UR8, R4 ;  /* 0x00000000040872ca */ /* 0x000fe200000e0000 */
[----:B------:R-:W-:Y:S01]  /*cb10*/  UIADD3.X UR5, URZ, UR51, URZ, UP0, !UPT ;  /* 0x000000333f057290 */ /* 0x000fe200087fe43f */
[----:B-----5:R-:W-:Y:S01]  /*cb20*/  R2UR UR37, R16 ;  /* 0x00000000102572ca */ /* 0x020fe200000e0000 */
[----:B------:R-:W-:Y:S01]  /*cb30*/  UMOV UR7, 0x14f00000 ;  /* 0x14f0000000077882 */ /* 0x000fe20000000000 */
[----:B------:R-:W-:Y:S01]  /*cb40*/  R2UR UR35, R0 ;  /* 0x00000000002372ca */ /* 0x000fe200000e0000 */
[----:B------:R-:W-:Y:S01]  /*cb50*/  UMOV UR34, URZ ;  /* 0x0000003f00227c82 */ /* 0x000fe20008000000 */
[----:B------:R-:W-:Y:S01]  /*cb60*/  UMOV UR18, 0x20 ;  /* 0x0000002000127882 */ /* 0x000fe20000000000 */
[----:B------:R-:W-:Y:S01]  /*cb70*/  UMOV UR20, UR36 ;  /* 0x0000002400147c82 */ /* 0x000fe20008000000 */
[----:B------:R-:W-:Y:S01]  /*cb80*/  UMOV UR10, 0x40 ;  /* 0x00000040000a7882 */ /* 0x000fe20000000000 */
[----:B------:R-:W-:Y:S01]  /*cb90*/  UIADD3 UR33, UR33, 0x19c70, URZ ;  /* 0x00019c7021217890 */ /* 0x000fe2000fffe03f */
[----:B------:R-:W-:-:S03]  /*cba0*/  UMOV UR12, UR36 ;  /* 0x00000024000c7c82 */ /* 0x000fc60008000000 */
[----:B------:R-:W-:Y:S02]  /*cbb0*/  UIADD3 UR32, UR8, 0x9000, URZ ;  /* 0x0000900008207890 */ /* 0x000fe4000fffe03f */
[----:B------:R-:W-:Y:S02]  /*cbc0*/  UIADD3 UR16, UR8, 0xa000, URZ ;  /* 0x0000a00008107890 */ /* 0x000fe4000fffe03f */
[----:B------:R-:W-:Y:S01]  /*cbd0*/  UIADD3 UR8, UR8, 0xb000, URZ ;  /* 0x0000b00008087890 */ /* 0x000fe2000fffe03f */
[----:B------:R-:W-:Y:S01]  /*cbe0*/  UMOV UR21, UR37 ;  /* 0x0000002500157c82 */ /* 0x000fe20008000000 */
[----:B------:R-:W-:Y:S01]  /*cbf0*/  UMOV UR17, UR33 ;  /* 0x0000002100117c82 */ /* 0x000fe20008000000 */
[----:B------:R-:W-:Y:S01]  /*cc00*/  UMOV UR19, UR35 ;  /* 0x0000002300137c82 */ /* 0x000fe20008000000 */
[----:B------:R-:W-:Y:S01]  /*cc10*/  UMOV UR13, UR37 ;  /* 0x00000025000d7c82 */ /* 0x000fe20008000000 */
[----:B------:R-:W-:Y:S01]  /*cc20*/  UMOV UR9, UR33 ;  /* 0x0000002100097c82 */ /* 0x000fe20008000000 */
[----:B------:R-:W-:Y:S01]  /*cc30*/  UMOV UR11, UR35 ;  /* 0x00000023000b7c82 */ /* 0x000fe20008000000 */
[----:B------:R2:W-:Y:S01]  /*cc40*/  UTMALDG.4D [UR32], [UR4], desc[UR6] ;  /* 0x00000620040075b4 */ /* 0x0005e20008019000 */
[----:B------:R2:W-:Y:S01]  /*cc50*/  UTMALDG.4D [UR16], [UR4], desc[UR6] ;  /* 0x00000610040075b4 */ /* 0x0005e20008019000 */
[----:B------:R2:W-:Y:S01]  /*cc60*/  UTMALDG.4D [UR8], [UR4], desc[UR6] ;  /* 0x00000608040075b4 */ /* 0x0005e20008019000 */
[----:B------:R-:W3:Y:S02]  /*cc70*/  SYNCS.PHASECHK.TRANS64.TRYWAIT P0, [R3+URZ+0x19c40], R2 ;  /* 0x019c4002030075a7 */ /* 0x000ee4000800017f */
[----:B--23--:R-:W-:Y:S05]  /*cc80*/  @!P0 BRA `(.L_x_205) ;  /* 0x0000003400808947 */ /* 0x00cfea0003800000 */
.L_x_279:
[----:B------:R-:W-:Y:S05]  /*cc90*/  @P1 BRA `(.L_x_206) ;  /* 0x00000000001c1947 */ /* 0x000fea0003800000 */
[----:B------:R-:W3:Y:S01]  /*cca0*/  S2R R5, SR_TID.X ;  /* 0x0000000000057919 */ /* 0x000ee20000002100 */
[----:B-12---:R-:W-:-:S04]  /*ccb0*/  IMAD.MOV.U32 R2, RZ, RZ, 0x3000 ;  /* 0x00003000ff027424 */ /* 0x006fc800078e00ff */
[----:B------:R4:W-:Y:S01]  /*ccc0*/  SYNCS.ARRIVE.TRANS64 RZ, [R3+URZ+0x19c30], R2 ;  /* 0x019c300203ff79a7 */ /* 0x0009e2000800003f */
[----:B---3--:R-:W-:-:S04]  /*ccd0*/  LOP3.LUT R5, R5, 0x1f, RZ, 0xc0, !PT ;  /* 0x0000001f05057812 */ /* 0x008fc800078ec0ff */
[----:B------:R-:W-:-:S13]  /*cce0*/  ISETP.NE.AND P0, PT, R5, RZ, PT ;  /* 0x000000ff0500720c */ /* 0x000fda0003f05270 */
[----:B----4-:R-:W-:Y:S05]  /*ccf0*/  @!P0 BRA `(.L_x_206) ;  /* 0x0000000000048947 */ /* 0x010fea0003800000 */
[----:B------:R-:W-:Y:S01]  /*cd00*/  BPT.TRAP 0x1 ;  /* 0x000000040000795c */ /* 0x000fe20000300000 */
.L_x_206:
[----:B------:R-:W-:Y:S01]  /*cd10*/  R2UR UR8, R4 ;  /* 0x00000000040872ca */ /* 0x000fe200000e0000 */
[----:B------:R-:W-:Y:S01]  /*cd20*/  UIADD3 UR4, UP0, UR50, 0x370, URZ ;  /* 0x0000037032047890 */ /* 0x000fe2000ff1e03f */
[----:B------:R-:W-:Y:S01]  /*cd30*/  R2UR UR25, R3 ;  /* 0x00000000031972ca */ /* 0x000fe200000e0000 */
[----:B------:R-:W-:Y:S01]  /*cd40*/  UMOV UR6, 0x0 ;  /* 0x0000000000067882 */ /* 0x000fe20000000000 */
[----:B------:R-:W-:Y:S01]  /*cd50*/  R2UR UR27, R0 ;  /* 0x00000000001b72ca */ /* 0x000fe200000e0000 */
[----:B------:R-:W-:Y:S01]  /*cd60*/  UIADD3.X UR5, URZ, UR51, URZ, UP0, !UPT ;  /* 0x000000333f057290 */ /* 0x000fe200087fe43f */
[----:B------:R-:W-:Y:S01]  /*cd70*/  R2UR UR29, R16 ;  /* 0x00000000101d72ca */ /* 0x000fe200000e0000 */
[----:B------:R-:W-:Y:S01]  /*cd80*/  UMOV UR7, 0x14f00000 ;  /* 0x14f0000000077882 */ /* 0x000fe20000000000 */
[----:B------:R-:W-:Y:S01]  /*cd90*/  UMOV UR26, URZ ;  /* 0x0000003f001a7c82 */ /* 0x000fe20008000000 */
[----:B------:R-:W-:Y:S01]  /*cda0*/  UMOV UR28, UR36 ;  /* 0x00000024001c7c82 */ /* 0x000fe20008000000 */
[----:B------:R-:W-:Y:S01]  /*cdb0*/  UMOV UR18, 0x20 ;  /* 0x0000002000127882 */ /* 0x000fe20000000000 */
[----:B------:R-:W-:Y:S01]  /*cdc0*/  UMOV UR20, UR36 ;  /* 0x0000002400147c82 */ /* 0x000fe20008000000 */
[----:B------:R-:W-:Y:S01]  /*cdd0*/  UMOV UR10, 0x40 ;  /* 0x00000040000a7882 */ /* 0x000fe20000000000 */
[----:B------:R-:W-:Y:S01]  /*cde0*/  UIADD3 UR24, UR8, 0x13800, URZ ;  /* 0x0001380008187890 */ /* 0x000fe2000fffe03f */
[----:B------:R-:W-:Y:S01]  /*cdf0*/  PLOP3.LUT P0, PT, PT, PT, PT, 0x80, 0x0 ;  /* 0x000000000000781c */ /* 0x000fe20003f0f070 */
[----:B------:R-:W-:Y:S01]  /*ce00*/  UIADD3 UR25, UR25, 0x19c30, URZ ;  /* 0x00019c3019197890 */ /* 0x000fe2000fffe03f */
[----:B------:R-:W-:Y:S01]  /*ce10*/  LOP3.LUT R23, R23, 0xfffffffe, RZ, 0xc0, !PT ;  /* 0xfffffffe17177812 */ /* 0x000fe200078ec0ff */
[----:B------:R-:W-:-:S02]  /*ce20*/  UIADD3 UR16, UR8, 0x14800, URZ ;  /* 0x0001480008107890 */ /* 0x000fc4000fffe03f */
        /* <DEDUP_REMOVED lines=13> */
.L_x_200:
[----:B------:R-:W-:Y:S05]  /*cf00*/  WARPSYNC.ALL ;  /* 0x0000000000007948 */ /* 0x000fea0003800000 */
[----:B------:R-:W-:Y:S01]  /*cf10*/  VIADD R0, R17, 0xf000 ;  /* 0x0000f00011007836 */ /* 0x000fe20000000000 */
[----:B------:R-:W-:Y:S01]  /*cf20*/  USHF.R.S32.HI UR4, URZ, 0x1f, UR48 ;  /* 0x0000001f3f047899 */ /* 0x000fe20008011430 */
[----:B------:R-:W-:Y:S03]  /*cf30*/  BAR.SYNC.DEFER_BLOCKING 0x8, 0x200 ;  /* 0x0208000000007b1d */ /* 0x000fe60000010000 */
[----:B------:R-:W-:-:S03]  /*cf40*/  LOP3.LUT P0, RZ, R0, 0x9f, RZ, 0xc0, !PT ;  /* 0x0000009f00ff7812 */ /* 0x000fc6000780c0ff */
[----:B------:R-:W-:Y:S01]  /*cf50*/  ULDC.64 UR6, c[0x0][0x298] ;  /* 0x0000a60000067ab9 */ /* 0x000fe20000000a00 */
[----:B------:R-:W-:Y:S01]  /*cf60*/  ULDC.64 UR8, c[0x0][0xa00] ;  /* 0x0002800000087ab9 */ /* 0x000fe20000000a00 */
[----:B------:R-:W-:Y:S01]  /*cf70*/  UIMAD UR4, UR4, UR6, URZ ;  /* 0x00000006040472a4 */ /* 0x000fe2000f8e023f */
[----:B------:R-:W-:Y:S01]  /*cf80*/  BSSY B6, `(.L_x_207) ;  /* 0x0000019000067945 */ /* 0x000fe20003800000 */
[----:B------:R-:W-:Y:S02]  /*cf90*/  UISETP.NE.U32.AND UP0, UPT, UR8, URZ, UPT ;  /* 0x0000003f0800728c */ /* 0x000fe4000bf05070 */
[----:B------:R-:W-:Y:S02]  /*cfa0*/  UIMAD.WIDE.U32 UR44, UR48, UR6, URZ ;  /* 0x00000006302c72a5 */ /* 0x000fe4000f8e003f */
[----:B------:R-:W-:Y:S02]  /*cfb0*/  UIMAD UR4, UR48, UR7, UR4 ;  /* 0x00000007300472a4 */ /* 0x000fe4000f8e0204 */
[----:B------:R-:W-:-:S02]  /*cfc0*/  UISETP.NE.AND.EX UP0, UPT, UR9, URZ, UPT, UP0 ;  /* 0x0000003f0900728c */ /* 0x000fc4000bf05300 */
[----:B------:R-:W-:Y:S02]  /*cfd0*/  UIADD3 UR37, UR45, UR4, URZ ;  /* 0x000000042d257290 */ /* 0x000fe4000fffe03f */
[----:B------:R-:W-:Y:S02]  /*cfe0*/  USEL UR47, UR47, URZ, !UP0 ;  /* 0x0000003f2f2f7287 */ /* 0x000fe4000c000000 */
[----:B------:R-:W-:Y:S01]  /*cff0*/  USEL UR46, UR46, URZ, !UP0 ;  /* 0x0000003f2e2e7287 */ /* 0x000fe2000c000000 */
[----:B------:R-:W-:Y:S11]  /*d000*/  @!P0 BRA `(.L_x_208) ;  /* 0x0000000000408947 */ /* 0x000ff60003800000 */
[----:B-12---:R-:W-:Y:S01]  /*d010*/  MOV R2, 0x0 ;  /* 0x0000000000027802 */ /* 0x006fe20000000f00 */
[----:B------:R-:W-:Y:S01]  /*d020*/  ULDC.64 UR6, c[0x4][0x98] ;  /* 0x0100260000067ab9 */ /* 0x000fe20000000a00 */
[----:B------:R-:W-:Y:S01]  /*d030*/  ULDC.64 UR8, c[0x4][0xa0] ;  /* 0x0100280000087ab9 */ /* 0x000fe20000000a00 */
[----:B------:R-:W-:Y:S01]  /*d040*/  ULDC.64 UR4, c[0x4][0x28] ;  /* 0x01000a0000047ab9 */ /* 0x000fe20000000a00 */
[----:B------:R-:W-:Y:S02]  /*d050*/  IMAD.U32 R4, RZ, RZ, UR6 ;  /* 0x00000006ff047e24 */ /* 0x000fe4000f8e00ff */
[----:B------:R-:W1:Y:S01]  /*d060*/  LDC.64 R2, c[0x4][R2] ;  /* 0x0100000002027b82 */ /* 0x000e620000000a00 */
        /* <DEDUP_REMOVED lines=8> */
[----:B0-----:R-:W-:-:S07]  /*d0f0*/  LEPC R20, `(.L_x_208) ;  /* 0x000000001014794e */ /* 0x001fce0000000000 */
[----:B-1----:R-:W-:Y:S05]  /*d100*/  CALL.ABS.NOINC R2 ;  /* 0x0000000002007343 */ /* 0x002fea0003c00000 */
.L_x_208:
[----:B------:R-:W-:Y:S05]  /*d110*/  BSYNC B6 ;  /* 0x0000000000067941 */ /* 0x000fea0003800000 */
.L_x_207:
[----:B------:R-:W3:Y:S01]  /*d120*/  LDC R8, c[0x0][0x448] ;  /* 0x00011200ff087b82 */ /* 0x000ee20000000800 */
[----:B-12---:R-:W0:Y:S01]  /*d130*/  S2R R2, SR_TID.X ;  /* 0x0000000000027919 */ /* 0x006e220000002100 */
[----:B------:R-:W-:Y:S01]  /*d140*/  ULDC.64 UR6, c[0x0][0x2d8] ;  /* 0x0000b60000067ab9 */ /* 0x000fe20000000a00 */
[----:B------:R-:W-:Y:S01]  /*d150*/  UMOV UR4, UR44 ;  /* 0x0000002c00047c82 */ /* 0x000fe20008000000 */
[----:B------:R-:W-:Y:S01]  /*d160*/  UMOV UR5, UR37 ;  /* 0x0000002500057c82 */ /* 0x000fe20008000000 */
[----:B------:R-:W-:Y:S01]  /*d170*/  ULDC.64 UR8, c[0x0][0x2e0] ;  /* 0x0000b80000087ab9 */ /* 0x000fe20000000a00 */
[----:B------:R-:W-:Y:S01]  /*d180*/  UIMAD.WIDE.U32 UR4, UR36, UR6, UR4 ;  /* 0x00000006240472a5 */ /* 0x000fe2000f8e0004 */
[----:B------:R-:W1:Y:S01]  /*d190*/  S2R R9, SR_TID.X ;  /* 0x0000000000097919 */ /* 0x000e620000002100 */
[----:B------:R-:W-:Y:S02]  /*d1a0*/  UIMAD UR6, UR46, UR8, URZ ;  /* 0x000000082e0672a4 */ /* 0x000fe4000f8e023f */
[----:B------:R-:W-:Y:S01]  /*d1b0*/  UIMAD UR5, UR36, UR7, UR5 ;  /* 0x00000007240572a4 */ /* 0x000fe2000f8e0205 */
[----:B------:R-:W2:Y:S01]  /*d1c0*/  S2R R21, SR_TID.X ;  /* 0x0000000000157919 */ /* 0x000ea20000002100 */
[----:B------:R-:W-:-:S02]  /*d1d0*/  UIMAD UR6, UR47, UR9, UR6 ;  /* 0x000000092f0672a4 */ /* 0x000fc4000f8e0206 */
[----:B------:R-:W-:Y:S01]  /*d1e0*/  UIMAD.WIDE.U32 UR4, UR47, UR8, UR4 ;  /* 0x000000082f0472a5 */ /* 0x000fe2000f8e0004 */
[----:B------:R-:W-:Y:S02]  /*d1f0*/  ULDC.64 UR10, c[0x0][0x280] ;  /* 0x0000a000000a7ab9 */ /* 0x000fe40000000a00 */
[----:B------:R-:W-:Y:S01]  /*d200*/  ULDC.64 UR8, c[0x0][0x2c8] ;  /* 0x0000b20000087ab9 */ /* 0x000fe20000000a00 */
[----:B------:R-:W-:-:S03]  /*d210*/  UIADD3 UR5, UR5, UR6, URZ ;  /* 0x0000000605057290 */ /* 0x000fc6000fffe03f */
[----:B------:R-:W-:Y:S02]  /*d220*/  ULDC.64 UR6, c[0x0][0x2d0] ;  /* 0x0000b40000067ab9 */ /* 0x000fe40000000a00 */
[----:B------:R-:W-:Y:S01]  /*d230*/  IMAD.U32 R5, RZ, RZ, UR6 ;  /* 0x00000006ff057e24 */ /* 0x000fe2000f8e00ff */
[----:B---3--:R-:W-:Y:S02]  /*d240*/  ISETP.NE.AND P0, PT, R8, 0x1, PT ;  /* 0x000000010800780c */ /* 0x008fe40003f05270 */
[C---:B0-----:R-:W-:Y:S01]  /*d250*/  LOP3.LUT R20, R2.reuse, 0x7f, RZ, 0xc0, !PT ;  /* 0x0000007f02147812 */ /* 0x041fe200078ec0ff */
[----:B------:R-:W-:-:S10]  /*d260*/  IMAD.SHL.U32 R2, R2, 0x40, RZ ;  /* 0x0000004002027824 */ /* 0x000fd400078e00ff */
[----:B------:R-:W0:Y:S01]  /*d270*/  @P0 LDC R3, c[0x0][0x44c] ;  /* 0x00011300ff030b82 */ /* 0x000e220000000800 */
[----:B------:R-:W-:Y:S01]  /*d280*/  SHF.R.U32.HI R20, RZ, 0x1, R20 ;  /* 0x00000001ff147819 */ /* 0x000fe20000011614 */
[----:B-1----:R-:W-:-:S03]  /*d290*/  IMAD.SHL.U32 R9, R9, 0x10, RZ ;  /* 0x0000001009097824 */ /* 0x002fc600078e00ff */
[----:B------:R-:W-:Y:S01]  /*d2a0*/  LOP3.LUT R2, R20, 0x40, R2, 0xf8, !PT ;  /* 0x0000004014027812 */ /* 0x000fe200078ef802 */
[----:B--2---:R-:W-:Y:S01]  /*d2b0*/  IMAD.SHL.U32 R20, R21, 0x10, RZ ;  /* 0x0000001015147824 */ /* 0x004fe200078e00ff */
[----:B------:R-:W-:Y:S01]  /*d2c0*/  LOP3.LUT R9, R9, 0x10, RZ, 0xc0, !PT ;  /* 0x0000001009097812 */ /* 0x000fe200078ec0ff */
[----:B------:R-:W1:Y:S02]  /*d2d0*/  @P0 LDC R0, c[0x0][0x450] ;  /* 0x00011400ff000b82 */ /* 0x000e640000000800 */
[----:B------:R-:W-:Y:S01]  /*d2e0*/  IMAD R6, R25, 0xc0, R2 ;  /* 0x000000c019067824 */ /* 0x000fe200078e0202 */
[C---:B------:R-:W-:Y:S02]  /*d2f0*/  LOP3.LUT R10, R9.reuse, 0x20, RZ, 0xfc, !PT ;  /* 0x00000020090a7812 */ /* 0x040fe400078efcff */
[----:B------:R-:W-:Y:S01]  /*d300*/  LOP3.LUT R20, R20, 0x10, RZ, 0xc0, !PT ;  /* 0x0000001014147812 */ /* 0x000fe200078ec0ff */
[----:B------:R-:W-:Y:S01]  /*d310*/  IMAD.MOV.U32 R2, RZ, RZ, R6 ;  /* 0x000000ffff027224 */ /* 0x000fe200078e0006 */
[----:B------:R-:W-:Y:S01]  /*d320*/  LOP3.LUT R9, R9, 0x40, RZ, 0xfc, !PT ;  /* 0x0000004009097812 */ /* 0x000fe200078efcff */
[----:B0-----:R-:W-:-:S05]  /*d330*/  @P0 IMAD.HI.U32 R3, R6, R3, RZ ;  /* 0x0000000306030227 */ /* 0x001fca00078e00ff */
[----:B-1----:R-:W-:-:S04]  /*d340*/  @P0 SHF.R.U32.HI R2, RZ, R0, R3 ;  /* 0x00000000ff020219 */ /* 0x002fc80000011603 */
[--C-:B------:R-:W-:Y:S01]  /*d350*/  SHF.R.S32.HI R4, RZ, 0x1f, R2.reuse ;  /* 0x0000001fff047819 */ /* 0x100fe20000011402 */
[----:B------:R-:W-:-:S04]  /*d360*/  IMAD.MOV R0, RZ, RZ, -R2 ;  /* 0x000000ffff007224 */ /* 0x000fc800078e0a02 */
[----:B------:R-:W-:Y:S02]  /*d370*/  IMAD R4, R4, UR6, RZ ;  /* 0x0000000604047c24 */ /* 0x000fe4000f8e02ff */
[----:B------:R-:W-:Y:S02]  /*d380*/  IMAD R0, R8, R0, R6 ;  /* 0x0000000008007224 */ /* 0x000fe400078e0206 */
[C---:B------:R-:W-:Y:S02]  /*d390*/  IMAD R4, R2.reuse, UR7, R4 ;  /* 0x0000000702047c24 */ /* 0x040fe4000f8e0204 */
[----:B------:R-:W-:-:S04]  /*d3a0*/  IMAD.WIDE.U32 R2, R2, R5, UR4 ;  /* 0x0000000402027e25 */ /* 0x000fc8000f8e0005 */
[----:B------:R-:W-:Y:S01]  /*d3b0*/  IMAD.IADD R3, R3, 0x1, R4 ;  /* 0x0000000103037824 */ /* 0x000fe200078e0204 */
[----:B------:R-:W-:Y:S01]  /*d3c0*/  SHF.R.S32.HI R4, RZ, 0x1f, R0 ;  /* 0x0000001fff047819 */ /* 0x000fe20000011400 */
[----:B------:R-:W-:Y:S02]  /*d3d0*/  VIADD R6, R6, 0x80 ;  /* 0x0000008006067836 */ /* 0x000fe40000000000 */
[----:B------:R-:W-:-:S04]  /*d3e0*/  IMAD.WIDE.U32 R2, R0, UR8, R2 ;  /* 0x0000000800027c25 */ /* 0x000fc8000f8e0002 */
[----:B------:R-:W-:-:S04]  /*d3f0*/  IMAD R4, R4, UR8, RZ ;  /* 0x0000000804047c24 */ /* 0x000fc8000f8e02ff */
[----:B------:R-:W-:Y:S01]  /*d400*/  IMAD R0, R0, UR9, R4 ;  /* 0x0000000900007c24 */ /* 0x000fe2000f8e0204 */
[----:B------:R-:W-:Y:S02]  /*d410*/  IADD3 R4, P1, R2, UR10, RZ ;  /* 0x0000000a02047c10 */ /* 0x000fe4000ff3e0ff */
[----:B------:R-:W0:Y:S02]  /*d420*/  @P0 LDC R2, c[0x0][0x44c] ;  /* 0x00011300ff020b82 */ /* 0x000e240000000800 */
[----:B------:R-:W-:-:S06]  /*d430*/  IADD3.X R0, R3, UR11, R0, P1, !PT ;  /* 0x0000000b03007c10 */ /* 0x000fcc0008ffe400 */
[----:B------:R-:W1:Y:S01]  /*d440*/  @P0 LDC R3, c[0x0][0x450] ;  /* 0x00011400ff030b82 */ /* 0x000e620000000800 */
[----:B0-----:R-:W-:-:S04]  /*d450*/  @P0 IMAD.HI.U32 R7, R6, R2, RZ ;  /* 0x0000000206070227 */ /* 0x001fc800078e00ff */
[----:B------:R-:W-:Y:S01]  /*d460*/  IMAD.MOV.U32 R2, RZ, RZ, R6 ;  /* 0x000000ffff027224 */ /* 0x000fe200078e0006 */
[----:B-1----:R-:W-:-:S05]  /*d470*/  @P0 SHF.R.U32.HI R2, RZ, R3, R7 ;  /* 0x00000003ff020219 */ /* 0x002fca0000011607 */
[----:B------:R-:W-:-:S04]  /*d480*/  IMAD.MOV R3, RZ, RZ, -R2 ;  /* 0x000000ffff037224 */ /* 0x000fc800078e0a02 */
[----:B------:R-:W-:Y:S01]  /*d490*/  IMAD R6, R8, R3, R6 ;  /* 0x0000000308067224 */ /* 0x000fe200078e0206 */
[----:B------:R-:W-:-:S05]  /*d4a0*/  SHF.R.S32.HI R3, RZ, 0x1f, R2 ;  /* 0x0000001fff037819 */ /* 0x000fca0000011402 */
[----:B------:R-:W-:-:S04]  /*d4b0*/  IMAD R3, R3, UR6, RZ ;  /* 0x0000000603037c24 */ /* 0x000fc8000f8e02ff */
[C---:B------:R-:W-:Y:S02]  /*d4c0*/  IMAD R7, R2.reuse, UR7, R3 ;  /* 0x0000000702077c24 */ /* 0x040fe4000f8e0203 */
[----:B------:R-:W-:Y:S01]  /*d4d0*/  IMAD.WIDE.U32 R2, R2, R5, UR4 ;  /* 0x0000000402027e25 */ /* 0x000fe2000f8e0005 */
[----:B------:R-:W-:Y:S01]  /*d4e0*/  ULDC UR4, c[0x0][0x2b8] ;  /* 0x0000ae0000047ab9 */ /* 0x000fe20000000800 */
[----:B------:R-:W-:Y:S02]  /*d4f0*/  SHF.R.S32.HI R5, RZ, 0x1f, R6 ;  /* 0x0000001fff057819 */ /* 0x000fe40000011406 */
[----:B------:R-:W-:Y:S01]  /*d500*/  ISETP.GE.AND P1, PT, R10, UR4, PT ;  /* 0x000000040a007c0c */ /* 0x000fe2000bf26270 */
[----:B------:R-:W-:Y:S01]  /*d510*/  IMAD.IADD R3, R3, 0x1, R7 ;  /* 0x0000000103037824 */ /* 0x000fe200078e0207 */
[----:B------:R0:W5:Y:S01]  /*d520*/  LDL R10, [R1+0x4] ;  /* 0x00000400010a7983 */ /* 0x0001620000100800 */
[----:B------:R-:W-:Y:S01]  /*d530*/  IMAD R5, R5, UR8, RZ ;  /* 0x0000000805057c24 */ /* 0x000fe2000f8e02ff */
[----:B------:R-:W-:Y:S01]  /*d540*/  ISETP.GE.AND P2, PT, R20, UR4, PT ;  /* 0x0000000414007c0c */ /* 0x000fe2000bf46270 */
[----:B------:R-:W-:-:S04]  /*d550*/  IMAD.WIDE.U32 R2, R6, UR8, R2 ;  /* 0x0000000806027c25 */ /* 0x000fc8000f8e0002 */
[----:B------:R-:W-:Y:S01]  /*d560*/  IMAD R6, R6, UR9, R5 ;  /* 0x0000000906067c24 */ /* 0x000fe2000f8e0205 */
[----:B------:R-:W-:-:S04]  /*d570*/  IADD3 R5, P0, R2, UR10, RZ ;  /* 0x0000000a02057c10 */ /* 0x000fc8000ff1e0ff */
[----:B------:R-:W-:Y:S02]  /*d580*/  IADD3.X R6, R3, UR11, R6, P0, !PT ;  /* 0x0000000b03067c10 */ /* 0x000fe400087fe406 */
[----:B------:R-:W-:Y:S01]  /*d590*/  ISETP.GE.AND P0, PT, R9, UR4, PT ;  /* 0x0000000409007c0c */ /* 0x000fe2000bf06270 */
[----:B------:R-:W-:Y:S01]  /*d5a0*/  UMOV UR4, 0xffffffff ;  /* 0xffffffff00047882 */ /* 0x000fe20000000000 */
[----:B------:R-:W-:-:S04]  /*d5b0*/  LOP3.LUT R21, R21, 0x7f, RZ, 0xc0, !PT ;  /* 0x0000007f15157812 */ /* 0x000fc800078ec0ff */
[----:B------:R-:W-:Y:S01]  /*d5c0*/  SHF.R.U32.HI R21, RZ, 0x1, R21 ;  /* 0x00000001ff157819 */ /* 0x000fe20000011615 */
[----:B0-----:R-:W-:Y:S06]  /*d5d0*/  BRA.DIV UR4, `(.L_x_209) ;  /* 0x0000002e04407947 */ /* 0x001fec000b800000 */
[----:B------:R-:W2:Y:S01]  /*d5e0*/  LDL.LU R2, [R1+0xc] ;  /* 0x00000c0001027983 */ /* 0x000ea20000300800 */
[----:B------:R-:W-:-:S03]  /*d5f0*/  IMAD R25, R25, 0xc0, R21 ;  /* 0x000000c019197824 */ /* 0x000fc600078e0215 */
[----:B------:R-:W0:Y:S04]  /*d600*/  SHFL.IDX PT, R3, R4, RZ, 0x1e1f ;  /* 0x001e1fff04037589 */ /* 0x000e2800000e0000 */
[----:B------:R-:W-:Y:S04]  /*d610*/  SHFL.IDX PT, R4, R4, 0x1, 0x1e1f ;  /* 0x003e1f0004047f89 */ /* 0x000fe800000e0000 */
[----:B------:R-:W-:Y:S04]  /*d620*/  SHFL.IDX PT, R6, R6, RZ, 0x1e1f ;  /* 0x001e1fff06067589 */ /* 0x000fe800000e0000 */
[----:B------:R-:W-:Y:S01]  /*d630*/  SHFL.IDX PT, R14, R5, RZ, 0x1e1f ;  /* 0x001e1fff050e7589 */ /* 0x000fe200000e0000 */
[----:B--2---:R-:W-:-:S03]  /*d640*/  IMAD R7, R2, R8, RZ ;  /* 0x0000000802077224 */ /* 0x004fc600078e02ff */
[----:B------:R-:W1:Y:S02]  /*d650*/  SHFL.IDX PT, R2, R0, RZ, 0x1e1f ;  /* 0x001e1fff00027589 */ /* 0x000e6400000e0000 */
[----:B------:R-:W-:Y:S02]  /*d660*/  ISETP.GE.AND P4, PT, R25, R7, PT ;  /* 0x000000071900720c */ /* 0x000fe40003f86270 */
[----:B------:R-:W2:Y:S11]  /*d670*/  SHFL.IDX PT, R0, R0, 0x1, 0x1e1f ;  /* 0x003e1f0000007f89 */ /* 0x000eb600000e0000 */
[----:B0-----:R-:W-:-:S05]  /*d680*/  @!P4 IADD3 R3, P3, R20, R3, RZ ;  /* 0x000000031403c210 */ /* 0x001fca0007f7e0ff */
[----:B-1----:R-:W-:-:S05]  /*d690*/  @!P4 IMAD.X R2, RZ, RZ, R2, P3 ;  /* 0x000000ffff02c224 */ /* 0x002fca00018e0602 */
[----:B------:R-:W-:-:S04]  /*d6a0*/  @!P4 LOP3.LUT R3, R3, R2, RZ, 0x3c, !PT ;  /* 0x000000020303c212 */ /* 0x000fc800078e3cff */
[----:B------:R-:W-:-:S04]  /*d6b0*/  @!P4 LOP3.LUT R2, R3, R2, RZ, 0x3c, !PT ;  /* 0x000000020302c212 */ /* 0x000fc800078e3cff */
[----:B------:R-:W-:-:S05]  /*d6c0*/  @!P4 LOP3.LUT R3, R3, R2, RZ, 0x3c, !PT ;  /* 0x000000020303c212 */ /* 0x000fca00078e3cff */
[----:B-----5:R-:W-:Y:S04]  /*d6d0*/  @!P4 LDGSTS.E.BYPASS.LTC128B.128 [R10+0xf000], desc[UR52][R2.64], !P2 ;  /* 0x0f000000020acfae */ /* 0x020fe8000d101d74 */
[----:B------:R-:W-:Y:S04]  /*d6e0*/  @!P4 LDGSTS.E.BYPASS.LTC128B.128 [R10+0x10800], desc[UR52][R2.64+0x20], !P1 ;  /* 0x10800020020acfae */ /* 0x000fe8000c901d74 */
[----:B------:R0:W-:Y:S02]  /*d6f0*/  @!P4 LDGSTS.E.BYPASS.LTC128B.128 [R10+0x12000], desc[UR52][R2.64+0x40], !P0 ;  /* 0x12000040020acfae */ /* 0x0001e4000c101d74 */
[----:B0-----:R-:W-:-:S05]  /*d700*/  VIADD R2, R25, 0x40 ;  /* 0x0000004019027836 */ /* 0x001fca0000000000 */
[----:B------:R-:W-:-:S13]  /*d710*/  ISETP.GE.AND P4, PT, R2, R7, PT ;  /* 0x000000070200720c */ /* 0x000fda0003f86270 */
[----:B------:R-:W-:-:S05]  /*d720*/  @!P4 IADD3 R8, P3, R20, R4, RZ ;  /* 0x000000041408c210 */ /* 0x000fca0007f7e0ff */
[----:B--2---:R-:W-:Y:S02]  /*d730*/  @!P4 IMAD.X R9, RZ, RZ, R0, P3 ;  /* 0x000000ffff09c224 */ /* 0x004fe400018e0600 */
[----:B------:R-:W-:Y:S02]  /*d740*/  @!P4 IMAD.MOV.U32 R2, RZ, RZ, R8 ;  /* 0x000000ffff02c224 */ /* 0x000fe400078e0008 */
[----:B------:R-:W-:-:S05]  /*d750*/  @!P4 IMAD.MOV.U32 R3, RZ, RZ, R9 ;  /* 0x000000ffff03c224 */ /* 0x000fca00078e0009 */
[----:B------:R1:W-:Y:S04]  /*d760*/  @!P4 LDGSTS.E.BYPASS.LTC128B.128 [R10+0xf800], desc[UR52][R2.64], !P2 ;  /* 0x0f800000020acfae */ /* 0x0003e8000d101d74 */
[----:B------:R1:W-:Y:S04]  /*d770*/  @!P4 LDGSTS.E.BYPASS.LTC128B.128 [R10+0x11000], desc[UR52][R2.64+0x20], !P1 ;  /* 0x11000020020acfae */ /* 0x0003e8000c901d74 */
[----:B------:R1:W-:Y:S02]  /*d780*/  @!P4 LDGSTS.E.BYPASS.LTC128B.128 [R10+0x12800], desc[UR52][R2.64+0x40], !P0 ;  /* 0x12800040020acfae */ /* 0x0003e4000c101d74 */
.L_x_286:
[----:B------:R-:W-:Y:S01]  /*d790*/  VIADD R0, R25, 0x80 ;  /* 0x0000008019007836 */ /* 0x000fe20000000000 */
[----:B------:R-:W-:Y:S04]  /*d7a0*/  BSSY B0, `(.L_x_210) ;  /* 0x000000b000007945 */ /* 0x000fe80003800000 */
[----:B------:R-:W-:-:S13]  /*d7b0*/  ISETP.GE.AND P3, PT, R0, R7, PT ;  /* 0x000000070000720c */ /* 0x000fda0003f66270 */
[----:B------:R-:W-:Y:S05]  /*d7c0*/  @P3 BRA `(.L_x_211) ;  /* 0x0000000000203947 */ /* 0x000fea0003800000 */
[----:B01----:R-:W-:-:S05]  /*d7d0*/  IADD3 R2, P3, R20, R14, RZ ;  /* 0x0000000e14027210 */ /* 0x003fca0007f7e0ff */
[----:B------:R-:W-:-:S05]  /*d7e0*/  IMAD.X R3, RZ, RZ, R6, P3 ;  /* 0x000000ffff037224 */ /* 0x000fca00018e0606 */
[----:B------:R-:W-:Y:S01]  /*d7f0*/  @!PT LDS RZ, [RZ] ;  /* 0x00000000fffff984 */ /* 0x000fe20000000800 */
[----:B------:R-:W-:Y:S01]  /*d800*/  @!PT LDS RZ, [RZ] ;  /* 0x00000000fffff984 */ /* 0x000fe20000000800 */
[----:B------:R-:W-:Y:S01]  /*d810*/  @!PT LDS RZ, [RZ] ;  /* 0x00000000fffff984 */ /* 0x000fe20000000800 */
[----:B------:R2:W-:Y:S04]  /*d820*/  LDGSTS.E.BYPASS.LTC128B.128 [R10+0x10000], desc[UR52][R2.64], !P2 ;  /* 0x10000000020a7fae */ /* 0x0005e8000d101d74 */
[----:B------:R2:W-:Y:S04]  /*d830*/  LDGSTS.E.BYPASS.LTC128B.128 [R10+0x11800], desc[UR52][R2.64+0x20], !P1 ;  /* 0x11800020020a7fae */ /* 0x0005e8000c901d74 */
[----:B------:R2:W-:Y:S02]  /*d840*/  LDGSTS.E.BYPASS.LTC128B.128 [R10+0x13000], desc[UR52][R2.64+0x40], !P0 ;  /* 0x13000040020a7fae */ /* 0x0005e4000c101d74 */
.L_x_211:
[----:B------:R-:W-:Y:S05]  /*d850*/  BSYNC B0 ;  /* 0x0000000000007941 */ /* 0x000fea0003800000 */
.L_x_210:
[----:B------:R-:W-:Y:S01]  /*d860*/  NOP ;  /* 0x0000000000007918 */ /* 0x000fe20000000000 */
[----:B------:R-:W-:-:S13]  /*d870*/  PLOP3.LUT P0, PT, PT, PT, PT, 0x80, 0x0 ;  /* 0x000000000000781c */ /* 0x000fda0003f0f070 */
.L_x_212:
[----:B------:R-:W-:Y:S02]  /*d880*/  PLOP3.LUT P1, PT, P1, P0, PT, 0xa2, 0x0 ;  /* 0x000000000000781c */ /* 0x000fe40000f21472 */
[----:B------:R-:W-:-:S08]  /*d890*/  @P0 R2UR P1, UR4, R17 ;  /* 0x00000000110402ca */ /* 0x000fd00000020000 */
[----:B------:R-:W-:-:S05]  /*d8a0*/  @P0 PLOP3.LUT P0, PT, P1, PT, PT, 0x80, 0x0 ;  /* 0x000000000000081c */ /* 0x000fca0000f0f070 */
[----:B------:R-:W-:Y:S01]  /*d8b0*/  @!P1 SYNCS.ARRIVE.TRANS64.RED.A0T1 RZ, [UR4+0x19c00], RZ ;  /* 0x019c00ffffff99a7 */ /* 0x000fe20008200404 */
[----:B------:R-:W-:Y:S07]  /*d8c0*/  @!P1 ARRIVES.LDGSTSBAR.64.TRANSCNT [UR4+0x19c00] ;  /* 0x019c0000ff0099b0 */ /* 0x000fee0008000a84 */
[----:B------:R-:W-:Y:S05]  /*d8d0*/  @P0 BRA.U.ANY `(.L_x_212) ;  /* 0xfffffffd00e80947 */ /* 0x000fea000393ffff */
[----:B012---:R-:W2:Y:S02]  /*d8e0*/  LDL.LU R2, [R1+0x10] ;  /* 0x0000100001027983 */ /* 0x007ea40000300800 */
[----:B--2---:R-:W-:-:S05]  /*d8f0*/  VIADD R2, R2, 0x1 ;  /* 0x0000000102027836 */ /* 0x004fca0000000000 */
[----:B------:R-:W-:Y:S01]  /*d900*/  LEA.HI R0, R2, R2, RZ, 0x1 ;  /* 0x0000000202007211 */ /* 0x000fe200078f08ff */
[----:B------:R0:W-:Y:S03]  /*d910*/  STL [R1+0x10], R2 ;  /* 0x0000100201007387 */ /* 0x0001e60000100800 */
[----:B------:R-:W-:-:S05]  /*d920*/  LOP3.LUT R0, R0, 0xfffffffe, RZ, 0xc0, !PT ;  /* 0xfffffffe00007812 */ /* 0x000fca00078ec0ff */
[----:B------:R-:W-:-:S05]  /*d930*/  IMAD.IADD R0, R2, 0x1, -R0 ;  /* 0x0000000102007824 */ /* 0x000fca00078e0a00 */
[----:B0-----:R-:W-:Y:S01]  /*d940*/  SHF.L.U32 R2, R0, 0x1f, RZ ;  /* 0x0000001f00027819 */ /* 0x001fe200000006ff */
[----:B------:R-:W-:Y:S01]  /*d950*/  NOP ;  /* 0x0000000000007918 */ /* 0x000fe20000000000 */
[----:B------:R-:W2:Y:S01]  /*d960*/  LDL.LU R3, [R1+0x8] ;  /* 0x0000080001037983 */ /* 0x000ea20000300800 */
[----:B------:R0:W-:Y:S01]  /*d970*/  SYNCS.ARRIVE.TRANS64.A1T0 RZ, [R17+URZ+0x19c00], RZ ;  /* 0x019c00ff11ff79a7 */ /* 0x0001e2000810003f */
[----:B------:R-:W-:Y:S01]  /*d980*/  BSSY B0, `(.L_x_213) ;  /* 0x0000005000007945 */ /* 0x000fe20003800000 */
[----:B------:R-:W1:Y:S01]  /*d990*/  SYNCS.PHASECHK.TRANS64.TRYWAIT P0, [R17+URZ+0x19c20], R2 ;  /* 0x019c2002110075a7 */ /* 0x000e62000800017f */
[----:B--2---:R-:W-:-:S05]  /*d9a0*/  VIADD R0, R3, 0xfffffffe ;  /* 0xfffffffe03007836 */ /* 0x004fca0000000000 */
[----:B------:R-:W-:Y:S01]  /*d9b0*/  ISETP.GE.AND P1, PT, R0, R26, PT ;  /* 0x0000001a0000720c */ /* 0x000fe20003f26270 */
[----:B01----:R-:W-:-:S12]  /*d9c0*/  @!P0 BRA `(.L_x_214) ;  /* 0x0000002c00308947 */ /* 0x003fd80003800000 */
.L_x_287:
[----:B------:R-:W-:Y:S05]  /*d9d0*/  BSYNC B0 ;  /* 0x0000000000007941 */ /* 0x000fea0003800000 */
.L_x_213:
[----:B------:R-:W-:Y:S05]  /*d9e0*/  @!P1 BRA `(.L_x_215) ;  /* 0x0000000c00f49947 */ /* 0x000fea0003800000 */
[----:B------:R-:W-:Y:S02]  /*d9f0*/  IMAD.MOV.U32 R6, RZ, RZ, R19 ;  /* 0x000000ffff067224 */ /* 0x000fe400078e0013 */
[----:B------:R-:W-:-:S07]  /*da00*/  IMAD.MOV.U32 R7, RZ, RZ, R18 ;  /* 0x000000ffff077224 */ /* 0x000fce00078e0012 */
.L_x_239:
[----:B------:R-:W-:Y:S01]  /*da10*/  LOP3.LUT P1, RZ, R23, 0x1, RZ, 0xc0, !PT ;  /* 0x0000000117ff7812 */ /* 0x000fe2000782c0ff */
[----:B------:R-:W-:Y:S01]  /*da20*/  VIADD R18, R7, 0x1 ;  /* 0x0000000107127836 */ /* 0x000fe20000000000 */
[----:B------:R-:W-:Y:S05]  /*da30*/  YIELD ;  /* 0x0000000000007946 */ /* 0x000fea0003800000 */
[----:B------:R-:W-:Y:S01]  /*da40*/  ISETP.NE.AND P0, PT, R18, 0x2, PT ;  /* 0x000000021200780c */ /* 0x000fe20003f05270 */
[----:B------:R-:W-:Y:S03]  /*da50*/  BSSY B0, `(.L_x_216) ;  /* 0x00000a3000007945 */ /* 0x000fe60003800000 */
[----:B------:R-:W-:-:S02]  /*da60*/  SEL R19, RZ, 0x1, P0 ;  /* 0x00000001ff137807 */ /* 0x000fc40000000000 */
[----:B------:R-:W-:Y:S02]  /*da70*/  SEL R18, R18, RZ, P0 ;  /* 0x000000ff12127207 */ /* 0x000fe40000000000 */
[----:B------:R-:W-:Y:S01]  /*da80*/  LOP3.LUT R19, R6, R19, RZ, 0x3c, !PT ;  /* 0x0000001306137212 */ /* 0x000fe200078e3cff */
[----:B0-----:R-:W-:Y:S06]  /*da90*/  @!P1 BRA `(.L_x_217) ;  /* 0x0000000800789947 */ /* 0x001fec0003800000 */
[----:B------:R-:W-:Y:S01]  /*daa0*/  ULDC.64 UR4, c[0x0][0x418] ;  /* 0x0001060000047ab9 */ /* 0x000fe20000000a00 */
[----:B------:R-:W-:Y:S01]  /*dab0*/  IMAD.MOV.U32 R8, RZ, RZ, R0 ;  /* 0x000000ffff087224 */ /* 0x000fe200078e0000 */
[----:B------:R-:W-:-:S04]  /*dac0*/  ISETP.NE.U32.AND P0, PT, RZ, UR4, PT ;  /* 0x00000004ff007c0c */ /* 0x000fc8000bf05070 */
[----:B------:R-:W-:-:S13]  /*dad0*/  ISETP.NE.AND.EX P0, PT, RZ, UR5, PT, P0 ;  /* 0x00000005ff007c0c */ /* 0x000fda000bf05300 */
[----:B------:R-:W-:Y:S05]  /*dae0*/  @!P0 BRA `(.L_x_218) ;  /* 0x0000000000448947 */ /* 0x000fea0003800000 */
[----:B------:R-:W1:Y:S01]  /*daf0*/  LDC R5, c[0x0][0x43c] ;  /* 0x00010f00ff057b82 */ /* 0x000e620000000800 */
[----:B------:R-:W-:Y:S01]  /*db00*/  ULDC.64 UR6, c[0x0][0x428] ;  /* 0x00010a0000067ab9 */ /* 0x000fe20000000a00 */
[----:B-1----:R-:W-:-:S13]  /*db10*/  ISETP.NE.AND P0, PT, R5, 0x1, PT ;  /* 0x000000010500780c */ /* 0x002fda0003f05270 */
[----:B0-----:R-:W0:Y:S02]  /*db20*/  @P0 LDC.64 R2, c[0x0][0x440] ;  /* 0x00011000ff020b82 */ /* 0x001e240000000a00 */
[----:B0-----:R-:W-:-:S04]  /*db30*/  @P0 IMAD.HI.U32 R4, R0, R2, RZ ;  /* 0x0000000200040227 */ /* 0x001fc800078e00ff */
[----:B------:R-:W-:Y:S01]  /*db40*/  IMAD.MOV.U32 R2, RZ, RZ, R0 ;  /* 0x000000ffff027224 */ /* 0x000fe200078e0000 */
[----:B------:R-:W-:-:S04]  /*db50*/  @P0 SHF.R.U32.HI R2, RZ, R3, R4 ;  /* 0x00000003ff020219 */ /* 0x000fc80000011604 */
[--C-:B------:R-:W-:Y:S01]  /*db60*/  SHF.R.S32.HI R3, RZ, 0x1f, R2.reuse ;  /* 0x0000001fff037819 */ /* 0x100fe20000011402 */
[----:B------:R-:W-:-:S04]  /*db70*/  IMAD.MOV R8, RZ, RZ, -R2 ;  /* 0x000000ffff087224 */ /* 0x000fc800078e0a02 */
[----:B------:R-:W-:Y:S02]  /*db80*/  IMAD R8, R5, R8, R0 ;  /* 0x0000000805087224 */ /* 0x000fe400078e0200 */
[----:B------:R-:W-:Y:S02]  /*db90*/  IMAD R5, R27, UR6, RZ ;  /* 0x000000061b057c24 */ /* 0x000fe4000f8e02ff */
[----:B------:R-:W-:-:S04]  /*dba0*/  IMAD.WIDE.U32 R2, R22, UR6, R2 ;  /* 0x0000000616027c25 */ /* 0x000fc8000f8e0002 */
[----:B------:R-:W-:-:S04]  /*dbb0*/  IMAD R4, R22, UR7, R5 ;  /* 0x0000000716047c24 */ /* 0x000fc8000f8e0205 */
[----:B------:R-:W-:Y:S01]  /*dbc0*/  IMAD.IADD R3, R4, 0x1, R3 ;  /* 0x0000000104037824 */ /* 0x000fe200078e0203 */
[----:B------:R-:W-:-:S04]  /*dbd0*/  LEA R4, P0, R2, UR4, 0x2 ;  /* 0x0000000402047c11 */ /* 0x000fc8000f8010ff */
[----:B------:R-:W-:-:S05]  /*dbe0*/  LEA.HI.X R5, R2, UR5, R3, 0x2, P0 ;  /* 0x0000000502057c11 */ /* 0x000fca00080f1403 */
[----:B------:R1:W5:Y:S04]  /*dbf0*/  LDG.E R16, desc[UR52][R4.64] ;  /* 0x0000003404107981 */ /* 0x000368000c1e1900 */
.L_x_218:
[----:B0-----:R-:W0:Y:S01]  /*dc00*/  S2R R2, SR_TID.X ;  /* 0x0000000000027919 */ /* 0x001e220000002100 */
[----:B-1----:R-:W-:Y:S01]  /*dc10*/  IMAD R4, R18, 0x8, R17 ;  /* 0x0000000812047824 */ /* 0x002fe200078e0211 */
[----:B------:R-:W-:Y:S01]  /*dc20*/  BSSY B1, `(.L_x_219) ;  /* 0x0000006000017945 */ /* 0x000fe20003800000 */
[----:B0-----:R-:W-:Y:S02]  /*dc30*/  LOP3.LUT R3, R2, 0x7f, RZ, 0xc0, !PT ;  /* 0x0000007f02037812 */ /* 0x001fe400078ec0ff */
[----:B------:R-:W-:Y:S02]  /*dc40*/  SHF.L.U32 R2, R19, 0x1f, RZ ;  /* 0x0000001f13027819 */ /* 0x000fe400000006ff */
[----:B------:R-:W-:Y:S02]  /*dc50*/  ISETP.NE.AND P1, PT, R3, RZ, PT ;  /* 0x000000ff0300720c */ /* 0x000fe40003f25270 */
[----:B------:R-:W0:Y:S02]  /*dc60*/  SYNCS.PHASECHK.TRANS64.TRYWAIT P0, [R4+URZ+0x19c80], R2 ;  /* 0x019c8002040075a7 */ /* 0x000e24000800017f */
[----:B0-----:R-:W-:Y:S09]  /*dc70*/  @!P0 BRA `(.L_x_220) ;  /* 0x0000002800988947 */ /* 0x001ff20003800000 */
.L_x_288:
[----:B------:R-:W-:Y:S05]  /*dc80*/  BSYNC B1 ;  /* 0x0000000000017941 */ /* 0x000fea0003800000 */
.L_x_219:
[----:B------:R-:W-:Y:S04]  /*dc90*/  BSSY B1, `(.L_x_221) ;  /* 0x0000009000017945 */ /* 0x000fe80003800000 */
[----:B------:R-:W-:Y:S05]  /*dca0*/  @P1 BRA `(.L_x_222) ;  /* 0x00000000001c1947 */ /* 0x000fea0003800000 */
[----:B------:R-:W1:Y:S02]  /*dcb0*/  S2R R3, SR_TID.X ;  /* 0x0000000000037919 */ /* 0x000e640000002100 */
[----:B-1----:R-:W-:Y:S01]  /*dcc0*/  LOP3.LUT R5, R3, 0x1f, RZ, 0xc0, !PT ;  /* 0x0000001f03057812 */ /* 0x002fe200078ec0ff */
[----:B------:R-:W-:-:S03]  /*dcd0*/  IMAD.MOV.U32 R3, RZ, RZ, 0x3000 ;  /* 0x00003000ff037424 */ /* 0x000fc600078e00ff */
[----:B------:R-:W-:Y:S01]  /*dce0*/  ISETP.NE.AND P0, PT, R5, RZ, PT ;  /* 0x000000ff0500720c */ /* 0x000fe20003f05270 */
[----:B------:R1:W-:-:S12]  /*dcf0*/  SYNCS.ARRIVE.TRANS64 RZ, [R4+URZ+0x19c70], R3 ;  /* 0x019c700304ff79a7 */ /* 0x0003d8000800003f */
[----:B-1----:R-:W-:Y:S05]  /*dd00*/  @!P0 BRA `(.L_x_222) ;  /* 0x0000000000048947 */ /* 0x002fea0003800000 */
[----:B------:R-:W-:Y:S01]  /*dd10*/  BPT.TRAP 0x1 ;  /* 0x000000040000795c */ /* 0x000fe20000300000 */
.L_x_222:
[----:B------:R-:W-:Y:S05]  /*dd20*/  BSYNC B1 ;  /* 0x0000000000017941 */ /* 0x000fea0003800000 */
.L_x_221:
[----:B------:R-:W-:Y:S01]  /*dd30*/  IMAD.MOV.U32 R5, RZ, RZ, RZ ;  /* 0x000000ffff057224 */ /* 0x000fe200078e00ff */
[----:B------:R-:W-:Y:S01]  /*dd40*/  UIADD3 UR4, UP0, UR50, 0x470, URZ ;  /* 0x0000047032047890 */ /* 0x000fe2000ff1e03f */
[----:B------:R-:W-:Y:S01]  /*dd50*/  IMAD R9, R18, 0x3000, R17 ;  /* 0x0000300012097824 */ /* 0x000fe200078e0211 */
[----:B------:R-:W-:Y:S01]  /*dd60*/  PLOP3.LUT P0, PT, PT, PT, PT, 0x80, 0x0 ;  /* 0x000000000000781c */ /* 0x000fe20003f0f070 */
[----:B------:R-:W-:Y:S01]  /*dd70*/  VIADD R3, R4, 0x19c70 ;  /* 0x00019c7004037836 */ /* 0x000fe20000000000 */
[----:B------:R-:W-:Y:S01]  /*dd80*/  R2UR UR10, R5 ;  /* 0x00000000050a72ca */ /* 0x000fe200000e0000 */
[----:B------:R-:W-:Y:S01]  /*dd90*/  VIADD R10, R9, 0x9000 ;  /* 0x00009000090a7836 */ /* 0x000fe20000000000 */
[----:B------:R-:W-:Y:S01]  /*dda0*/  LEA R8, R8, UR39, 0x7 ;  /* 0x0000002708087c11 */ /* 0x000fe2000f8e38ff */
[----:B------:R-:W-:Y:S01]  /*ddb0*/  UIADD3.X UR5, URZ, UR51, URZ, UP0, !UPT ;  /* 0x000000333f057290 */ /* 0x000fe200087fe43f */
[----:B------:R-:W-:Y:S01]  /*ddc0*/  UMOV UR6, 0x0 ;  /* 0x0000000000067882 */ /* 0x000fe20000000000 */
[----:B------:R-:W-:-:S10]  /*ddd0*/  UMOV UR7, 0x14f00000 ;  /* 0x14f0000000077882 */ /* 0x000fd40000000000 */
.L_x_223:
[----:B------:R-:W-:-:S13]  /*dde0*/  @P0 ELECT P2, URZ, PT ;  /* 0x00000000003f082f */ /* 0x000fda0003840000 */
[----:B-----5:R-:W-:Y:S01]  /*ddf0*/  @P2 R2UR UR13, R16 ;  /* 0x00000000100d22ca */ /* 0x020fe200000e0000 */
[----:B------:R-:W-:Y:S01]  /*de00*/  UMOV UR12, UR36 ;  /* 0x00000024000c7c82 */ /* 0x000fe20008000000 */
[----:B------:R-:W-:Y:S02]  /*de10*/  @P2 R2UR UR11, R8 ;  /* 0x00000000080b22ca */ /* 0x000fe400000e0000 */
[----:B------:R-:W-:Y:S02]  /*de20*/  @P2 R2UR UR9, R3 ;  /* 0x00000000030922ca */ /* 0x000fe400000e0000 */
[----:B------:R-:W-:Y:S02]  /*de30*/  @P2 R2UR UR8, R10 ;  /* 0x000000000a0822ca */ /* 0x000fe400000e0000 */
[----:B------:R-:W-:Y:S02]  /*de40*/  @P2 PLOP3.LUT P0, PT, P2, PT, PT, 0x8, 0x0 ;  /* 0x000000000000281c */ /* 0x000fe4000170e170 */
[----:B------:R-:W-:-:S09]  /*de50*/  PLOP3.LUT P2, PT, PT, PT, PT, 0x8, 0x0 ;  /* 0x000000000000781c */ /* 0x000fd20003f4e170 */
[----:B------:R1:W-:Y:S02]  /*de60*/  UTMALDG.4D [UR8], [UR4], desc[UR6] ;  /* 0x00000608040075b4 */ /* 0x0003e40008019000 */
[----:B-1----:R-:W-:Y:S05]  /*de70*/  @P0 BRA.U.ANY `(.L_x_223) ;  /* 0xfffffffd00d80947 */ /* 0x002fea000393ffff */
[----:B------:R-:W-:Y:S01]  /*de80*/  IMAD.MOV.U32 R10, RZ, RZ, 0x20 ;  /* 0x00000020ff0a7424 */ /* 0x000fe200078e00ff */
[----:B------:R-:W-:Y:S01]  /*de90*/  PLOP3.LUT P0, PT, PT, PT, PT, 0x80, 0x0 ;  /* 0x000000000000781c */ /* 0x000fe20003f0f070 */
[----:B------:R-:W-:Y:S01]  /*dea0*/  VIADD R11, R9, 0xa000 ;  /* 0x0000a000090b7836 */ /* 0x000fe20000000000 */
[----:B------:R-:W-:Y:S01]  /*deb0*/  UMOV UR6, 0x0 ;  /* 0x0000000000067882 */ /* 0x000fe20000000000 */
[----:B------:R-:W-:Y:S01]  /*dec0*/  UMOV UR7, 0x14f00000 ;  /* 0x14f0000000077882 */ /* 0x000fe20000000000 */
[----:B------:R-:W-:-:S15]  /*ded0*/  R2UR UR10, R10 ;  /* 0x000000000a0a72ca */ /* 0x000fde00000e0000 */
.L_x_224:
[----:B------:R-:W-:-:S13]  /*dee0*/  @P0 ELECT P2, URZ, PT ;  /* 0x00000000003f082f */ /* 0x000fda0003840000 */
[----:B------:R-:W-:Y:S01]  /*def0*/  @P2 R2UR UR13, R16 ;  /* 0x00000000100d22ca */ /* 0x000fe200000e0000 */
        /* <DEDUP_REMOVED lines=14> */
.L_x_225:
        /* <DEDUP_REMOVED lines=10> */
[----:B------:R-:W1:Y:S01]  /*e080*/  SYNCS.PHASECHK.TRANS64.TRYWAIT P0, [R4+URZ+0x19c40], R2 ;  /* 0x019c4002040075a7 */ /* 0x000e62000800017f */
[----:B------:R-:W-:Y:S04]  /*e090*/  BSSY B1, `(.L_x_226) ;  /* 0x0000002000017945 */ /* 0x000fe80003800000 */
[----:B-1----:R-:W-:Y:S05]  /*e0a0*/  @!P0 BRA `(.L_x_227) ;  /* 0x0000002400a08947 */ /* 0x002fea0003800000 */
.L_x_289:
[----:B------:R-:W-:Y:S05]  /*e0b0*/  BSYNC B1 ;  /* 0x0000000000017941 */ /* 0x000fea0003800000 */
.L_x_226:
[----:B------:R-:W-:Y:S01]  /*e0c0*/  BSSY B1, `(.L_x_228) ;  /* 0x000000b000017945 */ /* 0x000fe20003800000 */
[----:B01----:R-:W-:Y:S02]  /*e0d0*/  IMAD.MOV.U32 R2, RZ, RZ, 0x0 ;  /* 0x00000000ff027424 */ /* 0x003fe400078e00ff */
[----:B------:R-:W-:Y:S01]  /*e0e0*/  IMAD.MOV.U32 R3, RZ, RZ, 0x14f00000 ;  /* 0x14f00000ff037424 */ /* 0x000fe200078e00ff */
[----:B------:R-:W-:Y:S06]  /*e0f0*/  @P1 BRA `(.L_x_229) ;  /* 0x00000000001c1947 */ /* 0x000fec0003800000 */
[----:B------:R-:W0:Y:S02]  /*e100*/  S2R R12, SR_TID.X ;  /* 0x00000000000c7919 */ /* 0x000e240000002100 */
[----:B0-----:R-:W-:Y:S01]  /*e110*/  LOP3.LUT R13, R12, 0x1f, RZ, 0xc0, !PT ;  /* 0x0000001f0c0d7812 */ /* 0x001fe200078ec0ff */
[----:B------:R-:W-:-:S03]  /*e120*/  IMAD.MOV.U32 R12, RZ, RZ, 0x3000 ;  /* 0x00003000ff0c7424 */ /* 0x000fc600078e00ff */
[----:B------:R-:W-:Y:S01]  /*e130*/  ISETP.NE.AND P0, PT, R13, RZ, PT ;  /* 0x000000ff0d00720c */ /* 0x000fe20003f05270 */
[----:B------:R0:W-:-:S12]  /*e140*/  SYNCS.ARRIVE.TRANS64 RZ, [R4+URZ+0x19c30], R12 ;  /* 0x019c300c04ff79a7 */ /* 0x0001d8000800003f */
[----:B0-----:R-:W-:Y:S05]  /*e150*/  @!P0 BRA `(.L_x_229) ;  /* 0x0000000000048947 */ /* 0x001fea0003800000 */
[----:B------:R-:W-:Y:S01]  /*e160*/  BPT.TRAP 0x1 ;  /* 0x000000040000795c */ /* 0x000fe20000300000 */
.L_x_229:
[----:B------:R-:W-:Y:S05]  /*e170*/  BSYNC B1 ;  /* 0x0000000000017941 */ /* 0x000fea0003800000 */
.L_x_228:
[----:B------:R-:W-:Y:S01]  /*e180*/  R2UR UR6, R2 ;  /* 0x00000000020672ca */ /* 0x000fe200000e0000 */
[----:B------:R-:W-:Y:S01]  /*e190*/  UIADD3 UR4, UP0, UR50, 0x370, URZ ;  /* 0x0000037032047890 */ /* 0x000fe2000ff1e03f */
[----:B------:R-:W-:Y:S01]  /*e1a0*/  R2UR UR7, R3 ;  /* 0x00000000030772ca */ /* 0x000fe200000e0000 */
[----:B------:R-:W-:Y:S01]  /*e1b0*/  VIADD R4, R4, 0x19c30 ;  /* 0x00019c3004047836 */ /* 0x000fe20000000000 */
[----:B------:R-:W-:Y:S01]  /*e1c0*/  R2UR UR10, R5 ;  /* 0x00000000050a72ca */ /* 0x000fe200000e0000 */
[----:B------:R-:W-:Y:S01]  /*e1d0*/  VIADD R5, R9, 0x13800 ;  /* 0x0001380009057836 */ /* 0x000fe20000000000 */
[----:B------:R-:W-:Y:S01]  /*e1e0*/  PLOP3.LUT P0, PT, PT, PT, PT, 0x80, 0x0 ;  /* 0x000000000000781c */ /* 0x000fe20003f0f070 */
[----:B------:R-:W-:-:S12]  /*e1f0*/  UIADD3.X UR5, URZ, UR51, URZ, UP0, !UPT ;  /* 0x000000333f057290 */ /* 0x000fd800087fe43f */
.L_x_230:
        /* <DEDUP_REMOVED lines=9> */
[----:B0-----:R-:W-:Y:S05]  /*e290*/  @P0 BRA.U.ANY `(.L_x_230) ;  /* 0xfffffffd00d80947 */ /* 0x001fea000393ffff */
[----:B------:R-:W-:Y:S01]  /*e2a0*/  R2UR UR10, R10 ;  /* 0x000000000a0a72ca */ /* 0x000fe200000e0000 */
[----:B------:R-:W-:Y:S01]  /*e2b0*/  VIADD R5, R9, 0x14800 ;  /* 0x0001480009057836 */ /* 0x000fe20000000000 */
[----:B------:R-:W-:Y:S02]  /*e2c0*/  R2UR UR6, R2 ;  /* 0x00000000020672ca */ /* 0x000fe400000e0000 */
[----:B------:R-:W-:Y:S02]  /*e2d0*/  R2UR UR7, R3 ;  /* 0x00000000030772ca */ /* 0x000fe400000e0000 */
[----:B------:R-:W-:-:S13]  /*e2e0*/  PLOP3.LUT P0, PT, PT, PT, PT, 0x80, 0x0 ;  /* 0x000000000000781c */ /* 0x000fda0003f0f070 */
.L_x_231:
        /* <DEDUP_REMOVED lines=15> */
.L_x_232:
        /* <DEDUP_REMOVED lines=10> */
.L_x_217:
[----:B------:R-:W-:Y:S05]  /*e480*/  BSYNC B0 ;  /* 0x0000000000007941 */ /* 0x000fea0003800000 */
.L_x_216:
[----:B------:R-:W-:-:S06]  /*e490*/  UISETP.NE.AND UP0, UPT, UR38, 0x3, UPT ;  /* 0x000000032600788c */ /* 0x000fcc000bf05270 */
[----:B------:R-:W-:-:S13]  /*e4a0*/  PLOP3.LUT P0, PT, PT, PT, UP0, 0x80, 0x0 ;  /* 0x000000000000781c */ /* 0x000fda0003f0f008 */
[----:B------:R-:W-:Y:S05]  /*e4b0*/  @!P0 BRA `(.L_x_233) ;  /* 0x0000000000048947 */ /* 0x000fea0003800000 */
[----:B------:R-:W-:Y:S01]  /*e4c0*/  BPT.TRAP 0x1 ;  /* 0x000000040000795c */ /* 0x000fe20000300000 */
.L_x_233:
[----:B0-----:R-:W-:Y:S01]  /*e4d0*/  IMAD.U32 R2, RZ, RZ, UR42 ;  /* 0x0000002aff027e24 */ /* 0x001fe2000f8e00ff */
[----:B------:R-:W-:Y:S01]  /*e4e0*/  BSSY B0, `(.L_x_234) ;  /* 0x0000007000007945 */ /* 0x000fe20003800000 */
[----:B------:R-:W-:-:S03]  /*e4f0*/  IMAD R3, R7, 0x8, R17 ;  /* 0x0000000807037824 */ /* 0x000fc600078e0211 */
[----:B------:R-:W-:Y:S02]  /*e500*/  ISETP.NE.AND P1, PT, R2, 0x3, PT ;  /* 0x000000030200780c */ /* 0x000fe40003f25270 */
[----:B------:R-:W-:-:S04]  /*e510*/  LOP3.LUT R2, R6, 0x1, RZ, 0x3c, !PT ;  /* 0x0000000106027812 */ /* 0x000fc800078e3cff */
[----:B------:R-:W-:-:S04]  /*e520*/  SHF.L.U32 R2, R2, 0x1f, RZ ;  /* 0x0000001f02027819 */ /* 0x000fc800000006ff */
[----:B------:R-:W0:Y:S02]  /*e530*/  SYNCS.PHASECHK.TRANS64.TRYWAIT P0, [R3+URZ+0x19c70], R2 ;  /* 0x019c7002030075a7 */ /* 0x000e24000800017f */
[----:B0-----:R-:W-:Y:S05]  /*e540*/  @!P0 BRA `(.L_x_235) ;  /* 0x00000020008c8947 */ /* 0x001fea0003800000 */
.L_x_290:
[----:B------:R-:W-:Y:S05]  /*e550*/  BSYNC B0 ;  /* 0x0000000000007941 */ /* 0x000fea0003800000 */
.L_x_234:
[----:B------:R-:W-:Y:S05]  /*e560*/  @!P1 BRA `(.L_x_236) ;  /* 0x0000000000049947 */ /* 0x000fea0003800000 */
[----:B------:R-:W-:Y:S01]  /*e570*/  BPT.TRAP 0x1 ;  /* 0x000000040000795c */ /* 0x000fe20000300000 */
.L_x_236:
[----:B0-----:R-:W-:Y:S01]  /*e580*/  SHF.L.U32 R2, R6, 0x1f, RZ ;  /* 0x0000001f06027819 */ /* 0x001fe200000006ff */
[----:B------:R-:W-:-:S03]  /*e590*/  IMAD R10, R7, 0x3000, RZ ;  /* 0x00003000070a7824 */ /* 0x000fc600078e02ff */
[----:B------:R-:W0:Y:S02]  /*e5a0*/  SYNCS.PHASECHK.TRANS64.TRYWAIT P0, [R3+URZ+0x19c60], R2 ;  /* 0x019c6002030075a7 */ /* 0x000e24000800017f */
[----:B0-----:R-:W-:Y:S05]  /*e5b0*/  @!P0 BRA `(.L_x_237) ;  /* 0x0000002000848947 */ /* 0x001fea0003800000 */
.L_x_291:
[----:B------:R-:W0:Y:S01]  /*e5c0*/  LDL R4, [R1] ;  /* 0x0000000001047983 */ /* 0x000e220000100800 */
[----:B------:R-:W-:Y:S05]  /*e5d0*/  WARPSYNC.ALL ;  /* 0x0000000000007948 */ /* 0x000fea0003800000 */
[----:B------:R-:W-:-:S05]  /*e5e0*/  LOP3.LUT R12, R10, R28, RZ, 0xfc, !PT ;  /* 0x0000001c0a0c7212 */ /* 0x000fca00078efcff */
[----:B------:R-:W-:Y:S01]  /*e5f0*/  IMAD.IADD R12, R17, 0x1, R12 ;  /* 0x00000001110c7824 */ /* 0x000fe200078e020c */
[----:B0-----:R-:W-:-:S05]  /*e600*/  LOP3.LUT R2, R10, R4, RZ, 0xfc, !PT ;  /* 0x000000040a027212 */ /* 0x001fca00078efcff */
[----:B------:R-:W-:-:S05]  /*e610*/  IMAD.IADD R2, R17, 0x1, R2 ;  /* 0x0000000111027824 */ /* 0x000fca00078e0202 */
[----:B------:R-:W0:Y:S02]  /*e620*/  LDSM.16.MT88.4 R4, [R2+0x9000] ;  /* 0x009000000204783b */ /* 0x000e240000004200 */
[C-C-:B0-----:R-:W-:Y:S02]  /*e630*/  PRMT R8, R4.reuse, 0x6420, R5.reuse ;  /* 0x0000642004087816 */ /* 0x141fe40000000005 */
[----:B------:R-:W-:Y:S02]  /*e640*/  PRMT R9, R4, 0x7531, R5 ;  /* 0x0000753104097816 */ /* 0x000fe40000000005 */
[C-C-:B------:R-:W-:Y:S02]  /*e650*/  PRMT R10, R6.reuse, 0x6420, R7.reuse ;  /* 0x00006420060a7816 */ /* 0x140fe40000000007 */
[----:B------:R-:W-:-:S05]  /*e660*/  PRMT R11, R6, 0x7531, R7 ;  /* 0x00007531060b7816 */ /* 0x000fca0000000007 */
[----:B------:R-:W-:Y:S04]  /*e670*/  STSM.16.M88.4 [R12+0x3000], R8 ;  /* 0x003000080c007844 */ /* 0x000fe80000000200 */
[----:B------:R-:W0:Y:S02]  /*e680*/  LDSM.16.MT88.4 R4, [R2+0xa000] ;  /* 0x00a000000204783b */ /* 0x000e240000004200 */
[C-C-:B0-----:R-:W-:Y:S02]  /*e690*/  PRMT R8, R4.reuse, 0x6420, R5.reuse ;  /* 0x0000642004087816 */ /* 0x141fe40000000005 */
[----:B------:R-:W-:Y:S02]  /*e6a0*/  PRMT R9, R4, 0x7531, R5 ;  /* 0x0000753104097816 */ /* 0x000fe40000000005 */
[----:B------:R-:W-:-:S02]  /*e6b0*/  PRMT R10, R6, 0x6420, R7 ;  /* 0x00006420060a7816 */ /* 0x000fc40000000007 */
[----:B------:R-:W-:-:S05]  /*e6c0*/  PRMT R11, R6, 0x7531, R7 ;  /* 0x00007531060b7816 */ /* 0x000fca0000000007 */
[----:B------:R-:W-:Y:S04]  /*e6d0*/  STSM.16.M88.4 [R12+0x4000], R8 ;  /* 0x004000080c007844 */ /* 0x000fe80000000200 */
[----:B------:R-:W0:Y:S02]  /*e6e0*/  LDSM.16.MT88.4 R4, [R2+0xb000] ;  /* 0x00b000000204783b */ /* 0x000e240000004200 */
[C-C-:B0-----:R-:W-:Y:S02]  /*e6f0*/  PRMT R8, R4.reuse, 0x6420, R5.reuse ;  /* 0x0000642004087816 */ /* 0x141fe40000000005 */
[----:B------:R-:W-:Y:S02]  /*e700*/  PRMT R9, R4, 0x7531, R5 ;  /* 0x0000753104097816 */ /* 0x000fe40000000005 */
[----:B------:R-:W-:-:S02]  /*e710*/  PRMT R10, R6, 0x6420, R7 ;  /* 0x00006420060a7816 */ /* 0x000fc40000000007 */
[----:B------:R-:W-:-:S05]  /*e720*/  PRMT R11, R6, 0x7531, R7 ;  /* 0x00007531060b7816 */ /* 0x000fca0000000007 */
[----:B------:R0:W-:Y:S04]  /*e730*/  STSM.16.M88.4 [R12+0x5000], R8 ;  /* 0x005000080c007844 */ /* 0x0001e80000000200 */
[----:B------:R-:W1:Y:S01]  /*e740*/  LDSM.16.MT88.4 R4, [R2+0x9800] ;  /* 0x009800000204783b */ /* 0x000e620000004200 */
[----:B0-----:R-:W-:Y:S02]  /*e750*/  IADD3 R12, R29, 0x3000, R12 ;  /* 0x000030001d0c7810 */ /* 0x001fe40007ffe00c */
[C-C-:B-1----:R-:W-:Y:S02]  /*e760*/  PRMT R8, R4.reuse, 0x6420, R5.reuse ;  /* 0x0000642004087816 */ /* 0x142fe40000000005 */
[----:B------:R-:W-:Y:S02]  /*e770*/  PRMT R9, R4, 0x7531, R5 ;  /* 0x0000753104097816 */ /* 0x000fe40000000005 */
[----:B------:R-:W-:-:S02]  /*e780*/  PRMT R10, R6, 0x6420, R7 ;  /* 0x00006420060a7816 */ /* 0x000fc40000000007 */
[----:B------:R-:W-:-:S05]  /*e790*/  PRMT R11, R6, 0x7531, R7 ;  /* 0x00007531060b7816 */ /* 0x000fca0000000007 */
[----:B------:R-:W-:Y:S04]  /*e7a0*/  STSM.16.M88.4 [R12], R8 ;  /* 0x000000080c007844 */ /* 0x000fe80000000200 */
        /* <DEDUP_REMOVED lines=17> */
[----:B-1----:R-:W1:Y:S01]  /*e8c0*/  FENCE.VIEW.ASYNC.S ;  /* 0x00000000000073c6 */ /* 0x002e620000000000 */
[----:B------:R-:W-:Y:S05]  /*e8d0*/  @!P1 BRA `(.L_x_238) ;  /* 0x0000000000049947 */ /* 0x000fea0003800000 */
[----:B------:R-:W-:Y:S01]  /*e8e0*/  BPT.TRAP 0x1 ;  /* 0x000000040000795c */ /* 0x000fe20000300000 */
.L_x_238:
[----:B------:R-:W2:Y:S01]  /*e8f0*/  S2R R2, SR_TID.X ;  /* 0x0000000000027919 */ /* 0x000ea20000002100 */
[----:B-1----:R1:W-:Y:S01]  /*e900*/  SYNCS.ARRIVE.TRANS64.A1T0 RZ, [R3+URZ+0x19c50], RZ ;  /* 0x019c50ff03ff79a7 */ /* 0x0023e2000810003f */
[----:B------:R-:W-:Y:S02]  /*e910*/  IMAD.MOV.U32 R6, RZ, RZ, R19 ;  /* 0x000000ffff067224 */ /* 0x000fe400078e0013 */
[----:B------:R-:W-:Y:S01]  /*e920*/  IMAD.MOV.U32 R7, RZ, RZ, R18 ;  /* 0x000000ffff077224 */ /* 0x000fe200078e0012 */
[----:B--2---:R-:W-:Y:S01]  /*e930*/  LOP3.LUT R2, R2, 0x7f, RZ, 0xc0, !PT ;  /* 0x0000007f02027812 */ /* 0x004fe200078ec0ff */
[----:B------:R-:W-:Y:S03]  /*e940*/  BAR.SYNC.DEFER_BLOCKING 0x2, 0x80 ;  /* 0x0082000000007b1d */ /* 0x000fe60000010000 */
[----:B------:R-:W-:-:S13]  /*e950*/  ISETP.NE.AND P0, PT, R2, RZ, PT ;  /* 0x000000ff0200720c */ /* 0x000fda0003f05270 */
[----:B------:R-:W-:-:S05]  /*e960*/  @!P0 VIADD R2, R3, 0x19c80 ;  /* 0x00019c8003028836 */ /* 0x000fca0000000000 */
[----:B------:R-:W-:-:S04]  /*e970*/  @!P0 PRMT R2, RZ, 0x654, R2 ;  /* 0x00000654ff028816 */ /* 0x000fc80000000002 */
[----:B------:R1:W-:Y:S01]  /*e980*/  @!P0 SYNCS.ARRIVE.TRANS64.RED.A1T0 RZ, [R2+URZ], RZ ;  /* 0x000000ff02ff89a7 */ /* 0x0003e2000810043f */
[C---:B------:R-:W-:Y:S01]  /*e990*/  ISETP.GT.AND P0, PT, R0.reuse, R26, PT ;  /* 0x0000001a0000720c */ /* 0x040fe20003f04270 */
[----:B------:R-:W-:-:S12]  /*e9a0*/  VIADD R0, R0, 0xffffffff ;  /* 0xffffffff00007836 */ /* 0x000fd80000000000 */
[----:B-1----:R-:W-:Y:S05]  /*e9b0*/  @P0 BRA `(.L_x_239) ;  /* 0xfffffff000140947 */ /* 0x002fea000383ffff */
.L_x_215:
[----:B0-----:R-:W0:Y:S01]  /*e9c0*/  S2R R2, SR_TID.X ;  /* 0x0000000000027919 */ /* 0x001e220000002100 */
[----:B------:R-:W-:Y:S01]  /*e9d0*/  BSSY B0, `(.L_x_240) ;  /* 0x0000010000007945 */ /* 0x000fe20003800000 */
        /* <DEDUP_REMOVED lines=14> */
[----:B0-----:R-:W-:-:S07]  /*eac0*/  IADD3 R24, R0, UR41, R7 ;  /* 0x0000002900187c10 */ /* 0x001fce000fffe007 */
.L_x_241:
[----:B------:R-:W-:Y:S05]  /*ead0*/  BSYNC B0 ;  /* 0x0000000000007941 */ /* 0x000fea0003800000 */
.L_x_240:
[----:B------:R-:W-:-:S06]  /*eae0*/  UISETP.NE.AND UP0, UPT, UR38, 0x3, UPT ;  /* 0x000000032600788c */ /* 0x000fcc000bf05270 */
[----:B------:R-:W-:-:S13]  /*eaf0*/  PLOP3.LUT P1, PT, PT, PT, UP0, 0x80, 0x0 ;  /* 0x000000000000781c */ /* 0x000fda0003f2f008 */
[----:B------:R-:W-:Y:S05]  /*eb00*/  @!P1 BRA `(.L_x_242) ;  /* 0x0000000000049947 */ /* 0x000fea0003800000 */
[----:B------:R-:W-:Y:S01]  /*eb10*/  BPT.TRAP 0x1 ;  /* 0x000000040000795c */ /* 0x000fe20000300000 */
.L_x_242:
[----:B------:R-:W-:Y:S01]  /*eb20*/  LOP3.LUT R0, R19, 0x1, RZ, 0x3c, !PT ;  /* 0x0000000113007812 */ /* 0x000fe200078e3cff */
[----:B------:R-:W-:Y:S01]  /*eb30*/  IMAD R3, R18, 0x8, R17 ;  /* 0x0000000812037824 */ /* 0x000fe200078e0211 */
[----:B------:R-:W-:Y:S01]  /*eb40*/  BSSY B0, `(.L_x_243) ;  /* 0x0000006000007945 */ /* 0x000fe20003800000 */
[----:B------:R-:W-:Y:S01]  /*eb50*/  IMAD.U32 R2, RZ, RZ, UR42 ;  /* 0x0000002aff027e24 */ /* 0x000fe2000f8e00ff */
[----:B------:R-:W-:-:S04]  /*eb60*/  SHF.L.U32 R0, R0, 0x1f, RZ ;  /* 0x0000001f00007819 */ /* 0x000fc800000006ff */
[----:B------:R-:W0:Y:S01]  /*eb70*/  SYNCS.PHASECHK.TRANS64.TRYWAIT P1, [R3+URZ+0x19c70], R0 ;  /* 0x019c7000030075a7 */ /* 0x000e22000802017f */
[----:B------:R-:W-:Y:S01]  /*eb80*/  ISETP.NE.AND P2, PT, R2, 0x3, PT ;  /* 0x000000030200780c */ /* 0x000fe20003f45270 */
[----:B0-----:R-:W-:-:S12]  /*eb90*/  @!P1 BRA `(.L_x_244) ;  /* 0x0000001c00209947 */ /* 0x001fd80003800000 */
.L_x_292:
[----:B------:R-:W-:Y:S05]  /*eba0*/  BSYNC B0 ;  /* 0x0000000000007941 */ /* 0x000fea0003800000 */
.L_x_243:
[----:B------:R-:W-:Y:S05]  /*ebb0*/  @!P2 BRA `(.L_x_245) ;  /* 0x000000000004a947 */ /* 0x000fea0003800000 */
[----:B------:R-:W-:Y:S01]  /*ebc0*/  BPT.TRAP 0x1 ;  /* 0x000000040000795c */ /* 0x000fe20000300000 */
.L_x_245:
[----:B0-----:R-:W-:-:S04]  /*ebd0*/  SHF.L.U32 R0, R19, 0x1f, RZ ;  /* 0x0000001f13007819 */ /* 0x001fc800000006ff */
[----:B------:R-:W0:Y:S02]  /*ebe0*/  SYNCS.PHASECHK.TRANS64.TRYWAIT P1, [R3+URZ+0x19c60], R0 ;  /* 0x019c6000030075a7 */ /* 0x000e24000802017f */
[----:B0-----:R-:W-:Y:S05]  /*ebf0*/  @!P1 BRA `(.L_x_246) ;  /* 0x0000001c001c9947 */ /* 0x001fea0003800000 */
.L_x_293:
[----:B------:R-:W0:Y:S01]  /*ec00*/  LDL R2, [R1] ;  /* 0x0000000001027983 */ /* 0x000e220000100800 */
[----:B------:R-:W-:Y:S01]  /*ec10*/  IMAD R11, R18, 0x3000, RZ ;  /* 0x00003000120b7824 */ /* 0x000fe200078e02ff */
[----:B------:R-:W-:Y:S05]  /*ec20*/  WARPSYNC.ALL ;  /* 0x0000000000007948 */ /* 0x000fea0003800000 */
[C---:B0-----:R-:W-:Y:S02]  /*ec30*/  LOP3.LUT R0, R11.reuse, R2, RZ, 0xfc, !PT ;  /* 0x000000020b007212 */ /* 0x041fe400078efcff */
[----:B------:R-:W-:-:S03]  /*ec40*/  LOP3.LUT R2, R11, R28, RZ, 0xfc, !PT ;  /* 0x0000001c0b027212 */ /* 0x000fc600078efcff */
[C---:B------:R-:W-:Y:S02]  /*ec50*/  IMAD.IADD R0, R17.reuse, 0x1, R0 ;  /* 0x0000000111007824 */ /* 0x040fe400078e0200 */
[----:B------:R-:W-:-:S03]  /*ec60*/  IMAD.IADD R2, R17, 0x1, R2 ;  /* 0x0000000111027824 */ /* 0x000fc600078e0202 */
        /* <DEDUP_REMOVED lines=45> */
.L_x_247:
[----:B-1----:R-:W-:Y:S01]  /*ef40*/  SYNCS.ARRIVE.TRANS64.A1T0 RZ, [R3+URZ+0x19c50], RZ ;  /* 0x019c50ff03ff79a7 */ /* 0x002fe2000810003f */
[----:B------:R-:W-:Y:S02]  /*ef50*/  @!P0 VIADD R0, R3, 0x19c80 ;  /* 0x00019c8003008836 */ /* 0x000fe40000000000 */
[----:B------:R-:W-:-:S03]  /*ef60*/  VIADD R18, R18, 0x1 ;  /* 0x0000000112127836 */ /* 0x000fc60000000000 */
[----:B------:R-:W-:Y:S01]  /*ef70*/  @!P0 PRMT R0, RZ, 0x654, R0 ;  /* 0x00000654ff008816 */ /* 0x000fe20000000000 */
[----:B------:R-:W-:Y:S06]  /*ef80*/  BAR.SYNC.DEFER_BLOCKING 0x2, 0x80 ;  /* 0x0082000000007b1d */ /* 0x000fec0000010000 */
[----:B------:R1:W-:Y:S01]  /*ef90*/  @!P0 SYNCS.ARRIVE.TRANS64.RED.A1T0 RZ, [R0+URZ], RZ ;  /* 0x000000ff00ff89a7 */ /* 0x0003e2000810043f */
[----:B------:R-:W-:-:S04]  /*efa0*/  ISETP.NE.AND P0, PT, R18, 0x2, PT ;  /* 0x000000021200780c */ /* 0x000fc80003f05270 */
[----:B------:R-:W-:Y:S02]  /*efb0*/  SEL R18, R18, RZ, P0 ;  /* 0x000000ff12127207 */ /* 0x000fe40000000000 */
[----:B-1----:R-:W-:-:S04]  /*efc0*/  SEL R0, RZ, 0x1, P0 ;  /* 0x00000001ff007807 */ /* 0x002fc80000000000 */
[----:B------:R-:W-:-:S07]  /*efd0*/  LOP3.LUT R19, R19, R0, RZ, 0x3c, !PT ;  /* 0x0000000013137212 */ /* 0x000fce00078e3cff */
.L_x_190:
[----:B------:R-:W-:Y:S05]  /*efe0*/  BSYNC B7 ;  /* 0x0000000000077941 */ /* 0x000fea0003800000 */
.L_x_188:
[----:B------:R-:W-:-:S13]  /*eff0*/  LOP3.LUT P0, RZ, R23, 0x2, RZ, 0xc0, !PT ;  /* 0x0000000217ff7812 */ /* 0x000fda000780c0ff */
[----:B------:R-:W-:Y:S05]  /*f000*/  @!P0 BRA `(.L_x_248) ;  /* 0x0000000000248947 */ /* 0x000fea0003800000 */
[----:B------:R-:W1:Y:S08]  /*f010*/  S2UR UR5, SR_CgaCtaId ;  /* 0x00000000000579c3 */ /* 0x000e700000008800 */
[----:B------:R-:W-:Y:S06]  /*f020*/  BAR.SYNC.DEFER_BLOCKING 0x5, 0x200 ;  /* 0x0148000000007b1d */ /* 0x000fec0000010000 */
[----:B------:R-:W-:-:S02]  /*f030*/  UMOV UR4, 0x400 ;  /* 0x0000040000047882 */ /* 0x000fc40000000000 */
[----:B-1----:R-:W-:-:S06]  /*f040*/  ULEA UR4, UR5, UR4, 0x18 ;  /* 0x0000000405047291 */ /* 0x002fcc000f8ec03f */
[----:B------:R-:W-:-:S05]  /*f050*/  IMAD.U32 R17, RZ, RZ, UR4 ;  /* 0x00000004ff117e24 */ /* 0x000fca000f8e00ff */
[----:B------:R-:W1:Y:S02]  /*f060*/  LDS.128 R24, [R17+0x19cd0] ;  /* 0x019cd00011187984 */ /* 0x000e640000000c00 */
[----:B-1----:R-:W-:Y:S01]  /*f070*/  R2UR UR43, R27 ;  /* 0x000000001b2b72ca */ /* 0x002fe200000e0000 */
[----:B------:R-:W-:Y:S06]  /*f080*/  BAR.ARV 0x4, 0x200 ;  /* 0x0108000000007b1d */ /* 0x000fec0000002000 */
[----:B------:R-:W-:Y:S08]  /*f090*/  BRA `(.L_x_249) ;  /* 0x0000000800ac7947 */ /* 0x000ff00003800000 */
.L_x_248:
[----:B------:R-:W0:Y:S01]  /*f0a0*/  S2R R0, SR_TID.X ;  /* 0x0000000000007919 */ /* 0x000e220000002100 */
[----:B------:R-:W-:Y:S01]  /*f0b0*/  ULDC UR4, c[0x0][0xc3c] ;  /* 0x00030f0000047ab9 */ /* 0x000fe20000000800 */
[----:B0-----:R-:W-:Y:S01]  /*f0c0*/  LOP3.LUT R9, R0, 0x1f, RZ, 0xc0, !PT ;  /* 0x0000001f00097812 */ /* 0x001fe200078ec0ff */
[----:B------:R-:W-:-:S03]  /*f0d0*/  IMAD.MOV.U32 R0, RZ, RZ, RZ ;  /* 0x000000ffff007224 */ /* 0x000fc600078e00ff */
[C---:B------:R-:W-:Y:S01]  /*f0e0*/  ISETP.NE.AND P0, PT, R9.reuse, 0x1f, PT ;  /* 0x0000001f0900780c */ /* 0x040fe20003f05270 */
[----:B------:R-:W-:-:S05]  /*f0f0*/  VIADD R7, R9, UR43 ;  /* 0x0000002b09077c36 */ /* 0x000fca0008000000 */
[----:B------:R-:W-:Y:S01]  /*f100*/  ISETP.GE.OR P1, PT, R7, UR4, !P0 ;  /* 0x0000000407007c0c */ /* 0x000fe2000c726670 */
[----:B------:R-:W-:-:S12]  /*f110*/  ULDC UR4, c[0x0][0xc3c] ;  /* 0x00030f0000047ab9 */ /* 0x000fd80000000800 */
[----:B------:R-:W0:Y:S08]  /*f120*/  @!P1 LDC.64 R2, c[0x0][0xc80] ;  /* 0x00032000ff029b82 */ /* 0x000e300000000a00 */
[----:B------:R-:W1:Y:S01]  /*f130*/  @!P1 LDC.64 R4, c[0x0][0xc78] ;  /* 0x00031e00ff049b82 */ /* 0x000e620000000a00 */
[----:B0-----:R-:W-:-:S05]  /*f140*/  @!P1 IMAD.WIDE R2, R7, 0x4, R2 ;  /* 0x0000000407029825 */ /* 0x001fca00078e0202 */
[----:B------:R1:W2:Y:S02]  /*f150*/  @!P1 LDG.E R0, desc[UR52][R2.64] ;  /* 0x0000003402009981 */ /* 0x0002a4000c1e1900 */
[----:B-1----:R-:W-:-:S04]  /*f160*/  @!P1 IMAD.WIDE R2, R7, 0x4, R4 ;  /* 0x0000000407029825 */ /* 0x002fc800078e0204 */
[----:B------:R-:W-:-:S06]  /*f170*/  IMAD.MOV.U32 R5, RZ, RZ, RZ ;  /* 0x000000ffff057224 */ /* 0x000fcc00078e00ff */
[----:B------:R-:W2:Y:S01]  /*f180*/  @!P1 LDG.E R5, desc[UR52][R2.64] ;  /* 0x0000003402059981 */ /* 0x000ea2000c1e1900 */
[C---:B------:R-:W-:Y:S02]  /*f190*/  ISETP.NE.AND P1, PT, R9.reuse, RZ, PT ;  /* 0x000000ff0900720c */ /* 0x040fe40003f25270 */
[C---:B------:R-:W-:Y:S02]  /*f1a0*/  ISETP.GE.U32.AND P2, PT, R9.reuse, 0x2, PT ;  /* 0x000000020900780c */ /* 0x040fe40003f46070 */
[C---:B------:R-:W-:Y:S02]  /*f1b0*/  ISETP.GE.U32.AND P3, PT, R9.reuse, 0x4, PT ;  /* 0x000000040900780c */ /* 0x040fe40003f66070 */
[C---:B------:R-:W-:Y:S02]  /*f1c0*/  ISETP.GE.U32.AND P4, PT, R9.reuse, 0x8, PT ;  /* 0x000000080900780c */ /* 0x040fe40003f86070 */
[----:B------:R-:W-:Y:S01]  /*f1d0*/  ISETP.GE.U32.AND P5, PT, R9, 0x10, PT ;  /* 0x000000100900780c */ /* 0x000fe20003fa6070 */
[----:B--2---:R-:W-:-:S05]  /*f1e0*/  IMAD R4, R5, R0, RZ ;  /* 0x0000000005047224 */ /* 0x004fca00078e02ff */
[----:B------:R-:W0:Y:S02]  /*f1f0*/  SHFL.UP PT, R6, R4, 0x1, RZ ;  /* 0x0420000004067989 */ /* 0x000e2400000e00ff */
[----:B0-----:R-:W-:-:S05]  /*f200*/  SEL R7, R6, RZ, P1 ;  /* 0x000000ff06077207 */ /* 0x001fca0000800000 */
[----:B------:R-:W-:-:S05]  /*f210*/  IMAD.IADD R7, R4, 0x1, R7 ;  /* 0x0000000104077824 */ /* 0x000fca00078e0207 */
[----:B------:R-:W0:Y:S02]  /*f220*/  SHFL.UP PT, R6, R7, 0x2, RZ ;  /* 0x0440000007067989 */ /* 0x000e2400000e00ff */
[----:B0-----:R-:W-:-:S05]  /*f230*/  SEL R6, R6, RZ, P2 ;  /* 0x000000ff06067207 */ /* 0x001fca0001000000 */
[----:B------:R-:W-:Y:S02]  /*f240*/  IMAD.IADD R6, R7, 0x1, R6 ;  /* 0x0000000107067824 */ /* 0x000fe400078e0206 */
[----:B------:R-:W-:Y:S04]  /*f250*/  SHFL.IDX PT, R7, R24, 0x1, 0x1f ;  /* 0x00201f0018077f89 */ /* 0x000fe800000e0000 */
[----:B------:R-:W0:Y:S02]  /*f260*/  SHFL.UP PT, R8, R6, 0x4, RZ ;  /* 0x0480000006087989 */ /* 0x000e2400000e00ff */
[----:B0-----:R-:W-:-:S05]  /*f270*/  SEL R3, R8, RZ, P3 ;  /* 0x000000ff08037207 */ /* 0x001fca0001800000 */
[----:B------:R-:W-:Y:S02]  /*f280*/  IMAD.IADD R4, R6, 0x1, R3 ;  /* 0x0000000106047824 */ /* 0x000fe400078e0203 */
[----:B------:R-:W-:Y:S04]  /*f290*/  SHFL.IDX PT, R6, R24, RZ, 0x1f ;  /* 0x00001fff18067589 */ /* 0x000fe800000e0000 */
[----:B------:R-:W0:Y:S02]  /*f2a0*/  SHFL.UP PT, R2, R4, 0x8, RZ ;  /* 0x0500000004027989 */ /* 0x000e2400000e00ff */
[----:B0-----:R-:W-:-:S05]  /*f2b0*/  SEL R3, R2, RZ, P4 ;  /* 0x000000ff02037207 */ /* 0x001fca0002000000 */
[----:B------:R-:W-:-:S05]  /*f2c0*/  IMAD.IADD R8, R4, 0x1, R3 ;  /* 0x0000000104087824 */ /* 0x000fca00078e0203 */
[----:B------:R-:W0:Y:S02]  /*f2d0*/  SHFL.UP PT, R2, R8, 0x10, RZ ;  /* 0x0600000008027989 */ /* 0x000e2400000e00ff */
[----:B0-----:R-:W-:-:S05]  /*f2e0*/  SEL R3, R2, RZ, P5 ;  /* 0x000000ff02037207 */ /* 0x001fca0002800000 */
[----:B------:R-:W-:Y:S02]  /*f2f0*/  IMAD.IADD R2, R8, 0x1, R3 ;  /* 0x0000000108027824 */ /* 0x000fe400078e0203 */
[----:B------:R-:W0:Y:S01]  /*f300*/  LDC R3, c[0x0][0xc38] ;  /* 0x00030e00ff037b82 */ /* 0x000e220000000800 */
[----:B------:R-:W-:Y:S02]  /*f310*/  IMAD.MOV.U32 R8, RZ, RZ, RZ ;  /* 0x000000ffff087224 */ /* 0x000fe400078e00ff */
[----:B------:R-:W0:Y:S02]  /*f320*/  SHFL.IDX PT, R10, R2, 0x1f, 0x1f ;  /* 0x03e01f00020a7f89 */ /* 0x000e2400000e0000 */
[----:B0-----:R-:W-:-:S04]  /*f330*/  IMAD R10, R10, R3, RZ ;  /* 0x000000030a0a7224 */ /* 0x001fc800078e02ff */
[----:B------:R-:W-:-:S05]  /*f340*/  IMAD.IADD R7, R7, 0x1, R10 ;  /* 0x0000000107077824 */ /* 0x000fca00078e020a */
[----:B------:R-:W-:-:S13]  /*f350*/  ISETP.GT.AND P6, PT, R7, R6, PT ;  /* 0x000000060700720c */ /* 0x000fda0003fc4270 */
[----:B------:R-:W-:Y:S05]  /*f360*/  @P6 BRA `(.L_x_250) ;  /* 0x00000000009c6947 */ /* 0x000fea0003800000 */
.L_x_252:
[----:B------:R-:W-:-:S04]  /*f370*/  UIADD3 UR43, UR43, 0x1f, URZ ;  /* 0x0000001f2b2b7890 */ /* 0x000fc8000fffe03f */
[----:B------:R-:W-:-:S06]  /*f380*/  UISETP.GE.AND UP0, UPT, UR43, UR4, UPT ;  /* 0x000000042b00728c */ /* 0x000fcc000bf06270 */
[----:B------:R-:W-:-:S13]  /*f390*/  PLOP3.LUT P6, PT, PT, PT, UP0, 0x40, 0x0 ;  /* 0x000000000000781c */ /* 0x000fda0003fce808 */
[----:B------:R-:W-:Y:S05]  /*f3a0*/  @!P6 BRA `(.L_x_251) ;  /* 0x0000000400b0e947 */ /* 0x000fea0003800000 */
[----:B------:R-:W0:Y:S02]  /*f3b0*/  S2R R0, SR_TID.X ;  /* 0x0000000000007919 */ /* 0x000e240000002100 */
[----:B0-----:R-:W-:-:S05]  /*f3c0*/  LOP3.LUT R0, R0, 0x1f, RZ, 0xc0, !PT ;  /* 0x0000001f00007812 */ /* 0x001fca00078ec0ff */
[----:B------:R-:W-:Y:S02]  /*f3d0*/  VIADD R9, R0, UR43 ;  /* 0x0000002b00097c36 */ /* 0x000fe40008000000 */
[----:B------:R-:W-:-:S03]  /*f3e0*/  IMAD.MOV.U32 R0, RZ, RZ, RZ ;  /* 0x000000ffff007224 */ /* 0x000fc600078e00ff */
[----:B------:R-:W-:-:S13]  /*f3f0*/  ISETP.GE.OR P6, PT, R9, UR4, !P0 ;  /* 0x0000000409007c0c */ /* 0x000fda000c7c6670 */
[----:B------:R-:W0:Y:S08]  /*f400*/  @!P6 LDC.64 R2, c[0x0][0xc80] ;  /* 0x00032000ff02eb82 */ /* 0x000e300000000a00 */
[----:B------:R-:W1:Y:S01]  /*f410*/  @!P6 LDC.64 R4, c[0x0][0xc78] ;  /* 0x00031e00ff04eb82 */ /* 0x000e620000000a00 */
[----:B0-----:R-:W-:-:S05]  /*f420*/  @!P6 IMAD.WIDE R2, R9, 0x4, R2 ;  /* 0x000000040902e825 */ /* 0x001fca00078e0202 */
[----:B------:R1:W2:Y:S02]  /*f430*/  @!P6 LDG.E R0, desc[UR52][R2.64] ;  /* 0x000000340200e981 */ /* 0x0002a4000c1e1900 */
[----:B-1----:R-:W-:-:S04]  /*f440*/  @!P6 IMAD.WIDE R2, R9, 0x4, R4 ;  /* 0x000000040902e825 */ /* 0x002fc800078e0204 */
[----:B------:R-:W-:-:S06]  /*f450*/  IMAD.MOV.U32 R5, RZ, RZ, RZ ;  /* 0x000000ffff057224 */ /* 0x000fcc00078e00ff */
[----:B------:R-:W2:Y:S02]  /*f460*/  @!P6 LDG.E R5, desc[UR52][R2.64] ;  /* 0x000000340205e981 */ /* 0x000ea4000c1e1900 */
[----:B--2---:R-:W-:-:S05]  /*f470*/  IMAD R11, R5, R0, RZ ;  /* 0x00000000050b7224 */ /* 0x004fca00078e02ff */
        /* <DEDUP_REMOVED lines=14> */
[----:B------:R-:W-:Y:S02]  /*f560*/  IMAD.IADD R2, R2, 0x1, R3 ;  /* 0x0000000102027824 */ /* 0x000fe400078e0203 */
[----:B------:R-:W0:Y:S03]  /*f570*/  LDC R3, c[0x0][0xc38] ;  /* 0x00030e00ff037b82 */ /* 0x000e260000000800 */
[----:B------:R-:W0:Y:S02]  /*f580*/  SHFL.IDX PT, R4, R2, 0x1f, 0x1f ;  /* 0x03e01f0002047f89 */ /* 0x000e2400000e0000 */
[----:B0-----:R-:W-:-:S04]  /*f590*/  IMAD R4, R4, R3, RZ ;  /* 0x0000000304047224 */ /* 0x001fc800078e02ff */
[----:B------:R-:W-:-:S05]  /*f5a0*/  IMAD.IADD R7, R4, 0x1, R7 ;  /* 0x0000000104077824 */ /* 0x000fca00078e0207 */
[----:B------:R-:W-:-:S13]  /*f5b0*/  ISETP.GT.AND P6, PT, R7, R6, PT ;  /* 0x000000060700720c */ /* 0x000fda0003fc4270 */
[----:B------:R-:W-:Y:S05]  /*f5c0*/  @!P6 BRA `(.L_x_252) ;  /* 0xfffffffc0068e947 */ /* 0x000fea000383ffff */
[----:B------:R-:W-:-:S07]  /*f5d0*/  IMAD.MOV.U32 R10, RZ, RZ, R4 ;  /* 0x000000ffff0a7224 */ /* 0x000fce00078e0004 */
.L_x_250:
        /* <DEDUP_REMOVED lines=8> */
[----:B------:R-:W0:Y:S04]  /*f660*/  SHFL.IDX PT, R0, R0, R11, 0x1f ;  /* 0x00001f0b00007589 */ /* 0x000e2800000e0000 */
[----:B------:R1:W2:Y:S01]  /*f670*/  SHFL.IDX PT, R5, R5, R10, 0x1f ;  /* 0x00001f0a05057589 */ /* 0x0002a200000e0000 */
[----:B0-----:R-:W-:-:S04]  /*f680*/  IABS R4, R0 ;  /* 0x0000000000047213 */ /* 0x001fc80000000000 */
[----:B------:R-:W0:Y:S08]  /*f690*/  I2F.RP R9, R4 ;  /* 0x0000000400097306 */ /* 0x000e300000209400 */
[----:B0-----:R-:W0:Y:S02]  /*f6a0*/  MUFU.RCP R9, R9 ;  /* 0x0000000900097308 */ /* 0x001e240000001000 */
[----:B0-----:R-:W-:-:S06]  /*f6b0*/  VIADD R7, R9, 0xffffffe ;  /* 0x0ffffffe09077836 */ /* 0x001fcc0000000000 */
[----:B------:R-:W0:Y:S01]  /*f6c0*/  F2I.FTZ.U32.TRUNC.NTZ R7, R7 ;  /* 0x0000000700077305 */ /* 0x000e22000021f000 */
[----:B-12---:R-:W-:Y:S05]  /*f6d0*/  @!P0 BRA `(.L_x_253) ;  /* 0x00000000000c8947 */ /* 0x006fea0003800000 */
[----:B------:R-:W-:-:S06]  /*f6e0*/  UIADD3 UR5, UR4, -0x1, URZ ;  /* 0xffffffff04057890 */ /* 0x000fcc000fffe03f */
[----:B------:R-:W-:-:S05]  /*f6f0*/  IMAD.U32 R9, RZ, RZ, UR5 ;  /* 0x00000005ff097e24 */ /* 0x000fca000f8e00ff */
[----:B------:R1:W2:Y:S02]  /*f700*/  SHFL.IDX PT, R8, R2, R9, 0x1f ;  /* 0x00001f0902087589 */ /* 0x0002a400000e0000 */
.L_x_253:
[----:B--2---:R-:W-:Y:S01]  /*f710*/  IMAD R24, R8, R3, R24 ;  /* 0x0000000308187224 */ /* 0x004fe200078e0218 */
[----:B------:R-:W-:Y:S01]  /*f720*/  UIADD3 UR43, UR4, UR43, URZ ;  /* 0x0000002b042b7290 */ /* 0x000fe2000fffe03f */
[--C-:B0-----:R-:W-:Y:S02]  /*f730*/  IMAD.MOV R3, RZ, RZ, -R7.reuse ;  /* 0x000000ffff037224 */ /* 0x101fe400078e0a07 */
[----:B-1----:R-:W-:Y:S02]  /*f740*/  IMAD.MOV.U32 R2, RZ, RZ, RZ ;  /* 0x000000ffff027224 */ /* 0x002fe400078e00ff */
[----:B------:R-:W-:Y:S02]  /*f750*/  IMAD R8, R3, R4, RZ ;  /* 0x0000000403087224 */ /* 0x000fe400078e02ff */
[----:B------:R-:W-:Y:S02]  /*f760*/  IMAD.MOV.U32 R3, RZ, RZ, R7 ;  /* 0x000000ffff037224 */ /* 0x000fe400078e0007 */
[----:B------:R-:W-:Y:S01]  /*f770*/  IMAD.IADD R25, R6, 0x1, -R24 ;  /* 0x0000000106197824 */ /* 0x000fe200078e0a18 */
[----:B------:R-:W-:Y:S01]  /*f780*/  IABS R6, R0 ;  /* 0x0000000000067213 */ /* 0x000fe20000000000 */
[----:B------:R-:W-:Y:S01]  /*f790*/  IMAD.HI.U32 R3, R7, R8, R2 ;  /* 0x0000000807037227 */ /* 0x000fe200078e0002 */
[----:B------:R-:W-:-:S02]  /*f7a0*/  IABS R7, R5 ;  /* 0x0000000500077213 */ /* 0x000fc40000000000 */
[----:B------:R-:W-:Y:S01]  /*f7b0*/  IABS R9, R25 ;  /* 0x0000001900097213 */ /* 0x000fe20000000000 */
[----:B------:R-:W-:Y:S01]  /*f7c0*/  IMAD.MOV R10, RZ, RZ, -R6 ;  /* 0x000000ffff0a7224 */ /* 0x000fe200078e0a06 */
[----:B------:R-:W0:Y:S03]  /*f7d0*/  I2F.RP R8, R7 ;  /* 0x0000000700087306 */ /* 0x000e260000209400 */
        /* <DEDUP_REMOVED lines=9> */
[----:B------:R-:W-:-:S03]  /*f870*/  IABS R4, R5 ;  /* 0x0000000500047213 */ /* 0x000fc60000000000 */
[----:B------:R-:W0:Y:S02]  /*f880*/  F2I.FTZ.U32.TRUNC.NTZ R3, R10 ;  /* 0x0000000a00037305 */ /* 0x000e24000021f000 */
[----:B------:R-:W-:-:S06]  /*f890*/  IMAD.MOV R4, RZ, RZ, -R4 ;  /* 0x000000ffff047224 */ /* 0x000fcc00078e0a04 */
[----:B------:R-:W-:Y:S02]  /*f8a0*/  @P0 VIADD R6, R6, 0x1 ;  /* 0x0000000106060836 */ /* 0x000fe40000000000 */
[----:B0-----:R-:W-:-:S04]  /*f8b0*/  IMAD.MOV R2, RZ, RZ, -R3 ;  /* 0x000000ffff027224 */ /* 0x001fc800078e0a03 */
[----:B------:R-:W-:Y:S02]  /*f8c0*/  IMAD R9, R2, R7, RZ ;  /* 0x0000000702097224 */ /* 0x000fe400078e02ff */
[----:B------:R-:W-:-:S04]  /*f8d0*/  IMAD.MOV.U32 R2, RZ, RZ, RZ ;  /* 0x000000ffff027224 */ /* 0x000fc800078e00ff */
[----:B------:R-:W-:Y:S01]  /*f8e0*/  IMAD.HI.U32 R2, R3, R9, R2 ;  /* 0x0000000903027227 */ /* 0x000fe200078e0002 */
[----:B------:R-:W-:-:S04]  /*f8f0*/  LOP3.LUT R3, R25, R0, RZ, 0x3c, !PT ;  /* 0x0000000019037212 */ /* 0x000fc800078e3cff */
[----:B------:R-:W-:-:S13]  /*f900*/  ISETP.GE.AND P2, PT, R3, RZ, PT ;  /* 0x000000ff0300720c */ /* 0x000fda0003f46270 */
[----:B------:R-:W-:Y:S01]  /*f910*/  @!P2 IMAD.MOV R6, RZ, RZ, -R6 ;  /* 0x000000ffff06a224 */ /* 0x000fe200078e0a06 */
[----:B------:R-:W-:-:S04]  /*f920*/  @!P1 LOP3.LUT R6, RZ, R0, RZ, 0x33, !PT ;  /* 0x00000000ff069212 */ /* 0x000fc800078e33ff */
[-C--:B------:R-:W-:Y:S01]  /*f930*/  IABS R3, R6.reuse ;  /* 0x0000000600037213 */ /* 0x080fe20000000000 */
[----:B------:R-:W-:-:S04]  /*f940*/  IMAD R0, R0, R6, RZ ;  /* 0x0000000600007224 */ /* 0x000fc800078e02ff */
        /* <DEDUP_REMOVED lines=18> */
.L_x_251:
[----:B------:R-:W-:Y:S01]  /*fa70*/  IMAD.MOV.U32 R24, RZ, RZ, R6 ;  /* 0x000000ffff187224 */ /* 0x000fe200078e0006 */
[----:B------:R-:W-:Y:S01]  /*fa80*/  ULDC UR43, c[0x0][0xc3c] ;  /* 0x00030f00002b7ab9 */ /* 0x000fe20000000800 */
[----:B------:R-:W-:Y:S02]  /*fa90*/  IMAD.MOV.U32 R25, RZ, RZ, RZ ;  /* 0x000000ffff197224 */ /* 0x000fe400078e00ff */
[----:B------:R-:W-:-:S07]  /*faa0*/  IMAD.MOV.U32 R26, RZ, RZ, RZ ;  /* 0x000000ffff1a7224 */ /* 0x000fce00078e00ff */
.L_x_254:
[----:B------:R-:W0:Y:S01]  /*fab0*/  S2R R0, SR_TID.X ;  /* 0x0000000000007919 */ /* 0x000e220000002100 */
[----:B------:R-:W-:Y:S01]  /*fac0*/  IMAD.U32 R27, RZ, RZ, UR43 ;  /* 0x0000002bff1b7e24 */ /* 0x000fe2000f8e00ff */
[----:B------:R-:W-:Y:S01]  /*fad0*/  BAR.SYNC.DEFER_BLOCKING 0x4, 0x200 ;  /* 0x0108000000007b1d */ /* 0x000fe20000010000 */
[----:B0-----:R-:W-:-:S04]  /*fae0*/  LOP3.LUT R0, R0, 0x1f, RZ, 0xc0, !PT ;  /* 0x0000001f00007812 */ /* 0x001fc800078ec0ff */
[----:B------:R-:W-:-:S13]  /*faf0*/  ISETP.NE.AND P0, PT, R0, RZ, PT ;  /* 0x000000ff0000720c */ /* 0x000fda0003f05270 */
[----:B------:R-:W0:Y:S01]  /*fb00*/  @!P0 S2R R3, SR_CgaCtaId ;  /* 0x0000000000038919 */ /* 0x000e220000008800 */
[----:B------:R-:W-:-:S04]  /*fb10*/  @!P0 MOV R0, 0x400 ;  /* 0x0000040000008802 */ /* 0x000fc80000000f00 */
[----:B0-----:R-:W-:-:S05]  /*fb20*/  @!P0 LEA R17, R3, R0, 0x18 ;  /* 0x0000000003118211 */ /* 0x001fca00078ec0ff */
[----:B------:R0:W-:Y:S01]  /*fb30*/  @!P0 STS.128 [R17+0x19cd0], R24 ;  /* 0x019cd01811008388 */ /* 0x0001e20000000c00 */
[----:B------:R-:W-:Y:S06]  /*fb40*/  BAR.ARV 0x5, 0x200 ;  /* 0x0148000000007b1d */ /* 0x000fec0000002000 */
.L_x_249:
[----:B------:R-:W-:Y:S02]  /*fb50*/  ULDC UR4, c[0x0][0xc3c] ;  /* 0x00030f0000047ab9 */ /* 0x000fe40000000800 */
[----:B------:R-:W-:-:S06]  /*fb60*/  UISETP.GE.AND UP0, UPT, UR43, UR4, UPT ;  /* 0x000000042b00728c */ /* 0x000fcc000bf06270 */
[----:B------:R-:W-:-:S13]  /*fb70*/  PLOP3.LUT P0, PT, PT, PT, UP0, 0x80, 0x0 ;  /* 0x000000000000781c */ /* 0x000fda0003f0f008 */
[----:B------:R-:W-:Y:S05]  /*fb80*/  @!P0 BRA `(.L_x_255) ;  /* 0xffffffbc00188947 */ /* 0x000fea000383ffff */
.L_x_183:
[----:B------:R-:W2:Y:S01]  /*fb90*/  LDL.LU R0, [R1+0x10] ;  /* 0x0000100001007983 */ /* 0x000ea20000300800 */
[----:B------:R-:W-:Y:S01]  /*fba0*/  BSSY B0, `(.L_x_256) ;  /* 0x000000b000007945 */ /* 0x000fe20003800000 */
[----:B------:R-:W1:Y:S01]  /*fbb0*/  S2R R5, SR_CgaCtaId ;  /* 0x0000000000057919 */ /* 0x000e620000008800 */
[----:B--2---:R-:W-:-:S05]  /*fbc0*/  VIADD R0, R0, 0x1 ;  /* 0x0000000100007836 */ /* 0x004fca0000000000 */
[----:B0-----:R-:W-:-:S04]  /*fbd0*/  LEA.HI R2, R0, R0, RZ, 0x1 ;  /* 0x0000000000027211 */ /* 0x001fc800078f08ff */
[----:B------:R-:W-:Y:S02]  /*fbe0*/  LOP3.LUT R3, R2, 0xfffffffe, RZ, 0xc0, !PT ;  /* 0xfffffffe02037812 */ /* 0x000fe400078ec0ff */
[----:B------:R-:W-:-:S03]  /*fbf0*/  MOV R2, 0x400 ;  /* 0x0000040000027802 */ /* 0x000fc60000000f00 */
[----:B------:R-:W-:Y:S01]  /*fc00*/  IMAD.IADD R0, R0, 0x1, -R3 ;  /* 0x0000000100007824 */ /* 0x000fe200078e0a03 */
[----:B-1----:R-:W-:-:S04]  /*fc10*/  LEA R7, R5, R2, 0x18 ;  /* 0x0000000205077211 */ /* 0x002fc800078ec0ff */
[----:B------:R-:W-:-:S04]  /*fc20*/  SHF.L.U32 R0, R0, 0x1f, RZ ;  /* 0x0000001f00007819 */ /* 0x000fc800000006ff */
[----:B------:R-:W0:Y:S02]  /*fc30*/  SYNCS.PHASECHK.TRANS64.TRYWAIT P0, [R7+URZ+0x19c20], R0 ;  /* 0x019c2000070075a7 */ /* 0x000e24000800017f */
[----:B0-----:R-:W-:Y:S05]  /*fc40*/  @!P0 BRA `(.L_x_257) ;  /* 0x0000000c001c8947 */ /* 0x001fea0003800000 */
.L_x_294:
[----:B------:R-:W-:Y:S05]  /*fc50*/  BSYNC B0 ;  /* 0x0000000000007941 */ /* 0x000fea0003800000 */
.L_x_256:
[----:B------:R-:W-:-:S03]  /*fc60*/  UMOV UR4, 0xffffffff ;  /* 0xffffffff00047882 */ /* 0x000fc60000000000 */
[----:B------:R-:W-:Y:S05]  /*fc70*/  BRA.DIV UR4, `(.L_x_258) ;  /* 0x0000000e04247947 */ /* 0x000fea000b800000 */
[----:B0-----:R-:W0:Y:S02]  /*fc80*/  S2R R0, SR_TID.X ;  /* 0x0000000000007919 */ /* 0x001e240000002100 */
[----:B0-----:R-:W-:-:S04]  /*fc90*/  SHF.R.U32.HI R0, RZ, 0x5, R0 ;  /* 0x00000005ff007819 */ /* 0x001fc80000011600 */
[----:B------:R-:W-:-:S05]  /*fca0*/  LOP3.LUT R0, R0, 0x3, RZ, 0xc0, !PT ;  /* 0x0000000300007812 */ /* 0x000fca00078ec0ff */
[----:B------:R0:W1:Y:S02]  /*fcb0*/  SHFL.IDX PT, R14, R0, RZ, 0x1f ;  /* 0x00001fff000e7589 */ /* 0x00006400000e0000 */
.L_x_297:
[----:B-1----:R-:W-:Y:S01]  /*fcc0*/  ISETP.NE.AND P0, PT, R14, RZ, PT ;  /* 0x000000ff0e00720c */ /* 0x002fe20003f05270 */
[----:B------:R-:W-:-:S12]  /*fcd0*/  BSSY B0, `(.L_x_259) ;  /* 0x000002b000007945 */ /* 0x000fd80003800000 */
[----:B------:R-:W-:Y:S05]  /*fce0*/  @P0 BRA `(.L_x_260) ;  /* 0x0000000000a40947 */ /* 0x000fea0003800000 */
[----:B------:R-:W-:-:S03]  /*fcf0*/  UMOV UR4, 0xffffffff ;  /* 0xffffffff00047882 */ /* 0x000fc60000000000 */
[----:B------:R-:W-:Y:S05]  /*fd00*/  BRA.DIV UR4, `(.L_x_261) ;  /* 0x0000000e04347947 */ /* 0x000fea000b800000 */
[----:B------:R-:W-:-:S13]  /*fd10*/  ELECT P6, URZ, PT ;  /* 0x00000000003f782f */ /* 0x000fda00038c0000 */
.L_x_300:
[----:B------:R-:W-:Y:S05]  /*fd20*/  @!P6 BRA `(.L_x_260) ;  /* 0x000000000094e947 */ /* 0x000fea0003800000 */
[----:B------:R-:W-:-:S06]  /*fd30*/  ULOP3.LUT UR4, UR40, 0x2, URZ, 0xfc, !UPT ;  /* 0x0000000228047892 */ /* 0x000fcc000f8efc3f */
[----:B0-----:R-:W-:-:S05]  /*fd40*/  IMAD.U32 R0, RZ, RZ, UR4 ;  /* 0x00000004ff007e24 */ /* 0x001fca000f8e00ff */
[----:B------:R-:W-:-:S13]  /*fd50*/  ISETP.NE.AND P0, PT, R0, 0x3, PT ;  /* 0x000000030000780c */ /* 0x000fda0003f05270 */
[----:B------:R-:W-:Y:S05]  /*fd60*/  @!P0 BRA `(.L_x_262) ;  /* 0x0000000000048947 */ /* 0x000fea0003800000 */
[----:B------:R-:W-:Y:S01]  /*fd70*/  BPT.TRAP 0x1 ;  /* 0x000000040000795c */ /* 0x000fe20000300000 */
.L_x_262:
        /* <DEDUP_REMOVED lines=8> */
[----:B------:R-:W-:-:S03]  /*fe00*/  LOP3.LUT R0, R19, R2, RZ, 0x3c, !PT ;  /* 0x0000000213007212 */ /* 0x000fc600078e3cff */
[----:B------:R-:W-:Y:S01]  /*fe10*/  IMAD R3, R6, 0x8, R3 ;  /* 0x0000000806037824 */ /* 0x000fe200078e0203 */
[----:B------:R-:W-:Y:S01]  /*fe20*/  SHF.L.U32 R0, R0, 0x1f, RZ ;  /* 0x0000001f00007819 */ /* 0x000fe200000006ff */
[----:B0-----:R-:W-:Y:S06]  /*fe30*/  @!P1 BRA `(.L_x_263) ;  /* 0x0000000c00089947 */ /* 0x001fec0003800000 */
.L_x_301:
[----:B------:R-:W1:Y:S02]  /*fe40*/  SYNCS.PHASECHK.TRANS64.TRYWAIT P1, [R3+URZ], R0 ;  /* 0x00000000030075a7 */ /* 0x000e64000802017f */
[----:B-1----:R-:W-:Y:S05]  /*fe50*/  @!P1 BRA `(.L_x_264) ;  /* 0x0000000c00149947 */ /* 0x002fea0003800000 */
.L_x_302:
[----:B------:R-:W-:Y:S05]  /*fe60*/  @!P0 BRA `(.L_x_265) ;  /* 0x0000000000048947 */ /* 0x000fea0003800000 */
[----:B------:R-:W-:Y:S01]  /*fe70*/  BPT.TRAP 0x1 ;  /* 0x000000040000795c */ /* 0x000fe20000300000 */
.L_x_265:
[----:B-1----:R-:W-:-:S04]  /*fe80*/  IMAD R3, R18, 0x8, R7 ;  /* 0x0000000812037824 */ /* 0x002fc800078e0207 */
[----:B------:R-:W1:Y:S02]  /*fe90*/  SYNCS.PHASECHK.TRANS64.TRYWAIT P1, [R3+URZ+0x19c60], R4 ;  /* 0x019c6004030075a7 */ /* 0x000e64000802017f */
[----:B-1----:R-:W-:Y:S05]  /*fea0*/  @!P1 BRA `(.L_x_266) ;  /* 0x0000000c00149947 */ /* 0x002fea0003800000 */
.L_x_303:
[----:B------:R-:W-:Y:S05]  /*feb0*/  @!P0 BRA `(.L_x_267) ;  /* 0x0000000000048947 */ /* 0x000fea0003800000 */
[----:B------:R-:W-:Y:S01]  /*fec0*/  BPT.TRAP 0x1 ;  /* 0x000000040000795c */ /* 0x000fe20000300000 */
.L_x_267:
[----:B0-----:R-:W-:-:S04]  /*fed0*/  IMAD R5, R6, 0x8, R7 ;  /* 0x0000000806057824 */ /* 0x001fc800078e0207 */
[----:B------:R-:W0:Y:S02]  /*fee0*/  SYNCS.PHASECHK.TRANS64.TRYWAIT P1, [R5+URZ+0x19c60], R0 ;  /* 0x019c6000050075a7 */ /* 0x000e24000802017f */
[----:B0-----:R-:W-:Y:S05]  /*fef0*/  @!P1 BRA `(.L_x_268) ;  /* 0x0000000c00149947 */ /* 0x001fea0003800000 */
.L_x_304:
[----:B------:R-:W-:Y:S05]  /*ff00*/  @!P0 BRA `(.L_x_269) ;  /* 0x0000000000048947 */ /* 0x000fea0003800000 */
[----:B------:R-:W-:Y:S01]  /*ff10*/  BPT.TRAP 0x1 ;  /* 0x000000040000795c */ /* 0x000fe20000300000 */
.L_x_269:
[----:B------:R-:W2:Y:S02]  /*ff20*/  SYNCS.PHASECHK.TRANS64.TRYWAIT P0, [R3+URZ+0x19c80], R4 ;  /* 0x019c8004030075a7 */ /* 0x000ea4000800017f */
[----:B--2---:R-:W-:Y:S05]  /*ff30*/  @!P0 BRA `(.L_x_270) ;  /* 0x0000000c00188947 */ /* 0x004fea0003800000 */
.L_x_271:
[----:B---3--:R3:W4:Y:S02]  /*ff40*/  SYNCS.PHASECHK.TRANS64.TRYWAIT P0, [R5+URZ+0x19c80], R0 ;  /* 0x019c8000050075a7 */ /* 0x008724000800017f */
[----:B----4-:R-:W-:Y:S05]  /*ff50*/  @!P0 NANOSLEEP.SYNCS 0x989680 ;  /* 0x009896800000895d */ /* 0x010fea0003900000 */
[----:B------:R-:W4:Y:S02]  /*ff60*/  @!P0 SYNCS.PHASECHK.TRANS64 P0, [R5+URZ+0x19c80], R0 ;  /* 0x019c8000050085a7 */ /* 0x000f24000800007f */
[----:B----4-:R-:W-:Y:S05]  /*ff70*/  @!P0 BRA `(.L_x_271) ;  /* 0xfffffffc00f08947 */ /* 0x010fea000383ffff */
.L_x_260:
[----:B------:R-:W-:Y:S05]  /*ff80*/  BSYNC B0 ;  /* 0x0000000000007941 */ /* 0x000fea0003800000 */
.L_x_259:
[----:B------:R-:W-:Y:S05]  /*ff90*/  EXIT ;  /* 0x000000000000794d */ /* 0x000fea0003800000 */
.L_x_140:
[----:B0-----:R0:W1:Y:S02]  /*ffa0*/  SYNCS.PHASECHK.TRANS64.TRYWAIT P1, [R2+URZ+0x19c00], R11 ;  /* 0x019c000b020075a7 */ /* 0x001064000802017f */
[----:B-1----:R-:W-:Y:S05]  /*ffb0*/  @!P1 NANOSLEEP.SYNCS 0x989680 ;  /* 0x009896800000995d */ /* 0x002fea0003900000 */
[----:B------:R-:W1:Y:S02]  /*ffc0*/  @!P1 SYNCS.PHASECHK.TRANS64 P1, [R2+URZ+0x19c00], R11 ;  /* 0x019c000b020095a7 */ /* 0x000e64000802007f */
[----:B-1----:R-:W-:Y:S05]  /*ffd0*/  @!P1 BRA `(.L_x_140) ;  /* 0xfffffffc00f09947 */ /* 0x002fea000383ffff */
[----:B------:R-:W-:Y:S05]  /*ffe0*/  BRA `(.L_x_272) ;  /* 0xffffff1c00707947 */ /* 0x000fea000383ffff */
.L_x_144:
[----:B--2---:R2:W3:Y:S02]  /*fff0*/  SYNCS.PHASECHK.TRANS64.TRYWAIT P1, [R4+URZ+0x19c30], R5 ;  /* 0x019c3005040075a7 */ /* 0x0044e4000802017f */
[----:B---3--:R-:W-:Y:S05]  /*10000*/  @!P1 NANOSLEEP.SYNCS 0x989680 ;  /* 0x009896800000995d */ /* 0x008fea0003900000 */
[----:B------:R-:W3:Y:S02]  /*10010*/  @!P1 SYNCS.PHASECHK.TRANS64 P1, [R4+URZ+0x19c30], R5 ;  /* 0x019c3005040095a7 */ /* 0x000ee4000802007f */
[----:B---3--:R-:W-:Y:S05]  /*10020*/  @!P1 BRA `(.L_x_144) ;  /* 0xfffffffc00f09947 */ /* 0x008fea000383ffff */
[----:B------:R-:W-:Y:S05]  /*10030*/  BRA `(.L_x_143) ;  /* 0xffffff1c00987947 */ /* 0x000fea000383ffff */
.L_x_149:
[----:B-1----:R1:W2:Y:S02]  /*10040*/  SYNCS.PHASECHK.TRANS64.TRYWAIT P1, [R8+URZ+0x19c30], R9 ;  /* 0x019c3009080075a7 */ /* 0x0022a4000802017f */
[----:B--2---:R-:W-:Y:S05]  /*10050*/  @!P1 NANOSLEEP.SYNCS 0x989680 ;  /* 0x009896800000995d */ /* 0x004fea0003900000 */
[----:B------:R-:W2:Y:S02]  /*10060*/  @!P1 SYNCS.PHASECHK.TRANS64 P1, [R8+URZ+0x19c30], R9 ;  /* 0x019c3009080095a7 */ /* 0x000ea4000802007f */
[----:B--2---:R-:W-:Y:S05]  /*10070*/  @!P1 BRA `(.L_x_149) ;  /* 0xfffffffc00f09947 */ /* 0x004fea000383ffff */
[----:B------:R-:W-:Y:S05]  /*10080*/  BRA `(.L_x_148) ;  /* 0xffffff4400e47947 */ /* 0x000fea000383ffff */
.L_x_153:
[----:B-1----:R-:W-:-:S04]  /*10090*/  IMAD.U32 R10, RZ, RZ, UR11 ;  /* 0x0000000bff0a7e24 */ /* 0x002fc8000f8e00ff */
[----:B------:R1:W2:Y:S03]  /*100a0*/  SYNCS.PHASECHK.TRANS64.TRYWAIT P1, [R10+URZ+0x19c50], R9 ;  /* 0x019c50090a0075a7 */ /* 0x0002a6000802017f */
[----:B--2---:R-:W-:Y:S05]  /*100b0*/  @!P1 NANOSLEEP.SYNCS 0x989680 ;  /* 0x009896800000995d */ /* 0x004fea0003900000 */
[----:B------:R-:W2:Y:S02]  /*100c0*/  @!P1 SYNCS.PHASECHK.TRANS64 P1, [R10+URZ+0x19c50], R9 ;  /* 0x019c50090a0095a7 */ /* 0x000ea4000802007f */
[----:B--2---:R-:W-:Y:S05]  /*100d0*/  @!P1 BRA `(.L_x_153) ;  /* 0xfffffffc00ec9947 */ /* 0x004fea000383ffff */
[----:B------:R-:W-:Y:S05]  /*100e0*/  BRA `(.L_x_152) ;  /* 0xffffff4800387947 */ /* 0x000fea000383ffff */
.L_x_159:
[----:B-1----:R1:W2:Y:S02]  /*100f0*/  SYNCS.PHASECHK.TRANS64.TRYWAIT P1, [R12+URZ+0x19c50], R7 ;  /* 0x019c50070c0075a7 */ /* 0x0022a4000802017f */
[----:B--2---:R-:W-:Y:S05]  /*10100*/  @!P1 NANOSLEEP.SYNCS 0x989680 ;  /* 0x009896800000995d */ /* 0x004fea0003900000 */
[----:B------:R-:W2:Y:S02]  /*10110*/  @!P1 SYNCS.PHASECHK.TRANS64 P1, [R12+URZ+0x19c50], R7 ;  /* 0x019c50070c0095a7 */ /* 0x000ea4000802007f */
[----:B--2---:R-:W-:Y:S05]  /*10120*/  @!P1 BRA `(.L_x_159) ;  /* 0xfffffffc00f09947 */ /* 0x004fea000383ffff */
[----:B------:R-:W-:Y:S05]  /*10130*/  BRA `(.L_x_158) ;  /* 0xffffff6800947947 */ /* 0x000fea000383ffff */
.L_x_199:
[----:B------:R-:W-:Y:S02]  /*10140*/  IMAD.MOV.U32 R13, RZ, RZ, R20 ;  /* 0x000000ffff0d7224 */ /* 0x000fe400078e0014 */
[----:B------:R-:W-:Y:S02]  /*10150*/  IMAD.MOV.U32 R12, RZ, RZ, RZ ;  /* 0x000000ffff0c7224 */ /* 0x000fe400078e00ff */
[----:B------:R-:W-:Y:S02]  /*10160*/  IMAD.MOV.U32 R11, RZ, RZ, 0x1f ;  /* 0x0000001fff0b7424 */ /* 0x000fe400078e00ff */
[----:B------:R-:W-:-:S07]  /*10170*/  IMAD.MOV.U32 R15, RZ, RZ, -0x1 ;  /* 0xffffffffff0f7424 */ /* 0x000fce00078e00ff */
[----:B------:R-:W-:Y:S05]  /*10180*/  WARPSYNC.COLLECTIVE R15, `(.L_x_273) ;  /* 0x000000000f087348 */ /* 0x000fea0003c00000 */
[----:B------:R0:W1:Y:S02]  /*10190*/  SHFL.IDX P6, R14, R13, R12, R11 ;  /* 0x0000000c0d0e7389 */ /* 0x00006400000c000b */
[----:B01----:R-:W-:Y:S01]  /*101a0*/  ENDCOLLECTIVE ;  /* 0x000000000000791b */ /* 0x003fe20003800000 */
.L_x_273:
[----:B------:R-:W-:Y:S05]  /*101b0*/  BRA `(.L_x_274) ;  /* 0xffffffc400847947 */ /* 0x000fea000383ffff */
.L_x_201:
[----:B------:R-:W-:Y:S01]  /*101c0*/  BSSY B0, `(.L_x_275) ;  /* 0x0000006000007945 */ /* 0x000fe20003800000 */
[----:B------:R-:W-:-:S07]  /*101d0*/  IMAD.MOV.U32 R15, RZ, RZ, -0x1 ;  /* 0xffffffffff0f7424 */ /* 0x000fce00078e00ff */
[----:B0-----:R-:W-:Y:S05]  /*101e0*/  WARPSYNC.COLLECTIVE R15, `(.L_x_276) ;  /* 0x000000000f0c7348 */ /* 0x001fea0003c00000 */
[----:B------:R-:W-:Y:S02]  /*101f0*/  ELECT P6, UR62, PT ;  /* 0x00000000003e782f */ /* 0x000fe400038c0000 */
[----:B------:R-:W-:Y:S01]  /*10200*/  MOV R14, UR62 ;  /* 0x0000003e000e7c02 */ /* 0x000fe20008000f00 */
[----:B0-----:R-:W-:Y:S10]  /*10210*/  ENDCOLLECTIVE ;  /* 0x000000000000791b */ /* 0x001ff40003800000 */
.L_x_276:
[----:B------:R-:W-:Y:S05]  /*10220*/  BSYNC B0 ;  /* 0x0000000000007941 */ /* 0x000fea0003800000 */
.L_x_275:
[----:B------:R-:W-:Y:S05]  /*10230*/  BRA `(.L_x_277) ;  /* 0xffffffc4008c7947 */ /* 0x000fea000383ffff */
.L_x_203:
[----:B-1----:R1:W2:Y:S02]  /*10240*/  SYNCS.PHASECHK.TRANS64.TRYWAIT P0, [R3+URZ+0x19c80], R2 ;  /* 0x019c8002030075a7 */ /* 0x0022a4000800017f */
[----:B--2---:R-:W-:Y:S05]  /*10250*/  @!P0 NANOSLEEP.SYNCS 0x989680 ;  /* 0x009896800000895d */ /* 0x004fea0003900000 */
[----:B------:R-:W2:Y:S02]  /*10260*/  @!P0 SYNCS.PHASECHK.TRANS64 P0, [R3+URZ+0x19c80], R2 ;  /* 0x019c8002030085a7 */ /* 0x000ea4000800007f */
[----:B--2---:R-:W-:Y:S05]  /*10270*/  @!P0 BRA `(.L_x_203) ;  /* 0xfffffffc00f08947 */ /* 0x004fea000383ffff */
[----:B------:R-:W-:Y:S05]  /*10280*/  BRA `(.L_x_278) ;  /* 0xffffffc400e87947 */ /* 0x000fea000383ffff */
.L_x_205:
[----:B--2---:R2:W3:Y:S02]  /*10290*/  SYNCS.PHASECHK.TRANS64.TRYWAIT P0, [R3+URZ+0x19c40], R2 ;  /* 0x019c4002030075a7 */ /* 0x0044e4000800017f */
[----:B---3--:R-:W-:Y:S05]  /*102a0*/  @!P0 NANOSLEEP.SYNCS 0x989680 ;  /* 0x009896800000895d */ /* 0x008fea0003900000 */
[----:B------:R-:W3:Y:S02]  /*102b0*/  @!P0 SYNCS.PHASECHK.TRANS64 P0, [R3+URZ+0x19c40], R2 ;  /* 0x019c4002030085a7 */ /* 0x000ee4000800007f */
[----:B---3--:R-:W-:Y:S05]  /*102c0*/  @!P0 BRA `(.L_x_205) ;  /* 0xfffffffc00f08947 */ /* 0x008fea000383ffff */
[----:B------:R-:W-:Y:S05]  /*102d0*/  BRA `(.L_x_279) ;  /* 0xffffffc8006c7947 */ /* 0x000fea000383ffff */
.L_x_209:
[----:B------:R0:W5:Y:S01]  /*102e0*/  LDL.LU R9, [R1+0xc] ;  /* 0x00000c0001097983 */ /* 0x0001620000300800 */
[----:B------:R-:W-:Y:S02]  /*102f0*/  IMAD.MOV.U32 R13, RZ, RZ, R0 ;  /* 0x000000ffff0d7224 */ /* 0x000fe400078e0000 */
[----:B------:R-:W-:Y:S02]  /*10300*/  IMAD.MOV.U32 R12, RZ, RZ, RZ ;  /* 0x000000ffff0c7224 */ /* 0x000fe400078e00ff */
[----:B------:R-:W-:Y:S02]  /*10310*/  IMAD.MOV.U32 R11, RZ, RZ, 0x1e1f ;  /* 0x00001e1fff0b7424 */ /* 0x000fe400078e00ff */
[----:B------:R-:W-:Y:S02]  /*10320*/  IMAD.MOV.U32 R15, RZ, RZ, -0x1 ;  /* 0xffffffffff0f7424 */ /* 0x000fe400078e00ff */
[----:B0-----:R-:W-:-:S07]  /*10330*/  IMAD R25, R25, 0xc0, R21 ;  /* 0x000000c019197824 */ /* 0x001fce00078e0215 */
[----:B-----5:R-:W-:Y:S05]  /*10340*/  WARPSYNC.COLLECTIVE R15, `(.L_x_280) ;  /* 0x000000000f087348 */ /* 0x020fea0003c00000 */
[----:B------:R0:W1:Y:S02]  /*10350*/  SHFL.IDX P6, R14, R13, R12, R11 ;  /* 0x0000000c0d0e7389 */ /* 0x00006400000c000b */
[----:B01---5:R-:W-:Y:S01]  /*10360*/  ENDCOLLECTIVE ;  /* 0x000000000000791b */ /* 0x023fe20003800000 */
.L_x_280:
[----:B------:R-:W-:Y:S02]  /*10370*/  IMAD.MOV.U32 R13, RZ, RZ, R4 ;  /* 0x000000ffff0d7224 */ /* 0x000fe400078e0004 */
[----:B------:R-:W-:-:S07]  /*10380*/  IMAD.MOV.U32 R2, RZ, RZ, R14 ;  /* 0x000000ffff027224 */ /* 0x000fce00078e000e */
[----:B------:R-:W-:Y:S05]  /*10390*/  WARPSYNC.COLLECTIVE R15, `(.L_x_281) ;  /* 0x000000000f087348 */ /* 0x000fea0003c00000 */
[----:B------:R0:W1:Y:S02]  /*103a0*/  SHFL.IDX P6, R14, R13, R12, R11 ;  /* 0x0000000c0d0e7389 */ /* 0x00006400000c000b */
[----:B01----:R-:W-:Y:S01]  /*103b0*/  ENDCOLLECTIVE ;  /* 0x000000000000791b */ /* 0x003fe20003800000 */
.L_x_281:
[----:B------:R-:W-:Y:S02]  /*103c0*/  IMAD.MOV.U32 R13, RZ, RZ, R0 ;  /* 0x000000ffff0d7224 */ /* 0x000fe400078e0000 */
[----:B------:R-:W-:Y:S02]  /*103d0*/  IMAD.MOV.U32 R12, RZ, RZ, 0x1 ;  /* 0x00000001ff0c7424 */ /* 0x000fe400078e00ff */
[----:B------:R-:W-:-:S07]  /*103e0*/  IMAD.MOV.U32 R3, RZ, RZ, R14 ;  /* 0x000000ffff037224 */ /* 0x000fce00078e000e */
[----:B------:R-:W-:Y:S05]  /*103f0*/  WARPSYNC.COLLECTIVE R15, `(.L_x_282) ;  /* 0x000000000f087348 */ /* 0x000fea0003c00000 */
[----:B------:R0:W1:Y:S02]  /*10400*/  SHFL.IDX P6, R14, R13, R12, R11 ;  /* 0x0000000c0d0e7389 */ /* 0x00006400000c000b */
[----:B01----:R-:W-:Y:S01]  /*10410*/  ENDCOLLECTIVE ;  /* 0x000000000000791b */ /* 0x003fe20003800000 */
.L_x_282:
[----:B------:R-:W-:Y:S02]  /*10420*/  IMAD.MOV.U32 R13, RZ, RZ, R4 ;  /* 0x000000ffff0d7224 */ /* 0x000fe400078e0004 */
[----:B------:R-:W-:-:S07]  /*10430*/  IMAD.MOV.U32 R0, RZ, RZ, R14 ;  /* 0x000000ffff007224 */ /* 0x000fce00078e000e */
[----:B------:R-:W-:Y:S05]  /*10440*/  WARPSYNC.COLLECTIVE R15, `(.L_x_283) ;  /* 0x000000000f087348 */ /* 0x000fea0003c00000 */
[----:B------:R0:W1:Y:S02]  /*10450*/  SHFL.IDX P6, R14, R13, R12, R11 ;  /* 0x0000000c0d0e7389 */ /* 0x00006400000c000b */
[----:B01----:R-:W-:Y:S01]  /*10460*/  ENDCOLLECTIVE ;  /* 0x000000000000791b */ /* 0x003fe20003800000 */
.L_x_283:
[----:B------:R-:W-:Y:S02]  /*10470*/  IMAD.MOV.U32 R13, RZ, RZ, R6 ;  /* 0x000000ffff0d7224 */ /* 0x000fe400078e0006 */
[----:B------:R-:W-:Y:S02]  /*10480*/  IMAD.MOV.U32 R12, RZ, RZ, RZ ;  /* 0x000000ffff0c7224 */ /* 0x000fe400078e00ff */
[----:B------:R-:W-:-:S07]  /*10490*/  IMAD.MOV.U32 R4, RZ, RZ, R14 ;  /* 0x000000ffff047224 */ /* 0x000fce00078e000e */
[----:B------:R-:W-:Y:S05]  /*104a0*/  WARPSYNC.COLLECTIVE R15, `(.L_x_284) ;  /* 0x000000000f087348 */ /* 0x000fea0003c00000 */
[----:B------:R0:W1:Y:S02]  /*104b0*/  SHFL.IDX P6, R14, R13, R12, R11 ;  /* 0x0000000c0d0e7389 */ /* 0x00006400000c000b */
[----:B01----:R-:W-:Y:S01]  /*104c0*/  ENDCOLLECTIVE ;  /* 0x000000000000791b */ /* 0x003fe20003800000 */
.L_x_284:
[----:B------:R-:W-:Y:S02]  /*104d0*/  IMAD.MOV.U32 R13, RZ, RZ, R5 ;  /* 0x000000ffff0d7224 */ /* 0x000fe400078e0005 */
[----:B------:R-:W-:-:S07]  /*104e0*/  IMAD.MOV.U32 R6, RZ, RZ, R14 ;  /* 0x000000ffff067224 */ /* 0x000fce00078e000e */
[----:B------:R-:W-:Y:S05]  /*104f0*/  WARPSYNC.COLLECTIVE R15, `(.L_x_285) ;  /* 0x000000000f087348 */ /* 0x000fea0003c00000 */
[----:B------:R0:W1:Y:S02]  /*10500*/  SHFL.IDX P6, R14, R13, R12, R11 ;  /* 0x0000000c0d0e7389 */ /* 0x00006400000c000b */
[----:B01----:R-:W-:Y:S01]  /*10510*/  ENDCOLLECTIVE ;  /* 0x000000000000791b */ /* 0x003fe20003800000 */
.L_x_285:
[----:B------:R-:W-:-:S05]  /*10520*/  IMAD R7, R9, R8, RZ ;  /* 0x0000000809077224 */ /* 0x000fca00078e02ff */
[----:B------:R-:W-:-:S13]  /*10530*/  ISETP.GE.AND P4, PT, R25, R7, PT ;  /* 0x000000071900720c */ /* 0x000fda0003f86270 */
[----:B------:R-:W-:-:S05]  /*10540*/  @!P4 IADD3 R3, P3, R20, R3, RZ ;  /* 0x000000031403c210 */ /* 0x000fca0007f7e0ff */
[----:B------:R-:W-:-:S05]  /*10550*/  @!P4 IMAD.X R2, RZ, RZ, R2, P3 ;  /* 0x000000ffff02c224 */ /* 0x000fca00018e0602 */
[----:B------:R-:W-:-:S04]  /*10560*/  @!P4 LOP3.LUT R3, R3, R2, RZ, 0x3c, !PT ;  /* 0x000000020303c212 */ /* 0x000fc800078e3cff */
[----:B------:R-:W-:-:S04]  /*10570*/  @!P4 LOP3.LUT R2, R3, R2, RZ, 0x3c, !PT ;  /* 0x000000020302c212 */ /* 0x000fc800078e3cff */
[----:B------:R-:W-:-:S05]  /*10580*/  @!P4 LOP3.LUT R3, R3, R2, RZ, 0x3c, !PT ;  /* 0x000000020303c212 */ /* 0x000fca00078e3cff */
[----:B------:R-:W-:Y:S01]  /*10590*/  @!PT LDS RZ, [RZ] ;  /* 0x00000000fffff984 */ /* 0x000fe20000000800 */
[----:B------:R-:W-:Y:S01]  /*105a0*/  @!PT LDS RZ, [RZ] ;  /* 0x00000000fffff984 */ /* 0x000fe20000000800 */
[----:B------:R-:W-:Y:S01]  /*105b0*/  @!PT LDS RZ, [RZ] ;  /* 0x00000000fffff984 */ /* 0x000fe20000000800 */
[----:B------:R-:W-:Y:S04]  /*105c0*/  @!P4 LDGSTS.E.BYPASS.LTC128B.128 [R10+0xf000], desc[UR52][R2.64], !P2 ;  /* 0x0f000000020acfae */ /* 0x000fe8000d101d74 */
[----:B------:R-:W-:Y:S04]  /*105d0*/  @!P4 LDGSTS.E.BYPASS.LTC128B.128 [R10+0x10800], desc[UR52][R2.64+0x20], !P1 ;  /* 0x10800020020acfae */ /* 0x000fe8000c901d74 */
[----:B------:R0:W-:Y:S02]  /*105e0*/  @!P4 LDGSTS.E.BYPASS.LTC128B.128 [R10+0x12000], desc[UR52][R2.64+0x40], !P0 ;  /* 0x12000040020acfae */ /* 0x0001e4000c101d74 */
[----:B0-----:R-:W-:-:S05]  /*105f0*/  VIADD R2, R25, 0x40 ;  /* 0x0000004019027836 */ /* 0x001fca0000000000 */
[----:B------:R-:W-:-:S13]  /*10600*/  ISETP.GE.AND P4, PT, R2, R7, PT ;  /* 0x000000070200720c */ /* 0x000fda0003f86270 */
[----:B------:R-:W-:-:S05]  /*10610*/  @!P4 IADD3 R8, P3, R20, R4, RZ ;  /* 0x000000041408c210 */ /* 0x000fca0007f7e0ff */
[----:B------:R-:W-:Y:S02]  /*10620*/  @!P4 IMAD.X R9, RZ, RZ, R0, P3 ;  /* 0x000000ffff09c224 */ /* 0x000fe400018e0600 */
[----:B------:R-:W-:Y:S02]  /*10630*/  @!P4 IMAD.MOV.U32 R2, RZ, RZ, R8 ;  /* 0x000000ffff02c224 */ /* 0x000fe400078e0008 */
[----:B------:R-:W-:-:S05]  /*10640*/  @!P4 IMAD.MOV.U32 R3, RZ, RZ, R9 ;  /* 0x000000ffff03c224 */ /* 0x000fca00078e0009 */
[----:B------:R0:W-:Y:S04]  /*10650*/  @!P4 LDGSTS.E.BYPASS.LTC128B.128 [R10+0xf800], desc[UR52][R2.64], !P2 ;  /* 0x0f800000020acfae */ /* 0x0001e8000d101d74 */
[----:B------:R0:W-:Y:S04]  /*10660*/  @!P4 LDGSTS.E.BYPASS.LTC128B.128 [R10+0x11000], desc[UR52][R2.64+0x20], !P1 ;  /* 0x11000020020acfae */ /* 0x0001e8000c901d74 */
[----:B------:R0:W-:Y:S01]  /*10670*/  @!P4 LDGSTS.E.BYPASS.LTC128B.128 [R10+0x12800], desc[UR52][R2.64+0x40], !P0 ;  /* 0x12800040020acfae */ /* 0x0001e2000c101d74 */
[----:B------:R-:W-:Y:S05]  /*10680*/  BRA `(.L_x_286) ;  /* 0xffffffd000407947 */ /* 0x000fea000383ffff */
.L_x_214:
[----:B0-----:R0:W1:Y:S02]  /*10690*/  SYNCS.PHASECHK.TRANS64.TRYWAIT P0, [R17+URZ+0x19c20], R2 ;  /* 0x019c2002110075a7 */ /* 0x001064000800017f */
[----:B-1----:R-:W-:Y:S05]  /*106a0*/  @!P0 NANOSLEEP.SYNCS 0x989680 ;  /* 0x009896800000895d */ /* 0x002fea0003900000 */
[----:B------:R-:W1:Y:S02]  /*106b0*/  @!P0 SYNCS.PHASECHK.TRANS64 P0, [R17+URZ+0x19c20], R2 ;  /* 0x019c2002110085a7 */ /* 0x000e64000800007f */
[----:B-1----:R-:W-:Y:S05]  /*106c0*/  @!P0 BRA `(.L_x_214) ;  /* 0xfffffffc00f08947 */ /* 0x002fea000383ffff */
[----:B------:R-:W-:Y:S05]  /*106d0*/  BRA `(.L_x_287) ;  /* 0xffffffd000bc7947 */ /* 0x000fea000383ffff */
.L_x_220:
[----:B0-----:R0:W1:Y:S02]  /*106e0*/  SYNCS.PHASECHK.TRANS64.TRYWAIT P0, [R4+URZ+0x19c80], R2 ;  /* 0x019c8002040075a7 */ /* 0x001064000800017f */
[----:B-1----:R-:W-:Y:S05]  /*106f0*/  @!P0 NANOSLEEP.SYNCS 0x989680 ;  /* 0x009896800000895d */ /* 0x002fea0003900000 */
[----:B------:R-:W1:Y:S02]  /*10700*/  @!P0 SYNCS.PHASECHK.TRANS64 P0, [R4+URZ+0x19c80], R2 ;  /* 0x019c8002040085a7 */ /* 0x000e64000800007f */
[----:B-1----:R-:W-:Y:S05]  /*10710*/  @!P0 BRA `(.L_x_220) ;  /* 0xfffffffc00f08947 */ /* 0x002fea000383ffff */
[----:B------:R-:W-:Y:S05]  /*10720*/  BRA `(.L_x_288) ;  /* 0xffffffd400547947 */ /* 0x000fea000383ffff */
.L_x_227:
[----:B-1----:R1:W2:Y:S02]  /*10730*/  SYNCS.PHASECHK.TRANS64.TRYWAIT P0, [R4+URZ+0x19c40], R2 ;  /* 0x019c4002040075a7 */ /* 0x0022a4000800017f */
[----:B--2---:R-:W-:Y:S05]  /*10740*/  @!P0 NANOSLEEP.SYNCS 0x989680 ;  /* 0x009896800000895d */ /* 0x004fea0003900000 */
[----:B------:R-:W2:Y:S02]  /*10750*/  @!P0 SYNCS.PHASECHK.TRANS64 P0, [R4+URZ+0x19c40], R2 ;  /* 0x019c4002040085a7 */ /* 0x000ea4000800007f */
[----:B--2---:R-:W-:Y:S05]  /*10760*/  @!P0 BRA `(.L_x_227) ;  /* 0xfffffffc00f08947 */ /* 0x004fea000383ffff */
[----:B------:R-:W-:Y:S05]  /*10770*/  BRA `(.L_x_289) ;  /* 0xffffffd8004c7947 */ /* 0x000fea000383ffff */
.L_x_235:
[----:B0-----:R0:W1:Y:S02]  /*10780*/  SYNCS.PHASECHK.TRANS64.TRYWAIT P0, [R3+URZ+0x19c70], R2 ;  /* 0x019c7002030075a7 */ /* 0x001064000800017f */
[----:B-1----:R-:W-:Y:S05]  /*10790*/  @!P0 NANOSLEEP.SYNCS 0x989680 ;  /* 0x009896800000895d */ /* 0x002fea0003900000 */
[----:B------:R-:W1:Y:S02]  /*107a0*/  @!P0 SYNCS.PHASECHK.TRANS64 P0, [R3+URZ+0x19c70], R2 ;  /* 0x019c7002030085a7 */ /* 0x000e64000800007f */
[----:B-1----:R-:W-:Y:S05]  /*107b0*/  @!P0 BRA `(.L_x_235) ;  /* 0xfffffffc00f08947 */ /* 0x002fea000383ffff */
[----:B------:R-:W-:Y:S05]  /*107c0*/  BRA `(.L_x_290) ;  /* 0xffffffdc00607947 */ /* 0x000fea000383ffff */
.L_x_237:
[----:B0-----:R0:W1:Y:S02]  /*107d0*/  SYNCS.PHASECHK.TRANS64.TRYWAIT P0, [R3+URZ+0x19c60], R2 ;  /* 0x019c6002030075a7 */ /* 0x001064000800017f */
[----:B-1----:R-:W-:Y:S05]  /*107e0*/  @!P0 NANOSLEEP.SYNCS 0x989680 ;  /* 0x009896800000895d */ /* 0x002fea0003900000 */
[----:B------:R-:W1:Y:S02]  /*107f0*/  @!P0 SYNCS.PHASECHK.TRANS64 P0, [R3+URZ+0x19c60], R2 ;  /* 0x019c6002030085a7 */ /* 0x000e64000800007f */
[----:B-1----:R-:W-:Y:S05]  /*10800*/  @!P0 BRA `(.L_x_237) ;  /* 0xfffffffc00f08947 */ /* 0x002fea000383ffff */
[----:B------:R-:W-:Y:S05]  /*10810*/  BRA `(.L_x_291) ;  /* 0xffffffdc00687947 */ /* 0x000fea000383ffff */
.L_x_244:
[----:B0-----:R0:W1:Y:S02]  /*10820*/  SYNCS.PHASECHK.TRANS64.TRYWAIT P1, [R3+URZ+0x19c70], R0 ;  /* 0x019c7000030075a7 */ /* 0x001064000802017f */
[----:B-1----:R-:W-:Y:S05]  /*10830*/  @!P1 NANOSLEEP.SYNCS 0x989680 ;  /* 0x009896800000995d */ /* 0x002fea0003900000 */
[----:B------:R-:W1:Y:S02]  /*10840*/  @!P1 SYNCS.PHASECHK.TRANS64 P1, [R3+URZ+0x19c70], R0 ;  /* 0x019c7000030095a7 */ /* 0x000e64000802007f */
[----:B-1----:R-:W-:Y:S05]  /*10850*/  @!P1 BRA `(.L_x_244) ;  /* 0xfffffffc00f09947 */ /* 0x002fea000383ffff */
[----:B------:R-:W-:Y:S05]  /*10860*/  BRA `(.L_x_292) ;  /* 0xffffffe000cc7947 */ /* 0x000fea000383ffff */
.L_x_246:
[----:B0-----:R0:W1:Y:S02]  /*10870*/  SYNCS.PHASECHK.TRANS64.TRYWAIT P1, [R3+URZ+0x19c60], R0 ;  /* 0x019c6000030075a7 */ /* 0x001064000802017f */
[----:B-1----:R-:W-:Y:S05]  /*10880*/  @!P1 NANOSLEEP.SYNCS 0x989680 ;  /* 0x009896800000995d */ /* 0x002fea0003900000 */
[----:B------:R-:W1:Y:S02]  /*10890*/  @!P1 SYNCS.PHASECHK.TRANS64 P1, [R3+URZ+0x19c60], R0 ;  /* 0x019c6000030095a7 */ /* 0x000e64000802007f */
[----:B-1----:R-:W-:Y:S05]  /*108a0*/  @!P1 BRA `(.L_x_246) ;  /* 0xfffffffc00f09947 */ /* 0x002fea000383ffff */
[----:B------:R-:W-:Y:S05]  /*108b0*/  BRA `(.L_x_293) ;  /* 0xffffffe000d07947 */ /* 0x000fea000383ffff */
.L_x_257:
[----:B0-----:R0:W1:Y:S02]  /*108c0*/  SYNCS.PHASECHK.TRANS64.TRYWAIT P0, [R7+URZ+0x19c20], R0 ;  /* 0x019c2000070075a7 */ /* 0x001064000800017f */
[----:B-1----:R-:W-:Y:S05]  /*108d0*/  @!P0 NANOSLEEP.SYNCS 0x989680 ;  /* 0x009896800000895d */ /* 0x002fea0003900000 */
[----:B------:R-:W1:Y:S02]  /*108e0*/  @!P0 SYNCS.PHASECHK.TRANS64 P0, [R7+URZ+0x19c20], R0 ;  /* 0x019c2000070085a7 */ /* 0x000e64000800007f */
[----:B-1----:R-:W-:Y:S05]  /*108f0*/  @!P0 BRA `(.L_x_257) ;  /* 0xfffffffc00f08947 */ /* 0x002fea000383ffff */
[----:B------:R-:W-:Y:S05]  /*10900*/  BRA `(.L_x_294) ;  /* 0xfffffff000d07947 */ /* 0x000fea000383ffff */
.L_x_258:
[----:B------:R-:W1:Y:S01]  /*10910*/  S2R R2, SR_TID.X ;  /* 0x0000000000027919 */ /* 0x000e620000002100 */
[----:B------:R-:W-:Y:S01]  /*10920*/  BSSY B0, `(.L_x_295) ;  /* 0x000000a000007945 */ /* 0x000fe20003800000 */
[----:B------:R-:W-:Y:S02]  /*10930*/  IMAD.MOV.U32 R12, RZ, RZ, RZ ;  /* 0x000000ffff0c7224 */ /* 0x000fe400078e00ff */
[----:B------:R-:W-:Y:S02]  /*10940*/  IMAD.MOV.U32 R11, RZ, RZ, 0x1f ;  /* 0x0000001fff0b7424 */ /* 0x000fe400078e00ff */
[----:B------:R-:W-:Y:S01]  /*10950*/  IMAD.MOV.U32 R15, RZ, RZ, -0x1 ;  /* 0xffffffffff0f7424 */ /* 0x000fe200078e00ff */
[----:B-1----:R-:W-:-:S04]  /*10960*/  SHF.R.U32.HI R2, RZ, 0x5, R2 ;  /* 0x00000005ff027819 */ /* 0x002fc80000011602 */
[----:B------:R-:W-:-:S05]  /*10970*/  LOP3.LUT R2, R2, 0x3, RZ, 0xc0, !PT ;  /* 0x0000000302027812 */ /* 0x000fca00078ec0ff */
[----:B------:R-:W-:-:S07]  /*10980*/  IMAD.MOV.U32 R13, RZ, RZ, R2 ;  /* 0x000000ffff0d7224 */ /* 0x000fce00078e0002 */
[----:B0-----:R-:W-:Y:S05]  /*10990*/  WARPSYNC.COLLECTIVE R15, `(.L_x_296) ;  /* 0x000000000f087348 */ /* 0x001fea0003c00000 */
[----:B------:R1:W2:Y:S02]  /*109a0*/  SHFL.IDX P6, R14, R13, R12, R11 ;  /* 0x0000000c0d0e7389 */ /* 0x0002a400000c000b */
[----:B012---:R-:W-:Y:S01]  /*109b0*/  ENDCOLLECTIVE ;  /* 0x000000000000791b */ /* 0x007fe20003800000 */
.L_x_296:
[----:B------:R-:W-:Y:S05]  /*109c0*/  BSYNC B0 ;  /* 0x0000000000007941 */ /* 0x000fea0003800000 */
.L_x_295:
[----:B------:R-:W-:Y:S05]  /*109d0*/  BRA `(.L_x_297) ;  /* 0xfffffff000b87947 */ /* 0x000fea000383ffff */
.L_x_261:
[----:B------:R-:W-:Y:S01]  /*109e0*/  BSSY B1, `(.L_x_298) ;  /* 0x0000006000017945 */ /* 0x000fe20003800000 */
[----:B------:R-:W-:-:S07]  /*109f0*/  IMAD.MOV.U32 R15, RZ, RZ, -0x1 ;  /* 0xffffffffff0f7424 */ /* 0x000fce00078e00ff */
[----:B0-----:R-:W-:Y:S05]  /*10a00*/  WARPSYNC.COLLECTIVE R15, `(.L_x_299) ;  /* 0x000000000f0c7348 */ /* 0x001fea0003c00000 */
[----:B------:R-:W-:Y:S02]  /*10a10*/  ELECT P6, UR62, PT ;  /* 0x00000000003e782f */ /* 0x000fe400038c0000 */
[----:B------:R-:W-:Y:S01]  /*10a20*/  MOV R14, UR62 ;  /* 0x0000003e000e7c02 */ /* 0x000fe20008000f00 */
[----:B0-----:R-:W-:Y:S10]  /*10a30*/  ENDCOLLECTIVE ;  /* 0x000000000000791b */ /* 0x001ff40003800000 */
.L_x_299:
[----:B------:R-:W-:Y:S05]  /*10a40*/  BSYNC B1 ;  /* 0x0000000000017941 */ /* 0x000fea0003800000 */
.L_x_298:
[----:B------:R-:W-:Y:S05]  /*10a50*/  BRA `(.L_x_300) ;  /* 0xfffffff000b07947 */ /* 0x000fea000383ffff */
.L_x_263:
[----:B0-----:R0:W1:Y:S02]  /*10a60*/  SYNCS.PHASECHK.TRANS64.TRYWAIT P1, [R5+URZ], R4 ;  /* 0x00000004050075a7 */ /* 0x001064000802017f */
[----:B-1----:R-:W-:Y:S05]  /*10a70*/  @!P1 NANOSLEEP.SYNCS 0x989680 ;  /* 0x009896800000995d */ /* 0x002fea0003900000 */
[----:B------:R-:W1:Y:S02]  /*10a80*/  @!P1 SYNCS.PHASECHK.TRANS64 P1, [R5+URZ], R4 ;  /* 0x00000004050095a7 */ /* 0x000e64000802007f */
[----:B-1----:R-:W-:Y:S05]  /*10a90*/  @!P1 BRA `(.L_x_263) ;  /* 0xfffffffc00f09947 */ /* 0x002fea000383ffff */
[----:B------:R-:W-:Y:S05]  /*10aa0*/  BRA `(.L_x_301) ;  /* 0xfffffff000e47947 */ /* 0x000fea000383ffff */
.L_x_264:
[----:B-1----:R1:W2:Y:S02]  /*10ab0*/  SYNCS.PHASECHK.TRANS64.TRYWAIT P1, [R3+URZ], R0 ;  /* 0x00000000030075a7 */ /* 0x0022a4000802017f */
[----:B--2---:R-:W-:Y:S05]  /*10ac0*/  @!P1 NANOSLEEP.SYNCS 0x989680 ;  /* 0x009896800000995d */ /* 0x004fea0003900000 */
[----:B------:R-:W2:Y:S02]  /*10ad0*/  @!P1 SYNCS.PHASECHK.TRANS64 P1, [R3+URZ], R0 ;  /* 0x00000000030095a7 */ /* 0x000ea4000802007f */
[----:B--2---:R-:W-:Y:S05]  /*10ae0*/  @!P1 BRA `(.L_x_264) ;  /* 0xfffffffc00f09947 */ /* 0x004fea000383ffff */
[----:B------:R-:W-:Y:S05]  /*10af0*/  BRA `(.L_x_302) ;  /* 0xfffffff000d87947 */ /* 0x000fea000383ffff */
.L_x_266:
[----:B-1----:R1:W2:Y:S02]  /*10b00*/  SYNCS.PHASECHK.TRANS64.TRYWAIT P1, [R3+URZ+0x19c60], R4 ;  /* 0x019c6004030075a7 */ /* 0x0022a4000802017f */
[----:B--2---:R-:W-:Y:S05]  /*10b10*/  @!P1 NANOSLEEP.SYNCS 0x989680 ;  /* 0x009896800000995d */ /* 0x004fea0003900000 */
[----:B------:R-:W2:Y:S02]  /*10b20*/  @!P1 SYNCS.PHASECHK.TRANS64 P1, [R3+URZ+0x19c60], R4 ;  /* 0x019c6004030095a7 */ /* 0x000ea4000802007f */
[----:B--2---:R-:W-:Y:S05]  /*10b30*/  @!P1 BRA `(.L_x_266) ;  /* 0xfffffffc00f09947 */ /* 0x004fea000383ffff */
[----:B------:R-:W-:Y:S05]  /*10b40*/  BRA `(.L_x_303) ;  /* 0xfffffff000d87947 */ /* 0x000fea000383ffff */
.L_x_268:
[----:B0-----:R0:W2:Y:S02]  /*10b50*/  SYNCS.PHASECHK.TRANS64.TRYWAIT P1, [R5+URZ+0x19c60], R0 ;  /* 0x019c6000050075a7 */ /* 0x0010a4000802017f */
[----:B--2---:R-:W-:Y:S05]  /*10b60*/  @!P1 NANOSLEEP.SYNCS 0x989680 ;  /* 0x009896800000995d */ /* 0x004fea0003900000 */
[----:B------:R-:W2:Y:S02]  /*10b70*/  @!P1 SYNCS.PHASECHK.TRANS64 P1, [R5+URZ+0x19c60], R0 ;  /* 0x019c6000050095a7 */ /* 0x000ea4000802007f */
[----:B--2---:R-:W-:Y:S05]  /*10b80*/  @!P1 BRA `(.L_x_268) ;  /* 0xfffffffc00f09947 */ /* 0x004fea000383ffff */
[----:B------:R-:W-:Y:S05]  /*10b90*/  BRA `(.L_x_304) ;  /* 0xfffffff000d87947 */ /* 0x000fea000383ffff */
.L_x_270:
[----:B--2---:R2:W3:Y:S02]  /*10ba0*/  SYNCS.PHASECHK.TRANS64.TRYWAIT P0, [R3+URZ+0x19c80], R4 ;  /* 0x019c8004030075a7 */ /* 0x0044e4000800017f */
[----:B---3--:R-:W-:Y:S05]  /*10bb0*/  @!P0 NANOSLEEP.SYNCS 0x989680 ;  /* 0x009896800000895d */ /* 0x008fea0003900000 */
[----:B------:R-:W3:Y:S02]  /*10bc0*/  @!P0 SYNCS.PHASECHK.TRANS64 P0, [R3+URZ+0x19c80], R4 ;  /* 0x019c8004030085a7 */ /* 0x000ee4000800007f */
[----:B---3--:R-:W-:Y:S05]  /*10bd0*/  @!P0 BRA `(.L_x_270) ;  /* 0xfffffffc00f08947 */ /* 0x008fea000383ffff */
[----:B------:R-:W-:Y:S05]  /*10be0*/  BRA `(.L_x_271) ;  /* 0xfffffff000d47947 */ /* 0x000fea000383ffff */
.L_x_305:
        /* <DEDUP_REMOVED lines=9> */
.L_x_2277:


//--------------------- .text._ZN7cutlass13device_kernelIN5flash11enable_sm90INS1_16FlashAttnFwdSm90INS1_25CollectiveMainloopFwdSm90ILi2EN4cute5tupleIJNS5_1CILi1EEES8_S8_EEENS6_IJNS7_ILi192EEENS7_ILi128EEENS7_ILi96EEEEEELi96ENS_12float_e4m3_tEfNS_4arch4Sm90ELb0ELb0ELb1ELb1ELb0ELb1ELb0ELb1ELb1ELb1ELb1ELb0EEENS1_21CollectiveEpilogueFwdINS6_IJSA_SC_SB_EEES9_NS_10bfloat16_tESG_Li384ELb1ELb1ELb1ELb1EEENS1_36VarlenDynamicPersistentTileSchedulerILi192ELi128ELi384ELi128ELb1ELb1ELb1ELb0ELb1ELb1EEEEEEEEEvNT_6ParamsE --------------------------
	.section	.text._ZN7cutlass13device_kernelIN5flash11enable_sm90INS1_16FlashAttnFwdSm90INS1_25CollectiveMainloopFwdSm90ILi2EN4cute5tupleIJNS5_1CILi1EEES8_S8_EEENS6_IJNS7_ILi192EEENS7_ILi128EEENS7_ILi96EEEEEELi96ENS_12float_e4m3_tEfNS_4arch4Sm90ELb0ELb0ELb1ELb1ELb0ELb1ELb0ELb1ELb1ELb1ELb1ELb0EEENS1_21CollectiveEpilogueFwdINS6_IJSA_SC_SB_EEES9_NS_10bfloat16_tESG_Li384ELb1ELb1ELb1ELb1EEENS1_36VarlenDynamicPersistentTileSchedulerILi192ELi128ELi384ELi128ELb1ELb1ELb1ELb0ELb1ELb1EEEEEEEEEvNT_6ParamsE,"ax",@progbits
	.align	128
.text._ZN7cutlass13device_kernelIN5flash11enable_sm90INS1_16FlashAttnFwdSm90INS1_25CollectiveMainloopFwdSm90ILi2EN4cute5tupleIJNS5_1CILi1EEES8_S8_EEENS6_IJNS7_ILi192EEENS7_ILi128EEENS7_ILi96EEEEEELi96ENS_12float_e4m3_tEfNS_4arch4Sm90ELb0ELb0ELb1ELb1ELb0ELb1ELb0ELb1ELb1ELb1ELb1ELb0EEENS1_21CollectiveEpilogueFwdINS6_IJSA_SC_SB_EEES9_NS_10bfloat16_tESG_Li384ELb1ELb1ELb1ELb1EEENS1_36VarlenDynamicPersistentTileSchedulerILi192ELi128ELi384ELi128ELb1ELb1ELb1ELb0ELb1ELb1EEEEEEEEEvNT_6ParamsE:
        .type           _ZN7cutlass13device_kernelIN5flash11enable_sm90INS1_16FlashAttnFwdSm90INS1_25CollectiveMainloopFwdSm90ILi2EN4cute5tupleIJNS5_1CILi1EEES8_S8_EEENS6_IJNS7_ILi192EEENS7_ILi128EEENS7_ILi96EEEEEELi96ENS_12float_e4m3_tEfNS_4arch4Sm90ELb0ELb0ELb1ELb1ELb0ELb1ELb0ELb1ELb1ELb1ELb1ELb0EEENS1_21CollectiveEpilogueFwdINS6_IJSA_SC_SB_EEES9_NS_10bfloat16_tESG_Li384ELb1ELb1ELb1ELb1EEENS1_36VarlenDynamicPersistentTileSchedulerILi192ELi128ELi384ELi128ELb1ELb1ELb1ELb0ELb1ELb1EEEEEEEEEvNT_6ParamsE,@function
        .size           _ZN7cutlass13device_kernelIN5flash11enable_sm90INS1_16FlashAttnFwdSm90INS1_25CollectiveMainloopFwdSm90ILi2EN4cute5tupleIJNS5_1CILi1EEES8_S8_EEENS6_IJNS7_ILi192EEENS7_ILi128EEENS7_ILi96EEEEEELi96ENS_12float_e4m3_tEfNS_4arch4Sm90ELb0ELb0ELb1ELb1ELb0ELb1ELb0ELb1ELb1ELb1ELb1ELb0EEENS1_21CollectiveEpilogueFwdINS6_IJSA_SC_SB_EEES9_NS_10bfloat16_tESG_Li384ELb1ELb1ELb1ELb1EEENS1_36VarlenDynamicPersistentTileSchedulerILi192ELi128ELi384ELi128ELb1ELb1ELb1ELb0ELb1ELb1EEEEEEEEEvNT_6ParamsE,(.L_x_2278 - _ZN7cutlass13device_kernelIN5flash11enable_sm90INS1_16FlashAttnFwdSm90INS1_25CollectiveMainloopFwdSm90ILi2EN4cute5tupleIJNS5_1CILi1EEES8_S8_EEENS6_IJNS7_ILi192EEENS7_ILi128EEENS7_ILi96EEEEEELi96ENS_12float_e4m3_tEfNS_4arch4Sm90ELb0ELb0ELb1ELb1ELb0ELb1ELb0ELb1ELb1ELb1ELb1ELb0EEENS1_21CollectiveEpilogueFwdINS6_IJSA_SC_SB_EEES9_NS_10bfloat16_tESG_Li384ELb1ELb1ELb1ELb1EEENS1_36VarlenDynamicPersistentTileSchedulerILi192ELi128ELi384ELi128ELb1ELb1ELb1ELb0ELb1ELb1EEEEEEEEEvNT_6ParamsE)
        .other          _ZN7cutlass13device_kernelIN5flash11enable_sm90INS1_16FlashAttnFwdSm90INS1_25CollectiveMainloopFwdSm90ILi2EN4cute5tupleIJNS5_1CILi1EEES8_S8_EEENS6_IJNS7_ILi192EEENS7_ILi128EEENS7_ILi96EEEEEELi96ENS_12float_e4m3_tEfNS_4arch4Sm90ELb0ELb0ELb1ELb1ELb0ELb1ELb0ELb1ELb1ELb1ELb1ELb0EEENS1_21CollectiveEpilogueFwdINS6_IJSA_SC_SB_EEES9_NS_10bfloat16_tESG_Li384ELb1ELb1ELb1ELb1EEENS1_36VarlenDynamicPersistentTileSchedulerILi192ELi128ELi384ELi128ELb1ELb1ELb1ELb0ELb1ELb1EEEEEEEEEvNT_6ParamsE,@"STO_CUDA_ENTRY STV_DEFAULT"
_ZN7cutlass13device_kernelIN5flash11enable_sm90INS1_16FlashAttnFwdSm90INS1_25CollectiveMainloopFwdSm90ILi2EN4cute5tupleIJNS5_1CILi1EEES8_S8_EEENS6_IJNS7_ILi192EEENS7_ILi128EEENS7_ILi96EEEEEELi96ENS_12float_e4m3_tEfNS_4arch4Sm90ELb0ELb0ELb1ELb1ELb0ELb1ELb0ELb1ELb1ELb1ELb1ELb0EEENS1_21CollectiveEpilogueFwdINS6_IJSA_SC_SB_EEES9_NS_10bfloat16_tESG_Li384ELb1ELb1ELb1ELb1EEENS1_36VarlenDynamicPersistentTileSchedulerILi192ELi128ELi384ELi128ELb1ELb1ELb1ELb0ELb1ELb1EEEEEEEEEvNT_6ParamsE:
[----:B------:R-:W0:Y:S02]  /*0000*/  LDC R1, c[0x0][0x28] ;  /* 0x00000a00ff017b82 */ /* 0x000e240000000800 */
[----:B0-----:R-:W-:Y:S01]  /*0010*/  VIADD R1, R1, 0xffffff70 ;  /* 0xffffff7001017836 */ /* 0x001fe20000000000 */
[----:B------:R-:W0:Y:S01]  /*0020*/  S2R R2, SR_TID.X ;  /* 0x0000000000027919 */ /* 0x000e220000002100 */
[----:B------:R-:W-:Y:S01]  /*0030*/  ELECT P0, URZ, PT ;  /* 0x00000000003f782f */ /* 0x000fe20003800000 */
[----:B------:R-:W-:Y:S01]  /*0040*/  BSSY B0, `(.L_x_306) ;  /* 0x0000013000007945 */ /* 0x000fe20003800000 */
[----:B0-----:R-:W-:-:S05]  /*0050*/  SHF.R.U32.HI R6, RZ, 0x5, R2 ;  /* 0x00000005ff067819 */ /* 0x001fca0000011602 */
[----:B------:R-:W0:Y:S02]  /*0060*/  SHFL.IDX PT, R0, R6, RZ, 0x1f ;  /* 0x00001fff06007589 */ /* 0x000e2400000e0000 */
[----:B0-----:R-:W-:-:S13]  /*0070*/  ISETP.EQ.AND P0, PT, R0, RZ, P0 ;  /* 0x000000ff0000720c */ /* 0x001fda0000702270 */
[----:B------:R-:W-:Y:S05]  /*0080*/  @!P0 BRA `(.L_x_307) ;  /* 0x0000000000388947 */ /* 0x000fea0003800000 */
[----:B------:R-:W-:Y:S02]  /*0090*/  ULDC.64 UR4, c[0x0][0x198] ;  /* 0x0000660000047ab9 */ /* 0x000fe40000000a00 */
[----:B------:R-:W-:Y:S02]  /*00a0*/  UIADD3 UR6, UP0, UR4, 0x370, URZ ;  /* 0x0000037004067890 */ /* 0x000fe4000ff1e03f */
[----:B------:R-:W-:Y:S02]  /*00b0*/  UIADD3 UR8, UP1, UR4, 0x470, URZ ;  /* 0x0000047004087890 */ /* 0x000fe4000ff3e03f */
[----:B------:R-:W-:Y:S02]  /*00c0*/  UIADD3 UR10, UP2, UR4, 0x570, URZ ;  /* 0x00000570040a7890 */ /* 0x000fe4000ff5e03f */
[----:B------:R-:W-:Y:S02]  /*00d0*/  UIADD3 UR4, UP3, UR4, 0x670, URZ ;  /* 0x0000067004047890 */ /* 0x000fe4000ff7e03f */
[----:B------:R-:W-:-:S02]  /*00e0*/  UIADD3.X UR7, URZ, UR5, URZ, UP0, !UPT ;  /* 0x000000053f077290 */ /* 0x000fc400087fe43f */
[----:B------:R-:W-:Y:S02]  /*00f0*/  UIADD3.X UR9, URZ, UR5, URZ, UP1, !UPT ;  /* 0x000000053f097290 */ /* 0x000fe40008ffe43f */
[----:B------:R-:W-:Y:S02]  /*0100*/  UIADD3.X UR11, URZ, UR5, URZ, UP2, !UPT ;  /* 0x000000053f0b7290 */ /* 0x000fe400097fe43f */
[----:B------:R-:W-:-:S03]  /*0110*/  UIADD3.X UR5, URZ, UR5, URZ, UP3, !UPT ;  /* 0x000000053f057290 */ /* 0x000fc60009ffe43f */
[----:B------:R0:W-:Y:S02]  /*0120*/  UTMACCTL.PF [UR6] ;  /* 0x00000000060079b9 */ /* 0x0001e40008040000 */
[----:B------:R0:W-:Y:S02]  /*0130*/  UTMACCTL.PF [UR8] ;  /* 0x00000000080079b9 */ /* 0x0001e40008040000 */
[----:B------:R0:W-:Y:S02]  /*0140*/  UTMACCTL.PF [UR10] ;  /* 0x000000000a0079b9 */ /* 0x0001e40008040000 */
[----:B------:R0:W-:Y:S02]  /*0150*/  UTMACCTL.PF [UR4] ;  /* 0x00000000040079b9 */ /* 0x0001e40008040000 */
[----:B0-----:R-:W-:Y:S01]  /*0160*/  NOP ;  /* 0x0000000000007918 */ /* 0x001fe20000000000 */
.L_x_307:
[----:B------:R-:W-:Y:S05]  /*0170*/  BSYNC B0 ;  /* 0x0000000000007941 */ /* 0x000fea0003800000 */
.L_x_306:
[----:B------:R-:W-:Y:S01]  /*0180*/  VOTEU.ANY UP0, P0 ;  /* 0x00000000003f7886 */ /* 0x000fe20000000100 */
[----:B------:R-:W0:Y:S01]  /*0190*/  SHFL.IDX PT, R0, R6, RZ, 0x1f ;  /* 0x00001fff06007589 */ /* 0x000e2200000e0000 */
[----:B------:R-:W-:Y:S01]  /*01a0*/  UMOV UR4, 0x80 ;  /* 0x0000008000047882 */ /* 0x000fe20000000000 */
[----:B------:R-:W-:Y:S01]  /*01b0*/  UMOV UR7, 0x180 ;  /* 0x0000018000077882 */ /* 0x000fe20000000000 */
[----:B------:R-:W-:Y:S01]  /*01c0*/  SHF.R.U32.HI R2, RZ, 0x7, R2 ;  /* 0x00000007ff027819 */ /* 0x000fe20000011602 */
[----:B------:R-:W1:Y:S01]  /*01d0*/  @UP0 S2UR UR8, SR_CgaCtaId ;  /* 0x00000000000809c3 */ /* 0x000e620000008800 */
[----:B------:R-:W-:Y:S01]  /*01e0*/  @UP0 UMOV UR6, 0x400 ;  /* 0x0000040000060882 */ /* 0x000fe20000000000 */
[----:B------:R-:W-:-:S04]  /*01f0*/  @UP0 UIADD3 UR4, -UR4, 0x100000, URZ ;  /* 0x0010000004040890 */ /* 0x000fc8000fffe13f */
[----:B------:R-:W-:Y:S02]  /*0200*/  @UP0 USHF.L.U32 UR5, UR4, 0xb, URZ ;  /* 0x0000000b04050899 */ /* 0x000fe4000800063f */
[----:B------:R-:W-:Y:S01]  /*0210*/  @UP0 USHF.L.U32 UR4, UR4, 0x1, URZ ;  /* 0x0000000104040899 */ /* 0x000fe2000800063f */
[----:B------:R-:W-:Y:S01]  /*0220*/  VOTEU.ANY UP1, P0 ;  /* 0x00000000003f7886 */ /* 0x000fe20000020100 */
[----:B0-----:R-:W-:Y:S02]  /*0230*/  ISETP.NE.AND P1, PT, R0, RZ, PT ;  /* 0x000000ff0000720c */ /* 0x001fe40003f25270 */
[----:B------:R0:W2:Y:S01]  /*0240*/  SHFL.IDX PT, R0, R2, RZ, 0x1f ;  /* 0x00001fff02007589 */ /* 0x0000a200000e0000 */
[----:B-1----:R-:W-:Y:S02]  /*0250*/  @UP0 ULEA UR8, UR8, UR6, 0x18 ;  /* 0x0000000608080291 */ /* 0x002fe4000f8ec03f */
[----:B------:R-:W-:-:S04]  /*0260*/  @UP0 UIADD3 UR6, -UR7, 0x100000, URZ ;  /* 0x0010000007060890 */ /* 0x000fc8000fffe13f */
[----:B------:R-:W-:Y:S02]  /*0270*/  @UP0 USHF.L.U32 UR7, UR6, 0xb, URZ ;  /* 0x0000000b06070899 */ /* 0x000fe4000800063f */
[----:B------:R-:W-:Y:S01]  /*0280*/  @UP0 USHF.L.U32 UR6, UR6, 0x1, URZ ;  /* 0x0000000106060899 */ /* 0x000fe2000800063f */
[----:B------:R-:W-:Y:S01]  /*0290*/  VOTEU.ANY UP0, P0 ;  /* 0x00000000003f7886 */ /* 0x000fe20000000100 */
[----:B------:R-:W1:Y:S04]  /*02a0*/  FENCE.VIEW.ASYNC.S ;  /* 0x00000000000073c6 */ /* 0x000e680000000000 */
[----:B-1----:R0:W1:Y:S06]  /*02b0*/  @UP0 SYNCS.EXCH.64 URZ, [UR8+0x19c00], UR4 ;  /* 0x019c0004083f05b2 */ /* 0x00206c0008000100 */
[----:B------:R0:W3:Y:S02]  /*02c0*/  @UP1 SYNCS.EXCH.64 URZ, [UR8+0x19c20], UR6 ;  /* 0x019c2006083f15b2 */ /* 0x0000e40008000100 */
[----:B0-----:R-:W-:Y:S05]  /*02d0*/  @P1 BRA `(.L_x_308) ;  /* 0x0000000000481947 */ /* 0x001fea0003800000 */
[----:B------:R-:W0:Y:S01]  /*02e0*/  S2UR UR5, SR_CgaCtaId ;  /* 0x00000000000579c3 */ /* 0x000e220000008800 */
        /* <DEDUP_REMOVED lines=15> */
[----:B------:R0:W0:Y:S01]  /*03e0*/  SYNCS.EXCH.64 URZ, [UR8+0x19c48], UR6 ;  /* 0x019c4806083f75b2 */ /* 0x0000220008000100 */
[----:B------:R-:W-:Y:S01]  /*03f0*/  NOP ;  /* 0x0000000000007918 */ /* 0x000fe20000000000 */
.L_x_308:
[----:B------:R-:W5:Y:S01]  /*0400*/  SHFL.IDX PT, R2, R6, RZ, 0x1f ;  /* 0x00001fff06027589 */ /* 0x000f6200000e0000 */
[----:B------:R-:W-:Y:S01]  /*0410*/  NOP ;  /* 0x0000000000007918 */ /* 0x000fe20000000000 */
[----:B-----5:R-:W-:-:S13]  /*0420*/  ISETP.NE.AND P0, PT, R2, RZ, PT ;  /* 0x000000ff0200720c */ /* 0x020fda0003f05270 */
        /* <DEDUP_REMOVED lines=17> */
[----:B------:R0:W0:Y:S01]  /*0540*/  SYNCS.EXCH.64 URZ, [UR8+0x19c68], UR6 ;  /* 0x019c6806083f75b2 */ /* 0x0000220008000100 */
[----:B------:R-:W-:Y:S01]  /*0550*/  NOP ;  /* 0x0000000000007918 */ /* 0x000fe20000000000 */
.L_x_309:
[----:B------:R-:W5:Y:S01]  /*0560*/  SHFL.IDX PT, R2, R6, RZ, 0x1f ;  /* 0x00001fff06027589 */ /* 0x000f6200000e0000 */
[----:B------:R-:W-:Y:S01]  /*0570*/  NOP ;  /* 0x0000000000007918 */ /* 0x000fe20000000000 */
[----:B-----5:R-:W-:-:S13]  /*0580*/  ISETP.NE.AND P0, PT, R2, RZ, PT ;  /* 0x000000ff0200720c */ /* 0x020fda0003f05270 */
        /* <DEDUP_REMOVED lines=13> */
[----:B------:R0:W0:Y:S01]  /*0660*/  SYNCS.EXCH.64 URZ, [UR6+0x19c88], UR4 ;  /* 0x019c8804063f75b2 */ /* 0x0000220008000100 */
[----:B------:R-:W-:Y:S01]  /*0670*/  NOP ;  /* 0x0000000000007918 */ /* 0x000fe20000000000 */
.L_x_310:
        /* <DEDUP_REMOVED lines=22> */
.L_x_311:
        /* <DEDUP_REMOVED lines=22> */
.L_x_312:
[----:B--2---:R-:W-:Y:S01]  /*0940*/  ISETP.NE.AND P0, PT, R0, RZ, PT ;  /* 0x000000ff0000720c */ /* 0x004fe20003f05270 */
[----:B------:R-:W-:Y:S01]  /*0950*/  IMAD.MOV.U32 R0, RZ, RZ, 0x1 ;  /* 0x00000001ff007424 */ /* 0x000fe200078e00ff */
[----:B------:R-:W-:Y:S01]  /*0960*/  NOP ;  /* 0x0000000000007918 */ /* 0x000fe20000000000 */
[----:B------:R-:W-:Y:S01]  /*0970*/  ULDC.64 UR40, c[0x0][0x208] ;  /* 0x0000820000287ab9 */ /* 0x000fe20000000a00 */
[----:B------:R-:W-:Y:S02]  /*0980*/  BSSY B8, `(.L_x_313) ;  /* 0x0001a88000087945 */ /* 0x000fe40003800000 */
[----:B------:R-:W-:-:S05]  /*0990*/  SEL R0, R0, 0x2, !P0 ;  /* 0x0000000200007807 */ /* 0x000fca0004000000 */
[----:B------:R2:W-:Y:S01]  /*09a0*/  STL [R1+0x40], R0 ;  /* 0x0000400001007387 */ /* 0x0005e20000100800 */
[----:B01-34-:R-:W-:Y:S06]  /*09b0*/  BAR.SYNC.DEFER_BLOCKING 0x0 ;  /* 0x0000000000007b1d */ /* 0x01bfec0000010000 */
[----:B------:R-:W-:Y:S05]  /*09c0*/  @!P0 BRA `(.L_x_314) ;  /* 0x0000013800248947 */ /* 0x000fea0003800000 */
.L_x_315:
[----:B------:R-:W-:-:S08]  /*09d0*/  NOP ;  /* 0x0000000000007918 */ /* 0x000fd00000000000 */
[----:B------:R-:W0:Y:S02]  /*09e0*/  USETMAXREG.TRY_ALLOC.CTAPOOL UP0, 0xa0 ;  /* 0x000000a0000079c8 */ /* 0x000e240008000600 */
[----:B0-----:R-:W-:-:S13]  /*09f0*/  PLOP3.LUT P0, PT, PT, PT, UP0, 0x80, 0x0 ;  /* 0x000000000000781c */ /* 0x001fda0003f0f008 */
[----:B------:R-:W-:Y:S05]  /*0a00*/  @!P0 BRA `(.L_x_315) ;  /* 0xfffffffc00f08947 */ /* 0x000fea000383ffff */
[----:B------:R-:W2:Y:S08]  /*0a10*/  S2UR UR4, SR_CgaCtaId ;  /* 0x00000000000479c3 */ /* 0x000eb00000008800 */
[----:B------:R-:W-:Y:S06]  /*0a20*/  BAR.ARV 0x8, 0x200 ;  /* 0x0208000000007b1d */ /* 0x000fec0000002000 */
[----:B------:R-:W-:-:S02]  /*0a30*/  MOV R16, 0x400 ;  /* 0x0000040000107802 */ /* 0x000fc40000000f00 */
[----:B------:R-:W-:Y:S01]  /*0a40*/  BAR.SYNC.DEFER_BLOCKING 0x5, 0x200 ;  /* 0x0148000000007b1d */ /* 0x000fe20000010000 */
[----:B--2---:R-:W-:-:S05]  /*0a50*/  IMAD.U32 R0, RZ, RZ, UR4 ;  /* 0x00000004ff007e24 */ /* 0x004fca000f8e00ff */
[----:B------:R-:W-:Y:S01]  /*0a60*/  ULDC UR4, c[0x0][0xc3c] ;  /* 0x00030f0000047ab9 */ /* 0x000fe20000000800 */
[----:B------:R-:W-:Y:S01]  /*0a70*/  LEA R16, R0, R16, 0x18 ;  /* 0x0000001000107211 */ /* 0x000fe200078ec0ff */
[----:B------:R-:W-:Y:S04]  /*0a80*/  STL [R1+0x20], R0 ;  /* 0x0000200001007387 */ /* 0x000fe80000100800 */
[----:B------:R-:W0:Y:S01]  /*0a90*/  LDS.128 R28, [R16+0x19cd0] ;  /* 0x019cd000101c7984 */ /* 0x000e220000000c00 */
[----:B------:R-:W-:Y:S06]  /*0aa0*/  BAR.ARV 0x4, 0x200 ;  /* 0x0108000000007b1d */ /* 0x000fec0000002000 */
[----:B0-----:R-:W-:-:S13]  /*0ab0*/  ISETP.GE.AND P0, PT, R31, UR4, PT ;  /* 0x000000041f007c0c */ /* 0x001fda000bf06270 */
[----:B------:R-:W-:Y:S05]  /*0ac0*/  @P0 BRA `(.L_x_316) ;  /* 0x000001a400cc0947 */ /* 0x000fea0003800000 */
[----:B------:R-:W0:Y:S02]  /*0ad0*/  S2R R0, SR_TID.X ;  /* 0x0000000000007919 */ /* 0x000e240000002100 */
[----:B0-----:R-:W-:-:S05]  /*0ae0*/  VIADD R21, R0, 0xffffff80 ;  /* 0xffffff8000157836 */ /* 0x001fca0000000000 */
[CC--:B------:R-:W-:Y:S02]  /*0af0*/  LEA.HI R6, R21.reuse, R21.reuse, RZ, 0x1 ;  /* 0x0000001515067211 */ /* 0x0c0fe400078f08ff */
[----:B------:R-:W-:Y:S02]  /*0b00*/  SHF.R.S32.HI R0, RZ, 0x1f, R21 ;  /* 0x0000001fff007819 */ /* 0x000fe40000011415 */
[----:B------:R-:W-:Y:S02]  /*0b10*/  LOP3.LUT R7, R6, 0xfffffffe, RZ, 0xc0, !PT ;  /* 0xfffffffe06077812 */ /* 0x000fe400078ec0ff */
[CC--:B------:R-:W-:Y:S02]  /*0b20*/  LEA.HI R2, R0.reuse, R21.reuse, RZ, 0x5 ;  /* 0x0000001500027211 */ /* 0x0c0fe400078f28ff */
[----:B------:R-:W-:Y:S01]  /*0b30*/  LEA.HI R3, R0, R21, RZ, 0x4 ;  /* 0x0000001500037211 */ /* 0x000fe200078f20ff */
[----:B------:R-:W-:Y:S01]  /*0b40*/  IMAD.IADD R18, R21, 0x1, -R7 ;  /* 0x0000000115127824 */ /* 0x000fe200078e0a07 */
[--C-:B------:R-:W-:Y:S01]  /*0b50*/  SHF.R.S32.HI R22, RZ, 0x1, R6.reuse ;  /* 0x00000001ff167819 */ /* 0x100fe20000011406 */
[----:B------:R-:W-:Y:S01]  /*0b60*/  IMAD.SHL.U32 R4, R2, 0x10, RZ ;  /* 0x0000001002047824 */ /* 0x000fe200078e00ff */
[----:B------:R-:W-:Y:S01]  /*0b70*/  LOP3.LUT R2, R3, 0x7fffff0, RZ, 0xc0, !PT ;  /* 0x07fffff003027812 */ /* 0x000fe200078ec0ff */
[----:B------:R-:W-:Y:S01]  /*0b80*/  IMAD.SHL.U32 R152, R18, 0x8, RZ ;  /* 0x0000000812987824 */ /* 0x000fe200078e00ff */
[----:B------:R-:W-:-:S02]  /*0b90*/  SHF.R.S32.HI R9, RZ, 0x1f, R6 ;  /* 0x0000001fff097819 */ /* 0x000fc40000011406 */
[----:B------:R-:W-:Y:S01]  /*0ba0*/  LOP3.LUT R5, R4, 0xfffffe00, RZ, 0xc0, !PT ;  /* 0xfffffe0004057812 */ /* 0x000fe200078ec0ff */
[----:B------:R-:W-:Y:S01]  /*0bb0*/  VIADD R10, R152, 0x20 ;  /* 0x00000020980a7836 */ /* 0x000fe20000000000 */
[----:B------:R-:W-:Y:S01]  /*0bc0*/  LEA.HI R9, R9, R22, RZ, 0x2 ;  /* 0x0000001609097211 */ /* 0x000fe200078f10ff */
[----:B------:R-:W-:Y:S01]  /*0bd0*/  IMAD.IADD R4, R21, 0x1, -R2 ;  /* 0x0000000115047824 */ /* 0x000fe200078e0a02 */
[-C--:B------:R-:W-:Y:S02]  /*0be0*/  LEA.HI R2, R0, R21.reuse, RZ, 0x7 ;  /* 0x0000001500027211 */ /* 0x080fe400078f38ff */
[----:B------:R0:W-:Y:S01]  /*0bf0*/  STL [R1+0xc], R10 ;  /* 0x00000c0a01007387 */ /* 0x0001e20000100800 */
[----:B------:R-:W-:Y:S01]  /*0c00*/  LOP3.LUT R9, R9, 0x7fffffc, RZ, 0xc0, !PT ;  /* 0x07fffffc09097812 */ /* 0x000fe200078ec0ff */
[----:B------:R-:W-:Y:S01]  /*0c10*/  IMAD R4, R4, 0x20, R5 ;  /* 0x0000002004047824 */ /* 0x000fe200078e0205 */
[----:B------:R-:W-:Y:S01]  /*0c20*/  LOP3.LUT R8, R2, 0xffffff80, RZ, 0xc0, !PT ;  /* 0xffffff8002087812 */ /* 0x000fe200078ec0ff */
[----:B------:R-:W2:Y:S01]  /*0c30*/  LDL.LU R17, [R1+0x40] ;  /* 0x0000400001117983 */ /* 0x000ea20000300800 */
[----:B------:R-:W-:Y:S01]  /*0c40*/  SHF.R.S32.HI R23, RZ, 0x7, R2 ;  /* 0x00000007ff177819 */ /* 0x000fe20000011402 */
[----:B------:R-:W-:Y:S01]  /*0c50*/  IMAD.IADD R9, R22, 0x1, -R9 ;  /* 0x0000000116097824 */ /* 0x000fe200078e0a09 */
[----:B------:R-:W-:Y:S01]  /*0c60*/  SHF.R.S32.HI R2, RZ, 0x4, R3 ;  /* 0x00000004ff027819 */ /* 0x000fe20000011403 */
[----:B------:R-:W-:Y:S01]  /*0c70*/  IMAD.IADD R20, R21, 0x1, -R8 ;  /* 0x0000000115147824 */ /* 0x000fe200078e0a08 */
[----:B------:R-:W-:Y:S01]  /*0c80*/  LEA.HI R5, R0, R21, RZ, 0x3 ;  /* 0x0000001500057211 */ /* 0x000fe200078f18ff */
[----:B0-----:R-:W-:Y:S01]  /*0c90*/  IMAD.IADD R10, R152, 0x1, R10 ;  /* 0x00000001980a7824 */ /* 0x001fe200078e020a */
[----:B------:R-:W-:-:S02]  /*0ca0*/  LEA.HI R3, R3, R2, RZ, 0x1 ;  /* 0x0000000203037211 */ /* 0x000fc400078f08ff */
[----:B------:R-:W-:Y:S02]  /*0cb0*/  SHF.R.S32.HI R6, RZ, 0x1f, R20 ;  /* 0x0000001fff067819 */ /* 0x000fe40000011414 */
[----:B------:R-:W-:Y:S02]  /*0cc0*/  LOP3.LUT R3, R3, 0x1ffffffe, RZ, 0xc0, !PT ;  /* 0x1ffffffe03037812 */ /* 0x000fe400078ec0ff */
[----:B------:R-:W-:Y:S01]  /*0cd0*/  LEA.HI R7, R6, R20, RZ, 0x2 ;  /* 0x0000001406077211 */ /* 0x000fe200078f10ff */
[C---:B------:R-:W-:Y:S01]  /*0ce0*/  IMAD R13, R2.reuse, 0x8, R9 ;  /* 0x00000008020d7824 */ /* 0x040fe200078e0209 */
[----:B------:R-:W-:Y:S01]  /*0cf0*/  SHF.R.S32.HI R5, RZ, 0x3, R5 ;  /* 0x00000003ff057819 */ /* 0x000fe20000011405 */
[----:B------:R-:W-:Y:S01]  /*0d00*/  IMAD.IADD R3, R2, 0x1, -R3 ;  /* 0x0000000102037824 */ /* 0x000fe200078e0a03 */
[--C-:B------:R-:W-:Y:S02]  /*0d10*/  SHF.R.S32.HI R8, RZ, 0x2, R7.reuse ;  /* 0x00000002ff087819 */ /* 0x100fe40000011407 */
[----:B------:R-:W-:Y:S01]  /*0d20*/  SHF.R.S32.HI R11, RZ, 0x1f, R7 ;  /* 0x0000001fff0b7819 */ /* 0x000fe20000011407 */
[----:B------:R-:W-:-:S03]  /*0d30*/  IMAD.HI R2, R23, 0x55555556, RZ ;  /* 0x5555555617027827 */ /* 0x000fc600078e02ff */
[----:B------:R-:W-:Y:S02]  /*0d40*/  LEA.HI R11, R11, R8, RZ, 0x3 ;  /* 0x000000080b0b7211 */ /* 0x000fe400078f18ff */
[----:B------:R-:W-:Y:S02]  /*0d50*/  SHF.R.S32.HI R9, RZ, 0x1f, R10 ;  /* 0x0000001fff097819 */ /* 0x000fe4000001140a */
[----:B------:R-:W-:Y:S02]  /*0d60*/  LOP3.LUT R11, R11, 0xfffffff8, RZ, 0xc0, !PT ;  /* 0xfffffff80b0b7812 */ /* 0x000fe400078ec0ff */
[----:B------:R-:W-:Y:S01]  /*0d70*/  LEA.HI R6, R6, R20, RZ, 0x5 ;  /* 0x0000001406067211 */ /* 0x000fe200078f28ff */
[----:B------:R-:W-:Y:S01]  /*0d80*/  IMAD.SHL.U32 R5, R5, 0x80, RZ ;  /* 0x0000008005057824 */ /* 0x000fe200078e00ff */
[----:B------:R-:W-:Y:S01]  /*0d90*/  LEA.HI R12, R9, R10, RZ, 0x4 ;  /* 0x0000000a090c7211 */ /* 0x000fe200078f20ff */
[----:B------:R-:W-:Y:S01]  /*0da0*/  IMAD.IADD R11, R8, 0x1, -R11 ;  /* 0x00000001080b7824 */ /* 0x000fe200078e0a0b */
[----:B------:R-:W-:-:S02]  /*0db0*/  LEA.HI R2, R2, R2, RZ, 0x1 ;  /* 0x0000000202027211 */ /* 0x000fc400078f08ff */
[----:B------:R-:W-:Y:S02]  /*0dc0*/  SHF.R.S32.HI R6, RZ, 0x5, R6 ;  /* 0x00000005ff067819 */ /* 0x000fe40000011406 */
[----:B------:R-:W-:Y:S02]  /*0dd0*/  LEA.HI R9, R9, R10, RZ, 0x5 ;  /* 0x0000000a09097211 */ /* 0x000fe400078f28ff */
[----:B------:R-:W-:Y:S01]  /*0de0*/  LOP3.LUT R157, R5, 0x80, RZ, 0xc0, !PT ;  /* 0x00000080059d7812 */ /* 0x000fe200078ec0ff */
[----:B------:R-:W-:Y:S01]  /*0df0*/  IMAD R2, R2, -0x3, R23 ;  /* 0xfffffffd02027824 */ /* 0x000fe200078e0217 */
[----:B------:R-:W-:Y:S01]  /*0e00*/  SHF.R.S32.HI R9, RZ, 0x5, R9 ;  /* 0x00000005ff097819 */ /* 0x000fe20000011409 */
[----:B------:R-:W-:Y:S01]  /*0e10*/  IMAD R11, R6, 0x10, R11 ;  /* 0x00000010060b7824 */ /* 0x000fe200078e020b */
[----:B------:R-:W-:Y:S01]  /*0e20*/  SHF.R.U32.HI R15, RZ, 0x3, R157 ;  /* 0x00000003ff0f7819 */ /* 0x000fe2000001169d */
[----:B------:R-:W-:Y:S01]  /*0e30*/  IMAD.SHL.U32 R14, R13, 0x20, RZ ;  /* 0x000000200d0e7824 */ /* 0x000fe200078e00ff */
[----:B------:R-:W-:-:S02]  /*0e40*/  LOP3.LUT R5, R157, 0x10, R12, 0xf8, !PT ;  /* 0x000000109d057812 */ /* 0x000fc400078ef80c */
[----:B------:R-:W-:Y:S01]  /*0e50*/  LEA.HI R0, R0, R21, RZ, 0x2 ;  /* 0x0000001500007211 */ /* 0x000fe200078f10ff */
[----:B------:R-:W-:Y:S01]  /*0e60*/  IMAD R6, R3, 0x8, R4 ;  /* 0x0000000803067824 */ /* 0x000fe200078e0204 */
[----:B------:R-:W-:Y:S01]  /*0e70*/  LEA R3, R2, R11, 0x6 ;  /* 0x0000000b02037211 */ /* 0x000fe200078e30ff */
[----:B------:R-:W-:Y:S01]  /*0e80*/  IMAD R9, R9, 0x1800, R14 ;  /* 0x0000180009097824 */ /* 0x000fe200078e020e */
[----:B------:R-:W-:Y:S02]  /*0e90*/  LOP3.LUT R5, R5, R15, RZ, 0x3c, !PT ;  /* 0x0000000f05057212 */ /* 0x000fe400078e3cff */
[----:B------:R-:W-:Y:S01]  /*0ea0*/  LOP3.LUT R2, R0, 0xfffffffc, RZ, 0xc0, !PT ;  /* 0xfffffffc00027812 */ /* 0x000fe200078ec0ff */
[----:B------:R-:W-:Y:S01]  /*0eb0*/  STL [R1+0x10], R14 ;  /* 0x0000100e01007387 */ /* 0x000fe20000100800 */
[----:B------:R-:W-:-:S03]  /*0ec0*/  IADD3 R4, R16, R9, R5 ;  /* 0x0000000910047210 */ /* 0x000fc60007ffe005 */
[----:B------:R0:W-:Y:S01]  /*0ed0*/  STL [R1+0x84], R6 ;  /* 0x0000840601007387 */ /* 0x0001e20000100800 */
[----:B------:R-:W-:Y:S01]  /*0ee0*/  SHF.R.S32.HI R0, RZ, 0x2, R0 ;  /* 0x00000002ff007819 */ /* 0x000fe20000011400 */
[----:B------:R-:W-:Y:S02]  /*0ef0*/  VIADD R5, R152, 0x10 ;  /* 0x0000001098057836 */ /* 0x000fe40000000000 */
[----:B------:R1:W-:Y:S01]  /*0f00*/  STL [R1+0x78], R4 ;  /* 0x0000780401007387 */ /* 0x0003e20000100800 */
[----:B------:R-:W-:Y:S02]  /*0f10*/  IMAD.SHL.U32 R18, R18, 0x10, RZ ;  /* 0x0000001012127824 */ /* 0x000fe400078e00ff */
[----:B0-----:R-:W-:Y:S01]  /*0f20*/  IMAD.IADD R6, R21, 0x1, -R2 ;  /* 0x0000000115067824 */ /* 0x001fe200078e0a02 */
[----:B------:R-:W-:Y:S03]  /*0f30*/  STL [R1+0x7c], R3 ;  /* 0x00007c0301007387 */ /* 0x000fe60000100800 */
[C---:B-1----:R-:W-:Y:S01]  /*0f40*/  IMAD.SHL.U32 R4, R6.reuse, 0x8, RZ ;  /* 0x0000000806047824 */ /* 0x042fe200078e00ff */
[----:B------:R-:W-:Y:S01]  /*0f50*/  LEA.HI R0, R6, R6, RZ, 0x1 ;  /* 0x0000000606007211 */ /* 0x000fe200078f08ff */
[----:B------:R-:W-:Y:S01]  /*0f60*/  STL [R1+0x40], RZ ;  /* 0x000040ff01007387 */ /* 0x000fe20000100800 */
[----:B------:R-:W-:-:S02]  /*0f70*/  SHF.R.S32.HI R2, RZ, 0x1f, R22 ;  /* 0x0000001fff027819 */ /* 0x000fc40000011416 */
[----:B------:R-:W-:Y:S01]  /*0f80*/  LOP3.LUT R2, R0, 0x1ffffffe, RZ, 0xc0, !PT ;  /* 0x1ffffffe00027812 */ /* 0x000fe200078ec0ff */
[----:B------:R0:W-:Y:S01]  /*0f90*/  STL [R1+0x8], R5 ;  /* 0x0000080501007387 */ /* 0x0001e20000100800 */
[----:B------:R-:W-:Y:S02]  /*0fa0*/  LOP3.LUT R7, R7, 0x7ffffffc, RZ, 0xc0, !PT ;  /* 0x7ffffffc07077812 */ /* 0x000fe400078ec0ff */
[----:B------:R-:W-:Y:S01]  /*0fb0*/  LOP3.LUT R0, R157, 0x10, R18, 0xf8, !PT ;  /* 0x000000109d007812 */ /* 0x000fe200078ef812 */
[----:B------:R1:W-:Y:S02]  /*0fc0*/  STL [R1+0x2c], R4 ;  /* 0x00002c0401007387 */ /* 0x0003e40000100800 */
[----:B------:R-:W-:Y:S02]  /*0fd0*/  IMAD.IADD R7, R20, 0x1, -R7 ;  /* 0x0000000114077824 */ /* 0x000fe400078e0a07 */
[----:B0-----:R-:W-:Y:S01]  /*0fe0*/  VIADD R5, R4, 0x20 ;  /* 0x0000002004057836 */ /* 0x001fe20000000000 */
[----:B------:R-:W-:Y:S01]  /*0ff0*/  LOP3.LUT R0, R0, R15, RZ, 0x3c, !PT ;  /* 0x0000000f00007212 */ /* 0x000fe200078e3cff */
[----:B-1----:R-:W-:-:S03]  /*1000*/  VIADD R4, R4, 0x40 ;  /* 0x0000004004047836 */ /* 0x002fc60000000000 */
[----:B------:R0:W-:Y:S01]  /*1010*/  STL [R1+0x4c], R5 ;  /* 0x00004c0501007387 */ /* 0x0001e20000100800 */
[----:B------:R-:W-:Y:S01]  /*1020*/  SHF.R.S32.HI R8, RZ, 0x1f, R5 ;  /* 0x0000001fff087819 */ /* 0x000fe20000011405 */
[----:B------:R-:W-:Y:S02]  /*1030*/  IMAD.IADD R2, R6, 0x1, -R2 ;  /* 0x0000000106027824 */ /* 0x000fe400078e0a02 */
[----:B------:R1:W-:Y:S01]  /*1040*/  STL [R1+0x58], R4 ;  /* 0x0000580401007387 */ /* 0x0003e20000100800 */
[----:B------:R-:W-:Y:S01]  /*1050*/  IMAD.SHL.U32 R6, R7, 0x2, RZ ;  /* 0x0000000207067824 */ /* 0x000fe200078e00ff */
[----:B0-----:R-:W-:Y:S02]  /*1060*/  SHF.R.S32.HI R5, RZ, 0x1f, R4 ;  /* 0x0000001fff057819 */ /* 0x001fe40000011404 */
[----:B------:R-:W-:Y:S01]  /*1070*/  STL [R1+0x8c], R8 ;  /* 0x00008c0801007387 */ /* 0x000fe20000100800 */
[----:B-1----:R-:W-:Y:S01]  /*1080*/  IMAD.IADD R4, R14, 0x1, R0 ;  /* 0x000000010e047824 */ /* 0x002fe200078e0200 */
[----:B------:R-:W-:-:S02]  /*1090*/  SHF.R.S32.HI R0, RZ, 0x4, R12 ;  /* 0x00000004ff007819 */ /* 0x000fc4000001140c */
[----:B------:R0:W-:Y:S01]  /*10a0*/  STL [R1+0x88], R5 ;  /* 0x0000880501007387 */ /* 0x0001e20000100800 */
[----:B------:R-:W-:-:S03]  /*10b0*/  VIADD R7, R6, 0x40 ;  /* 0x0000004006077836 */ /* 0x000fc60000000000 */
[----:B------:R-:W-:Y:S04]  /*10c0*/  STL [R1+0x30], R6 ;  /* 0x0000300601007387 */ /* 0x000fe80000100800 */
[----:B------:R1:W-:Y:S01]  /*10d0*/  STL [R1+0x24], R4 ;  /* 0x0000240401007387 */ /* 0x0003e20000100800 */
[----:B0-----:R-:W-:-:S03]  /*10e0*/  VIADD R5, R6, 0x48 ;  /* 0x0000004806057836 */ /* 0x001fc60000000000 */
[----:B------:R0:W-:Y:S01]  /*10f0*/  STL [R1+0x68], R0 ;  /* 0x0000680001007387 */ /* 0x0001e20000100800 */
[----:B-1----:R-:W-:-:S03]  /*1100*/  VIADD R4, R6, 0x50 ;  /* 0x0000005006047836 */ /* 0x002fc60000000000 */
[----:B------:R1:W-:Y:S01]  /*1110*/  STL [R1+0x64], R5 ;  /* 0x0000640501007387 */ /* 0x0003e20000100800 */
[----:B0-----:R-:W-:Y:S01]  /*1120*/  VIADD R0, R6, 0x58 ;  /* 0x0000005806007836 */ /* 0x001fe20000000000 */
[----:B------:R-:W-:Y:S02]  /*1130*/  SHF.R.S32.HI R6, RZ, 0x1f, R5 ;  /* 0x0000001fff067819 */ /* 0x000fe40000011405 */
[----:B------:R-:W-:Y:S04]  /*1140*/  STL [R1+0x54], R7 ;  /* 0x0000540701007387 */ /* 0x000fe80000100800 */
[----:B------:R0:W-:Y:S01]  /*1150*/  STL [R1+0x60], R4 ;  /* 0x0000600401007387 */ /* 0x0001e20000100800 */
[----:B-1----:R-:W-:-:S03]  /*1160*/  SHF.R.S32.HI R5, RZ, 0x1f, R4 ;  /* 0x0000001fff057819 */ /* 0x002fc60000011404 */
[----:B------:R-:W-:Y:S04]  /*1170*/  STL [R1+0x74], R6 ;  /* 0x0000740601007387 */ /* 0x000fe80000100800 */
[----:B------:R1:W-:Y:S01]  /*1180*/  STL [R1+0x5c], R0 ;  /* 0x00005c0001007387 */ /* 0x0003e20000100800 */
[----:B0-----:R-:W-:-:S03]  /*1190*/  SHF.R.S32.HI R4, RZ, 0x1f, R0 ;  /* 0x0000001fff047819 */ /* 0x001fc60000011400 */
[----:B------:R0:W-:Y:S01]  /*11a0*/  STL [R1+0x70], R5 ;  /* 0x0000700501007387 */ /* 0x0001e20000100800 */
[----:B-1----:R-:W-:-:S05]  /*11b0*/  IMAD R0, R2, 0x8, R3 ;  /* 0x0000000802007824 */ /* 0x002fca00078e0203 */
[----:B------:R0:W-:Y:S04]  /*11c0*/  STL [R1+0x80], R0 ;  /* 0x0000800001007387 */ /* 0x0001e80000100800 */
[----:B------:R0:W-:Y:S01]  /*11d0*/  STL [R1+0x6c], R4 ;  /* 0x00006c0401007387 */ /* 0x0001e20000100800 */
[----:B------:R-:W-:Y:S02]  /*11e0*/  IMAD.MOV.U32 R23, RZ, RZ, RZ ;  /* 0x000000ffff177224 */ /* 0x000fe400078e00ff */
[----:B------:R-:W-:Y:S02]  /*11f0*/  IMAD.MOV.U32 R156, RZ, RZ, RZ ;  /* 0x000000ffff9c7224 */ /* 0x000fe400078e00ff */
[----:B------:R-:W-:Y:S01]  /*1200*/  IMAD.MOV.U32 R154, RZ, RZ, RZ ;  /* 0x000000ffff9a7224 */ /* 0x000fe200078e00ff */
[----:B--2---:R-:W-:Y:S01]  /*1210*/  LOP3.LUT R155, R17, 0x1, RZ, 0xfc, !PT ;  /* 0x00000001119b7812 */ /* 0x004fe200078efcff */
[----:B0-----:R-:W-:-:S07]  /*1220*/  IMAD.MOV.U32 R17, RZ, RZ, RZ ;  /* 0x000000ffff117224 */ /* 0x001fce00078e00ff */
.L_x_438:
[----:B012-4-:R-:W0:Y:S01]  /*1230*/  LDC.64 R2, c[0x0][0xc88] ;  /* 0x00032200ff027b82 */ /* 0x017e220000000a00 */
[----:B------:R-:W-:Y:S01]  /*1240*/  ULDC.64 UR4, c[0x0][0xa28] ;  /* 0x00028a0000047ab9 */ /* 0x000fe20000000a00 */
[----:B------:R-:W-:Y:S01]  /*1250*/  ULDC.64 UR8, c[0x0][0xa18] ;  /* 0x0002860000087ab9 */ /* 0x000fe20000000a00 */
[----:B------:R-:W-:Y:S01]  /*1260*/  ULDC.64 UR6, c[0x0][0xa08] ;  /* 0x0002820000067ab9 */ /* 0x000fe20000000a00 */
[----:B0-----:R-:W-:-:S05]  /*1270*/  IMAD.WIDE R2, R31, 0x4, R2 ;  /* 0x000000041f027825 */ /* 0x001fca00078e0202 */
[----:B------:R-:W2:Y:S01]  /*1280*/  LDG.E R33, desc[UR40][R2.64] ;  /* 0x0000002802217981 */ /* 0x000ea2000c1e1900 */
[----:B------:R-:W-:Y:S01]  /*1290*/  ISETP.NE.U32.AND P2, PT, RZ, UR4, PT ;  /* 0x00000004ff007c0c */ /* 0x000fe2000bf45070 */
[----:B------:R-:W-:Y:S01]  /*12a0*/  IMAD.MOV.U32 R9, RZ, RZ, RZ ;  /* 0x000000ffff097224 */ /* 0x000fe200078e00ff */
[----:B------:R-:W-:Y:S01]  /*12b0*/  ISETP.NE.U32.AND P1, PT, RZ, UR8, PT ;  /* 0x00000008ff007c0c */ /* 0x000fe2000bf25070 */
[----:B------:R-:W-:Y:S01]  /*12c0*/  IMAD.MOV.U32 R49, RZ, RZ, RZ ;  /* 0x000000ffff317224 */ /* 0x000fe200078e00ff */
[----:B------:R-:W-:Y:S02]  /*12d0*/  ISETP.NE.AND.EX P2, PT, RZ, UR5, PT, P2 ;  /* 0x00000005ff007c0c */ /* 0x000fe4000bf45320 */
[----:B------:R-:W-:Y:S02]  /*12e0*/  ISETP.NE.AND.EX P1, PT, RZ, UR9, PT, P1 ;  /* 0x00000009ff007c0c */ /* 0x000fe4000bf25310 */
[----:B------:R-:W-:-:S04]  /*12f0*/  ISETP.NE.U32.AND P0, PT, RZ, UR6, PT ;  /* 0x00000006ff007c0c */ /* 0x000fc8000bf05070 */
[----:B------:R-:W-:Y:S02]  /*1300*/  ISETP.NE.AND.EX P0, PT, RZ, UR7, PT, P0 ;  /* 0x00000007ff007c0c */ /* 0x000fe4000bf05300 */
[----:B--2---:R-:W-:Y:S01]  /*1310*/  SHF.R.S32.HI R0, RZ, 0x1f, R33 ;  /* 0x0000001fff007819 */ /* 0x004fe20000011421 */
[----:B------:R-:W-:Y:S02]  /*1320*/  STL [R1+0x28], R33 ;  /* 0x0000282101007387 */ /* 0x000fe40000100800 */
[C---:B------:R-:W-:Y:S02]  /*1330*/  @P2 LEA R2, P3, R33.reuse, UR4, 0x2 ;  /* 0x0000000421022c11 */ /* 0x040fe4000f8610ff */
[C---:B------:R-:W-:Y:S01]  /*1340*/  SHF.L.U32 R35, R33.reuse, 0x2, RZ ;  /* 0x0000000221237819 */ /* 0x040fe200000006ff */
[----:B------:R0:W-:Y:S01]  /*1350*/  STL [R1+0x44], R0 ;  /* 0x0000440001007387 */ /* 0x0001e20000100800 */
[C-C-:B------:R-:W-:Y:S01]  /*1360*/  @P2 LEA.HI.X R3, R33.reuse, UR5, R0.reuse, 0x2, P3 ;  /* 0x0000000521032c11 */ /* 0x140fe200098f1400 */
[----:B------:R-:W-:Y:S01]  /*1370*/  ULDC UR4, c[0x0][0x288] ;  /* 0x0000a20000047ab9 */ /* 0x000fe20000000800 */
[----:B------:R-:W-:Y:S01]  /*1380*/  SHF.L.U64.HI R34, R33, 0x2, R0 ;  /* 0x0000000221227819 */ /* 0x000fe20000010200 */
[----:B------:R1:W-:Y:S01]  /*1390*/  STL [R1+0x38], R35 ;  /* 0x0000382301007387 */ /* 0x0003e20000100800 */
[----:B------:R-:W-:-:S03]  /*13a0*/  IADD3 R6, P4, R35, UR6, RZ ;  /* 0x0000000623067c10 */ /* 0x000fc6000ff9e0ff */
[----:B-----5:R2:W5:Y:S01]  /*13b0*/  @P2 LDG.E R9, desc[UR40][R2.64] ;  /* 0x0000002802092981 */ /* 0x020562000c1e1900 */
[----:B---3--:R-:W-:Y:S01]  /*13c0*/  @P1 IADD3 R4, P2, R35, UR8, RZ ;  /* 0x0000000823041c10 */ /* 0x008fe2000ff5e0ff */
[----:B------:R-:W-:Y:S01]  /*13d0*/  IMAD.U32 R24, RZ, RZ, UR4 ;  /* 0x00000004ff187e24 */ /* 0x000fe2000f8e00ff */
[C---:B------:R-:W-:Y:S01]  /*13e0*/  IADD3.X R7, R34.reuse, UR7, RZ, P4, !PT ;  /* 0x0000000722077c10 */ /* 0x040fe2000a7fe4ff */
[----:B------:R1:W-:Y:S01]  /*13f0*/  STL [R1+0x3c], R34 ;  /* 0x00003c2201007387 */ /* 0x0003e20000100800 */
[----:B------:R-:W-:Y:S01]  /*1400*/  @P1 IADD3.X R5, R34, UR9, RZ, P2, !PT ;  /* 0x0000000922051c10 */ /* 0x000fe200097fe4ff */
[----:B------:R-:W-:Y:S01]  /*1410*/  ULDC.64 UR4, c[0x0][0x418] ;  /* 0x0001060000047ab9 */ /* 0x000fe20000000a00 */
[----:B------:R-:W-:Y:S01]  /*1420*/  LOP3.LUT R32, R30, 0xffff, RZ, 0xc0, !PT ;  /* 0x0000ffff1e207812 */ /* 0x000fe200078ec0ff */
[----:B------:R1:W5:Y:S01]  /*1430*/  @P0 LDG.E R49, desc[UR40][R6.64] ;  /* 0x0000002806310981 */ /* 0x000362000c1e1900 */
[----:B------:R-:W-:-:S03]  /*1440*/  ULDC.64 UR8, c[0x0][0xa20] ;  /* 0x0002880000087ab9 */ /* 0x000fc60000000a00 */
[----:B------:R1:W5:Y:S04]  /*1450*/  @P1 LDG.E R24, desc[UR40][R4.64] ;  /* 0x0000002804181981 */ /* 0x000368000c1e1900 */
[----:B------:R1:W-:Y:S04]  /*1460*/  STL [R1+0x48], R29 ;  /* 0x0000481d01007387 */ /* 0x0003e80000100800 */
[----:B------:R1:W-:Y:S01]  /*1470*/  STL [R1+0x18], R32 ;  /* 0x0000182001007387 */ /* 0x0003e20000100800 */
[----:B------:R-:W-:Y:S01]  /*1480*/  UISETP.NE.U32.AND UP0, UPT, UR4, URZ, UPT ;  /* 0x0000003f0400728c */ /* 0x000fe2000bf05070 */
[----:B--2---:R-:W-:-:S02]  /*1490*/  LOP3.LUT R2, R30, 0xff000000, RZ, 0xc0, !PT ;  /* 0xff0000001e027812 */ /* 0x004fc400078ec0ff */
[----:B------:R-:W-:Y:S01]  /*14a0*/  ULDC UR4, c[0x0][0x424] ;  /* 0x0001090000047ab9 */ /* 0x000fe20000000800 */
[----:B------:R-:W-:Y:S01]  /*14b0*/  UISETP.NE.AND.EX UP0, UPT, UR5, URZ, UPT, UP0 ;  /* 0x0000003f0500728c */ /* 0x000fe2000bf05300 */
[----:B------:R-:W-:Y:S02]  /*14c0*/  ISETP.NE.U32.AND P2, PT, RZ, UR8, PT ;  /* 0x00000008ff007c0c */ /* 0x000fe4000bf45070 */
[----:B------:R-:W-:Y:S01]  /*14d0*/  ULDC UR5, c[0x0][0x2f0] ;  /* 0x0000bc0000057ab9 */ /* 0x000fe20000000800 */
[----:B------:R-:W-:Y:S01]  /*14e0*/  USEL UR4, UR4, 0x1, UP0 ;  /* 0x0000000104047887 */ /* 0x000fe20008000000 */
[----:B0-----:R-:W-:Y:S02]  /*14f0*/  LOP3.LUT R0, R30, 0xff0000, RZ, 0xc0, !PT ;  /* 0x00ff00001e007812 */ /* 0x001fe400078ec0ff */
[----:B------:R-:W-:Y:S01]  /*1500*/  SHF.R.U32.HI R3, RZ, 0x8, R2 ;  /* 0x00000008ff037819 */ /* 0x000fe20000011602 */
[----:B------:R-:W-:Y:S01]  /*1510*/  UIMAD UR4, UR4, UR5, URZ ;  /* 0x00000005040472a4 */ /* 0x000fe2000f8e023f */
[----:B------:R-:W-:-:S02]  /*1520*/  ISETP.NE.AND.EX P2, PT, RZ, UR9, PT, P2 ;  /* 0x00000009ff007c0c */ /* 0x000fc4000bf45320 */
[----:B------:R-:W-:Y:S01]  /*1530*/  ULDC UR5, c[0x0][0x348] ;  /* 0x0000d20000057ab9 */ /* 0x000fe20000000800 */
[----:B------:R-:W-:Y:S01]  /*1540*/  LEA.HI R8, R0, R3, RZ, 0x10 ;  /* 0x0000000300087211 */ /* 0x000fe200078f80ff */
[----:B-1----:R-:W-:Y:S09]  /*1550*/  @P1 BRA `(.L_x_317) ;  /* 0x0000000000241947 */ /* 0x002ff20003800000 */
[----:B------:R-:W-:Y:S02]  /*1560*/  ULDC.64 UR6, c[0x0][0xa00] ;  /* 0x0002800000067ab9 */ /* 0x000fe40000000a00 */
[----:B------:R-:W-:-:S04]  /*1570*/  ISETP.NE.U32.AND P1, PT, RZ, UR6, PT ;  /* 0x00000006ff007c0c */ /* 0x000fc8000bf25070 */
[----:B------:R-:W-:-:S13]  /*1580*/  ISETP.NE.AND.EX P1, PT, RZ, UR7, PT, P1 ;  /* 0x00000007ff007c0c */ /* 0x000fda000bf25310 */
[----:B------:R-:W-:Y:S05]  /*1590*/  @!P1 BRA `(.L_x_317) ;  /* 0x0000000000149947 */ /* 0x000fea0003800000 */
[----:B------:R-:W0:Y:S02]  /*15a0*/  LDC.64 R2, c[0x0][0xa00] ;  /* 0x00028000ff027b82 */ /* 0x000e240000000a00 */
[----:B0-----:R-:W-:-:S05]  /*15b0*/  IMAD.WIDE R2, R33, 0x4, R2 ;  /* 0x0000000421027825 */ /* 0x001fca00078e0202 */
[----:B-----5:R-:W2:Y:S04]  /*15c0*/  LDG.E R24, desc[UR40][R2.64] ;  /* 0x0000002802187981 */ /* 0x020ea8000c1e1900 */
[----:B------:R-:W2:Y:S02]  /*15d0*/  LDG.E R5, desc[UR40][R2.64+0x4] ;  /* 0x0000042802057981 */ /* 0x000ea4000c1e1900 */
[----:B--2---:R-:W-:-:S07]  /*15e0*/  IMAD.IADD R24, R5, 0x1, -R24 ;  /* 0x0000000105187824 */ /* 0x004fce00078e0a18 */
.L_x_317:
[----:B------:R-:W-:Y:S02]  /*15f0*/  IMAD.U32 R28, RZ, RZ, UR5 ;  /* 0x00000005ff1c7e24 */ /* 0x000fe4000f8e00ff */
[----:B------:R-:W-:Y:S01]  /*1600*/  IMAD.U32 R30, RZ, RZ, UR4 ;  /* 0x00000004ff1e7e24 */ /* 0x000fe2000f8e00ff */
[----:B------:R-:W-:Y:S06]  /*1610*/  @!P2 BRA `(.L_x_318) ;  /* 0x000000000010a947 */ /* 0x000fec0003800000 */
[----:B------:R-:W-:-:S04]  /*1620*/  IADD3 R2, P0, R35, UR8, RZ ;  /* 0x0000000823027c10 */ /* 0x000fc8000ff1e0ff */
[----:B------:R-:W-:-:S05]  /*1630*/  IADD3.X R3, R34, UR9, RZ, P0, !PT ;  /* 0x0000000922037c10 */ /* 0x000fca00087fe4ff */
[----:B------:R0:W5:Y:S01]  /*1640*/  LDG.E R30, desc[UR40][R2.64] ;  /* 0x00000028021e7981 */ /* 0x000162000c1e1900 */
[----:B------:R-:W-:Y:S05]  /*1650*/  BRA `(.L_x_319) ;  /* 0x0000000000107947 */ /* 0x000fea0003800000 */
.L_x_318:
[----:B------:R-:W-:Y:S05]  /*1660*/  @!P0 BRA `(.L_x_319) ;  /* 0x00000000000c8947 */ /* 0x000fea0003800000 */
[----:B------:R-:W2:Y:S04]  /*1670*/  LDG.E R3, desc[UR40][R6.64] ;  /* 0x0000002806037981 */ /* 0x000ea8000c1e1900 */
[----:B------:R-:W2:Y:S02]  /*1680*/  LDG.E R30, desc[UR40][R6.64+0x4] ;  /* 0x00000428061e7981 */ /* 0x000ea4000c1e1900 */
[----:B--2---:R-:W-:-:S07]  /*1690*/  IMAD.IADD R30, R30, 0x1, -R3 ;  /* 0x000000011e1e7824 */ /* 0x004fce00078e0a03 */
.L_x_319:
[----:B------:R-:W-:Y:S01]  /*16a0*/  ULDC.64 UR4, c[0x0][0xa10] ;  /* 0x0002840000047ab9 */ /* 0x000fe20000000a00 */
[----:B------:R-:W2:Y:S01]  /*16b0*/  LDL.LU R31, [R1+0x14] ;  /* 0x00001400011f7983 */ /* 0x000ea20000300800 */
[----:B------:R-:W-:-:S04]  /*16c0*/  ISETP.NE.U32.AND P0, PT, RZ, UR4, PT ;  /* 0x00000004ff007c0c */ /* 0x000fc8000bf05070 */
[----:B------:R-:W-:Y:S01]  /*16d0*/  ISETP.NE.AND.EX P0, PT, RZ, UR5, PT, P0 ;  /* 0x00000005ff007c0c */ /* 0x000fe2000bf05300 */
[----:B------:R-:W-:Y:S02]  /*16e0*/  ULDC.64 UR4, c[0x0][0xa30] ;  /* 0x00028c0000047ab9 */ /* 0x000fe40000000a00 */
[----:B------:R-:W-:-:S10]  /*16f0*/  ISETP.NE.U32.AND P1, PT, RZ, UR4, PT ;  /* 0x00000004ff007c0c */ /* 0x000fd4000bf25070 */
[----:B0-----:R-:W0:Y:S02]  /*1700*/  @P0 LDC.64 R2, c[0x0][0xa10] ;  /* 0x00028400ff020b82 */ /* 0x001e240000000a00 */
[----:B0-----:R-:W-:-:S05]  /*1710*/  @P0 IMAD.WIDE R2, R33, 0x4, R2 ;  /* 0x0000000421020825 */ /* 0x001fca00078e0202 */
[----:B------:R-:W3:Y:S04]  /*1720*/  @P0 LDG.E R0, desc[UR40][R2.64] ;  /* 0x0000002802000981 */ /* 0x000ee8000c1e1900 */
[----:B------:R-:W3:Y:S01]  /*1730*/  @P0 LDG.E R7, desc[UR40][R2.64+0x4] ;  /* 0x0000042802070981 */ /* 0x000ee2000c1e1900 */
[----:B------:R-:W-:Y:S01]  /*1740*/  ISETP.NE.AND.EX P1, PT, RZ, UR5, PT, P1 ;  /* 0x00000005ff007c0c */ /* 0x000fe2000bf25310 */
[----:B-----5:R-:W-:-:S12]  /*1750*/  IMAD.MOV.U32 R25, RZ, RZ, R30 ;  /* 0x000000ffff197224 */ /* 0x020fd800078e001e */
[----:B------:R-:W-:-:S04]  /*1760*/  @P1 IADD3 R4, P2, R35, UR4, RZ ;  /* 0x0000000423041c10 */ /* 0x000fc8000ff5e0ff */
[----:B------:R-:W-:-:S05]  /*1770*/  @P1 IADD3.X R5, R34, UR5, RZ, P2, !PT ;  /* 0x0000000522051c10 */ /* 0x000fca00097fe4ff */
[----:B------:R0:W5:Y:S01]  /*1780*/  @P1 LDG.E R25, desc[UR40][R4.64] ;  /* 0x0000002804191981 */ /* 0x000162000c1e1900 */
[----:B------:R-:W-:Y:S01]  /*1790*/  IMAD.IADD R9, R30, 0x1, -R9 ;  /* 0x000000011e097824 */ /* 0x000fe200078e0a09 */
[----:B------:R-:W-:Y:S01]  /*17a0*/  LOP3.LUT R12, R8, 0xff, RZ, 0xc0, !PT ;  /* 0x000000ff080c7812 */ /* 0x000fe200078ec0ff */
[----:B------:R-:W-:Y:S01]  /*17b0*/  BSSY B0, `(.L_x_320) ;  /* 0x000002d000007945 */ /* 0x000fe20003800000 */
[----:B------:R-:W-:-:S03]  /*17c0*/  SHF.R.U32.HI R6, RZ, 0x10, R8 ;  /* 0x00000010ff067819 */ /* 0x000fc60000011608 */
[----:B------:R0:W-:Y:S04]  /*17d0*/  STL [R1+0x50], R12 ;  /* 0x0000500c01007387 */ /* 0x0001e80000100800 */
[----:B------:R0:W-:Y:S01]  /*17e0*/  STL [R1+0x34], R6 ;  /* 0x0000340601007387 */ /* 0x0001e20000100800 */
[----:B--2---:R-:W-:Y:S01]  /*17f0*/  LOP3.LUT R31, R31, 0xfffffffd, RZ, 0xc0, !PT ;  /* 0xfffffffd1f1f7812 */ /* 0x004fe200078ec0ff */
[----:B---3--:R-:W-:-:S04]  /*1800*/  @P0 IMAD.IADD R28, R7, 0x1, -R0 ;  /* 0x00000001071c0824 */ /* 0x008fc800078e0a00 */
[----:B------:R-:W-:-:S04]  /*1810*/  IMAD.IADD R89, R9, 0x1, R28 ;  /* 0x0000000109597824 */ /* 0x000fc800078e021c */
[C---:B------:R-:W-:Y:S01]  /*1820*/  VIADD R0, R89.reuse, 0x7f ;  /* 0x0000007f59007836 */ /* 0x040fe20000000000 */
[----:B------:R-:W-:-:S04]  /*1830*/  ISETP.GE.AND P3, PT, R89, 0x1, PT ;  /* 0x000000015900780c */ /* 0x000fc80003f66270 */
[----:B------:R-:W-:-:S04]  /*1840*/  SHF.R.S32.HI R3, RZ, 0x1f, R0 ;  /* 0x0000001fff037819 */ /* 0x000fc80000011400 */
[----:B------:R-:W-:Y:S01]  /*1850*/  LEA.HI R2, R3, R0, RZ, 0x7 ;  /* 0x0000000003027211 */ /* 0x000fe200078f38ff */
[----:B------:R-:W-:-:S03]  /*1860*/  IMAD.MOV.U32 R3, RZ, RZ, RZ ;  /* 0x000000ffff037224 */ /* 0x000fc600078e00ff */
[----:B------:R-:W-:Y:S02]  /*1870*/  SHF.R.S32.HI R2, RZ, 0x7, R2 ;  /* 0x00000007ff027819 */ /* 0x000fe40000011402 */
[----:B------:R-:W-:-:S05]  /*1880*/  @P3 LOP3.LUT R31, R31, 0x2, RZ, 0xfc, !PT ;  /* 0x000000021f1f3812 */ /* 0x000fca00078efcff */
[----:B------:R0:W-:Y:S01]  /*1890*/  STL [R1+0x14], R31 ;  /* 0x0000141f01007387 */ /* 0x0001e20000100800 */
[----:B------:R-:W-:Y:S05]  /*18a0*/  @!P3 BRA `(.L_x_321) ;  /* 0x000000000074b947 */ /* 0x000fea0003800000 */
[----:B------:R-:W-:Y:S01]  /*18b0*/  ISETP.NE.AND P0, PT, R6, RZ, PT ;  /* 0x000000ff0600720c */ /* 0x000fe20003f05270 */
[----:B------:R-:W-:-:S03]  /*18c0*/  ULDC UR4, c[0x0][0x9f0] ;  /* 0x00027c0000047ab9 */ /* 0x000fc60000000800 */
[----:B------:R-:W-:-:S04]  /*18d0*/  SEL R11, R6, UR4, P0 ;  /* 0x00000004060b7c07 */ /* 0x000fc80008000000 */
[-C--:B0-----:R-:W-:Y:S02]  /*18e0*/  IABS R6, R11.reuse ;  /* 0x0000000b00067213 */ /* 0x081fe40000000000 */
[----:B------:R-:W-:Y:S02]  /*18f0*/  IADD3 R0, R2, -0x1, R11 ;  /* 0xffffffff02007810 */ /* 0x000fe40007ffe00b */
[----:B------:R-:W0:Y:S01]  /*1900*/  I2F.RP R3, R6 ;  /* 0x0000000600037306 */ /* 0x000e220000209400 */
[-C--:B------:R-:W-:Y:S02]  /*1910*/  IABS R10, R11.reuse ;  /* 0x0000000b000a7213 */ /* 0x080fe40000000000 */
[----:B------:R-:W-:Y:S02]  /*1920*/  IABS R8, R0 ;  /* 0x0000000000087213 */ /* 0x000fe40000000000 */
[----:B------:R-:W-:-:S04]  /*1930*/  LOP3.LUT R0, R0, R11, RZ, 0x3c, !PT ;  /* 0x0000000b00007212 */ /* 0x000fc800078e3cff */
[----:B------:R-:W-:Y:S01]  /*1940*/  ISETP.GE.AND P2, PT, R0, RZ, PT ;  /* 0x000000ff0000720c */ /* 0x000fe20003f46270 */
[----:B0-----:R-:W0:Y:S02]  /*1950*/  MUFU.RCP R3, R3 ;  /* 0x0000000300037308 */ /* 0x001e240000001000 */
[----:B0-----:R-:W-:Y:S02]  /*1960*/  VIADD R4, R3, 0xffffffe ;  /* 0x0ffffffe03047836 */ /* 0x001fe40000000000 */
[----:B------:R-:W-:-:S04]  /*1970*/  IMAD.MOV R3, RZ, RZ, -R10 ;  /* 0x000000ffff037224 */ /* 0x000fc800078e0a0a */
[----:B------:R0:W1:Y:S02]  /*1980*/  F2I.FTZ.U32.TRUNC.NTZ R5, R4 ;  /* 0x0000000400057305 */ /* 0x000064000021f000 */
[----:B0-----:R-:W-:Y:S02]  /*1990*/  IMAD.MOV.U32 R4, RZ, RZ, RZ ;  /* 0x000000ffff047224 */ /* 0x001fe400078e00ff */
[----:B-1----:R-:W-:-:S04]  /*19a0*/  IMAD.MOV R7, RZ, RZ, -R5 ;  /* 0x000000ffff077224 */ /* 0x002fc800078e0a05 */
[----:B------:R-:W-:-:S04]  /*19b0*/  IMAD R7, R7, R6, RZ ;  /* 0x0000000607077224 */ /* 0x000fc800078e02ff */
[----:B------:R-:W-:-:S06]  /*19c0*/  IMAD.HI.U32 R5, R5, R7, R4 ;  /* 0x0000000705057227 */ /* 0x000fcc00078e0004 */
[----:B------:R-:W-:-:S04]  /*19d0*/  IMAD.HI.U32 R5, R5, R8, RZ ;  /* 0x0000000805057227 */ /* 0x000fc800078e00ff */
[----:B------:R-:W-:-:S05]  /*19e0*/  IMAD R3, R5, R3, R8 ;  /* 0x0000000305037224 */ /* 0x000fca00078e0208 */
[----:B------:R-:W-:-:S13]  /*19f0*/  ISETP.GT.U32.AND P1, PT, R6, R3, PT ;  /* 0x000000030600720c */ /* 0x000fda0003f24070 */
[----:B------:R-:W-:Y:S02]  /*1a00*/  @!P1 IMAD.IADD R3, R3, 0x1, -R6 ;  /* 0x0000000103039824 */ /* 0x000fe400078e0a06 */
[----:B------:R-:W-:Y:S01]  /*1a10*/  @!P1 VIADD R5, R5, 0x1 ;  /* 0x0000000105059836 */ /* 0x000fe20000000000 */
[----:B------:R-:W-:Y:S02]  /*1a20*/  ISETP.NE.AND P1, PT, R11, RZ, PT ;  /* 0x000000ff0b00720c */ /* 0x000fe40003f25270 */
[----:B------:R-:W-:-:S13]  /*1a30*/  ISETP.GE.U32.AND P0, PT, R3, R6, PT ;  /* 0x000000060300720c */ /* 0x000fda0003f06070 */
[----:B------:R-:W-:-:S05]  /*1a40*/  @P0 IADD3 R5, R5, 0x1, RZ ;  /* 0x0000000105050810 */ /* 0x000fca0007ffe0ff */
[----:B------:R-:W-:-:S04]  /*1a50*/  IMAD.MOV.U32 R3, RZ, RZ, R5 ;  /* 0x000000ffff037224 */ /* 0x000fc800078e0005 */
[----:B------:R-:W-:Y:S01]  /*1a60*/  @!P2 IMAD.MOV R3, RZ, RZ, -R3 ;  /* 0x000000ffff03a224 */ /* 0x000fe200078e0a03 */
[----:B------:R-:W-:-:S07]  /*1a70*/  @!P1 LOP3.LUT R3, RZ, R11, RZ, 0x33, !PT ;  /* 0x0000000bff039212 */ /* 0x000fce00078e33ff */
.L_x_321:
[----:B------:R-:W-:Y:S05]  /*1a80*/  BSYNC B0 ;  /* 0x0000000000007941 */ /* 0x000fea0003800000 */
.L_x_320:
[----:B------:R-:W-:Y:S01]  /*1a90*/  IMAD R0, R12, R3, RZ ;  /* 0x000000030c007224 */ /* 0x000fe200078e02ff */
[----:B------:R-:W-:-:S04]  /*1aa0*/  PLOP3.LUT P3, PT, PT, PT, PT, 0x80, 0x0 ;  /* 0x000000000000781c */ /* 0x000fc80003f6f070 */
[C---:B------:R-:W-:Y:S01]  /*1ab0*/  VIADDMNMX R3, R0.reuse, R3, R2, PT ;  /* 0x0000000300037246 */ /* 0x040fe20003800102 */
[----:B------:R-:W-:-:S04]  /*1ac0*/  IMAD R0, R0, 0x80, -R9 ;  /* 0x0000008000007824 */ /* 0x000fc800078e0a09 */
[----:B------:R-:W-:Y:S01]  /*1ad0*/  IMAD R3, R3, 0x80, -R9 ;  /* 0x0000008003037824 */ /* 0x000fe200078e0a09 */
[----:B------:R-:W-:-:S04]  /*1ae0*/  VIMNMX R0, RZ, R0, !PT ;  /* 0x00000000ff007248 */ /* 0x000fc80007fe0100 */
[----:B------:R-:W-:Y:S02]  /*1af0*/  VIMNMX R3, R3, R28, PT ;  /* 0x0000001c03037248 */ /* 0x000fe40003fe0100 */
[----:B------:R-:W-:Y:S02]  /*1b00*/  SHF.R.U32.HI R27, RZ, 0x7, R0 ;  /* 0x00000007ff1b7819 */ /* 0x000fe40000011600 */
[----:B------:R-:W-:-:S03]  /*1b10*/  ISETP.GT.AND P0, PT, R3, R0, PT ;  /* 0x000000000300720c */ /* 0x000fc60003f04270 */
[----:B------:R-:W-:-:S10]  /*1b20*/  IMAD.MOV.U32 R26, RZ, RZ, R27 ;  /* 0x000000ffff1a7224 */ /* 0x000fd400078e001b */
[----:B------:R-:W-:-:S05]  /*1b30*/  @P0 VIADD R3, R3, 0x7f ;  /* 0x0000007f03030836 */ /* 0x000fca0000000000 */
[----:B------:R-:W-:-:S04]  /*1b40*/  @P0 SHF.R.S32.HI R0, RZ, 0x1f, R3 ;  /* 0x0000001fff000819 */ /* 0x000fc80000011403 */
[----:B------:R-:W-:-:S04]  /*1b50*/  @P0 LEA.HI R0, R0, R3, RZ, 0x7 ;  /* 0x0000000300000211 */ /* 0x000fc800078f38ff */
[----:B------:R-:W-:-:S04]  /*1b60*/  @P0 SHF.R.S32.HI R26, RZ, 0x7, R0 ;  /* 0x00000007ff1a0819 */ /* 0x000fc80000011400 */
[----:B------:R-:W-:-:S13]  /*1b70*/  ISETP.GT.AND P0, PT, R26, R27, PT ;  /* 0x0000001b1a00720c */ /* 0x000fda0003f04270 */
[----:B------:R-:W-:Y:S05]  /*1b80*/  @!P0 BRA `(.L_x_322) ;  /* 0x0000004c003c8947 */ /* 0x000fea0003800000 */
[----:B------:R-:W-:Y:S01]  /*1b90*/  VIADD R0, R16, 0x13800 ;  /* 0x0001380010007836 */ /* 0x000fe20000000000 */
[----:B------:R-:W-:Y:S04]  /*1ba0*/  BSSY B6, `(.L_x_323) ;  /* 0x0000013000067945 */ /* 0x000fe80003800000 */
[----:B------:R-:W-:-:S13]  /*1bb0*/  LOP3.LUT P0, RZ, R0, 0x9f, RZ, 0xc0, !PT ;  /* 0x0000009f00ff7812 */ /* 0x000fda000780c0ff */
[----:B------:R-:W-:Y:S05]  /*1bc0*/  @!P0 BRA `(.L_x_324) ;  /* 0x0000000000408947 */ /* 0x000fea0003800000 */
[----:B------:R-:W-:Y:S01]  /*1bd0*/  MOV R0, 0x0 ;  /* 0x0000000000007802 */ /* 0x000fe20000000f00 */
[----:B------:R-:W-:Y:S01]  /*1be0*/  ULDC.64 UR4, c[0x4][0x98] ;  /* 0x0100260000047ab9 */ /* 0x000fe20000000a00 */
[----:B------:R-:W-:Y:S01]  /*1bf0*/  ULDC.64 UR6, c[0x4][0x20] ;  /* 0x0100080000067ab9 */ /* 0x000fe20000000a00 */
[----:B0-----:R-:W-:Y:S01]  /*1c00*/  IMAD.U32 R4, RZ, RZ, UR4 ;  /* 0x00000004ff047e24 */ /* 0x001fe2000f8e00ff */
        /* <DEDUP_REMOVED lines=11> */
[----:B-1---5:R-:W-:Y:S05]  /*1cc0*/  CALL.ABS.NOINC R14 ;  /* 0x000000000e007343 */ /* 0x022fea0003c00000 */
.L_x_324:
[----:B------:R-:W-:Y:S05]  /*1cd0*/  BSYNC B6 ;  /* 0x0000000000067941 */ /* 0x000fea0003800000 */
.L_x_323:
        /* <DEDUP_REMOVED lines=11> */
[----:B------:R-:W-:Y:S01]  /*1d90*/  IMAD.U32 R10, RZ, RZ, UR6 ;  /* 0x00000006ff0a7e24 */ /* 0x000fe2000f8e00ff */
[----:B------:R-:W-:Y:S01]  /*1da0*/  MOV R6, UR4 ;  /* 0x0000000400067c02 */ /* 0x000fe20008000f00 */
[----:B------:R-:W-:Y:S02]  /*1db0*/  IMAD.U32 R7, RZ, RZ, UR5 ;  /* 0x00000005ff077e24 */ /* 0x000fe4000f8e00ff */
[----:B------:R-:W-:-:S02]  /*1dc0*/  IMAD.U32 R11, RZ, RZ, UR7 ;  /* 0x00000007ff0b7e24 */ /* 0x000fc4000f8e00ff */
[----:B------:R-:W-:Y:S02]  /*1dd0*/  IMAD.MOV.U32 R8, RZ, RZ, 0x70 ;  /* 0x00000070ff087424 */ /* 0x000fe400078e00ff */
[----:B------:R-:W-:Y:S02]  /*1de0*/  IMAD.MOV.U32 R12, RZ, RZ, 0x1 ;  /* 0x00000001ff0c7424 */ /* 0x000fe400078e00ff */
[----:B0-----:R-:W-:-:S07]  /*1df0*/  IMAD.MOV.U32 R13, RZ, RZ, RZ ;  /* 0x000000ffff0d7224 */ /* 0x001fce00078e00ff */
[----:B------:R-:W-:-:S07]  /*1e00*/  LEPC R20, `(.L_x_326) ;  /* 0x000000001014794e */ /* 0x000fce0000000000 */
[----:B-1---5:R-:W-:Y:S05]  /*1e10*/  CALL.ABS.NOINC R14 ;  /* 0x000000000e007343 */ /* 0x022fea0003c00000 */
.L_x_326:
[----:B------:R-:W-:Y:S05]  /*1e20*/  BSYNC B6 ;  /* 0x0000000000067941 */ /* 0x000fea0003800000 */
.L_x_325:
[----:B------:R-:W-:Y:S01]  /*1e30*/  ULDC.64 UR4, c[0x0][0x9f8] ;  /* 0x00027e0000047ab9 */ /* 0x000fe20000000a00 */
[----:B------:R-:W-:Y:S01]  /*1e40*/  IMAD.MOV.U32 R0, RZ, RZ, R33 ;  /* 0x000000ffff007224 */ /* 0x000fe200078e0021 */
[----:B------:R-:W-:Y:S01]  /*1e50*/  ISETP.NE.U32.AND P0, PT, RZ, UR4, PT ;  /* 0x00000004ff007c0c */ /* 0x000fe2000bf05070 */
[----:B------:R-:W2:Y:S01]  /*1e60*/  LDL R14, [R1+0x10] ;  /* 0x00001000010e7983 */ /* 0x000ea20000100800 */
[----:B------:R-:W1:Y:S01]  /*1e70*/  LDC.64 R70, c[0x0][0x300] ;  /* 0x0000c000ff467b82 */ /* 0x000e620000000a00 */
[----:B------:R-:W-:Y:S01]  /*1e80*/  IMAD.IADD R49, R49, 0x1, R30 ;  /* 0x0000000131317824 */ /* 0x000fe200078e021e */
[----:B------:R-:W-:Y:S01]  /*1e90*/  ISETP.NE.AND.EX P0, PT, RZ, UR5, PT, P0 ;  /* 0x00000005ff007c0c */ /* 0x000fe2000bf05300 */
[----:B------:R-:W-:Y:S01]  /*1ea0*/  ULDC.64 UR8, c[0x0][0xa08] ;  /* 0x0002820000087ab9 */ /* 0x000fe20000000a00 */
[----:B------:R-:W-:Y:S01]  /*1eb0*/  SHF.R.S32.HI R19, RZ, 0x1f, R18 ;  /* 0x0000001fff137819 */ /* 0x000fe20000011412 */
[----:B------:R-:W-:-:S03]  /*1ec0*/  ULDC.64 UR6, c[0x0][0x330] ;  /* 0x0000cc0000067ab9 */ /* 0x000fc60000000a00 */
[----:B------:R-:W3:Y:S07]  /*1ed0*/  LDC.64 R68, c[0x0][0x3f8] ;  /* 0x0000fe00ff447b82 */ /* 0x000eee0000000a00 */
[----:B0-----:R-:W-:Y:S01]  /*1ee0*/  @P0 IADD3 R4, P1, R35, UR4, RZ ;  /* 0x0000000423040c10 */ /* 0x001fe2000ff3e0ff */
[----:B------:R-:W0:Y:S03]  /*1ef0*/  LDC R63, c[0x0][0x3f4] ;  /* 0x0000fd00ff3f7b82 */ /* 0x000e260000000800 */
[----:B------:R-:W-:Y:S01]  /*1f00*/  @P0 IADD3.X R5, R34, UR5, RZ, P1, !PT ;  /* 0x0000000522050c10 */ /* 0x000fe20008ffe4ff */
[----:B------:R-:W-:-:S04]  /*1f10*/  ULDC.64 UR4, c[0x0][0x308] ;  /* 0x0000c20000047ab9 */ /* 0x000fc80000000a00 */
[----:B------:R4:W2:Y:S01]  /*1f20*/  @P0 LDG.E R0, desc[UR40][R4.64] ;  /* 0x0000002804000981 */ /* 0x0008a2000c1e1900 */
[----:B------:R-:W-:Y:S01]  /*1f30*/  SHF.R.S32.HI R3, RZ, 0x1f, R49 ;  /* 0x0000001fff037819 */ /* 0x000fe20000011431 */
[-C--:B-1----:R-:W-:Y:S01]  /*1f40*/  IMAD.WIDE.U32 R6, R49, R70.reuse, RZ ;  /* 0x0000004631067225 */ /* 0x082fe200078e00ff */
[----:B------:R-:W-:Y:S02]  /*1f50*/  ISETP.NE.U32.AND P0, PT, RZ, UR8, PT ;  /* 0x00000008ff007c0c */ /* 0x000fe4000bf05070 */
[----:B------:R-:W-:Y:S01]  /*1f60*/  SHF.R.S32.HI R12, RZ, 0x1f, R22 ;  /* 0x0000001fff0c7819 */ /* 0x000fe20000011416 */
[----:B------:R-:W-:Y:S01]  /*1f70*/  IMAD R8, R3, R70, RZ ;  /* 0x0000004603087224 */ /* 0x000fe200078e02ff */
[----:B------:R-:W-:Y:S01]  /*1f80*/  ISETP.NE.AND.EX P0, PT, RZ, UR9, PT, P0 ;  /* 0x00000009ff007c0c */ /* 0x000fe2000bf05300 */
[----:B------:R-:W-:Y:S01]  /*1f90*/  VIADD R83, R18, 0x20 ;  /* 0x0000002012537836 */ /* 0x000fe20000000000 */
[----:B------:R-:W-:Y:S01]  /*1fa0*/  SHF.R.S32.HI R153, RZ, 0x1f, R152 ;  /* 0x0000001fff997819 */ /* 0x000fe20000011498 */
[----:B------:R-:W-:-:S02]  /*1fb0*/  IMAD R9, R49, R71, R8 ;  /* 0x0000004731097224 */ /* 0x000fc400078e0208 */
[----:B------:R-:W-:Y:S02]  /*1fc0*/  IMAD R11, R12, R70, RZ ;  /* 0x000000460c0b7224 */ /* 0x000fe400078e02ff */
[----:B------:R-:W-:Y:S02]  /*1fd0*/  IMAD.IADD R7, R7, 0x1, R9 ;  /* 0x0000000107077824 */ /* 0x000fe400078e0209 */
[----:B------:R-:W-:Y:S01]  /*1fe0*/  IMAD R11, R22, R71, R11 ;  /* 0x00000047160b7224 */ /* 0x000fe200078e020b */
[----:B0-----:R-:W-:Y:S01]  /*1ff0*/  ISETP.GE.AND P2, PT, R83, R63, PT ;  /* 0x0000003f5300720c */ /* 0x001fe20003f46270 */
[----:B----4-:R-:W-:-:S04]  /*2000*/  IMAD.WIDE.U32 R4, R32, UR4, R6 ;  /* 0x0000000420047c25 */ /* 0x010fc8000f8e0006 */
[----:B------:R-:W-:Y:S01]  /*2010*/  IMAD R61, R32, UR5, R5 ;  /* 0x00000005203d7c24 */ /* 0x000fe2000f8e0205 */
[----:B------:R-:W-:Y:S01]  /*2020*/  ULDC.64 UR4, c[0x0][0x310] ;  /* 0x0000c40000047ab9 */ /* 0x000fe20000000a00 */
[----:B------:R-:W-:Y:S02]  /*2030*/  IMAD.MOV.U32 R60, RZ, RZ, R4 ;  /* 0x000000ffff3c7224 */ /* 0x000fe400078e0004 */
[----:B------:R-:W-:-:S04]  /*2040*/  IMAD.WIDE.U32 R6, R22, R70, R18 ;  /* 0x0000004616067225 */ /* 0x000fc800078e0012 */
[----:B------:R-:W-:Y:S02]  /*2050*/  IMAD.MOV.U32 R20, RZ, RZ, R31 ;  /* 0x000000ffff147224 */ /* 0x000fe400078e001f */
[----:B---3--:R-:W-:-:S03]  /*2060*/  IMAD.WIDE.U32 R56, R22, R68, R152 ;  /* 0x0000004416387225 */ /* 0x008fc600078e0098 */
[----:B------:R-:W-:Y:S01]  /*2070*/  LOP3.LUT R20, R20, 0xfffffffe, RZ, 0xc0, !PT ;  /* 0xfffffffe14147812 */ /* 0x000fe200078ec0ff */
[----:B------:R-:W-:-:S03]  /*2080*/  IMAD.WIDE.U32 R54, R22, R68, R18 ;  /* 0x0000004416367225 */ /* 0x000fc600078e0012 */
[----:B------:R-:W-:Y:S01]  /*2090*/  @P2 LOP3.LUT R20, R20, 0x1, RZ, 0xfc, !PT ;  /* 0x0000000114142812 */ /* 0x000fe200078efcff */
[----:B------:R-:W-:-:S04]  /*20a0*/  IMAD.WIDE.U32 R58, R32, UR6, R18 ;  /* 0x00000006203a7c25 */ /* 0x000fc8000f8e0012 */
[----:B------:R-:W-:Y:S01]  /*20b0*/  IMAD R59, R32, UR7, R59 ;  /* 0x00000007203b7c24 */ /* 0x000fe2000f8e023b */
[----:B------:R-:W-:Y:S01]  /*20c0*/  ULDC.64 UR6, c[0x0][0x338] ;  /* 0x0000ce0000067ab9 */ /* 0x000fe20000000a00 */
[----:B------:R0:W-:Y:S02]  /*20d0*/  STL [R1+0x14], R20 ;  /* 0x0000141401007387 */ /* 0x0001e40000100800 */
[----:B0-----:R-:W-:Y:S01]  /*20e0*/  SHF.R.U32.HI R20, RZ, 0x3, R157 ;  /* 0x00000003ff147819 */ /* 0x001fe2000001169d */
[----:B------:R-:W-:Y:S01]  /*20f0*/  VIADD R67, R18, 0x40 ;  /* 0x0000004012437836 */ /* 0x000fe20000000000 */
[C---:B------:R-:W-:Y:S01]  /*2100*/  SHF.L.U64.HI R71, R70.reuse, 0x7, R71 ;  /* 0x0000000746477819 */ /* 0x040fe20000010247 */
[----:B------:R-:W-:Y:S01]  /*2110*/  IMAD.SHL.U32 R70, R70, 0x80, RZ ;  /* 0x0000008046467824 */ /* 0x000fe200078e00ff */
[----:B--2---:R-:W-:Y:S02]  /*2120*/  SHF.R.S32.HI R5, RZ, 0x1f, R0 ;  /* 0x0000001fff057819 */ /* 0x004fe40000011400 */
[----:B------:R-:W-:-:S02]  /*2130*/  SEL R9, R0, RZ, !P0 ;  /* 0x000000ff00097207 */ /* 0x000fc40004000000 */
[----:B------:R-:W-:Y:S02]  /*2140*/  SEL R10, R5, RZ, !P0 ;  /* 0x000000ff050a7207 */ /* 0x000fe40004000000 */
[----:B------:R-:W0:Y:S01]  /*2150*/  LDC.64 R4, c[0x0][0x408] ;  /* 0x00010200ff047b82 */ /* 0x000e220000000a00 */
[----:B------:R-:W-:-:S04]  /*2160*/  IMAD.WIDE.U32 R60, R9, UR4, R60 ;  /* 0x00000004093c7c25 */ /* 0x000fc8000f8e003c */
[C---:B------:R-:W-:Y:S01]  /*2170*/  IMAD R0, R10.reuse, UR4, RZ ;  /* 0x000000040a007c24 */ /* 0x040fe2000f8e02ff */
[----:B------:R-:W-:Y:S01]  /*2180*/  ULDC UR4, c[0x0][0x2f4] ;  /* 0x0000bd0000047ab9 */ /* 0x000fe20000000800 */
[----:B------:R-:W-:Y:S01]  /*2190*/  IMAD R10, R10, UR6, RZ ;  /* 0x000000060a0a7c24 */ /* 0x000fe2000f8e02ff */
[----:B------:R-:W-:Y:S01]  /*21a0*/  ISETP.GE.AND P0, PT, R18, UR4, PT ;  /* 0x0000000412007c0c */ /* 0x000fe2000bf06270 */
[----:B------:R-:W-:Y:S01]  /*21b0*/  IMAD R77, R9, UR5, R0 ;  /* 0x00000005094d7c24 */ /* 0x000fe2000f8e0200 */
[----:B------:R-:W-:Y:S01]  /*21c0*/  ISETP.GE.AND P1, PT, R83, UR4, PT ;  /* 0x0000000453007c0c */ /* 0x000fe2000bf26270 */
[----:B------:R-:W-:Y:S01]  /*21d0*/  IMAD.WIDE.U32 R58, R9, UR6, R58 ;  /* 0x00000006093a7c25 */ /* 0x000fe2000f8e003a */
[----:B------:R-:W-:Y:S02]  /*21e0*/  SEL R0, RZ, 0x1, P0 ;  /* 0x00000001ff007807 */ /* 0x000fe40000000000 */
[----:B------:R-:W-:Y:S01]  /*21f0*/  IADD3 R82, P0, R60, R6, RZ ;  /* 0x000000063c527210 */ /* 0x000fe20007f1e0ff */
[----:B------:R-:W-:Y:S01]  /*2200*/  IMAD.IADD R77, R61, 0x1, R77 ;  /* 0x000000013d4d7824 */ /* 0x000fe200078e024d */
[----:B------:R-:W-:Y:S01]  /*2210*/  SEL R8, RZ, 0xffffffff, P1 ;  /* 0xffffffffff087807 */ /* 0x000fe20000800000 */
[----:B------:R-:W-:-:S02]  /*2220*/  IMAD R6, R12, R68, RZ ;  /* 0x000000440c067224 */ /* 0x000fc400078e02ff */
[----:B------:R-:W-:Y:S01]  /*2230*/  IMAD R9, R9, UR7, R10 ;  /* 0x0000000709097c24 */ /* 0x000fe2000f8e020a */
[----:B------:R-:W-:Y:S01]  /*2240*/  IADD3.X R76, R77, R7, R11, P0, !PT ;  /* 0x000000074d4c7210 */ /* 0x000fe200007fe40b */
[----:B------:R-:W-:Y:S01]  /*2250*/  IMAD R11, R22, R69, R6 ;  /* 0x00000045160b7224 */ /* 0x000fe200078e0206 */
[----:B------:R-:W-:Y:S01]  /*2260*/  ISETP.GE.AND P0, PT, R18, R63, PT ;  /* 0x0000003f1200720c */ /* 0x000fe20003f06270 */
[----:B------:R-:W-:Y:S02]  /*2270*/  IMAD.SHL.U32 R13, R8, 0x2, RZ ;  /* 0x00000002080d7824 */ /* 0x000fe400078e00ff */
[----:B0-----:R-:W-:Y:S01]  /*2280*/  IMAD R7, R12, R4, RZ ;  /* 0x000000040c077224 */ /* 0x001fe200078e02ff */
[----:B------:R-:W-:Y:S01]  /*2290*/  SEL R6, R63, RZ, P2 ;  /* 0x000000ff3f067207 */ /* 0x000fe20001000000 */
[----:B------:R-:W-:Y:S01]  /*22a0*/  IMAD.IADD R57, R57, 0x1, R11 ;  /* 0x0000000139397824 */ /* 0x000fe200078e020b */
[----:B------:R-:W-:Y:S01]  /*22b0*/  LOP3.LUT R0, R13, 0x2, R0, 0xe2, !PT ;  /* 0x000000020d007812 */ /* 0x000fe200078ee200 */
[----:B------:R-:W-:Y:S01]  /*22c0*/  IMAD R15, R22, R5, R7 ;  /* 0x00000005160f7224 */ /* 0x000fe200078e0207 */
[----:B------:R-:W-:Y:S01]  /*22d0*/  SEL R7, R63, RZ, P0 ;  /* 0x000000ff3f077207 */ /* 0x000fe20000000000 */
[----:B------:R-:W-:-:S04]  /*22e0*/  IMAD.IADD R8, R83, 0x1, R6 ;  /* 0x0000000153087824 */ /* 0x000fc800078e0206 */
[----:B------:R-:W-:Y:S02]  /*22f0*/  IMAD.IADD R7, R18, 0x1, R7 ;  /* 0x0000000112077824 */ /* 0x000fe400078e0207 */
[----:B------:R-:W-:Y:S01]  /*2300*/  IMAD.IADD R55, R11, 0x1, R55 ;  /* 0x000000010b377824 */ /* 0x000fe200078e0237 */
[----:B------:R-:W-:Y:S02]  /*2310*/  SHF.R.S32.HI R11, RZ, 0x1f, R8 ;  /* 0x0000001fff0b7819 */ /* 0x000fe40000011408 */
[----:B------:R-:W-:Y:S02]  /*2320*/  SHF.R.S32.HI R6, RZ, 0x1f, R7 ;  /* 0x0000001fff067819 */ /* 0x000fe40000011407 */
[----:B------:R-:W-:Y:S02]  /*2330*/  LEA.HI R74, R11, R8, RZ, 0x4 ;  /* 0x000000080b4a7211 */ /* 0x000fe400078f20ff */
[CC--:B------:R-:W-:Y:S02]  /*2340*/  LEA.HI R75, R6.reuse, R7.reuse, RZ, 0x4 ;  /* 0x00000007064b7211 */ /* 0x0c0fe400078f20ff */
[----:B------:R-:W-:-:S02]  /*2350*/  LEA.HI R6, R6, R7, RZ, 0x5 ;  /* 0x0000000706067211 */ /* 0x000fc400078f28ff */
[----:B------:R-:W-:-:S03]  /*2360*/  LEA.HI R8, R11, R8, RZ, 0x5 ;  /* 0x000000080b087211 */ /* 0x000fc600078f28ff */
[----:B------:R-:W-:Y:S01]  /*2370*/  IMAD.SHL.U32 R7, R6, 0x80, RZ ;  /* 0x0000008006077824 */ /* 0x000fe200078e00ff */
[C---:B------:R-:W-:Y:S01]  /*2380*/  LOP3.LUT R6, R157.reuse, 0x10, R75, 0xf8, !PT ;  /* 0x000000109d067812 */ /* 0x040fe200078ef84b */
[----:B------:R-:W-:Y:S01]  /*2390*/  IMAD.SHL.U32 R10, R8, 0x80, RZ ;  /* 0x00000080080a7824 */ /* 0x000fe200078e00ff */
[----:B------:R-:W-:Y:S02]  /*23a0*/  LOP3.LUT R8, R157, 0x10, R74, 0xf8, !PT ;  /* 0x000000109d087812 */ /* 0x000fe400078ef84a */
[-C--:B------:R-:W-:Y:S02]  /*23b0*/  LOP3.LUT R6, R6, R20.reuse, RZ, 0x3c, !PT ;  /* 0x0000001406067212 */ /* 0x080fe400078e3cff */
[----:B------:R-:W-:Y:S02]  /*23c0*/  LOP3.LUT R11, R8, R20, RZ, 0x3c, !PT ;  /* 0x00000014080b7212 */ /* 0x000fe400078e3cff */
[----:B------:R-:W0:Y:S01]  /*23d0*/  S2R R20, SR_TID.X ;  /* 0x0000000000147919 */ /* 0x000e220000002100 */
[----:B-----5:R-:W-:-:S02]  /*23e0*/  SHF.R.S32.HI R13, RZ, 0x1f, R25 ;  /* 0x0000001fff0d7819 */ /* 0x020fc40000011419 */
[----:B------:R-:W-:Y:S01]  /*23f0*/  LOP3.LUT R7, R7, 0xfffff000, RZ, 0xc0, !PT ;  /* 0xfffff00007077812 */ /* 0x000fe200078ec0ff */
[----:B------:R-:W-:-:S03]  /*2400*/  IMAD.WIDE.U32 R50, R22, R4, R18 ;  /* 0x0000000416327225 */ /* 0x000fc600078e0012 */
[----:B------:R-:W-:Y:S01]  /*2410*/  IADD3 R73, R6, R7, R14 ;  /* 0x0000000706497210 */ /* 0x000fe20007ffe00e */
[----:B------:R-:W-:Y:S02]  /*2420*/  IMAD R6, R13, R68, RZ ;  /* 0x000000440d067224 */ /* 0x000fe400078e02ff */
[-C--:B------:R-:W-:Y:S01]  /*2430*/  IMAD.WIDE.U32 R52, R22, R4.reuse, R152 ;  /* 0x0000000416347225 */ /* 0x080fe200078e0098 */
[----:B------:R-:W-:Y:S02]  /*2440*/  LOP3.LUT R10, R10, 0xfffff000, RZ, 0xc0, !PT ;  /* 0xfffff0000a0a7812 */ /* 0x000fe400078ec0ff */
[----:B------:R-:W-:Y:S01]  /*2450*/  IADD3 R51, R15, R51, RZ ;  /* 0x000000330f337210 */ /* 0x000fe20007ffe0ff */
[----:B------:R-:W-:Y:S02]  /*2460*/  IMAD R21, R25, R69, R6 ;  /* 0x0000004519157224 */ /* 0x000fe400078e0206 */
[----:B------:R-:W-:Y:S02]  /*2470*/  IMAD.IADD R53, R53, 0x1, R15 ;  /* 0x0000000135357824 */ /* 0x000fe400078e020f */
[----:B------:R-:W-:Y:S01]  /*2480*/  IMAD R6, R13, R4, RZ ;  /* 0x000000040d067224 */ /* 0x000fe200078e02ff */
[----:B------:R-:W-:Y:S01]  /*2490*/  IADD3 R72, R11, R10, R14 ;  /* 0x0000000a0b487210 */ /* 0x000fe20007ffe00e */
[----:B------:R-:W-:Y:S01]  /*24a0*/  IMAD.WIDE.U32 R56, R25, R68, R56 ;  /* 0x0000004419387225 */ /* 0x000fe200078e0038 */
[----:B------:R-:W-:-:S02]  /*24b0*/  IADD3 R48, P2, R22, R49, RZ ;  /* 0x0000003116307210 */ /* 0x000fc40007f5e0ff */
[----:B------:R-:W-:Y:S01]  /*24c0*/  LOP3.LUT R7, R74, 0xfffffff0, RZ, 0xc0, !PT ;  /* 0xfffffff04a077812 */ /* 0x000fe200078ec0ff */
[----:B------:R-:W-:Y:S01]  /*24d0*/  IMAD.WIDE.U32 R54, R25, R68, R54 ;  /* 0x0000004419367225 */ /* 0x000fe200078e0036 */
[----:B------:R-:W-:-:S03]  /*24e0*/  SHF.L.U64.HI R69, R68, 0x7, R69 ;  /* 0x0000000744457819 */ /* 0x000fc60000010245 */
[C---:B------:R-:W-:Y:S02]  /*24f0*/  IMAD R11, R25.reuse, R5, R6 ;  /* 0x00000005190b7224 */ /* 0x040fe400078e0206 */
[----:B------:R-:W-:Y:S01]  /*2500*/  IMAD.WIDE.U32 R52, R25, R4, R52 ;  /* 0x0000000419347225 */ /* 0x000fe200078e0034 */
[----:B0-----:R-:W-:-:S03]  /*2510*/  SHF.R.U32.HI R14, RZ, 0x7, R20 ;  /* 0x00000007ff0e7819 */ /* 0x001fc60000011614 */
[----:B------:R-:W-:Y:S01]  /*2520*/  IMAD.WIDE.U32 R50, R25, R4, R50 ;  /* 0x0000000419327225 */ /* 0x000fe200078e0032 */
[----:B------:R-:W-:Y:S02]  /*2530*/  LOP3.LUT R20, R75, 0xfffffff0, RZ, 0xc0, !PT ;  /* 0xfffffff04b147812 */ /* 0x000fe400078ec0ff */
[C---:B------:R-:W-:Y:S01]  /*2540*/  SHF.L.U64.HI R66, R4.reuse, 0x7, R5 ;  /* 0x0000000704427819 */ /* 0x040fe20000010205 */
[----:B------:R-:W-:Y:S01]  /*2550*/  IMAD.SHL.U32 R65, R4, 0x80, RZ ;  /* 0x0000008004417824 */ /* 0x000fe200078e00ff */
[----:B------:R-:W-:Y:S01]  /*2560*/  LOP3.LUT R62, R0, 0x1, RZ, 0xc0, !PT ;  /* 0x00000001003e7812 */ /* 0x000fe200078ec0ff */
[----:B------:R-:W-:Y:S01]  /*2570*/  IMAD.X R49, R12, 0x1, R3, P2 ;  /* 0x000000010c317824 */ /* 0x000fe200010e0603 */
[----:B------:R-:W-:Y:S01]  /*2580*/  LOP3.LUT R31, R0, 0x2, RZ, 0xc0, !PT ;  /* 0x00000002001f7812 */ /* 0x000fe200078ec0ff */
[----:B------:R-:W-:Y:S01]  /*2590*/  IMAD.IADD R30, R57, 0x1, R21 ;  /* 0x00000001391e7824 */ /* 0x000fe200078e0215 */
[----:B------:R-:W-:Y:S01]  /*25a0*/  ISETP.GE.AND P1, PT, R67, UR4, PT ;  /* 0x0000000443007c0c */ /* 0x000fe2000bf26270 */
[----:B------:R-:W-:Y:S01]  /*25b0*/  IMAD.SHL.U32 R68, R68, 0x80, RZ ;  /* 0x0000008044447824 */ /* 0x000fe200078e00ff */
[----:B------:R-:W-:Y:S01]  /*25c0*/  SHF.R.S32.HI R4, RZ, 0x1f, R20 ;  /* 0x0000001fff047819 */ /* 0x000fe20000011414 */
[----:B------:R-:W-:Y:S01]  /*25d0*/  VIADD R64, R14, 0x8 ;  /* 0x000000080e407836 */ /* 0x000fe20000000000 */
[----:B------:R-:W-:Y:S01]  /*25e0*/  SHF.R.S32.HI R3, RZ, 0x1f, R7 ;  /* 0x0000001fff037819 */ /* 0x000fe20000011407 */
[----:B------:R-:W-:-:S02]  /*25f0*/  IMAD.SHL.U32 R63, R63, 0x2, RZ ;  /* 0x000000023f3f7824 */ /* 0x000fc400078e00ff */
[----:B------:R-:W-:Y:S02]  /*2600*/  IMAD.IADD R21, R21, 0x1, R55 ;  /* 0x0000000115157824 */ /* 0x000fe400078e0237 */
[----:B------:R-:W-:Y:S02]  /*2610*/  IMAD.IADD R6, R53, 0x1, R11 ;  /* 0x0000000135067824 */ /* 0x000fe400078e020b */
[----:B------:R-:W-:Y:S02]  /*2620*/  IMAD.IADD R5, R11, 0x1, R51 ;  /* 0x000000010b057824 */ /* 0x000fe400078e0233 */
[----:B------:R-:W-:-:S07]  /*2630*/  IMAD.IADD R0, R59, 0x1, R9 ;  /* 0x000000013b007824 */ /* 0x000fce00078e0209 */
.L_x_366:
[----:B------:R-:W2:Y:S01]  /*2640*/  LDL R8, [R1+0x24] ;  /* 0x0000240001087983 */ /* 0x000ea20000100800 */
[----:B----4-:R-:W0:Y:S01]  /*2650*/  LDC.64 R78, c[0x0][0x2e8] ;  /* 0x0000ba00ff4e7b82 */ /* 0x010e220000000a00 */
[----:B------:R-:W-:Y:S01]  /*2660*/  VIADD R26, R26, 0xffffffff ;  /* 0xffffffff1a1a7836 */ /* 0x000fe20000000000 */
[----:B------:R-:W-:Y:S05]  /*2670*/  YIELD ;  /* 0x0000000000007946 */ /* 0x000fea0003800000 */
[----:B------:R-:W-:Y:S01]  /*2680*/  SHF.R.S32.HI R11, RZ, 0x1f, R26 ;  /* 0x0000001fff0b7819 */ /* 0x000fe2000001141a */
[----:B------:R-:W1:Y:S01]  /*2690*/  LDC R88, c[0x0][0x3f4] ;  /* 0x0000fd00ff587b82 */ /* 0x000e620000000800 */
[-C--:B------:R-:W-:Y:S01]  /*26a0*/  IMAD R9, R71, R26.reuse, RZ ;  /* 0x0000001a47097224 */ /* 0x080fe200078e02ff */
[----:B------:R-:W-:Y:S01]  /*26b0*/  BSSY B0, `(.L_x_327) ;  /* 0x00003dd000007945 */ /* 0x000fe20003800000 */
[----:B---3--:R-:W-:Y:S01]  /*26c0*/  IMAD.WIDE.U32 R40, R70, R26, RZ ;  /* 0x0000001a46287225 */ /* 0x008fe200078e00ff */
[----:B------:R-:W-:-:S03]  /*26d0*/  ISETP.GT.AND P2, PT, R26, R27, PT ;  /* 0x0000001b1a00720c */ /* 0x000fc60003f44270 */
[----:B------:R-:W-:-:S04]  /*26e0*/  IMAD R9, R11, R70, R9 ;  /* 0x000000460b097224 */ /* 0x000fc800078e0209 */
[----:B------:R-:W-:Y:S01]  /*26f0*/  IMAD.IADD R81, R41, 0x1, R9 ;  /* 0x0000000129517824 */ /* 0x000fe200078e0209 */
[----:B0-----:R-:W-:-:S04]  /*2700*/  IADD3 R32, P3, P4, R40, R78, R82 ;  /* 0x0000004e28207210 */ /* 0x001fc80007c7e052 */
[----:B------:R-:W-:Y:S02]  /*2710*/  IADD3.X R33, R81, R79, R76, P3, P4 ;  /* 0x0000004f51217210 */ /* 0x000fe40001fe844c */
[----:B-1----:R-:W-:Y:S01]  /*2720*/  ISETP.GE.AND P3, PT, R88, 0x1, PT ;  /* 0x000000015800780c */ /* 0x002fe20003f66270 */
[----:B--2---:R-:W-:-:S04]  /*2730*/  IMAD R85, R17, 0x3000, R8 ;  /* 0x0000300011557824 */ /* 0x004fc800078e0208 */
[----:B------:R-:W-:-:S08]  /*2740*/  IMAD.IADD R85, R16, 0x1, R85 ;  /* 0x0000000110557824 */ /* 0x000fd000078e0255 */
[----:B------:R-:W-:Y:S05]  /*2750*/  @!P3 BRA `(.L_x_328) ;  /* 0x0000003800f4b947 */ /* 0x000fea0003800000 */
[----:B------:R-:W-:Y:S01]  /*2760*/  ULDC.U8 UR4, c[0x0][0x410] ;  /* 0x0001040000047ab9 */ /* 0x000fe20000000000 */
[-C--:B------:R-:W-:Y:S01]  /*2770*/  IMAD R9, R69, R26.reuse, RZ ;  /* 0x0000001a45097224 */ /* 0x080fe200078e02ff */
[----:B------:R-:W-:Y:S01]  /*2780*/  ISETP.NE.AND P3, PT, RZ, UR4, PT ;  /* 0x00000004ff007c0c */ /* 0x000fe2000bf65270 */
[----:B------:R-:W-:Y:S02]  /*2790*/  IMAD R8, R66, R26, RZ ;  /* 0x0000001a42087224 */ /* 0x000fe400078e02ff */
[C---:B------:R-:W-:Y:S02]  /*27a0*/  IMAD R9, R11.reuse, R68, R9 ;  /* 0x000000440b097224 */ /* 0x040fe400078e0209 */
[----:B------:R-:W-:Y:S02]  /*27b0*/  IMAD R86, R26, -0x80, R28 ;  /* 0xffffff801a567824 */ /* 0x000fe400078e021c */
[----:B------:R-:W-:Y:S02]  /*27c0*/  IMAD R11, R11, R65, R8 ;  /* 0x000000410b0b7224 */ /* 0x000fe400078e0208 */
[----:B------:R-:W-:Y:S01]  /*27d0*/  IMAD.WIDE.U32 R44, R68, R26, RZ ;  /* 0x0000001a442c7225 */ /* 0x000fe200078e00ff */
[----:B------:R-:W-:-:S03]  /*27e0*/  VIMNMX R86, R86, 0x80, PT ;  /* 0x0000008056567848 */ /* 0x000fc60003fe0100 */
[----:B------:R-:W-:-:S04]  /*27f0*/  IMAD.WIDE.U32 R42, R65, R26, RZ ;  /* 0x0000001a412a7225 */ /* 0x000fc800078e00ff */
[----:B------:R-:W-:Y:S02]  /*2800*/  IMAD.IADD R47, R45, 0x1, R9 ;  /* 0x000000012d2f7824 */ /* 0x000fe400078e0209 */
[----:B------:R-:W-:Y:S01]  /*2810*/  IMAD.IADD R46, R43, 0x1, R11 ;  /* 0x000000012b2e7824 */ /* 0x000fe200078e020b */
[----:B------:R-:W-:Y:S06]  /*2820*/  @!P3 BRA `(.L_x_329) ;  /* 0x000000180014b947 */ /* 0x000fec0003800000 */
[----:B------:R-:W-:Y:S01]  /*2830*/  ISETP.GE.AND P4, PT, R22, R86, PT ;  /* 0x000000561600720c */ /* 0x000fe20003f86270 */
[----:B------:R-:W-:Y:S01]  /*2840*/  BSSY B1, `(.L_x_330) ;  /* 0x000001f000017945 */ /* 0x000fe20003800000 */
[----:B------:R-:W-:Y:S02]  /*2850*/  CS2R R12, SRZ ;  /* 0x00000000000c7805 */ /* 0x000fe4000001ff00 */
[----:B------:R-:W-:Y:S02]  /*2860*/  CS2R R34, SRZ ;  /* 0x0000000000227805 */ /* 0x000fe4000001ff00 */
[----:B------:R-:W-:Y:S02]  /*2870*/  CS2R R38, SRZ ;  /* 0x0000000000267805 */ /* 0x000fe4000001ff00 */
[----:B------:R-:W-:Y:S02]  /*2880*/  CS2R R14, SRZ ;  /* 0x00000000000e7805 */ /* 0x000fe4000001ff00 */
[----:B------:R-:W-:-:S02]  /*2890*/  CS2R R36, SRZ ;  /* 0x0000000000247805 */ /* 0x000fc4000001ff00 */
[----:B------:R-:W-:Y:S01]  /*28a0*/  CS2R R40, SRZ ;  /* 0x0000000000287805 */ /* 0x000fe2000001ff00 */
[----:B------:R-:W-:Y:S06]  /*28b0*/  @P4 BRA `(.L_x_331) ;  /* 0x00000000005c4947 */ /* 0x000fec0003800000 */
[----:B------:R-:W2:Y:S01]  /*28c0*/  LDL R80, [R1+0x8] ;  /* 0x0000080001507983 */ /* 0x000ea20000100800 */
[----:B------:R-:W-:-:S03]  /*28d0*/  ULDC.64 UR4, c[0x0][0x3e8] ;  /* 0x0000fa0000047ab9 */ /* 0x000fc60000000a00 */
[----:B------:R-:W3:Y:S01]  /*28e0*/  LDL R10, [R1+0xc] ;  /* 0x00000c00010a7983 */ /* 0x000ee20000100800 */
[----:B------:R-:W-:Y:S02]  /*28f0*/  IADD3 R44, P3, P5, R56, UR4, R44 ;  /* 0x00000004382c7c10 */ /* 0x000fe4000fd7e02c */
[----:B------:R-:W-:Y:S02]  /*2900*/  CS2R R38, SRZ ;  /* 0x0000000000267805 */ /* 0x000fe4000001ff00 */
[----:B------:R-:W-:Y:S02]  /*2910*/  CS2R R40, SRZ ;  /* 0x0000000000287805 */ /* 0x000fe4000001ff00 */
[----:B------:R-:W-:Y:S01]  /*2920*/  IADD3.X R45, R30, UR5, R47, P3, P5 ;  /* 0x000000051e2d7c10 */ /* 0x000fe20009fea42f */
[----:B------:R-:W-:Y:S02]  /*2930*/  ULDC.64 UR4, c[0x0][0x400] ;  /* 0x0001000000047ab9 */ /* 0x000fe40000000a00 */
[----:B------:R-:W-:-:S04]  /*2940*/  IADD3 R42, P3, P5, R52, UR4, R42 ;  /* 0x00000004342a7c10 */ /* 0x000fc8000fd7e02a */
[----:B------:R-:W-:Y:S02]  /*2950*/  IADD3.X R43, R6, UR5, R46, P3, P5 ;  /* 0x00000005062b7c10 */ /* 0x000fe40009fea42e */
[----:B------:R-:W-:Y:S02]  /*2960*/  ISETP.GE.AND P3, PT, R152, R88, PT ;  /* 0x000000589800720c */ /* 0x000fe40003f66270 */
[----:B------:R-:W-:Y:S02]  /*2970*/  CS2R R34, SRZ ;  /* 0x0000000000227805 */ /* 0x000fe4000001ff00 */
[----:B------:R-:W-:-:S09]  /*2980*/  CS2R R36, SRZ ;  /* 0x0000000000247805 */ /* 0x000fd2000001ff00 */
[----:B------:R0:W5:Y:S04]  /*2990*/  @!P3 LDG.E.64 R38, desc[UR40][R44.64] ;  /* 0x000000282c26b981 */ /* 0x000168000c1e1b00 */
[----:B------:R0:W5:Y:S01]  /*29a0*/  @!P3 LDG.E.64 R40, desc[UR40][R42.64] ;  /* 0x000000282a28b981 */ /* 0x000162000c1e1b00 */
[----:B------:R-:W-:Y:S02]  /*29b0*/  CS2R R12, SRZ ;  /* 0x00000000000c7805 */ /* 0x000fe4000001ff00 */
[----:B------:R-:W-:Y:S02]  /*29c0*/  CS2R R14, SRZ ;  /* 0x00000000000e7805 */ /* 0x000fe4000001ff00 */
[----:B--2---:R-:W-:-:S13]  /*29d0*/  ISETP.GE.AND P3, PT, R80, R88, PT ;  /* 0x000000585000720c */ /* 0x004fda0003f66270 */
[----:B------:R0:W5:Y:S04]  /*29e0*/  @!P3 LDG.E.64 R34, desc[UR40][R44.64+0x10] ;  /* 0x000010282c22b981 */ /* 0x000168000c1e1b00 */
[----:B------:R0:W5:Y:S01]  /*29f0*/  @!P3 LDG.E.64 R36, desc[UR40][R42.64+0x10] ;  /* 0x000010282a24b981 */ /* 0x000162000c1e1b00 */
[----:B---3--:R-:W-:-:S13]  /*2a00*/  ISETP.GE.AND P3, PT, R10, R88, PT ;  /* 0x000000580a00720c */ /* 0x008fda0003f66270 */
[----:B------:R0:W5:Y:S04]  /*2a10*/  @!P3 LDG.E.64 R12, desc[UR40][R44.64+0x20] ;  /* 0x000020282c0cb981 */ /* 0x000168000c1e1b00 */
[----:B------:R0:W5:Y:S02]  /*2a20*/  @!P3 LDG.E.64 R14, desc[UR40][R42.64+0x20] ;  /* 0x000020282a0eb981 */ /* 0x000164000c1e1b00 */
.L_x_331:
[----:B------:R-:W-:Y:S05]  /*2a30*/  BSYNC B1 ;  /* 0x0000000000017941 */ /* 0x000fea0003800000 */
.L_x_330:
[----:B------:R-:W-:Y:S01]  /*2a40*/  ISETP.NE.AND P3, PT, R155, 0x3, PT ;  /* 0x000000039b00780c */ /* 0x000fe20003f65270 */
[----:B0----5:R-:W-:Y:S01]  /*2a50*/  IMAD.MOV.U32 R44, RZ, RZ, R34 ;  /* 0x000000ffff2c7224 */ /* 0x021fe200078e0022 */
[----:B------:R-:W-:Y:S01]  /*2a60*/  MOV R42, R12 ;  /* 0x0000000c002a7202 */ /* 0x000fe20000000f00 */
[----:B------:R-:W-:Y:S02]  /*2a70*/  IMAD.MOV.U32 R46, RZ, RZ, R38 ;  /* 0x000000ffff2e7224 */ /* 0x000fe400078e0026 */
[----:B------:R-:W-:Y:S02]  /*2a80*/  IMAD.MOV.U32 R43, RZ, RZ, R14 ;  /* 0x000000ffff2b7224 */ /* 0x000fe400078e000e */
[----:B------:R-:W-:Y:S02]  /*2a90*/  IMAD.MOV.U32 R45, RZ, RZ, R36 ;  /* 0x000000ffff2d7224 */ /* 0x000fe400078e0024 */
[----:B------:R-:W-:-:S04]  /*2aa0*/  IMAD.MOV.U32 R47, RZ, RZ, R40 ;  /* 0x000000ffff2f7224 */ /* 0x000fc800078e0028 */
[----:B------:R-:W-:Y:S05]  /*2ab0*/  @!P3 BRA `(.L_x_332) ;  /* 0x000000000004b947 */ /* 0x000fea0003800000 */
[----:B------:R-:W-:Y:S01]  /*2ac0*/  BPT.TRAP 0x1 ;  /* 0x000000040000795c */ /* 0x000fe20000300000 */
.L_x_332:
[----:B------:R-:W-:Y:S01]  /*2ad0*/  IMAD R84, R17, 0x8, R16 ;  /* 0x0000000811547824 */ /* 0x000fe200078e0210 */
[----:B------:R-:W-:Y:S01]  /*2ae0*/  SHF.L.U32 R87, R23, 0x1f, RZ ;  /* 0x0000001f17577819 */ /* 0x000fe200000006ff */
[----:B------:R-:W-:Y:S03]  /*2af0*/  BSSY B1, `(.L_x_333) ;  /* 0x0000003000017945 */ /* 0x000fe60003800000 */
[----:B------:R-:W0:Y:S02]  /*2b00*/  SYNCS.PHASECHK.TRANS64.TRYWAIT P5, [R84+URZ+0x19c90], R87 ;  /* 0x019c9057540075a7 */ /* 0x000e2400080a017f */
[----:B0-----:R-:W-:Y:S05]  /*2b10*/  @!P5 BRA `(.L_x_334) ;  /* 0x0000018400c0d947 */ /* 0x001fea0003800000 */
.L_x_579:
[----:B------:R-:W-:Y:S05]  /*2b20*/  BSYNC B1 ;  /* 0x0000000000017941 */ /* 0x000fea0003800000 */
.L_x_333:
[----:B------:R-:W-:Y:S05]  /*2b30*/  @P4 BRA `(.L_x_335) ;  /* 0x0000003800504947 */ /* 0x000fea0003800000 */
[----:B------:R-:W-:Y:S01]  /*2b40*/  ISETP.NE.AND P4, PT, R62, RZ, PT ;  /* 0x000000ff3e00720c */ /* 0x000fe20003f85270 */
[----:B------:R-:W-:-:S12]  /*2b50*/  BSSY B1, `(.L_x_336) ;  /* 0x000006f000017945 */ /* 0x000fd80003800000 */
[----:B------:R-:W-:Y:S05]  /*2b60*/  @!P4 BRA `(.L_x_337) ;  /* 0x0000000400b4c947 */ /* 0x000fea0003800000 */
[----:B------:R1:W2:Y:S01]  /*2b70*/  LDS.128 R8, [R85+0x13800] ;  /* 0x0138000055087984 */ /* 0x0002a20000000c00 */
[----:B------:R-:W-:Y:S01]  /*2b80*/  ISETP.GE.AND P4, PT, R152, R88, PT ;  /* 0x000000589800720c */ /* 0x000fe20003f86270 */
[----:B------:R-:W-:-:S12]  /*2b90*/  BSSY B2, `(.L_x_338) ;  /* 0x0000069000027945 */ /* 0x000fd80003800000 */
[----:B-1----:R-:W-:Y:S05]  /*2ba0*/  @P4 BRA `(.L_x_339) ;  /* 0x00000004009c4947 */ /* 0x002fea0003800000 */
[----:B------:R-:W-:Y:S02]  /*2bb0*/  SHF.R.U32.HI R38, RZ, 0x8, R39 ;  /* 0x00000008ff267819 */ /* 0x000fe40000011627 */
[----:B------:R-:W-:Y:S02]  /*2bc0*/  SHF.R.U32.HI R40, RZ, 0x8, R41 ;  /* 0x00000008ff287819 */ /* 0x000fe40000011629 */
[----:B------:R-:W-:Y:S01]  /*2bd0*/  SHF.R.U32.HI R81, RZ, 0x10, R39 ;  /* 0x00000010ff517819 */ /* 0x000fe20000011627 */
[----:B------:R-:W-:Y:S01]  /*2be0*/  IMAD.SHL.U32 R38, R38, 0x100, RZ ;  /* 0x0000010026267824 */ /* 0x000fe200078e00ff */
[----:B------:R-:W-:Y:S02]  /*2bf0*/  SHF.R.U32.HI R79, RZ, 0x10, R41 ;  /* 0x00000010ff4f7819 */ /* 0x000fe40000011629 */
[----:B------:R-:W-:Y:S01]  /*2c00*/  LOP3.LUT R78, R41, 0xff0000ff, RZ, 0xc0, !PT ;  /* 0xff0000ff294e7812 */ /* 0x000fe200078ec0ff */
[----:B------:R-:W-:Y:S01]  /*2c10*/  IMAD.SHL.U32 R41, R40, 0x100, RZ ;  /* 0x0000010028297824 */ /* 0x000fe200078e00ff */
[----:B------:R-:W-:Y:S01]  /*2c20*/  LOP3.LUT R39, R39, 0xff0000ff, RZ, 0xc0, !PT ;  /* 0xff0000ff27277812 */ /* 0x000fe200078ec0ff */
[----:B--2---:R-:W-:Y:S01]  /*2c30*/  IMAD.MOV.U32 R40, RZ, RZ, R8 ;  /* 0x000000ffff287224 */ /* 0x004fe200078e0008 */
[----:B------:R-:W-:-:S02]  /*2c40*/  F2FP.F16.E4M3.UNPACK_B R8, R9 ;  /* 0x00000009ff08723e */ /* 0x000fc400020006ff */
[----:B------:R-:W-:Y:S01]  /*2c50*/  LOP3.LUT R39, R39, 0xff00, R38, 0xf8, !PT ;  /* 0x0000ff0027277812 */ /* 0x000fe200078ef826 */
[----:B------:R-:W-:Y:S01]  /*2c60*/  IMAD.U32 R38, R81, 0x10000, RZ ;  /* 0x0001000051267824 */ /* 0x000fe200078e00ff */
[----:B------:R-:W-:Y:S01]  /*2c70*/  LOP3.LUT R80, R78, 0xff00, R41, 0xf8, !PT ;  /* 0x0000ff004e507812 */ /* 0x000fe200078ef829 */
[----:B------:R-:W-:Y:S01]  /*2c80*/  IMAD.U32 R41, R79, 0x10000, RZ ;  /* 0x000100004f297824 */ /* 0x000fe200078e00ff */
[----:B------:R-:W-:Y:S02]  /*2c90*/  F2FP.F16.E4M3.UNPACK_B R78, R47.H1 ;  /* 0x0000002fff4e723e */ /* 0x000fe400030006ff */
[----:B------:R-:W-:Y:S02]  /*2ca0*/  LOP3.LUT R38, R39, 0xff0000, R38, 0xf8, !PT ;  /* 0x00ff000027267812 */ /* 0x000fe400078ef826 */
[----:B------:R-:W-:Y:S01]  /*2cb0*/  LOP3.LUT R39, R80, 0xff0000, R41, 0xf8, !PT ;  /* 0x00ff000050277812 */ /* 0x000fe200078ef829 */
[----:B------:R-:W-:Y:S01]  /*2cc0*/  HADD2.F32 R90, -RZ, R78.H0_H0 ;  /* 0x2000004eff5a7230 */ /* 0x000fe20000004100 */
[----:B------:R-:W-:Y:S01]  /*2cd0*/  F2FP.F16.E4M3.UNPACK_B R80, R46.H1 ;  /* 0x0000002eff50723e */ /* 0x000fe200030006ff */
[--C-:B------:R-:W-:Y:S01]  /*2ce0*/  HADD2.F32 R41, -RZ, R8.reuse.H1_H1 ;  /* 0x30000008ff297230 */ /* 0x100fe20000004100 */
[----:B------:R-:W-:Y:S01]  /*2cf0*/  F2FP.F16.E4M3.UNPACK_B R9, R9.H1 ;  /* 0x00000009ff09723e */ /* 0x000fe200030006ff */
[----:B------:R-:W-:-:S02]  /*2d00*/  HADD2.F32 R8, -RZ, R8.H0_H0 ;  /* 0x20000008ff087230 */ /* 0x000fc40000004100 */
[----:B------:R-:W-:Y:S02]  /*2d10*/  HADD2.F32 R91, -RZ, R78.H1_H1 ;  /* 0x3000004eff5b7230 */ /* 0x000fe40000004100 */
[-C--:B------:R-:W-:Y:S01]  /*2d20*/  FMUL.FTZ R93, R41, R90.reuse ;  /* 0x0000005a295d7220 */ /* 0x080fe20000410000 */
[--C-:B------:R-:W-:Y:S02]  /*2d30*/  HADD2.F32 R81, -RZ, R80.reuse.H0_H0 ;  /* 0x20000050ff517230 */ /* 0x100fe40000004100 */
[C---:B------:R-:W-:Y:S01]  /*2d40*/  FMUL.FTZ R92, R8.reuse, R90 ;  /* 0x0000005a085c7220 */ /* 0x040fe20000410000 */
[--C-:B------:R-:W-:Y:S01]  /*2d50*/  HADD2.F32 R79, -RZ, R9.reuse.H1_H1 ;  /* 0x30000009ff4f7230 */ /* 0x100fe20000004100 */
[----:B------:R-:W-:Y:S01]  /*2d60*/  F2FP.F16.E4M3.UNPACK_B R90, R47 ;  /* 0x0000002fff5a723e */ /* 0x000fe200020006ff */
[----:B------:R-:W-:Y:S02]  /*2d70*/  HADD2.F32 R78, -RZ, R9.H0_H0 ;  /* 0x20000009ff4e7230 */ /* 0x000fe40000004100 */
[----:B------:R-:W-:Y:S01]  /*2d80*/  FFMA.FTZ R8, R8, R81, -R93 ;  /* 0x0000005108087223 */ /* 0x000fe2000001085d */
[----:B------:R-:W-:-:S02]  /*2d90*/  HADD2.F32 R80, -RZ, R80.H1_H1 ;  /* 0x30000050ff507230 */ /* 0x000fc40000004100 */
[----:B------:R-:W-:Y:S01]  /*2da0*/  FMUL.FTZ R93, R79, R91 ;  /* 0x0000005b4f5d7220 */ /* 0x000fe20000410000 */
[----:B------:R-:W-:Y:S01]  /*2db0*/  FFMA.FTZ R9, R41, R81, R92 ;  /* 0x0000005129097223 */ /* 0x000fe2000001005c */
[C---:B------:R-:W-:Y:S01]  /*2dc0*/  FMUL.FTZ R94, R78.reuse, R91 ;  /* 0x0000005b4e5e7220 */ /* 0x040fe20000410000 */
[----:B------:R-:W-:Y:S01]  /*2dd0*/  F2FP.F16.E4M3.UNPACK_B R41, R40.H1 ;  /* 0x00000028ff29723e */ /* 0x000fe200030006ff */
[----:B------:R-:W-:Y:S01]  /*2de0*/  FFMA.FTZ R47, R78, R80, -R93 ;  /* 0x000000504e2f7223 */ /* 0x000fe2000001085d */
[----:B------:R-:W-:Y:S01]  /*2df0*/  F2FP.F16.E4M3.UNPACK_B R40, R40 ;  /* 0x00000028ff28723e */ /* 0x000fe200020006ff */
[----:B------:R-:W-:Y:S01]  /*2e00*/  FFMA.FTZ R96, R79, R80, R94 ;  /* 0x000000504f607223 */ /* 0x000fe2000001005e */
[----:B------:R-:W-:Y:S01]  /*2e10*/  F2FP.F16.E4M3.UNPACK_B R80, R46 ;  /* 0x0000002eff50723e */ /* 0x000fe200020006ff */
[----:B------:R-:W-:Y:S02]  /*2e20*/  HADD2.F32 R81, -RZ, R90.H1_H1 ;  /* 0x3000005aff517230 */ /* 0x000fe40000004100 */
[--C-:B------:R-:W-:Y:S01]  /*2e30*/  HADD2.F32 R78, -RZ, R41.reuse.H0_H0 ;  /* 0x20000029ff4e7230 */ /* 0x100fe20000004100 */
[----:B------:R-:W-:Y:S01]  /*2e40*/  F2FP.SATFINITE.E4M3.F32.PACK_AB_MERGE_C R47, R96, R47, RZ ;  /* 0x0000002f602f723e */ /* 0x000fe200048070ff */
[----:B------:R-:W-:-:S02]  /*2e50*/  HADD2.F32 R79, -RZ, R41.H1_H1 ;  /* 0x30000029ff4f7230 */ /* 0x000fc40000004100 */
[----:B------:R-:W-:Y:S02]  /*2e60*/  HADD2.F32 R90, -RZ, R90.H0_H0 ;  /* 0x2000005aff5a7230 */ /* 0x000fe40000004100 */
[-C--:B------:R-:W-:Y:S01]  /*2e70*/  FMUL.FTZ R94, R78, R81.reuse ;  /* 0x000000514e5e7220 */ /* 0x080fe20000410000 */
[--C-:B------:R-:W-:Y:S02]  /*2e80*/  HADD2.F32 R46, -RZ, R40.reuse.H1_H1 ;  /* 0x30000028ff2e7230 */ /* 0x100fe40000004100 */
[----:B------:R-:W-:Y:S01]  /*2e90*/  FMUL.FTZ R91, R79, R81 ;  /* 0x000000514f5b7220 */ /* 0x000fe20000410000 */
[----:B------:R-:W-:Y:S01]  /*2ea0*/  HADD2.F32 R41, -RZ, R40.H0_H0 ;  /* 0x20000028ff297230 */ /* 0x000fe20000004100 */
[----:B------:R-:W-:Y:S01]  /*2eb0*/  F2FP.SATFINITE.E4M3.F32.PACK_AB_MERGE_C R9, R9, R8, R47 ;  /* 0x000000080909723e */ /* 0x000fe2000480702f */
[--C-:B------:R-:W-:Y:S02]  /*2ec0*/  HADD2.F32 R40, -RZ, R80.reuse.H1_H1 ;  /* 0x30000050ff287230 */ /* 0x100fe40000004100 */
[----:B------:R-:W-:Y:S01]  /*2ed0*/  FMUL.FTZ R92, R46, R90 ;  /* 0x0000005a2e5c7220 */ /* 0x000fe20000410000 */
[----:B------:R-:W-:-:S02]  /*2ee0*/  HADD2.F32 R80, -RZ, R80.H0_H0 ;  /* 0x20000050ff507230 */ /* 0x000fc40000004100 */
[----:B------:R-:W-:Y:S01]  /*2ef0*/  FMUL.FTZ R81, R41, R90 ;  /* 0x0000005a29517220 */ /* 0x000fe20000410000 */
[-C--:B------:R-:W-:Y:S01]  /*2f00*/  FFMA.FTZ R91, R78, R40.reuse, -R91 ;  /* 0x000000284e5b7223 */ /* 0x080fe2000001085b */
[----:B------:R-:W-:Y:S01]  /*2f10*/  FFMA.FTZ R94, R79, R40, R94 ;  /* 0x000000284f5e7223 */ /* 0x000fe2000001005e */
[-C--:B------:R-:W-:Y:S01]  /*2f20*/  FFMA.FTZ R40, R41, R80.reuse, -R92 ;  /* 0x0000005029287223 */ /* 0x080fe2000001085c */
[----:B------:R-:W-:Y:S01]  /*2f30*/  F2FP.F16.E4M3.UNPACK_B R78, R11.H1 ;  /* 0x0000000bff4e723e */ /* 0x000fe200030006ff */
[----:B------:R-:W-:Y:S01]  /*2f40*/  FFMA.FTZ R41, R46, R80, R81 ;  /* 0x000000502e297223 */ /* 0x000fe20000010051 */
[-C--:B------:R-:W-:Y:S02]  /*2f50*/  F2FP.F16.E4M3.UNPACK_B R80, R39.reuse.H1 ;  /* 0x00000027ff50723e */ /* 0x080fe400030006ff */
[----:B------:R-:W-:Y:S01]  /*2f60*/  F2FP.F16.E4M3.UNPACK_B R81, R10.H1 ;  /* 0x0000000aff51723e */ /* 0x000fe200030006ff */
[--C-:B------:R-:W-:Y:S01]  /*2f70*/  HADD2.F32 R90, -RZ, R78.reuse.H0_H0 ;  /* 0x2000004eff5a7230 */ /* 0x100fe20000004100 */
[----:B------:R-:W-:Y:S01]  /*2f80*/  F2FP.F16.E4M3.UNPACK_B R79, R39 ;  /* 0x00000027ff4f723e */ /* 0x000fe200020006ff */
[----:B------:R-:W-:Y:S01]  /*2f90*/  HADD2.F32 R93, -RZ, R78.H1_H1 ;  /* 0x3000004eff5d7230 */ /* 0x000fe20000004100 */
[-C--:B------:R-:W-:Y:S01]  /*2fa0*/  F2FP.F16.E4M3.UNPACK_B R78, R38.reuse.H1 ;  /* 0x00000026ff4e723e */ /* 0x080fe200030006ff */
[----:B------:R-:W-:Y:S01]  /*2fb0*/  HADD2.F32 R92, -RZ, R80.H1_H1 ;  /* 0x30000050ff5c7230 */ /* 0x000fe20000004100 */
[----:B------:R-:W-:Y:S01]  /*2fc0*/  F2FP.SATFINITE.E4M3.F32.PACK_AB_MERGE_C R46, R94, R91, RZ ;  /* 0x0000005b5e2e723e */ /* 0x000fe200048070ff */
[----:B------:R-:W-:Y:S01]  /*2fd0*/  HADD2.F32 R91, -RZ, R81.H1_H1 ;  /* 0x30000051ff5b7230 */ /* 0x000fe20000004100 */
[----:B------:R-:W-:Y:S01]  /*2fe0*/  F2FP.F16.E4M3.UNPACK_B R38, R38 ;  /* 0x00000026ff26723e */ /* 0x000fe200020006ff */
[----:B------:R-:W-:-:S02]  /*2ff0*/  HADD2.F32 R96, -RZ, R79.H1_H1 ;  /* 0x3000004fff607230 */ /* 0x000fc40000004100 */
[-C--:B------:R-:W-:Y:S01]  /*3000*/  FMUL.FTZ R39, R93, R92.reuse ;  /* 0x0000005c5d277220 */ /* 0x080fe20000410000 */
[----:B------:R-:W-:Y:S02]  /*3010*/  HADD2.F32 R81, -RZ, R81.H0_H0 ;  /* 0x20000051ff517230 */ /* 0x000fe40000004100 */
[C---:B------:R-:W-:Y:S01]  /*3020*/  FMUL.FTZ R100, R90.reuse, R92 ;  /* 0x0000005c5a647220 */ /* 0x040fe20000410000 */
[----:B------:R-:W-:Y:S02]  /*3030*/  HADD2.F32 R95, -RZ, R78.H1_H1 ;  /* 0x3000004eff5f7230 */ /* 0x000fe40000004100 */
[-C--:B------:R-:W-:Y:S01]  /*3040*/  FMUL.FTZ R98, R91, R96.reuse ;  /* 0x000000605b627220 */ /* 0x080fe20000410000 */
[----:B------:R-:W-:Y:S01]  /*3050*/  HADD2.F32 R94, -RZ, R38.H1_H1 ;  /* 0x30000026ff5e7230 */ /* 0x000fe20000004100 */
[----:B------:R-:W-:Y:S01]  /*3060*/  F2FP.F16.E4M3.UNPACK_B R92, R11 ;  /* 0x0000000bff5c723e */ /* 0x000fe200020006ff */
[----:B------:R-:W-:Y:S01]  /*3070*/  FMUL.FTZ R96, R81, R96 ;  /* 0x0000006051607220 */ /* 0x000fe20000410000 */
[----:B------:R-:W-:Y:S01]  /*3080*/  F2FP.F16.E4M3.UNPACK_B R10, R10 ;  /* 0x0000000aff0a723e */ /* 0x000fe200020006ff */
[-C--:B------:R-:W-:Y:S01]  /*3090*/  FFMA.FTZ R39, R90, R95.reuse, -R39 ;  /* 0x0000005f5a277223 */ /* 0x080fe20000010827 */
[----:B------:R-:W-:Y:S01]  /*30a0*/  FFMA.FTZ R90, R93, R95, R100 ;  /* 0x0000005f5d5a7223 */ /* 0x000fe20000010064 */
[----:B------:R-:W-:Y:S01]  /*30b0*/  FFMA.FTZ R11, R81, R94, -R98 ;  /* 0x0000005e510b7223 */ /* 0x000fe20000010862 */
[----:B------:R-:W-:-:S02]  /*30c0*/  HADD2.F32 R81, -RZ, R92.H0_H0 ;  /* 0x2000005cff517230 */ /* 0x000fc40000004100 */
[----:B------:R-:W-:Y:S01]  /*30d0*/  FFMA.FTZ R96, R91, R94, R96 ;  /* 0x0000005e5b607223 */ /* 0x000fe20000010060 */
[----:B------:R-:W-:Y:S01]  /*30e0*/  HADD2.F32 R93, -RZ, R80.H0_H0 ;  /* 0x20000050ff5d7230 */ /* 0x000fe20000004100 */
[----:B------:R-:W-:Y:S01]  /*30f0*/  F2FP.SATFINITE.E4M3.F32.PACK_AB_MERGE_C R39, R90, R39, RZ ;  /* 0x000000275a27723e */ /* 0x000fe200048070ff */
[----:B------:R-:W-:Y:S01]  /*3100*/  HADD2.F32 R92, -RZ, R92.H1_H1 ;  /* 0x3000005cff5c7230 */ /* 0x000fe20000004100 */
[----:B------:R-:W-:Y:S01]  /*3110*/  F2FP.SATFINITE.E4M3.F32.PACK_AB_MERGE_C R8, R41, R40, R46 ;  /* 0x000000282908723e */ /* 0x000fe2000480702e */
[--C-:B------:R-:W-:Y:S02]  /*3120*/  HADD2.F32 R80, -RZ, R10.reuse.H0_H0 ;  /* 0x2000000aff507230 */ /* 0x100fe40000004100 */
[----:B------:R-:W-:Y:S01]  /*3130*/  FMUL.FTZ R95, R81, R93 ;  /* 0x0000005d515f7220 */ /* 0x000fe20000410000 */
[----:B------:R-:W-:Y:S01]  /*3140*/  HADD2.F32 R10, -RZ, R10.H1_H1 ;  /* 0x3000000aff0a7230 */ /* 0x000fe20000004100 */
[----:B------:R-:W-:Y:S01]  /*3150*/  F2FP.SATFINITE.E4M3.F32.PACK_AB_MERGE_C R11, R96, R11, RZ ;  /* 0x0000000b600b723e */ /* 0x000fe200048070ff */
[----:B------:R-:W-:-:S02]  /*3160*/  HADD2.F32 R91, -RZ, R79.H0_H0 ;  /* 0x2000004fff5b7230 */ /* 0x000fc40000004100 */
[----:B------:R-:W-:Y:S02]  /*3170*/  HADD2.F32 R79, -RZ, R38.H0_H0 ;  /* 0x20000026ff4f7230 */ /* 0x000fe40000004100 */
[----:B------:R-:W-:Y:S01]  /*3180*/  FMUL.FTZ R38, R92, R93 ;  /* 0x0000005d5c267220 */ /* 0x000fe20000410000 */
[----:B------:R-:W-:Y:S02]  /*3190*/  HADD2.F32 R78, -RZ, R78.H0_H0 ;  /* 0x2000004eff4e7230 */ /* 0x000fe40000004100 */
[-C--:B------:R-:W-:Y:S01]  /*31a0*/  FMUL.FTZ R93, R10, R91.reuse ;  /* 0x0000005b0a5d7220 */ /* 0x080fe20000410000 */
[----:B------:R-:W-:-:S03]  /*31b0*/  FMUL.FTZ R91, R80, R91 ;  /* 0x0000005b505b7220 */ /* 0x000fc60000410000 */
[-C--:B------:R-:W-:Y:S01]  /*31c0*/  FFMA.FTZ R93, R80, R79.reuse, -R93 ;  /* 0x0000004f505d7223 */ /* 0x080fe2000001085d */
[----:B------:R-:W-:Y:S01]  /*31d0*/  FFMA.FTZ R10, R10, R79, R91 ;  /* 0x0000004f0a0a7223 */ /* 0x000fe2000001005b */
[-C--:B------:R-:W-:Y:S01]  /*31e0*/  FFMA.FTZ R38, R81, R78.reuse, -R38 ;  /* 0x0000004e51267223 */ /* 0x080fe20000010826 */
[----:B------:R-:W-:-:S03]  /*31f0*/  FFMA.FTZ R95, R92, R78, R95 ;  /* 0x0000004e5c5f7223 */ /* 0x000fc6000001005f */
[----:B------:R-:W-:Y:S02]  /*3200*/  F2FP.SATFINITE.E4M3.F32.PACK_AB_MERGE_C R10, R10, R93, R11 ;  /* 0x0000005d0a0a723e */ /* 0x000fe4000480700b */
[----:B------:R-:W-:-:S07]  /*3210*/  F2FP.SATFINITE.E4M3.F32.PACK_AB_MERGE_C R11, R95, R38, R39 ;  /* 0x000000265f0b723e */ /* 0x000fce0004807027 */
.L_x_339:
[----:B------:R-:W-:Y:S05]  /*3220*/  BSYNC B2 ;  /* 0x0000000000027941 */ /* 0x000fea0003800000 */
.L_x_338:
[----:B--2---:R1:W-:Y:S02]  /*3230*/  STG.E.128 desc[UR40][R32.64], R8 ;  /* 0x0000000820007986 */ /* 0x0043e4000c101d28 */
.L_x_337:
[----:B------:R-:W-:Y:S05]  /*3240*/  BSYNC B1 ;  /* 0x0000000000017941 */ /* 0x000fea0003800000 */
.L_x_336:
[----:B------:R-:W-:Y:S01]  /*3250*/  ISETP.NE.AND P4, PT, R31, RZ, PT ;  /* 0x000000ff1f00720c */ /* 0x000fe20003f85270 */
[----:B------:R-:W-:-:S12]  /*3260*/  BSSY B1, `(.L_x_340) ;  /* 0x0000070000017945 */ /* 0x000fd80003800000 */
[----:B------:R-:W-:Y:S05]  /*3270*/  @!P4 BRA `(.L_x_341) ;  /* 0x0000000400b8c947 */ /* 0x000fea0003800000 */
[----:B------:R-:W2:Y:S01]  /*3280*/  LDL R38, [R1+0x8] ;  /* 0x0000080001267983 */ /* 0x000ea20000100800 */
[----:B------:R-:W-:Y:S03]  /*3290*/  BSSY B2, `(.L_x_342) ;  /* 0x000006b000027945 */ /* 0x000fe60003800000 */
[----:B-1----:R1:W3:Y:S01]  /*32a0*/  LDS.128 R8, [R85+0x14800] ;  /* 0x0148000055087984 */ /* 0x0022e20000000c00 */
[----:B--2---:R-:W-:-:S13]  /*32b0*/  ISETP.GE.AND P4, PT, R38, R88, PT ;  /* 0x000000582600720c */ /* 0x004fda0003f86270 */
[----:B-1-3--:R-:W-:Y:S05]  /*32c0*/  @P4 BRA `(.L_x_343) ;  /* 0x00000004009c4947 */ /* 0x00afea0003800000 */
[----:B------:R-:W-:Y:S02]  /*32d0*/  SHF.R.U32.HI R41, RZ, 0x8, R35 ;  /* 0x00000008ff297819 */ /* 0x000fe40000011623 */
[----:B------:R-:W-:Y:S02]  /*32e0*/  SHF.R.U32.HI R36, RZ, 0x8, R37 ;  /* 0x00000008ff247819 */ /* 0x000fe40000011625 */
[----:B------:R-:W-:Y:S02]  /*32f0*/  LOP3.LUT R34, R35, 0xff0000ff, RZ, 0xc0, !PT ;  /* 0xff0000ff23227812 */ /* 0x000fe400078ec0ff */
[----:B------:R-:W-:Y:S01]  /*3300*/  SHF.R.U32.HI R39, RZ, 0x10, R35 ;  /* 0x00000010ff277819 */ /* 0x000fe20000011623 */
[----:B------:R-:W-:Y:S01]  /*3310*/  IMAD.SHL.U32 R35, R41, 0x100, RZ ;  /* 0x0000010029237824 */ /* 0x000fe200078e00ff */
[----:B------:R-:W-:Y:S02]  /*3320*/  LOP3.LUT R38, R37, 0xff0000ff, RZ, 0xc0, !PT ;  /* 0xff0000ff25267812 */ /* 0x000fe400078ec0ff */
[----:B------:R-:W-:Y:S01]  /*3330*/  SHF.R.U32.HI R40, RZ, 0x10, R37 ;  /* 0x00000010ff287819 */ /* 0x000fe20000011625 */
[----:B------:R-:W-:Y:S01]  /*3340*/  IMAD.SHL.U32 R37, R36, 0x100, RZ ;  /* 0x0000010024257824 */ /* 0x000fe200078e00ff */
[----:B------:R-:W-:Y:S01]  /*3350*/  LOP3.LUT R34, R34, 0xff00, R35, 0xf8, !PT ;  /* 0x0000ff0022227812 */ /* 0x000fe200078ef823 */
[----:B------:R-:W-:-:S02]  /*3360*/  IMAD.U32 R35, R39, 0x10000, RZ ;  /* 0x0001000027237824 */ /* 0x000fc400078e00ff */
[----:B------:R-:W-:Y:S01]  /*3370*/  IMAD.MOV.U32 R36, RZ, RZ, R8 ;  /* 0x000000ffff247224 */ /* 0x000fe200078e0008 */
[----:B------:R-:W-:Y:S01]  /*3380*/  LOP3.LUT R37, R38, 0xff00, R37, 0xf8, !PT ;  /* 0x0000ff0026257812 */ /* 0x000fe200078ef825 */
[----:B------:R-:W-:Y:S01]  /*3390*/  IMAD.U32 R40, R40, 0x10000, RZ ;  /* 0x0001000028287824 */ /* 0x000fe200078e00ff */
[----:B------:R-:W-:Y:S02]  /*33a0*/  F2FP.F16.E4M3.UNPACK_B R38, R45.H1 ;  /* 0x0000002dff26723e */ /* 0x000fe400030006ff */
[-C--:B------:R-:W-:Y:S02]  /*33b0*/  F2FP.F16.E4M3.UNPACK_B R8, R9.reuse ;  /* 0x00000009ff08723e */ /* 0x080fe400020006ff */
[----:B------:R-:W-:Y:S01]  /*33c0*/  LOP3.LUT R34, R34, 0xff0000, R35, 0xf8, !PT ;  /* 0x00ff000022227812 */ /* 0x000fe200078ef823 */
[----:B------:R-:W-:Y:S01]  /*33d0*/  HADD2.F32 R46, -RZ, R38.H0_H0 ;  /* 0x20000026ff2e7230 */ /* 0x000fe20000004100 */
[----:B------:R-:W-:Y:S01]  /*33e0*/  LOP3.LUT R35, R37, 0xff0000, R40, 0xf8, !PT ;  /* 0x00ff000025237812 */ /* 0x000fe200078ef828 */
[--C-:B------:R-:W-:Y:S01]  /*33f0*/  HADD2.F32 R37, -RZ, R8.reuse.H1_H1 ;  /* 0x30000008ff257230 */ /* 0x100fe20000004100 */
[----:B------:R-:W-:Y:S01]  /*3400*/  F2FP.F16.E4M3.UNPACK_B R40, R44.H1 ;  /* 0x0000002cff28723e */ /* 0x000fe200030006ff */
[----:B------:R-:W-:Y:S01]  /*3410*/  HADD2.F32 R8, -RZ, R8.H0_H0 ;  /* 0x20000008ff087230 */ /* 0x000fe20000004100 */
[----:B------:R-:W-:Y:S01]  /*3420*/  F2FP.F16.E4M3.UNPACK_B R9, R9.H1 ;  /* 0x00000009ff09723e */ /* 0x000fe200030006ff */
[----:B------:R-:W-:-:S02]  /*3430*/  HADD2.F32 R47, -RZ, R38.H1_H1 ;  /* 0x30000026ff2f7230 */ /* 0x000fc40000004100 */
[CC--:B------:R-:W-:Y:S01]  /*3440*/  FMUL.FTZ R79, R37.reuse, R46.reuse ;  /* 0x0000002e254f7220 */ /* 0x0c0fe20000410000 */
[--C-:B------:R-:W-:Y:S02]  /*3450*/  HADD2.F32 R41, -RZ, R40.reuse.H0_H0 ;  /* 0x20000028ff297230 */ /* 0x100fe40000004100 */
[C---:B------:R-:W-:Y:S01]  /*3460*/  FMUL.FTZ R46, R8.reuse, R46 ;  /* 0x0000002e082e7220 */ /* 0x040fe20000410000 */
[--C-:B------:R-:W-:Y:S01]  /*3470*/  HADD2.F32 R39, -RZ, R9.reuse.H1_H1 ;  /* 0x30000009ff277230 */ /* 0x100fe20000004100 */
[----:B------:R-:W-:Y:S01]  /*3480*/  F2FP.F16.E4M3.UNPACK_B R45, R45 ;  /* 0x0000002dff2d723e */ /* 0x000fe200020006ff */
[----:B------:R-:W-:Y:S02]  /*3490*/  HADD2.F32 R38, -RZ, R9.H0_H0 ;  /* 0x20000009ff267230 */ /* 0x000fe40000004100 */
[-C--:B------:R-:W-:Y:S01]  /*34a0*/  FFMA.FTZ R8, R8, R41.reuse, -R79 ;  /* 0x0000002908087223 */ /* 0x080fe2000001084f */
[----:B------:R-:W-:Y:S02]  /*34b0*/  HADD2.F32 R40, -RZ, R40.H1_H1 ;  /* 0x30000028ff287230 */ /* 0x000fe40000004100 */
[----:B------:R-:W-:Y:S01]  /*34c0*/  FFMA.FTZ R9, R37, R41, R46 ;  /* 0x0000002925097223 */ /* 0x000fe2000001002e */
[CC--:B------:R-:W-:Y:S01]  /*34d0*/  FMUL.FTZ R79, R39.reuse, R47.reuse ;  /* 0x0000002f274f7220 */ /* 0x0c0fe20000410000 */
[C---:B------:R-:W-:Y:S01]  /*34e0*/  FMUL.FTZ R78, R38.reuse, R47 ;  /* 0x0000002f264e7220 */ /* 0x040fe20000410000 */
[-C--:B------:R-:W-:Y:S01]  /*34f0*/  F2FP.F16.E4M3.UNPACK_B R37, R36.reuse.H1 ;  /* 0x00000024ff25723e */ /* 0x080fe200030006ff */
[----:B------:R-:W-:Y:S01]  /*3500*/  HADD2.F32 R41, -RZ, R45.H1_H1 ;  /* 0x3000002dff297230 */ /* 0x000fe20000004100 */
[----:B------:R-:W-:Y:S01]  /*3510*/  F2FP.F16.E4M3.UNPACK_B R36, R36 ;  /* 0x00000024ff24723e */ /* 0x000fe200020006ff */
[-C--:B------:R-:W-:Y:S01]  /*3520*/  FFMA.FTZ R79, R38, R40.reuse, -R79 ;  /* 0x00000028264f7223 */ /* 0x080fe2000001084f */
[----:B------:R-:W-:Y:S01]  /*3530*/  FFMA.FTZ R80, R39, R40, R78 ;  /* 0x0000002827507223 */ /* 0x000fe2000001004e */
[----:B------:R-:W-:Y:S01]  /*3540*/  F2FP.F16.E4M3.UNPACK_B R44, R44 ;  /* 0x0000002cff2c723e */ /* 0x000fe200020006ff */
[----:B------:R-:W-:-:S02]  /*3550*/  HADD2.F32 R40, -RZ, R37.H1_H1 ;  /* 0x30000025ff287230 */ /* 0x000fc40000004100 */
[----:B------:R-:W-:Y:S02]  /*3560*/  HADD2.F32 R39, -RZ, R37.H0_H0 ;  /* 0x20000025ff277230 */ /* 0x000fe40000004100 */
[----:B------:R-:W-:Y:S02]  /*3570*/  HADD2.F32 R45, -RZ, R45.H0_H0 ;  /* 0x2000002dff2d7230 */ /* 0x000fe40000004100 */
[-C--:B------:R-:W-:Y:S01]  /*3580*/  FMUL.FTZ R78, R40, R41.reuse ;  /* 0x00000029284e7220 */ /* 0x080fe20000410000 */
[--C-:B------:R-:W-:Y:S02]  /*3590*/  HADD2.F32 R38, -RZ, R36.reuse.H1_H1 ;  /* 0x30000024ff267230 */ /* 0x100fe40000004100 */
[----:B------:R-:W-:Y:S01]  /*35a0*/  FMUL.FTZ R41, R39, R41 ;  /* 0x0000002927297220 */ /* 0x000fe20000410000 */
[----:B------:R-:W-:Y:S02]  /*35b0*/  HADD2.F32 R37, -RZ, R36.H0_H0 ;  /* 0x20000024ff257230 */ /* 0x000fe40000004100 */
[----:B------:R-:W-:-:S02]  /*35c0*/  HADD2.F32 R36, -RZ, R44.H1_H1 ;  /* 0x3000002cff247230 */ /* 0x000fc40000004100 */
[-C--:B------:R-:W-:Y:S01]  /*35d0*/  FMUL.FTZ R46, R38, R45.reuse ;  /* 0x0000002d262e7220 */ /* 0x080fe20000410000 */
[----:B------:R-:W-:Y:S02]  /*35e0*/  HADD2.F32 R44, -RZ, R44.H0_H0 ;  /* 0x2000002cff2c7230 */ /* 0x000fe40000004100 */
[----:B------:R-:W-:Y:S01]  /*35f0*/  FMUL.FTZ R45, R37, R45 ;  /* 0x0000002d252d7220 */ /* 0x000fe20000410000 */
[-C--:B------:R-:W-:Y:S01]  /*3600*/  FFMA.FTZ R39, R39, R36.reuse, -R78 ;  /* 0x0000002427277223 */ /* 0x080fe2000001084e */
[----:B------:R-:W-:Y:S01]  /*3610*/  FFMA.FTZ R78, R40, R36, R41 ;  /* 0x00000024284e7223 */ /* 0x000fe20000010029 */
[-C--:B------:R-:W-:Y:S01]  /*3620*/  FFMA.FTZ R36, R37, R44.reuse, -R46 ;  /* 0x0000002c25247223 */ /* 0x080fe2000001082e */
[----:B------:R-:W-:Y:S01]  /*3630*/  FFMA.FTZ R37, R38, R44, R45 ;  /* 0x0000002c26257223 */ /* 0x000fe2000001002d */
[----:B------:R-:W-:Y:S02]  /*3640*/  F2FP.F16.E4M3.UNPACK_B R40, R11.H1 ;  /* 0x0000000bff28723e */ /* 0x000fe400030006ff */
[----:B------:R-:W-:-:S02]  /*3650*/  F2FP.SATFINITE.E4M3.F32.PACK_AB_MERGE_C R38, R80, R79, RZ ;  /* 0x0000004f5026723e */ /* 0x000fc400048070ff */
[-C--:B------:R-:W-:Y:S01]  /*3660*/  F2FP.F16.E4M3.UNPACK_B R80, R35.reuse.H1 ;  /* 0x00000023ff50723e */ /* 0x080fe200030006ff */
[--C-:B------:R-:W-:Y:S01]  /*3670*/  HADD2.F32 R44, -RZ, R40.reuse.H0_H0 ;  /* 0x20000028ff2c7230 */ /* 0x100fe20000004100 */
[----:B------:R-:W-:Y:S01]  /*3680*/  F2FP.F16.E4M3.UNPACK_B R41, R10.H1 ;  /* 0x0000000aff29723e */ /* 0x000fe200030006ff */
[----:B------:R-:W-:Y:S01]  /*3690*/  HADD2.F32 R45, -RZ, R40.H1_H1 ;  /* 0x30000028ff2d7230 */ /* 0x000fe20000004100 */
[----:B------:R-:W-:Y:S02]  /*36a0*/  F2FP.F16.E4M3.UNPACK_B R79, R35 ;  /* 0x00000023ff4f723e */ /* 0x000fe400020006ff */
[----:B------:R-:W-:Y:S01]  /*36b0*/  F2FP.SATFINITE.E4M3.F32.PACK_AB_MERGE_C R39, R78, R39, RZ ;  /* 0x000000274e27723e */ /* 0x000fe200048070ff */
[----:B------:R-:W-:Y:S01]  /*36c0*/  HADD2.F32 R78, -RZ, R80.H1_H1 ;  /* 0x30000050ff4e7230 */ /* 0x000fe20000004100 */
[-C--:B------:R-:W-:Y:S01]  /*36d0*/  F2FP.F16.E4M3.UNPACK_B R40, R34.reuse.H1 ;  /* 0x00000022ff28723e */ /* 0x080fe200030006ff */
[----:B------:R-:W-:Y:S01]  /*36e0*/  HADD2.F32 R35, -RZ, R41.H1_H1 ;  /* 0x30000029ff237230 */ /* 0x000fe20000004100 */
[----:B------:R-:W-:Y:S01]  /*36f0*/  F2FP.F16.E4M3.UNPACK_B R46, R34 ;  /* 0x00000022ff2e723e */ /* 0x000fe200020006ff */
[----:B------:R-:W-:-:S02]  /*3700*/  HADD2.F32 R90, -RZ, R79.H1_H1 ;  /* 0x3000004fff5a7230 */ /* 0x000fc40000004100 */
[-C--:B------:R-:W-:Y:S01]  /*3710*/  FMUL.FTZ R81, R45, R78.reuse ;  /* 0x0000004e2d517220 */ /* 0x080fe20000410000 */
[----:B------:R-:W-:Y:S02]  /*3720*/  HADD2.F32 R47, -RZ, R40.H1_H1 ;  /* 0x30000028ff2f7230 */ /* 0x000fe40000004100 */
[C---:B------:R-:W-:Y:S01]  /*3730*/  FMUL.FTZ R94, R44.reuse, R78 ;  /* 0x0000004e2c5e7220 */ /* 0x040fe20000410000 */
[----:B------:R-:W-:Y:S02]  /*3740*/  HADD2.F32 R41, -RZ, R41.H0_H0 ;  /* 0x20000029ff297230 */ /* 0x000fe40000004100 */
[----:B------:R-:W-:Y:S01]  /*3750*/  FMUL.FTZ R92, R35, R90 ;  /* 0x0000005a235c7220 */ /* 0x000fe20000410000 */
[----:B------:R-:W-:Y:S02]  /*3760*/  HADD2.F32 R78, -RZ, R46.H1_H1 ;  /* 0x3000002eff4e7230 */ /* 0x000fe40000004100 */
[----:B------:R-:W-:Y:S01]  /*3770*/  FFMA.FTZ R34, R44, R47, -R81 ;  /* 0x0000002f2c227223 */ /* 0x000fe20000010851 */
[----:B------:R-:W-:Y:S01]  /*3780*/  F2FP.F16.E4M3.UNPACK_B R10, R10 ;  /* 0x0000000aff0a723e */ /* 0x000fe200020006ff */
[----:B------:R-:W-:Y:S01]  /*3790*/  FMUL.FTZ R90, R41, R90 ;  /* 0x0000005a295a7220 */ /* 0x000fe20000410000 */
[----:B------:R-:W-:Y:S01]  /*37a0*/  F2FP.F16.E4M3.UNPACK_B R44, R11 ;  /* 0x0000000bff2c723e */ /* 0x000fe200020006ff */
[----:B------:R-:W-:Y:S01]  /*37b0*/  FFMA.FTZ R11, R45, R47, R94 ;  /* 0x0000002f2d0b7223 */ /* 0x000fe2000001005e */
[-C--:B------:R-:W-:Y:S01]  /*37c0*/  FFMA.FTZ R92, R41, R78.reuse, -R92 ;  /* 0x0000004e295c7223 */ /* 0x080fe2000001085c */
[----:B------:R-:W-:Y:S01]  /*37d0*/  FFMA.FTZ R45, R35, R78, R90 ;  /* 0x0000004e232d7223 */ /* 0x000fe2000001005a */
[----:B------:R-:W-:Y:S01]  /*37e0*/  HADD2.F32 R35, -RZ, R10.H0_H0 ;  /* 0x2000000aff237230 */ /* 0x000fe20000004100 */
[----:B------:R-:W-:Y:S01]  /*37f0*/  F2FP.SATFINITE.E4M3.F32.PACK_AB_MERGE_C R9, R9, R8, R38 ;  /* 0x000000080909723e */ /* 0x000fe20004807026 */
[----:B------:R-:W-:Y:S01]  /*3800*/  HADD2.F32 R41, -RZ, R44.H0_H0 ;  /* 0x2000002cff297230 */ /* 0x000fe20000004100 */
[----:B------:R-:W-:Y:S01]  /*3810*/  F2FP.SATFINITE.E4M3.F32.PACK_AB_MERGE_C R11, R11, R34, RZ ;  /* 0x000000220b0b723e */ /* 0x000fe200048070ff */
[----:B------:R-:W-:Y:S01]  /*3820*/  HADD2.F32 R10, -RZ, R10.H1_H1 ;  /* 0x3000000aff0a7230 */ /* 0x000fe20000004100 */
[----:B------:R-:W-:Y:S01]  /*3830*/  F2FP.SATFINITE.E4M3.F32.PACK_AB_MERGE_C R45, R45, R92, RZ ;  /* 0x0000005c2d2d723e */ /* 0x000fe200048070ff */
[----:B------:R-:W-:Y:S01]  /*3840*/  HADD2.F32 R79, -RZ, R79.H0_H0 ;  /* 0x2000004fff4f7230 */ /* 0x000fe20000004100 */
[----:B------:R-:W-:Y:S01]  /*3850*/  F2FP.SATFINITE.E4M3.F32.PACK_AB_MERGE_C R8, R37, R36, R39 ;  /* 0x000000242508723e */ /* 0x000fe20004807027 */
[----:B------:R-:W-:-:S02]  /*3860*/  HADD2.F32 R44, -RZ, R44.H1_H1 ;  /* 0x3000002cff2c7230 */ /* 0x000fc40000004100 */
[----:B------:R-:W-:Y:S02]  /*3870*/  HADD2.F32 R80, -RZ, R80.H0_H0 ;  /* 0x20000050ff507230 */ /* 0x000fe40000004100 */
[-C--:B------:R-:W-:Y:S01]  /*3880*/  FMUL.FTZ R78, R10, R79.reuse ;  /* 0x0000004f0a4e7220 */ /* 0x080fe20000410000 */
        /* <DEDUP_REMOVED lines=11> */
.L_x_343:
[----:B------:R-:W-:Y:S05]  /*3940*/  BSYNC B2 ;  /* 0x0000000000027941 */ /* 0x000fea0003800000 */
.L_x_342:
[----:B------:R2:W-:Y:S02]  /*3950*/  STG.E.128 desc[UR40][R32.64+0x20], R8 ;  /* 0x0000200820007986 */ /* 0x0005e4000c101d28 */
.L_x_341:
[----:B------:R-:W-:Y:S05]  /*3960*/  BSYNC B1 ;  /* 0x0000000000017941 */ /* 0x000fea0003800000 */
.L_x_340:
[----:B------:R-:W-:Y:S05]  /*3970*/  @P1 BRA `(.L_x_335) ;  /* 0x0000002800c01947 */ /* 0x000fea0003800000 */
[----:B------:R-:W3:Y:S01]  /*3980*/  LDL R34, [R1+0xc] ;  /* 0x00000c0001227983 */ /* 0x000ee20000100800 */
[----:B------:R-:W-:Y:S03]  /*3990*/  BSSY B1, `(.L_x_344) ;  /* 0x000006c000017945 */ /* 0x000fe60003800000 */
[----:B-12---:R1:W2:Y:S01]  /*39a0*/  LDS.128 R8, [R85+0x15800] ;  /* 0x0158000055087984 */ /* 0x0062a20000000c00 */
[----:B---3--:R-:W-:-:S13]  /*39b0*/  ISETP.GE.AND P4, PT, R34, R88, PT ;  /* 0x000000582200720c */ /* 0x008fda0003f86270 */
[----:B-12---:R-:W-:Y:S05]  /*39c0*/  @P4 BRA `(.L_x_345) ;  /* 0x0000000400a04947 */ /* 0x006fea0003800000 */
[--C-:B------:R-:W-:Y:S02]  /*39d0*/  SHF.R.U32.HI R38, RZ, 0x10, R13.reuse ;  /* 0x00000010ff267819 */ /* 0x100fe4000001160d */
[----:B------:R-:W-:Y:S02]  /*39e0*/  SHF.R.U32.HI R12, RZ, 0x8, R13 ;  /* 0x00000008ff0c7819 */ /* 0x000fe4000001160d */
[----:B------:R-:W-:Y:S02]  /*39f0*/  LOP3.LUT R35, R13, 0xff0000ff, RZ, 0xc0, !PT ;  /* 0xff0000ff0d237812 */ /* 0x000fe400078ec0ff */
[--C-:B------:R-:W-:Y:S01]  /*3a00*/  SHF.R.U32.HI R13, RZ, 0x8, R15.reuse ;  /* 0x00000008ff0d7819 */ /* 0x100fe2000001160f */
[----:B------:R-:W-:Y:S01]  /*3a10*/  IMAD.SHL.U32 R12, R12, 0x100, RZ ;  /* 0x000001000c0c7824 */ /* 0x000fe200078e00ff */
[----:B------:R-:W-:Y:S02]  /*3a20*/  SHF.R.U32.HI R37, RZ, 0x10, R15 ;  /* 0x00000010ff257819 */ /* 0x000fe4000001160f */
[----:B------:R-:W-:Y:S01]  /*3a30*/  LOP3.LUT R34, R15, 0xff0000ff, RZ, 0xc0, !PT ;  /* 0xff0000ff0f227812 */ /* 0x000fe200078ec0ff */
[----:B------:R-:W-:Y:S01]  /*3a40*/  IMAD.SHL.U32 R15, R13, 0x100, RZ ;  /* 0x000001000d0f7824 */ /* 0x000fe200078e00ff */
[----:B------:R-:W-:Y:S01]  /*3a50*/  MOV R14, R8 ;  /* 0x00000008000e7202 */ /* 0x000fe20000000f00 */
[----:B------:R-:W-:Y:S01]  /*3a60*/  IMAD.MOV.U32 R13, RZ, RZ, R9 ;  /* 0x000000ffff0d7224 */ /* 0x000fe200078e0009 */
[----:B------:R-:W-:Y:S01]  /*3a70*/  LOP3.LUT R12, R35, 0xff00, R12, 0xf8, !PT ;  /* 0x0000ff00230c7812 */ /* 0x000fe200078ef80c */
[----:B------:R-:W-:Y:S01]  /*3a80*/  IMAD.U32 R9, R38, 0x10000, RZ ;  /* 0x0001000026097824 */ /* 0x000fe200078e00ff */
[----:B------:R-:W-:Y:S01]  /*3a90*/  LOP3.LUT R36, R34, 0xff00, R15, 0xf8, !PT ;  /* 0x0000ff0022247812 */ /* 0x000fe200078ef80f */
[----:B------:R-:W-:Y:S01]  /*3aa0*/  IMAD.U32 R15, R37, 0x10000, RZ ;  /* 0x00010000250f7824 */ /* 0x000fe200078e00ff */
[----:B------:R-:W-:-:S02]  /*3ab0*/  F2FP.F16.E4M3.UNPACK_B R34, R43.H1 ;  /* 0x0000002bff22723e */ /* 0x000fc400030006ff */
        /* <DEDUP_REMOVED lines=8> */
[----:B------:R-:W-:Y:S02]  /*3b40*/  HADD2.F32 R39, -RZ, R34.H1_H1 ;  /* 0x30000022ff277230 */ /* 0x000fe40000004100 */
[----:B------:R-:W-:Y:S01]  /*3b50*/  FMUL.FTZ R41, R15, R38 ;  /* 0x000000260f297220 */ /* 0x000fe20000410000 */
[----:B------:R-:W-:-:S02]  /*3b60*/  HADD2.F32 R37, -RZ, R36.H0_H0 ;  /* 0x20000024ff257230 */ /* 0x000fc40000004100 */
        /* <DEDUP_REMOVED lines=15> */
[--C-:B------:R-:W-:Y:S01]  /*3c60*/  HADD2.F32 R36, -RZ, R15.reuse.H1_H1 ;  /* 0x3000000fff247230 */ /* 0x100fe20000004100 */
[----:B------:R-:W-:Y:S01]  /*3c70*/  F2FP.F16.E4M3.UNPACK_B R39, R9 ;  /* 0x00000009ff27723e */ /* 0x000fe200020006ff */
[----:B------:R-:W-:-:S02]  /*3c80*/  HADD2.F32 R35, -RZ, R15.H0_H0 ;  /* 0x2000000fff237230 */ /* 0x000fc40000004100 */
[----:B------:R-:W-:Y:S02]  /*3c90*/  HADD2.F32 R43, -RZ, R43.H0_H0 ;  /* 0x2000002bff2b7230 */ /* 0x000fe40000004100 */
[-C--:B------:R-:W-:Y:S01]  /*3ca0*/  FMUL.FTZ R40, R36, R37.reuse ;  /* 0x0000002524287220 */ /* 0x080fe20000410000 */
[--C-:B------:R-:W-:Y:S02]  /*3cb0*/  HADD2.F32 R34, -RZ, R14.reuse.H1_H1 ;  /* 0x3000000eff227230 */ /* 0x100fe40000004100 */
[----:B------:R-:W-:Y:S01]  /*3cc0*/  FMUL.FTZ R37, R35, R37 ;  /* 0x0000002523257220 */ /* 0x000fe20000410000 */
[----:B------:R-:W-:Y:S02]  /*3cd0*/  HADD2.F32 R15, -RZ, R14.H0_H0 ;  /* 0x2000000eff0f7230 */ /* 0x000fe40000004100 */
[--C-:B------:R-:W-:Y:S02]  /*3ce0*/  HADD2.F32 R14, -RZ, R42.reuse.H1_H1 ;  /* 0x3000002aff0e7230 */ /* 0x100fe40000004100 */
[----:B------:R-:W-:Y:S01]  /*3cf0*/  FMUL.FTZ R38, R34, R43 ;  /* 0x0000002b22267220 */ /* 0x000fe20000410000 */
[----:B------:R-:W-:-:S02]  /*3d00*/  HADD2.F32 R42, -RZ, R42.H0_H0 ;  /* 0x2000002aff2a7230 */ /* 0x000fc40000004100 */
[----:B------:R-:W-:Y:S01]  /*3d10*/  FMUL.FTZ R43, R15, R43 ;  /* 0x0000002b0f2b7220 */ /* 0x000fe20000410000 */
[-C--:B------:R-:W-:Y:S01]  /*3d20*/  FFMA.FTZ R35, R35, R14.reuse, -R40 ;  /* 0x0000000e23237223 */ /* 0x080fe20000010828 */
[----:B------:R-:W-:Y:S01]  /*3d30*/  FFMA.FTZ R36, R36, R14, R37 ;  /* 0x0000000e24247223 */ /* 0x000fe20000010025 */
[-C--:B------:R-:W-:Y:S01]  /*3d40*/  FFMA.FTZ R14, R15, R42.reuse, -R38 ;  /* 0x0000002a0f0e7223 */ /* 0x080fe20000010826 */
[----:B------:R-:W-:Y:S01]  /*3d50*/  FFMA.FTZ R15, R34, R42, R43 ;  /* 0x0000002a220f7223 */ /* 0x000fe2000001002b */
[----:B------:R-:W-:Y:S02]  /*3d60*/  F2FP.F16.E4M3.UNPACK_B R37, R11.H1 ;  /* 0x0000000bff25723e */ /* 0x000fe400030006ff */
[----:B------:R-:W-:Y:S02]  /*3d70*/  F2FP.F16.E4M3.UNPACK_B R43, R12.H1 ;  /* 0x0000000cff2b723e */ /* 0x000fe400030006ff */
[----:B------:R-:W-:Y:S01]  /*3d80*/  F2FP.SATFINITE.E4M3.F32.PACK_AB_MERGE_C R34, R44, R41, RZ ;  /* 0x000000292c22723e */ /* 0x000fe200048070ff */
[--C-:B------:R-:W-:Y:S01]  /*3d90*/  HADD2.F32 R38, -RZ, R37.reuse.H0_H0 ;  /* 0x20000025ff267230 */ /* 0x100fe20000004100 */
[----:B------:R-:W-:Y:S01]  /*3da0*/  F2FP.SATFINITE.E4M3.F32.PACK_AB_MERGE_C R35, R36, R35, RZ ;  /* 0x000000232423723e */ /* 0x000fe200048070ff */
[----:B------:R-:W-:Y:S01]  /*3db0*/  HADD2.F32 R37, -RZ, R37.H1_H1 ;  /* 0x30000025ff257230 */ /* 0x000fe20000004100 */
[----:B------:R-:W-:Y:S01]  /*3dc0*/  F2FP.F16.E4M3.UNPACK_B R40, R9.H1 ;  /* 0x00000009ff28723e */ /* 0x000fe200030006ff */
[--C-:B------:R-:W-:Y:S01]  /*3dd0*/  HADD2.F32 R44, -RZ, R43.reuse.H1_H1 ;  /* 0x3000002bff2c7230 */ /* 0x100fe20000004100 */
[----:B------:R-:W-:Y:S01]  /*3de0*/  F2FP.F16.E4M3.UNPACK_B R36, R10.H1 ;  /* 0x0000000aff24723e */ /* 0x000fe200030006ff */
[----:B------:R-:W-:Y:S01]  /*3df0*/  HADD2.F32 R43, -RZ, R43.H0_H0 ;  /* 0x2000002bff2b7230 */ /* 0x000fe20000004100 */
[----:B------:R-:W-:Y:S01]  /*3e00*/  F2FP.F16.E4M3.UNPACK_B R42, R12 ;  /* 0x0000000cff2a723e */ /* 0x000fe200020006ff */
[----:B------:R-:W-:-:S02]  /*3e10*/  HADD2.F32 R41, -RZ, R40.H1_H1 ;  /* 0x30000028ff297230 */ /* 0x000fc40000004100 */
[----:B------:R-:W-:Y:S01]  /*3e20*/  FMUL.FTZ R9, R37, R44 ;  /* 0x0000002c25097220 */ /* 0x000fe20000410000 */
[----:B------:R-:W-:Y:S01]  /*3e30*/  HADD2.F32 R12, -RZ, R36.H1_H1 ;  /* 0x30000024ff0c7230 */ /* 0x000fe20000004100 */
[----:B------:R-:W-:Y:S01]  /*3e40*/  F2FP.F16.E4M3.UNPACK_B R11, R11 ;  /* 0x0000000bff0b723e */ /* 0x000fe200020006ff */
[----:B------:R-:W-:Y:S02]  /*3e50*/  HADD2.F32 R45, -RZ, R42.H1_H1 ;  /* 0x3000002aff2d7230 */ /* 0x000fe40000004100 */
[----:B------:R-:W-:Y:S01]  /*3e60*/  FFMA.FTZ R46, R38, R41, -R9 ;  /* 0x00000029262e7223 */ /* 0x000fe20000010809 */
[----:B------:R-:W-:Y:S01]  /*3e70*/  HADD2.F32 R36, -RZ, R36.H0_H0 ;  /* 0x20000024ff247230 */ /* 0x000fe20000004100 */
[----:B------:R-:W-:Y:S01]  /*3e80*/  F2FP.F16.E4M3.UNPACK_B R10, R10 ;  /* 0x0000000aff0a723e */ /* 0x000fe200020006ff */
[----:B------:R-:W-:Y:S02]  /*3e90*/  HADD2.F32 R9, -RZ, R39.H1_H1 ;  /* 0x30000027ff097230 */ /* 0x000fe40000004100 */
[-C--:B------:R-:W-:Y:S01]  /*3ea0*/  FMUL.FTZ R47, R12, R45.reuse ;  /* 0x0000002d0c2f7220 */ /* 0x080fe20000410000 */
[----:B------:R-:W-:Y:S01]  /*3eb0*/  FMUL.FTZ R44, R38, R44 ;  /* 0x0000002c262c7220 */ /* 0x000fe20000410000 */
[----:B------:R-:W-:Y:S01]  /*3ec0*/  FMUL.FTZ R45, R36, R45 ;  /* 0x0000002d242d7220 */ /* 0x000fe20000410000 */
[----:B------:R-:W-:-:S02]  /*3ed0*/  HADD2.F32 R42, -RZ, R42.H0_H0 ;  /* 0x2000002aff2a7230 */ /* 0x000fc40000004100 */
[----:B------:R-:W-:Y:S01]  /*3ee0*/  FFMA.FTZ R47, R36, R9, -R47 ;  /* 0x00000009242f7223 */ /* 0x000fe2000001082f */
[----:B------:R-:W-:Y:S01]  /*3ef0*/  FFMA.FTZ R79, R37, R41, R44 ;  /* 0x00000029254f7223 */ /* 0x000fe2000001002c */
[----:B------:R-:W-:Y:S01]  /*3f00*/  FFMA.FTZ R38, R12, R9, R45 ;  /* 0x000000090c267223 */ /* 0x000fe2000001002d */
[--C-:B------:R-:W-:Y:S02]  /*3f10*/  HADD2.F32 R12, -RZ, R11.reuse.H0_H0 ;  /* 0x2000000bff0c7230 */ /* 0x100fe40000004100 */
[--C-:B------:R-:W-:Y:S01]  /*3f20*/  HADD2.F32 R9, -RZ, R10.reuse.H0_H0 ;  /* 0x2000000aff097230 */ /* 0x100fe20000004100 */
[----:B------:R-:W-:Y:S01]  /*3f30*/  F2FP.SATFINITE.E4M3.F32.PACK_AB_MERGE_C R46, R79, R46, RZ ;  /* 0x0000002e4f2e723e */ /* 0x000fe200048070ff */
[----:B------:R-:W-:Y:S02]  /*3f40*/  HADD2.F32 R11, -RZ, R11.H1_H1 ;  /* 0x3000000bff0b7230 */ /* 0x000fe40000004100 */
[----:B------:R-:W-:Y:S01]  /*3f50*/  FMUL.FTZ R44, R12, R43 ;  /* 0x0000002b0c2c7220 */ /* 0x000fe20000410000 */
[----:B------:R-:W-:-:S02]  /*3f60*/  HADD2.F32 R10, -RZ, R10.H1_H1 ;  /* 0x3000000aff0a7230 */ /* 0x000fc40000004100 */
[-C--:B------:R-:W-:Y:S01]  /*3f70*/  FMUL.FTZ R37, R9, R42.reuse ;  /* 0x0000002a09257220 */ /* 0x080fe20000410000 */
[----:B------:R-:W-:Y:S02]  /*3f80*/  HADD2.F32 R40, -RZ, R40.H0_H0 ;  /* 0x20000028ff287230 */ /* 0x000fe40000004100 */
[C---:B------:R-:W-:Y:S01]  /*3f90*/  FMUL.FTZ R41, R11.reuse, R43 ;  /* 0x0000002b0b297220 */ /* 0x040fe20000410000 */
[----:B------:R-:W-:Y:S02]  /*3fa0*/  HADD2.F32 R39, -RZ, R39.H0_H0 ;  /* 0x20000027ff277230 */ /* 0x000fe40000004100 */
[----:B------:R-:W-:Y:S01]  /*3fb0*/  FMUL.FTZ R36, R10, R42 ;  /* 0x0000002a0a247220 */ /* 0x000fe20000410000 */
[----:B------:R-:W-:Y:S01]  /*3fc0*/  F2FP.SATFINITE.E4M3.F32.PACK_AB_MERGE_C R38, R38, R47, RZ ;  /* 0x0000002f2626723e */ /* 0x000fe200048070ff */
[-C--:B------:R-:W-:Y:S01]  /*3fd0*/  FFMA.FTZ R41, R12, R40.reuse, -R41 ;  /* 0x000000280c297223 */ /* 0x080fe20000010829 */
[----:B------:R-:W-:Y:S01]  /*3fe0*/  FFMA.FTZ R44, R11, R40, R44 ;  /* 0x000000280b2c7223 */ /* 0x000fe2000001002c */
[-C--:B------:R-:W-:Y:S01]  /*3ff0*/  FFMA.FTZ R36, R9, R39.reuse, -R36 ;  /* 0x0000002709247223 */ /* 0x080fe20000010824 */
[----:B------:R-:W-:Y:S01]  /*4000*/  FFMA.FTZ R37, R10, R39, R37 ;  /* 0x000000270a257223 */ /* 0x000fe20000010025 */
[----:B------:R-:W-:-:S02]  /*4010*/  F2FP.SATFINITE.E4M3.F32.PACK_AB_MERGE_C R9, R13, R8, R34 ;  /* 0x000000080d09723e */ /* 0x000fc40004807022 */
[----:B------:R-:W-:Y:S02]  /*4020*/  F2FP.SATFINITE.E4M3.F32.PACK_AB_MERGE_C R8, R15, R14, R35 ;  /* 0x0000000e0f08723e */ /* 0x000fe40004807023 */
[----:B------:R-:W-:Y:S02]  /*4030*/  F2FP.SATFINITE.E4M3.F32.PACK_AB_MERGE_C R10, R37, R36, R38 ;  /* 0x00000024250a723e */ /* 0x000fe40004807026 */
[----:B------:R-:W-:-:S07]  /*4040*/  F2FP.SATFINITE.E4M3.F32.PACK_AB_MERGE_C R11, R44, R41, R46 ;  /* 0x000000292c0b723e */ /* 0x000fce000480702e */
.L_x_345:
[----:B------:R-:W-:Y:S05]  /*4050*/  BSYNC B1 ;  /* 0x0000000000017941 */ /* 0x000fea0003800000 */
.L_x_344:
[----:B------:R1:W-:Y:S01]  /*4060*/  STG.E.128 desc[UR40][R32.64+0x40], R8 ;  /* 0x0000400820007986 */ /* 0x0003e2000c101d28 */
[----:B------:R-:W-:Y:S05]  /*4070*/  BRA `(.L_x_335) ;  /* 0x0000002400007947 */ /* 0x000fea0003800000 */
.L_x_329:
[----:B------:R-:W-:Y:S01]  /*4080*/  ISETP.GE.AND P4, PT, R22, R86, PT ;  /* 0x000000561600720c */ /* 0x000fe20003f86270 */
[----:B------:R-:W-:Y:S01]  /*4090*/  BSSY B1, `(.L_x_346) ;  /* 0x000001a000017945 */ /* 0x000fe20003800000 */
[----:B------:R-:W-:Y:S02]  /*40a0*/  CS2R R10, SRZ ;  /* 0x00000000000a7805 */ /* 0x000fe4000001ff00 */
[----:B------:R-:W-:Y:S02]  /*40b0*/  CS2R R8, SRZ ;  /* 0x0000000000087805 */ /* 0x000fe4000001ff00 */
[----:B------:R-:W-:Y:S02]  /*40c0*/  CS2R R14, SRZ ;  /* 0x00000000000e7805 */ /* 0x000fe4000001ff00 */
[----:B------:R-:W-:Y:S02]  /*40d0*/  CS2R R12, SRZ ;  /* 0x00000000000c7805 */ /* 0x000fe4000001ff00 */
[----:B------:R-:W-:-:S02]  /*40e0*/  CS2R R34, SRZ ;  /* 0x0000000000227805 */ /* 0x000fc4000001ff00 */
[----:B------:R-:W-:Y:S02]  /*40f0*/  CS2R R32, SRZ ;  /* 0x0000000000207805 */ /* 0x000fe4000001ff00 */
[----:B------:R-:W-:Y:S02]  /*4100*/  CS2R R38, SRZ ;  /* 0x0000000000267805 */ /* 0x000fe4000001ff00 */
[----:B------:R-:W-:Y:S01]  /*4110*/  CS2R R36, SRZ ;  /* 0x0000000000247805 */ /* 0x000fe2000001ff00 */
[----:B------:R-:W-:Y:S06]  /*4120*/  @P4 BRA `(.L_x_347) ;  /* 0x0000000000404947 */ /* 0x000fec0003800000 */
[----:B------:R-:W-:Y:S02]  /*4130*/  ULDC.64 UR4, c[0x0][0x3e8] ;  /* 0x0000fa0000047ab9 */ /* 0x000fe40000000a00 */
[----:B------:R-:W-:-:S04]  /*4140*/  IADD3 R44, P3, P5, R54, UR4, R44 ;  /* 0x00000004362c7c10 */ /* 0x000fc8000fd7e02c */
[----:B------:R-:W-:Y:S01]  /*4150*/  IADD3.X R45, R21, UR5, R47, P3, P5 ;  /* 0x00000005152d7c10 */ /* 0x000fe20009fea42f */
[----:B------:R-:W-:Y:S02]  /*4160*/  ULDC.64 UR4, c[0x0][0x400] ;  /* 0x0001000000047ab9 */ /* 0x000fe40000000a00 */
[----:B------:R-:W-:-:S04]  /*4170*/  IADD3 R42, P3, P5, R50, UR4, R42 ;  /* 0x00000004322a7c10 */ /* 0x000fc8000fd7e02a */
[----:B------:R-:W-:Y:S02]  /*4180*/  IADD3.X R43, R5, UR5, R46, P3, P5 ;  /* 0x00000005052b7c10 */ /* 0x000fe40009fea42e */
[----:B------:R-:W-:Y:S02]  /*4190*/  ISETP.GE.AND P3, PT, R18, R88, PT ;  /* 0x000000581200720c */ /* 0x000fe40003f66270 */
[----:B------:R-:W-:Y:S02]  /*41a0*/  CS2R R10, SRZ ;  /* 0x00000000000a7805 */ /* 0x000fe4000001ff00 */
[----:B------:R-:W-:Y:S02]  /*41b0*/  CS2R R8, SRZ ;  /* 0x0000000000087805 */ /* 0x000fe4000001ff00 */
[----:B------:R-:W-:Y:S02]  /*41c0*/  CS2R R34, SRZ ;  /* 0x0000000000227805 */ /* 0x000fe4000001ff00 */
[----:B------:R-:W-:-:S05]  /*41d0*/  CS2R R32, SRZ ;  /* 0x0000000000207805 */ /* 0x000fca000001ff00 */
[----:B------:R0:W5:Y:S04]  /*41e0*/  @!P3 LDG.E.128 R12, desc[UR40][R44.64] ;  /* 0x000000282c0cb981 */ /* 0x000168000c1e1d00 */
[----:B------:R0:W5:Y:S01]  /*41f0*/  @!P3 LDG.E.128 R36, desc[UR40][R42.64] ;  /* 0x000000282a24b981 */ /* 0x000162000c1e1d00 */
[----:B------:R-:W-:-:S13]  /*4200*/  ISETP.GE.AND P3, PT, R83, R88, PT ;  /* 0x000000585300720c */ /* 0x000fda0003f66270 */
[----:B------:R0:W5:Y:S04]  /*4210*/  @!P3 LDG.E.128 R8, desc[UR40][R44.64+0x20] ;  /* 0x000020282c08b981 */ /* 0x000168000c1e1d00 */
[----:B------:R0:W5:Y:S02]  /*4220*/  @!P3 LDG.E.128 R32, desc[UR40][R42.64+0x20] ;  /* 0x000020282a20b981 */ /* 0x000164000c1e1d00 */
.L_x_347:
[----:B------:R-:W-:Y:S05]  /*4230*/  BSYNC B1 ;  /* 0x0000000000017941 */ /* 0x000fea0003800000 */
.L_x_346:
[----:B------:R-:W-:Y:S01]  /*4240*/  ISETP.NE.AND P3, PT, R155, 0x3, PT ;  /* 0x000000039b00780c */ /* 0x000fe20003f65270 */
[----:B-----5:R-:W-:Y:S02]  /*4250*/  IMAD.MOV.U32 R91, RZ, RZ, R10 ;  /* 0x000000ffff5b7224 */ /* 0x020fe400078e000a */
[----:B------:R-:W-:Y:S02]  /*4260*/  IMAD.MOV.U32 R90, RZ, RZ, R8 ;  /* 0x000000ffff5a7224 */ /* 0x000fe400078e0008 */
[----:B------:R-:W-:Y:S02]  /*4270*/  IMAD.MOV.U32 R99, RZ, RZ, R14 ;  /* 0x000000ffff637224 */ /* 0x000fe400078e000e */
[----:B------:R-:W-:Y:S02]  /*4280*/  IMAD.MOV.U32 R97, RZ, RZ, R12 ;  /* 0x000000ffff617224 */ /* 0x000fe400078e000c */
[----:B------:R-:W-:Y:S02]  /*4290*/  IMAD.MOV.U32 R92, RZ, RZ, R34 ;  /* 0x000000ffff5c7224 */ /* 0x000fe400078e0022 */
[----:B------:R-:W-:-:S02]  /*42a0*/  IMAD.MOV.U32 R93, RZ, RZ, R32 ;  /* 0x000000ffff5d7224 */ /* 0x000fc400078e0020 */
[----:B------:R-:W-:Y:S02]  /*42b0*/  IMAD.MOV.U32 R98, RZ, RZ, R38 ;  /* 0x000000ffff627224 */ /* 0x000fe400078e0026 */
[----:B------:R-:W-:Y:S01]  /*42c0*/  IMAD.MOV.U32 R100, RZ, RZ, R36 ;  /* 0x000000ffff647224 */ /* 0x000fe200078e0024 */
[----:B------:R-:W-:Y:S06]  /*42d0*/  @!P3 BRA `(.L_x_348) ;  /* 0x000000000004b947 */ /* 0x000fec0003800000 */
[----:B------:R-:W-:Y:S01]  /*42e0*/  BPT.TRAP 0x1 ;  /* 0x000000040000795c */ /* 0x000fe20000300000 */
.L_x_348:
[----:B------:R-:W-:Y:S01]  /*42f0*/  IMAD R84, R17, 0x8, R16 ;  /* 0x0000000811547824 */ /* 0x000fe200078e0210 */
[----:B------:R-:W-:Y:S01]  /*4300*/  SHF.L.U32 R87, R23, 0x1f, RZ ;  /* 0x0000001f17577819 */ /* 0x000fe200000006ff */
[----:B------:R-:W-:Y:S03]  /*4310*/  BSSY B1, `(.L_x_349) ;  /* 0x0000003000017945 */ /* 0x000fe60003800000 */
[----:B------:R-:W1:Y:S02]  /*4320*/  SYNCS.PHASECHK.TRANS64.TRYWAIT P5, [R84+URZ+0x19c90], R87 ;  /* 0x019c9057540075a7 */ /* 0x000e6400080a017f */
[----:B-1----:R-:W-:Y:S05]  /*4330*/  @!P5 BRA `(.L_x_350) ;  /* 0x0000016c00ccd947 */ /* 0x002fea0003800000 */
.L_x_580:
[----:B------:R-:W-:Y:S05]  /*4340*/  BSYNC B1 ;  /* 0x0000000000017941 */ /* 0x000fea0003800000 */
.L_x_349:
[----:B------:R-:W-:Y:S05]  /*4350*/  @P4 BRA `(.L_x_335) ;  /* 0x0000002000484947 */ /* 0x000fea0003800000 */
[----:B------:R-:W2:Y:S01]  /*4360*/  LDC R94, c[0x0][0x2f4] ;  /* 0x0000bd00ff5e7b82 */ /* 0x000ea20000000800 */
[----:B------:R-:W-:Y:S01]  /*4370*/  ISETP.NE.AND P4, PT, R62, RZ, PT ;  /* 0x000000ff3e00720c */ /* 0x000fe20003f85270 */
[----:B------:R-:W-:Y:S01]  /*4380*/  ULDC.64 UR4, c[0x0][0x300] ;  /* 0x0000c00000047ab9 */ /* 0x000fe20000000a00 */
[----:B0-----:R-:W-:Y:S01]  /*4390*/  SHF.R.S32.HI R42, RZ, 0x1f, R22 ;  /* 0x0000001fff2a7819 */ /* 0x001fe20000011416 */
[----:B------:R-:W-:Y:S01]  /*43a0*/  IMAD.MOV.U32 R80, RZ, RZ, R40 ;  /* 0x000000ffff507224 */ /* 0x000fe200078e0028 */
[----:B------:R-:W-:Y:S03]  /*43b0*/  BSSY B1, `(.L_x_351) ;  /* 0x00000fb000017945 */ /* 0x000fe60003800000 */
[----:B------:R-:W-:Y:S02]  /*43c0*/  IMAD R41, R42, UR4, RZ ;  /* 0x000000042a297c24 */ /* 0x000fe4000f8e02ff */
[----:B------:R-:W-:-:S04]  /*43d0*/  IMAD.WIDE.U32 R80, R22, UR4, R80 ;  /* 0x0000000416507c25 */ /* 0x000fc8000f8e0050 */
[----:B------:R-:W-:-:S04]  /*43e0*/  IMAD R41, R22, UR5, R41 ;  /* 0x0000000516297c24 */ /* 0x000fc8000f8e0229 */
[----:B------:R-:W-:Y:S02]  /*43f0*/  IMAD.IADD R95, R41, 0x1, R81 ;  /* 0x00000001295f7824 */ /* 0x000fe400078e0251 */
[----:B--2---:R-:W-:Y:S01]  /*4400*/  IMAD.IADD R96, R94, 0x1, -R63 ;  /* 0x000000015e607824 */ /* 0x004fe200078e0a3f */
[----:B------:R-:W-:Y:S06]  /*4410*/  @!P4 BRA `(.L_x_352) ;  /* 0x0000000c00d0c947 */ /* 0x000fec0003800000 */
[----:B------:R-:W2:Y:S01]  /*4420*/  LDL R42, [R1+0x10] ;  /* 0x00001000012a7983 */ /* 0x000ea20000100800 */
[----:B------:R-:W-:Y:S01]  /*4430*/  SEL R40, R63, R96, !P0 ;  /* 0x000000603f287207 */ /* 0x000fe20004000000 */
[----:B------:R-:W-:Y:S01]  /*4440*/  BSSY B2, `(.L_x_353) ;  /* 0x00000e5000027945 */ /* 0x000fe20003800000 */
[----:B------:R-:W-:Y:S02]  /*4450*/  SHF.R.U32.HI R43, RZ, 0x3, R157 ;  /* 0x00000003ff2b7819 */ /* 0x000fe4000001169d */
[----:B------:R-:W-:Y:S02]  /*4460*/  SHF.R.S32.HI R41, RZ, 0x1f, R40 ;  /* 0x0000001fff297819 */ /* 0x000fe40000011428 */
[----:B------:R-:W-:Y:S02]  /*4470*/  ISETP.GE.AND P4, PT, R18, R88, PT ;  /* 0x000000581200720c */ /* 0x000fe40003f86270 */
[----:B------:R-:W-:-:S04]  /*4480*/  LEA.HI R41, R41, R40, RZ, 0x5 ;  /* 0x0000002829297211 */ /* 0x000fc800078f28ff */
[----:B------:R-:W-:-:S04]  /*4490*/  SHF.R.S32.HI R40, RZ, 0x5, R41 ;  /* 0x00000005ff287819 */ /* 0x000fc80000011429 */
[----:B------:R-:W-:-:S04]  /*44a0*/  LEA.HI.SX32 R40, R75, R40, 0x1c ;  /* 0x000000284b287211 */ /* 0x000fc800078fe2ff */
[C---:B------:R-:W-:Y:S01]  /*44b0*/  LEA.HI R41, R40.reuse, R40, RZ, 0x1 ;  /* 0x0000002828297211 */ /* 0x040fe200078f08ff */
[----:B------:R-:W-:-:S04]  /*44c0*/  IMAD.SHL.U32 R101, R40, 0x10, RZ ;  /* 0x0000001028657824 */ /* 0x000fc800078e00ff */
[----:B------:R-:W-:Y:S01]  /*44d0*/  IMAD.SHL.U32 R41, R41, 0x800, RZ ;  /* 0x0000080029297824 */ /* 0x000fe200078e00ff */
[----:B------:R-:W-:-:S04]  /*44e0*/  LOP3.LUT R40, R157, 0x10, R101, 0xf8, !PT ;  /* 0x000000109d287812 */ /* 0x000fc800078ef865 */
[----:B------:R-:W-:Y:S02]  /*44f0*/  LOP3.LUT R41, R41, 0xfffff000, RZ, 0xc0, !PT ;  /* 0xfffff00029297812 */ /* 0x000fe400078ec0ff */
[----:B------:R-:W-:-:S04]  /*4500*/  LOP3.LUT R40, R40, R43, RZ, 0x3c, !PT ;  /* 0x0000002b28287212 */ /* 0x000fc800078e3cff */
[----:B--2---:R-:W-:Y:S01]  /*4510*/  IADD3 R40, R40, R41, R42 ;  /* 0x0000002928287210 */ /* 0x004fe20007ffe02a */
[----:B------:R-:W-:-:S04]  /*4520*/  IMAD R41, R17, 0x3000, R73 ;  /* 0x0000300011297824 */ /* 0x000fc800078e0249 */
[----:B------:R-:W-:Y:S02]  /*4530*/  IMAD R43, R17, 0x3000, R40 ;  /* 0x00003000112b7824 */ /* 0x000fe400078e0228 */
[C---:B------:R-:W-:Y:S02]  /*4540*/  IMAD.IADD R41, R16.reuse, 0x1, R41 ;  /* 0x0000000110297824 */ /* 0x040fe400078e0229 */
[----:B------:R-:W-:-:S04]  /*4550*/  IMAD.IADD R44, R16, 0x1, R43 ;  /* 0x00000001102c7824 */ /* 0x000fc800078e022b */
[----:B------:R-:W0:Y:S04]  /*4560*/  LDS.128 R40, [R41+0x13800] ;  /* 0x0138000029287984 */ /* 0x000e280000000c00 */
[----:B------:R-:W2:Y:S01]  /*4570*/  LDS.128 R44, [R44+0x13800] ;  /* 0x013800002c2c7984 */ /* 0x000ea20000000c00 */
[----:B------:R-:W-:Y:S05]  /*4580*/  @P4 BRA `(.L_x_354) ;  /* 0x0000000c00404947 */ /* 0x000fea0003800000 */
[----:B------:R-:W-:Y:S02]  /*4590*/  SHF.R.U32.HI R104, RZ, 0x8, R37 ;  /* 0x00000008ff687819 */ /* 0x000fe40000011625 */
[----:B------:R-:W-:Y:S02]  /*45a0*/  SHF.R.U32.HI R102, RZ, 0x8, R15 ;  /* 0x00000008ff667819 */ /* 0x000fe4000001160f */
[----:B------:R-:W-:Y:S01]  /*45b0*/  SHF.R.U32.HI R14, RZ, 0x8, R13 ;  /* 0x00000008ff0e7819 */ /* 0x000fe2000001160d */
[----:B------:R-:W-:Y:S01]  /*45c0*/  IMAD.SHL.U32 R104, R104, 0x100, RZ ;  /* 0x0000010068687824 */ /* 0x000fe200078e00ff */
[----:B------:R-:W-:Y:S02]  /*45d0*/  LOP3.LUT R105, R15, 0xff0000ff, RZ, 0xc0, !PT ;  /* 0xff0000ff0f697812 */ /* 0x000fe400078ec0ff */
[----:B------:R-:W-:Y:S01]  /*45e0*/  SHF.R.U32.HI R103, RZ, 0x10, R37 ;  /* 0x00000010ff677819 */ /* 0x000fe20000011625 */
[----:B------:R-:W-:Y:S01]  /*45f0*/  IMAD.SHL.U32 R107, R14, 0x100, RZ ;  /* 0x000001000e6b7824 */ /* 0x000fe200078e00ff */
[----:B------:R-:W-:-:S02]  /*4600*/  SHF.L.U32 R102, R102, 0x8, RZ ;  /* 0x0000000866667819 */ /* 0x000fc400000006ff */
[----:B------:R-:W-:Y:S02]  /*4610*/  SHF.R.U32.HI R12, RZ, 0x10, R13 ;  /* 0x00000010ff0c7819 */ /* 0x000fe4000001160d */
[----:B------:R-:W-:Y:S02]  /*4620*/  LOP3.LUT R38, R13, 0xff0000ff, RZ, 0xc0, !PT ;  /* 0xff0000ff0d267812 */ /* 0x000fe400078ec0ff */
[----:B------:R-:W-:Y:S02]  /*4630*/  LOP3.LUT R37, R37, 0xff0000ff, RZ, 0xc0, !PT ;  /* 0xff0000ff25257812 */ /* 0x000fe400078ec0ff */
[----:B------:R-:W-:Y:S02]  /*4640*/  SHF.R.U32.HI R13, RZ, 0x10, R15 ;  /* 0x00000010ff0d7819 */ /* 0x000fe4000001160f */
[--C-:B------:R-:W-:Y:S02]  /*4650*/  SHF.R.U32.HI R14, RZ, 0x10, R39.reuse ;  /* 0x00000010ff0e7819 */ /* 0x100fe40000011627 */
[----:B------:R-:W-:-:S02]  /*4660*/  SHF.R.U32.HI R15, RZ, 0x8, R39 ;  /* 0x00000008ff0f7819 */ /* 0x000fc40000011627 */
[----:B------:R-:W-:Y:S02]  /*4670*/  LOP3.LUT R36, R39, 0xff0000ff, RZ, 0xc0, !PT ;  /* 0xff0000ff27247812 */ /* 0x000fe400078ec0ff */
[----:B------:R-:W-:Y:S01]  /*4680*/  LOP3.LUT R39, R105, 0xff00, R102, 0xf8, !PT ;  /* 0x0000ff0069277812 */ /* 0x000fe200078ef866 */
[----:B------:R-:W-:Y:S01]  /*4690*/  IMAD.SHL.U32 R15, R15, 0x100, RZ ;  /* 0x000001000f0f7824 */ /* 0x000fe200078e00ff */
[----:B------:R-:W-:Y:S01]  /*46a0*/  LOP3.LUT R105, R37, 0xff00, R104, 0xf8, !PT ;  /* 0x0000ff0025697812 */ /* 0x000fe200078ef868 */
[----:B------:R-:W-:Y:S01]  /*46b0*/  IMAD.U32 R37, R12, 0x10000, RZ ;  /* 0x000100000c257824 */ /* 0x000fe200078e00ff */
[----:B------:R-:W-:Y:S01]  /*46c0*/  LOP3.LUT R38, R38, 0xff00, R107, 0xf8, !PT ;  /* 0x0000ff0026267812 */ /* 0x000fe200078ef86b */
[----:B------:R-:W-:Y:S01]  /*46d0*/  IMAD.U32 R12, R103, 0x10000, RZ ;  /* 0x00010000670c7824 */ /* 0x000fe200078e00ff */
[----:B--2---:R-:W-:Y:S02]  /*46e0*/  F2FP.F16.E4M3.UNPACK_B R103, R45 ;  /* 0x0000002dff67723e */ /* 0x004fe400020006ff */
[----:B------:R-:W-:-:S02]  /*46f0*/  LOP3.LUT R102, R38, 0xff0000, R37, 0xf8, !PT ;  /* 0x00ff000026667812 */ /* 0x000fc400078ef825 */
[----:B------:R-:W-:Y:S01]  /*4700*/  LOP3.LUT R12, R105, 0xff0000, R12, 0xf8, !PT ;  /* 0x00ff0000690c7812 */ /* 0x000fe200078ef80c */
[----:B------:R-:W-:Y:S01]  /*4710*/  HADD2.F32 R38, -RZ, R103.H0_H0 ;  /* 0x20000067ff267230 */ /* 0x000fe20000004100 */
[-C--:B0-----:R-:W-:Y:S02]  /*4720*/  F2FP.F16.E4M3.UNPACK_B R37, R41.reuse ;  /* 0x00000029ff25723e */ /* 0x081fe400020006ff */
[----:B------:R-:W-:Y:S02]  /*4730*/  F2FP.F16.E4M3.UNPACK_B R105, R12 ;  /* 0x0000000cff69723e */ /* 0x000fe400020006ff */
[-C--:B------:R-:W-:Y:S01]  /*4740*/  F2FP.F16.E4M3.UNPACK_B R106, R102.reuse ;  /* 0x00000066ff6a723e */ /* 0x080fe200020006ff */
[----:B------:R-:W-:Y:S01]  /*4750*/  HADD2.F32 R104, -RZ, R37.H0_H0 ;  /* 0x20000025ff687230 */ /* 0x000fe20000004100 */
[----:B------:R-:W-:Y:S01]  /*4760*/  F2FP.F16.E4M3.UNPACK_B R41, R41.H1 ;  /* 0x00000029ff29723e */ /* 0x000fe200030006ff */
[--C-:B------:R-:W-:Y:S01]  /*4770*/  HADD2.F32 R108, -RZ, R105.reuse.H0_H0 ;  /* 0x20000069ff6c7230 */ /* 0x100fe20000004100 */
[----:B------:R-:W-:Y:S01]  /*4780*/  F2FP.F16.E4M3.UNPACK_B R102, R102.H1 ;  /* 0x00000066ff66723e */ /* 0x000fe200030006ff */
[----:B------:R-:W-:Y:S01]  /*4790*/  HADD2.F32 R107, -RZ, R106.H0_H0 ;  /* 0x2000006aff6b7230 */ /* 0x000fe20000004100 */
[----:B------:R-:W-:Y:S01]  /*47a0*/  LOP3.LUT R36, R36, 0xff00, R15, 0xf8, !PT ;  /* 0x0000ff0024247812 */ /* 0x000fe200078ef80f */
[----:B------:R-:W-:-:S02]  /*47b0*/  HADD2.F32 R105, -RZ, R105.H1_H1 ;  /* 0x30000069ff697230 */ /* 0x000fc40000004100 */
[-C--:B------:R-:W-:Y:S01]  /*47c0*/  FMUL.FTZ R109, R38, R108.reuse ;  /* 0x0000006c266d7220 */ /* 0x080fe20000410000 */
[C---:B------:R-:W-:Y:S01]  /*47d0*/  FMUL.FTZ R108, R104.reuse, R108 ;  /* 0x0000006c686c7220 */ /* 0x040fe20000410000 */
[----:B------:R-:W-:Y:S02]  /*47e0*/  HADD2.F32 R37, -RZ, R37.H1_H1 ;  /* 0x30000025ff257230 */ /* 0x000fe40000004100 */
[-C--:B------:R-:W-:Y:S01]  /*47f0*/  FFMA.FTZ R104, R104, R107.reuse, -R109 ;  /* 0x0000006b68687223 */ /* 0x080fe2000001086d */
[----:B------:R-:W-:Y:S01]  /*4800*/  FFMA.FTZ R38, R38, R107, R108 ;  /* 0x0000006b26267223 */ /* 0x000fe2000001006c */
[----:B------:R-:W-:Y:S02]  /*4810*/  HADD2.F32 R107, -RZ, R103.H1_H1 ;  /* 0x30000067ff6b7230 */ /* 0x000fe40000004100 */
[----:B------:R-:W-:Y:S02]  /*4820*/  HADD2.F32 R106, -RZ, R106.H1_H1 ;  /* 0x3000006aff6a7230 */ /* 0x000fe40000004100 */
[----:B------:R-:W-:-:S02]  /*4830*/  IMAD.MOV.U32 R15, RZ, RZ, R47 ;  /* 0x000000ffff0f7224 */ /* 0x000fc400078e002f */
[-C--:B------:R-:W-:Y:S01]  /*4840*/  FMUL.FTZ R103, R107, R105.reuse ;  /* 0x000000696b677220 */ /* 0x080fe20000410000 */
[----:B------:R-:W-:-:S03]  /*4850*/  FMUL.FTZ R105, R37, R105 ;  /* 0x0000006925697220 */ /* 0x000fc60000410000 */
[-C--:B------:R-:W-:Y:S01]  /*4860*/  FFMA.FTZ R103, R37, R106.reuse, -R103 ;  /* 0x0000006a25677223 */ /* 0x080fe20000010867 */
[----:B------:R-:W-:Y:S01]  /*4870*/  FFMA.FTZ R37, R107, R106, R105 ;  /* 0x0000006a6b257223 */ /* 0x000fe20000010069 */
[----:B------:R-:W-:Y:S01]  /*4880*/  F2FP.F16.E4M3.UNPACK_B R105, R45.H1 ;  /* 0x0000002dff69723e */ /* 0x000fe200030006ff */
[----:B------:R-:W-:Y:S01]  /*4890*/  HADD2.F32 R45, -RZ, R41.H0_H0 ;  /* 0x20000029ff2d7230 */ /* 0x000fe20000004100 */
[----:B------:R-:W-:Y:S01]  /*48a0*/  F2FP.F16.E4M3.UNPACK_B R106, R12.H1 ;  /* 0x0000000cff6a723e */ /* 0x000fe200030006ff */
[----:B------:R-:W-:Y:S02]  /*48b0*/  HADD2.F32 R107, -RZ, R102.H0_H0 ;  /* 0x20000066ff6b7230 */ /* 0x000fe40000004100 */
[----:B------:R-:W-:Y:S02]  /*48c0*/  HADD2.F32 R12, -RZ, R105.H0_H0 ;  /* 0x20000069ff0c7230 */ /* 0x000fe40000004100 */
[--C-:B------:R-:W-:Y:S02]  /*48d0*/  HADD2.F32 R108, -RZ, R106.reuse.H0_H0 ;  /* 0x2000006aff6c7230 */ /* 0x100fe40000004100 */
[----:B------:R-:W-:-:S02]  /*48e0*/  HADD2.F32 R106, -RZ, R106.H1_H1 ;  /* 0x3000006aff6a7230 */ /* 0x000fc40000004100 */
[----:B------:R-:W-:Y:S02]  /*48f0*/  HADD2.F32 R41, -RZ, R41.H1_H1 ;  /* 0x30000029ff297230 */ /* 0x000fe40000004100 */
[CC--:B------:R-:W-:Y:S01]  /*4900*/  FMUL.FTZ R109, R12.reuse, R108.reuse ;  /* 0x0000006c0c6d7220 */ /* 0x0c0fe20000410000 */
[C---:B------:R-:W-:Y:S01]  /*4910*/  FMUL.FTZ R108, R45.reuse, R108 ;  /* 0x0000006c2d6c7220 */ /* 0x040fe20000410000 */
[----:B------:R-:W-:Y:S02]  /*4920*/  HADD2.F32 R102, -RZ, R102.H1_H1 ;  /* 0x30000066ff667230 */ /* 0x000fe40000004100 */
[-C--:B------:R-:W-:Y:S01]  /*4930*/  FFMA.FTZ R45, R45, R107.reuse, -R109 ;  /* 0x0000006b2d2d7223 */ /* 0x080fe2000001086d */
[----:B------:R-:W-:Y:S01]  /*4940*/  FFMA.FTZ R12, R12, R107, R108 ;  /* 0x0000006b0c0c7223 */ /* 0x000fe2000001006c */
[----:B------:R-:W-:-:S05]  /*4950*/  HADD2.F32 R107, -RZ, R105.H1_H1 ;  /* 0x30000069ff6b7230 */ /* 0x000fca0000004100 */
[-C--:B------:R-:W-:Y:S01]  /*4960*/  FMUL.FTZ R105, R107, R106.reuse ;  /* 0x0000006a6b697220 */ /* 0x080fe20000410000 */
[----:B------:R-:W-:-:S03]  /*4970*/  FMUL.FTZ R106, R41, R106 ;  /* 0x0000006a296a7220 */ /* 0x000fc60000410000 */
[-C--:B------:R-:W-:Y:S01]  /*4980*/  FFMA.FTZ R105, R41, R102.reuse, -R105 ;  /* 0x0000006629697223 */ /* 0x080fe20000010869 */
[----:B------:R-:W-:Y:S01]  /*4990*/  FFMA.FTZ R102, R107, R102, R106 ;  /* 0x000000666b667223 */ /* 0x000fe2000001006a */
[----:B------:R-:W-:Y:S02]  /*49a0*/  IMAD.U32 R106, R13, 0x10000, RZ ;  /* 0x000100000d6a7824 */ /* 0x000fe400078e00ff */
[----:B------:R-:W-:Y:S01]  /*49b0*/  IMAD.U32 R13, R14, 0x10000, RZ ;  /* 0x000100000e0d7824 */ /* 0x000fe200078e00ff */
[----:B------:R-:W-:Y:S02]  /*49c0*/  F2FP.SATFINITE.E4M3.F32.PACK_AB_MERGE_C R45, R105, R45, RZ ;  /* 0x0000002d692d723e */ /* 0x000fe400048070ff */
[----:B------:R-:W-:Y:S02]  /*49d0*/  LOP3.LUT R14, R39, 0xff0000, R106, 0xf8, !PT ;  /* 0x00ff0000270e7812 */ /* 0x000fe400078ef86a */
[----:B------:R-:W-:Y:S02]  /*49e0*/  LOP3.LUT R13, R36, 0xff0000, R13, 0xf8, !PT ;  /* 0x00ff0000240d7812 */ /* 0x000fe400078ef80d */
[----:B------:R-:W-:-:S02]  /*49f0*/  F2FP.F16.E4M3.UNPACK_B R36, R15 ;  /* 0x0000000fff24723e */ /* 0x000fc400020006ff */
[----:B------:R-:W-:Y:S02]  /*4a00*/  F2FP.F16.E4M3.UNPACK_B R47, R13 ;  /* 0x0000000dff2f723e */ /* 0x000fe400020006ff */
[----:B------:R-:W-:Y:S01]  /*4a10*/  F2FP.F16.E4M3.UNPACK_B R39, R43 ;  /* 0x0000002bff27723e */ /* 0x000fe200020006ff */
[----:B------:R-:W-:Y:S01]  /*4a20*/  HADD2.F32 R107, -RZ, R36.H0_H0 ;  /* 0x20000024ff6b7230 */ /* 0x000fe20000004100 */
[----:B------:R-:W-:Y:S01]  /*4a30*/  F2FP.F16.E4M3.UNPACK_B R106, R14 ;  /* 0x0000000eff6a723e */ /* 0x000fe200020006ff */
[----:B------:R-:W-:Y:S01]  /*4a40*/  HADD2.F32 R41, -RZ, R47.H0_H0 ;  /* 0x2000002fff297230 */ /* 0x000fe20000004100 */
[----:B------:R-:W-:Y:S01]  /*4a50*/  F2FP.F16.E4M3.UNPACK_B R15, R15.H1 ;  /* 0x0000000fff0f723e */ /* 0x000fe200030006ff */
[----:B------:R-:W-:Y:S01]  /*4a60*/  HADD2.F32 R109, -RZ, R39.H0_H0 ;  /* 0x20000027ff6d7230 */ /* 0x000fe20000004100 */
[----:B------:R-:W-:Y:S01]  /*4a70*/  F2FP.F16.E4M3.UNPACK_B R13, R13.H1 ;  /* 0x0000000dff0d723e */ /* 0x000fe200030006ff */
[----:B------:R-:W-:Y:S02]  /*4a80*/  HADD2.F32 R108, -RZ, R106.H0_H0 ;  /* 0x2000006aff6c7230 */ /* 0x000fe40000004100 */
[----:B------:R-:W-:Y:S01]  /*4a90*/  FMUL.FTZ R110, R107, R41 ;  /* 0x000000296b6e7220 */ /* 0x000fe20000410000 */
[----:B------:R-:W-:-:S02]  /*4aa0*/  HADD2.F32 R36, -RZ, R36.H1_H1 ;  /* 0x30000024ff247230 */ /* 0x000fc40000004100 */
[C---:B------:R-:W-:Y:S01]  /*4ab0*/  FMUL.FTZ R41, R109.reuse, R41 ;  /* 0x000000296d297220 */ /* 0x040fe20000410000 */
[----:B------:R-:W-:Y:S02]  /*4ac0*/  HADD2.F32 R47, -RZ, R47.H1_H1 ;  /* 0x3000002fff2f7230 */ /* 0x000fe40000004100 */
[-C--:B------:R-:W-:Y:S01]  /*4ad0*/  FFMA.FTZ R110, R109, R108.reuse, -R110 ;  /* 0x0000006c6d6e7223 */ /* 0x080fe2000001086e */
[----:B------:R-:W-:Y:S02]  /*4ae0*/  HADD2.F32 R106, -RZ, R106.H1_H1 ;  /* 0x3000006aff6a7230 */ /* 0x000fe40000004100 */
[----:B------:R-:W-:Y:S01]  /*4af0*/  FFMA.FTZ R107, R107, R108, R41 ;  /* 0x0000006c6b6b7223 */ /* 0x000fe20000010029 */
[----:B------:R-:W-:Y:S02]  /*4b00*/  HADD2.F32 R41, -RZ, R39.H1_H1 ;  /* 0x30000027ff297230 */ /* 0x000fe40000004100 */
[-C--:B------:R-:W-:Y:S01]  /*4b10*/  FMUL.FTZ R39, R36, R47.reuse ;  /* 0x0000002f24277220 */ /* 0x080fe20000410000 */
[----:B------:R-:W-:Y:S01]  /*4b20*/  F2FP.F16.E4M3.UNPACK_B R14, R14.H1 ;  /* 0x0000000eff0e723e */ /* 0x000fe200030006ff */
[--C-:B------:R-:W-:Y:S01]  /*4b30*/  HADD2.F32 R108, -RZ, R13.reuse.H0_H0 ;  /* 0x2000000dff6c7230 */ /* 0x100fe20000004100 */
[----:B------:R-:W-:Y:S01]  /*4b40*/  F2FP.SATFINITE.E4M3.F32.PACK_AB_MERGE_C R103, R103, R104, R45 ;  /* 0x000000686767723e */ /* 0x000fe2000480702d */
[C---:B------:R-:W-:Y:S01]  /*4b50*/  FFMA.FTZ R39, R41.reuse, R106, -R39 ;  /* 0x0000006a29277223 */ /* 0x040fe20000010827 */
[----:B------:R-:W-:Y:S01]  /*4b60*/  FMUL.FTZ R41, R41, R47 ;  /* 0x0000002f29297220 */ /* 0x000fe20000410000 */
[----:B------:R-:W-:Y:S01]  /*4b70*/  HADD2.F32 R47, -RZ, R14.H0_H0 ;  /* 0x2000000eff2f7230 */ /* 0x000fe20000004100 */
[----:B------:R-:W-:Y:S01]  /*4b80*/  F2FP.F16.E4M3.UNPACK_B R45, R97.H1 ;  /* 0x00000061ff2d723e */ /* 0x000fe200030006ff */
[----:B------:R-:W-:-:S02]  /*4b90*/  HADD2.F32 R13, -RZ, R13.H1_H1 ;  /* 0x3000000dff0d7230 */ /* 0x000fc40000004100 */
[----:B------:R-:W-:Y:S01]  /*4ba0*/  FFMA.FTZ R36, R36, R106, R41 ;  /* 0x0000006a24247223 */ /* 0x000fe20000010029 */
[----:B------:R-:W-:Y:S01]  /*4bb0*/  F2FP.F16.E4M3.UNPACK_B R41, R43.H1 ;  /* 0x0000002bff29723e */ /* 0x000fe200030006ff */
[--C-:B------:R-:W-:Y:S01]  /*4bc0*/  HADD2.F32 R43, -RZ, R15.reuse.H0_H0 ;  /* 0x2000000fff2b7230 */ /* 0x100fe20000004100 */
[----:B------:R-:W-:Y:S01]  /*4bd0*/  F2FP.SATFINITE.E4M3.F32.PACK_AB_MERGE_C R12, R102, R12, RZ ;  /* 0x0000000c660c723e */ /* 0x000fe200048070ff */
[----:B------:R-:W-:Y:S01]  /*4be0*/  HADD2.F32 R15, -RZ, R15.H1_H1 ;  /* 0x3000000fff0f7230 */ /* 0x000fe20000004100 */
[----:B------:R-:W-:Y:S01]  /*4bf0*/  F2FP.F16.E4M3.UNPACK_B R97, R97 ;  /* 0x00000061ff61723e */ /* 0x000fe200020006ff */
[--C-:B------:R-:W-:Y:S02]  /*4c00*/  HADD2.F32 R106, -RZ, R41.reuse.H0_H0 ;  /* 0x20000029ff6a7230 */ /* 0x100fe40000004100 */
[----:B------:R-:W-:Y:S01]  /*4c10*/  FMUL.FTZ R109, R43, R108 ;  /* 0x0000006c2b6d7220 */ /* 0x000fe20000410000 */
[----:B------:R-:W-:Y:S02]  /*4c20*/  HADD2.F32 R41, -RZ, R41.H1_H1 ;  /* 0x30000029ff297230 */ /* 0x000fe40000004100 */
[----:B------:R-:W-:-:S02]  /*4c30*/  HADD2.F32 R14, -RZ, R14.H1_H1 ;  /* 0x3000000eff0e7230 */ /* 0x000fc40000004100 */
[CC--:B------:R-:W-:Y:S01]  /*4c40*/  FFMA.FTZ R109, R106.reuse, R47.reuse, -R109 ;  /* 0x0000002f6a6d7223 */ /* 0x0c0fe2000001086d */
[----:B------:R-:W-:Y:S01]  /*4c50*/  FMUL.FTZ R106, R106, R108 ;  /* 0x0000006c6a6a7220 */ /* 0x000fe20000410000 */
[--C-:B------:R-:W-:Y:S02]  /*4c60*/  HADD2.F32 R102, -RZ, R45.reuse.H0_H0 ;  /* 0x2000002dff667230 */ /* 0x100fe40000004100 */
[----:B------:R-:W-:Y:S02]  /*4c70*/  HADD2.F32 R45, -RZ, R45.H1_H1 ;  /* 0x3000002dff2d7230 */ /* 0x000fe40000004100 */
[----:B------:R-:W-:Y:S01]  /*4c80*/  FFMA.FTZ R106, R43, R47, R106 ;  /* 0x0000002f2b6a7223 */ /* 0x000fe2000001006a */
[-C--:B------:R-:W-:Y:S01]  /*4c90*/  FMUL.FTZ R43, R15, R13.reuse ;  /* 0x0000000d0f2b7220 */ /* 0x080fe20000410000 */
[----:B------:R-:W-:-:S03]  /*4ca0*/  FMUL.FTZ R13, R41, R13 ;  /* 0x0000000d290d7220 */ /* 0x000fc60000410000 */
[-C--:B------:R-:W-:Y:S01]  /*4cb0*/  FFMA.FTZ R43, R41, R14.reuse, -R43 ;  /* 0x0000000e292b7223 */ /* 0x080fe2000001082b */
[----:B------:R-:W-:Y:S01]  /*4cc0*/  FFMA.FTZ R14, R15, R14, R13 ;  /* 0x0000000e0f0e7223 */ /* 0x000fe2000001000d */
[----:B------:R-:W-:Y:S01]  /*4cd0*/  IMAD.MOV.U32 R13, RZ, RZ, R40 ;  /* 0x000000ffff0d7224 */ /* 0x000fe200078e0028 */
[----:B------:R-:W-:Y:S02]  /*4ce0*/  F2FP.F16.E4M3.UNPACK_B R15, R100.H1 ;  /* 0x00000064ff0f723e */ /* 0x000fe400030006ff */
[----:B------:R-:W-:Y:S02]  /*4cf0*/  F2FP.F16.E4M3.UNPACK_B R40, R44.H1 ;  /* 0x0000002cff28723e */ /* 0x000fe400030006ff */
[-C--:B------:R-:W-:Y:S01]  /*4d00*/  F2FP.F16.E4M3.UNPACK_B R41, R13.reuse.H1 ;  /* 0x0000000dff29723e */ /* 0x080fe200030006ff */
[----:B------:R-:W-:Y:S01]  /*4d10*/  HADD2.F32 R104, -RZ, R15.H0_H0 ;  /* 0x2000000fff687230 */ /* 0x000fe20000004100 */
[----:B------:R-:W-:Y:S01]  /*4d20*/  F2FP.F16.E4M3.UNPACK_B R100, R100 ;  /* 0x00000064ff64723e */ /* 0x000fe200020006ff */
[----:B------:R-:W-:Y:S01]  /*4d30*/  HADD2.F32 R47, -RZ, R40.H0_H0 ;  /* 0x20000028ff2f7230 */ /* 0x000fe20000004100 */
[----:B------:R-:W-:Y:S01]  /*4d40*/  F2FP.F16.E4M3.UNPACK_B R44, R44 ;  /* 0x0000002cff2c723e */ /* 0x000fe200020006ff */
[----:B------:R-:W-:Y:S01]  /*4d50*/  HADD2.F32 R105, -RZ, R41.H0_H0 ;  /* 0x20000029ff697230 */ /* 0x000fe20000004100 */
[----:B------:R-:W-:Y:S01]  /*4d60*/  F2FP.F16.E4M3.UNPACK_B R13, R13 ;  /* 0x0000000dff0d723e */ /* 0x000fe200020006ff */
[----:B------:R-:W-:-:S02]  /*4d70*/  HADD2.F32 R15, -RZ, R15.H1_H1 ;  /* 0x3000000fff0f7230 */ /* 0x000fc40000004100 */
[-C--:B------:R-:W-:Y:S01]  /*4d80*/  FMUL.FTZ R108, R47, R104.reuse ;  /* 0x000000682f6c7220 */ /* 0x080fe20000410000 */
[----:B------:R-:W-:Y:S02]  /*4d90*/  HADD2.F32 R41, -RZ, R41.H1_H1 ;  /* 0x30000029ff297230 */ /* 0x000fe40000004100 */
[----:B------:R-:W-:Y:S01]  /*4da0*/  FMUL.FTZ R104, R105, R104 ;  /* 0x0000006869687220 */ /* 0x000fe20000410000 */
[----:B------:R-:W-:Y:S01]  /*4db0*/  F2FP.SATFINITE.E4M3.F32.PACK_AB_MERGE_C R43, R43, R109, RZ ;  /* 0x0000006d2b2b723e */ /* 0x000fe200048070ff */
[----:B------:R-:W-:Y:S01]  /*4dc0*/  FFMA.FTZ R108, R105, R102, -R108 ;  /* 0x00000066696c7223 */ /* 0x000fe2000001086c */
[----:B------:R-:W-:Y:S01]  /*4dd0*/  F2FP.SATFINITE.E4M3.F32.PACK_AB_MERGE_C R14, R14, R106, RZ ;  /* 0x0000006a0e0e723e */ /* 0x000fe200048070ff */
[----:B------:R-:W-:Y:S01]  /*4de0*/  FFMA.FTZ R104, R47, R102, R104 ;  /* 0x000000662f687223 */ /* 0x000fe20000010068 */
[----:B------:R-:W-:Y:S01]  /*4df0*/  HADD2.F32 R47, -RZ, R40.H1_H1 ;  /* 0x30000028ff2f7230 */ /* 0x000fe20000004100 */
[----:B------:R-:W-:Y:S01]  /*4e00*/  F2FP.SATFINITE.E4M3.F32.PACK_AB_MERGE_C R43, R39, R110, R43 ;  /* 0x0000006e272b723e */ /* 0x000fe2000480702b */
[----:B------:R-:W-:-:S02]  /*4e10*/  HADD2.F32 R102, -RZ, R13.H0_H0 ;  /* 0x2000000dff667230 */ /* 0x000fc40000004100 */
[----:B------:R-:W-:Y:S02]  /*4e20*/  HADD2.F32 R13, -RZ, R13.H1_H1 ;  /* 0x3000000dff0d7230 */ /* 0x000fe40000004100 */
[-C--:B------:R-:W-:Y:S01]  /*4e30*/  FMUL.FTZ R40, R47, R15.reuse ;  /* 0x0000000f2f287220 */ /* 0x080fe20000410000 */
[----:B------:R-:W-:-:S03]  /*4e40*/  FMUL.FTZ R15, R41, R15 ;  /* 0x0000000f290f7220 */ /* 0x000fc60000410000 */
[-C--:B------:R-:W-:Y:S01]  /*4e50*/  FFMA.FTZ R40, R41, R45.reuse, -R40 ;  /* 0x0000002d29287223 */ /* 0x080fe20000010828 */
[----:B------:R-:W-:Y:S01]  /*4e60*/  FFMA.FTZ R15, R47, R45, R15 ;  /* 0x0000002d2f0f7223 */ /* 0x000fe2000001000f */
[----:B------:R-:W-:Y:S02]  /*4e70*/  HADD2.F32 R47, -RZ, R100.H0_H0 ;  /* 0x20000064ff2f7230 */ /* 0x000fe40000004100 */
[----:B------:R-:W-:Y:S01]  /*4e80*/  HADD2.F32 R41, -RZ, R44.H0_H0 ;  /* 0x2000002cff297230 */ /* 0x000fe20000004100 */
[----:B------:R-:W-:Y:S01]  /*4e90*/  F2FP.SATFINITE.E4M3.F32.PACK_AB_MERGE_C R40, R40, R108, RZ ;  /* 0x0000006c2828723e */ /* 0x000fe200048070ff */
[--C-:B------:R-:W-:Y:S01]  /*4ea0*/  HADD2.F32 R45, -RZ, R97.reuse.H0_H0 ;  /* 0x20000061ff2d7230 */ /* 0x100fe20000004100 */
[----:B------:R-:W-:Y:S01]  /*4eb0*/  F2FP.SATFINITE.E4M3.F32.PACK_AB_MERGE_C R104, R15, R104, RZ ;  /* 0x000000680f68723e */ /* 0x000fe200048070ff */
[----:B------:R-:W-:Y:S02]  /*4ec0*/  HADD2.F32 R100, -RZ, R100.H1_H1 ;  /* 0x30000064ff647230 */ /* 0x000fe40000004100 */
[-C--:B------:R-:W-:Y:S01]  /*4ed0*/  FMUL.FTZ R105, R41, R47.reuse ;  /* 0x0000002f29697220 */ /* 0x080fe20000410000 */
[----:B------:R-:W-:Y:S01]  /*4ee0*/  FMUL.FTZ R47, R102, R47 ;  /* 0x0000002f662f7220 */ /* 0x000fe20000410000 */
[----:B------:R-:W-:Y:S01]  /*4ef0*/  HADD2.F32 R44, -RZ, R44.H1_H1 ;  /* 0x3000002cff2c7230 */ /* 0x000fe20000004100 */
[----:B------:R-:W-:Y:S01]  /*4f00*/  F2FP.F16.E4M3.UNPACK_B R15, R98.H1 ;  /* 0x00000062ff0f723e */ /* 0x000fe200030006ff */
[----:B------:R-:W-:-:S02]  /*4f10*/  HADD2.F32 R97, -RZ, R97.H1_H1 ;  /* 0x30000061ff617230 */ /* 0x000fc40000004100 */
[-C--:B------:R-:W-:Y:S01]  /*4f20*/  FFMA.FTZ R47, R41, R45.reuse, R47 ;  /* 0x0000002d292f7223 */ /* 0x080fe2000001002f */
[----:B------:R-:W-:Y:S01]  /*4f30*/  FFMA.FTZ R105, R102, R45, -R105 ;  /* 0x0000002d66697223 */ /* 0x000fe20000010869 */
[CC--:B------:R-:W-:Y:S01]  /*4f40*/  FMUL.FTZ R41, R44.reuse, R100.reuse ;  /* 0x000000642c297220 */ /* 0x0c0fe20000410000 */
[C---:B------:R-:W-:Y:S01]  /*4f50*/  FMUL.FTZ R100, R13.reuse, R100 ;  /* 0x000000640d647220 */ /* 0x040fe20000410000 */
[----:B------:R-:W-:Y:S01]  /*4f60*/  F2FP.F16.E4M3.UNPACK_B R45, R46.H1 ;  /* 0x0000002eff2d723e */ /* 0x000fe200030006ff */
[----:B------:R-:W-:Y:S02]  /*4f70*/  HADD2.F32 R111, -RZ, R15.H0_H0 ;  /* 0x2000000fff6f7230 */ /* 0x000fe40000004100 */
[-C--:B------:R-:W-:Y:S01]  /*4f80*/  FFMA.FTZ R41, R13, R97.reuse, -R41 ;  /* 0x000000610d297223 */ /* 0x080fe20000010829 */
[----:B------:R-:W-:Y:S01]  /*4f90*/  FFMA.FTZ R13, R44, R97, R100 ;  /* 0x000000612c0d7223 */ /* 0x000fe20000010064 */
[----:B------:R-:W-:Y:S01]  /*4fa0*/  F2FP.F16.E4M3.UNPACK_B R44, R42.H1 ;  /* 0x0000002aff2c723e */ /* 0x000fe200030006ff */
[----:B------:R-:W-:Y:S01]  /*4fb0*/  HADD2.F32 R97, -RZ, R45.H0_H0 ;  /* 0x2000002dff617230 */ /* 0x000fe20000004100 */
[----:B------:R-:W-:Y:S01]  /*4fc0*/  F2FP.F16.E4M3.UNPACK_B R100, R99.H1 ;  /* 0x00000063ff64723e */ /* 0x000fe200030006ff */
[----:B------:R-:W-:Y:S01]  /*4fd0*/  HADD2.F32 R15, -RZ, R15.H1_H1 ;  /* 0x3000000fff0f7230 */ /* 0x000fe20000004100 */
[----:B------:R-:W-:Y:S01]  /*4fe0*/  F2FP.F16.E4M3.UNPACK_B R98, R98 ;  /* 0x00000062ff62723e */ /* 0x000fe200020006ff */
[----:B------:R-:W-:-:S02]  /*4ff0*/  HADD2.F32 R102, -RZ, R44.H0_H0 ;  /* 0x2000002cff667230 */ /* 0x000fc40000004100 */
[CC--:B------:R-:W-:Y:S01]  /*5000*/  FMUL.FTZ R109, R97.reuse, R111.reuse ;  /* 0x0000006f616d7220 */ /* 0x0c0fe20000410000 */
[----:B------:R-:W-:Y:S01]  /*5010*/  HADD2.F32 R108, -RZ, R100.H0_H0 ;  /* 0x20000064ff6c7230 */ /* 0x000fe20000004100 */
[----:B------:R-:W-:Y:S01]  /*5020*/  F2FP.F16.E4M3.UNPACK_B R46, R46 ;  /* 0x0000002eff2e723e */ /* 0x000fe200020006ff */
[----:B------:R-:W-:Y:S02]  /*5030*/  HADD2.F32 R45, -RZ, R45.H1_H1 ;  /* 0x3000002dff2d7230 */ /* 0x000fe40000004100 */
[----:B------:R-:W-:Y:S01]  /*5040*/  FMUL.FTZ R111, R102, R111 ;  /* 0x0000006f666f7220 */ /* 0x000fe20000410000 */
[----:B------:R-:W-:Y:S01]  /*5050*/  HADD2.F32 R44, -RZ, R44.H1_H1 ;  /* 0x3000002cff2c7230 */ /* 0x000fe20000004100 */
[----:B------:R-:W-:Y:S01]  /*5060*/  F2FP.F16.E4M3.UNPACK_B R42, R42 ;  /* 0x0000002aff2a723e */ /* 0x000fe200020006ff */
[----:B------:R-:W-:Y:S02]  /*5070*/  HADD2.F32 R100, -RZ, R100.H1_H1 ;  /* 0x30000064ff647230 */ /* 0x000fe40000004100 */
[-C--:B------:R-:W-:Y:S01]  /*5080*/  FFMA.FTZ R111, R97, R108.reuse, R111 ;  /* 0x0000006c616f7223 */ /* 0x080fe2000001006f */
[CC--:B------:R-:W-:Y:S01]  /*5090*/  FMUL.FTZ R97, R45.reuse, R15.reuse ;  /* 0x0000000f2d617220 */ /* 0x0c0fe20000410000 */
[----:B------:R-:W-:Y:S01]  /*50a0*/  FMUL.FTZ R15, R44, R15 ;  /* 0x0000000f2c0f7220 */ /* 0x000fe20000410000 */
[----:B------:R-:W-:Y:S01]  /*50b0*/  FFMA.FTZ R109, R102, R108, -R109 ;  /* 0x0000006c666d7223 */ /* 0x000fe2000001086d */
[----:B------:R-:W-:Y:S01]  /*50c0*/  F2FP.F16.E4M3.UNPACK_B R99, R99 ;  /* 0x00000063ff63723e */ /* 0x000fe200020006ff */
[-C--:B------:R-:W-:Y:S01]  /*50d0*/  FFMA.FTZ R44, R44, R100.reuse, -R97 ;  /* 0x000000642c2c7223 */ /* 0x080fe20000010861 */
[----:B------:R-:W-:Y:S01]  /*50e0*/  FFMA.FTZ R15, R45, R100, R15 ;  /* 0x000000642d0f7223 */ /* 0x000fe2000001000f */
[----:B------:R-:W-:Y:S01]  /*50f0*/  HADD2.F32 R108, -RZ, R98.H0_H0 ;  /* 0x20000062ff6c7230 */ /* 0x000fe20000004100 */
[----:B------:R-:W-:Y:S01]  /*5100*/  F2FP.SATFINITE.E4M3.F32.PACK_AB_MERGE_C R13, R13, R47, R104 ;  /* 0x0000002f0d0d723e */ /* 0x000fe20004807068 */
[----:B------:R-:W-:Y:S01]  /*5110*/  HADD2.F32 R45, -RZ, R46.H0_H0 ;  /* 0x2000002eff2d7230 */ /* 0x000fe20000004100 */
[----:B------:R-:W-:Y:S01]  /*5120*/  F2FP.SATFINITE.E4M3.F32.PACK_AB_MERGE_C R44, R44, R109, RZ ;  /* 0x0000006d2c2c723e */ /* 0x000fe200048070ff */
[----:B------:R-:W-:Y:S01]  /*5130*/  HADD2.F32 R100, -RZ, R42.H0_H0 ;  /* 0x2000002aff647230 */ /* 0x000fe20000004100 */
[----:B------:R-:W-:Y:S01]  /*5140*/  F2FP.SATFINITE.E4M3.F32.PACK_AB_MERGE_C R15, R15, R111, RZ ;  /* 0x0000006f0f0f723e */ /* 0x000fe200048070ff */
[----:B------:R-:W-:-:S02]  /*5150*/  HADD2.F32 R97, -RZ, R99.H0_H0 ;  /* 0x20000063ff617230 */ /* 0x000fc40000004100 */
[CC--:B------:R-:W-:Y:S01]  /*5160*/  FMUL.FTZ R102, R45.reuse, R108.reuse ;  /* 0x0000006c2d667220 */ /* 0x0c0fe20000410000 */
[----:B------:R-:W-:Y:S02]  /*5170*/  HADD2.F32 R98, -RZ, R98.H1_H1 ;  /* 0x30000062ff627230 */ /* 0x000fe40000004100 */
[C---:B------:R-:W-:Y:S01]  /*5180*/  FMUL.FTZ R108, R100.reuse, R108 ;  /* 0x0000006c646c7220 */ /* 0x040fe20000410000 */
[----:B------:R-:W-:Y:S02]  /*5190*/  HADD2.F32 R46, -RZ, R46.H1_H1 ;  /* 0x3000002eff2e7230 */ /* 0x000fe40000004100 */
[-C--:B------:R-:W-:Y:S01]  /*51a0*/  FFMA.FTZ R102, R100, R97.reuse, -R102 ;  /* 0x0000006164667223 */ /* 0x080fe20000010866 */
[----:B------:R-:W-:Y:S02]  /*51b0*/  HADD2.F32 R42, -RZ, R42.H1_H1 ;  /* 0x3000002aff2a7230 */ /* 0x000fe40000004100 */
[----:B------:R-:W-:Y:S01]  /*51c0*/  FFMA.FTZ R108, R45, R97, R108 ;  /* 0x000000612d6c7223 */ /* 0x000fe2000001006c */
[----:B------:R-:W-:-:S02]  /*51d0*/  HADD2.F32 R99, -RZ, R99.H1_H1 ;  /* 0x30000063ff637230 */ /* 0x000fc40000004100 */
[-C--:B------:R-:W-:Y:S01]  /*51e0*/  FMUL.FTZ R45, R46, R98.reuse ;  /* 0x000000622e2d7220 */ /* 0x080fe20000410000 */
[----:B------:R-:W-:Y:S01]  /*51f0*/  F2FP.SATFINITE.E4M3.F32.PACK_AB_MERGE_C R40, R41, R105, R40 ;  /* 0x000000692928723e */ /* 0x000fe20004807028 */
[----:B------:R-:W-:Y:S01]  /*5200*/  FMUL.FTZ R98, R42, R98 ;  /* 0x000000622a627220 */ /* 0x000fe20000410000 */
[----:B------:R-:W-:Y:S01]  /*5210*/  F2FP.SATFINITE.E4M3.F32.PACK_AB_MERGE_C R47, R36, R107, R14 ;  /* 0x0000006b242f723e */ /* 0x000fe2000480700e */
[-C--:B------:R-:W-:Y:S01]  /*5220*/  FFMA.FTZ R45, R42, R99.reuse, -R45 ;  /* 0x000000632a2d7223 */ /* 0x080fe2000001082d */
[----:B------:R-:W-:Y:S02]  /*5230*/  IMAD.MOV.U32 R41, RZ, RZ, R103 ;  /* 0x000000ffff297224 */ /* 0x000fe400078e0067 */
[----:B------:R-:W-:Y:S02]  /*5240*/  FFMA.FTZ R99, R46, R99, R98 ;  /* 0x000000632e637223 */ /* 0x000fe40000010062 */
[----:B------:R-:W-:Y:S01]  /*5250*/  F2FP.SATFINITE.E4M3.F32.PACK_AB_MERGE_C R42, R45, R102, R44 ;  /* 0x000000662d2a723e */ /* 0x000fe2000480702c */
[----:B------:R-:W-:-:S02]  /*5260*/  IMAD.MOV.U32 R44, RZ, RZ, R13 ;  /* 0x000000ffff2c7224 */ /* 0x000fc400078e000d */
[----:B------:R-:W-:Y:S02]  /*5270*/  F2FP.SATFINITE.E4M3.F32.PACK_AB_MERGE_C R46, R99, R108, R15 ;  /* 0x0000006c632e723e */ /* 0x000fe4000480700f */
[----:B------:R-:W-:-:S07]  /*5280*/  F2FP.SATFINITE.E4M3.F32.PACK_AB_MERGE_C R45, R37, R38, R12 ;  /* 0x00000026252d723e */ /* 0x000fce000480700c */
.L_x_354:
[----:B------:R-:W-:Y:S05]  /*5290*/  BSYNC B2 ;  /* 0x0000000000027941 */ /* 0x000fea0003800000 */
.L_x_353:
[----:B------:R-:W-:-:S04]  /*52a0*/  IADD3 R13, P4, P5, R60, R80, R20 ;  /* 0x000000503c0d7210 */ /* 0x000fc80007d9e014 */
[----:B------:R-:W-:Y:S02]  /*52b0*/  IADD3.X R14, R77, R95, R4, P4, P5 ;  /* 0x0000005f4d0e7210 */ /* 0x000fe400027ea404 */
[----:B------:R-:W-:-:S13]  /*52c0*/  ISETP.GE.AND P4, PT, R101, R94, PT ;  /* 0x0000005e6500720c */ /* 0x000fda0003f86270 */
[--C-:B------:R-:W-:Y:S02]  /*52d0*/  @!P4 SHF.R.S32.HI R12, RZ, 0x1f, R101.reuse ;  /* 0x0000001fff0cc819 */ /* 0x100fe40000011465 */
[----:B------:R-:W-:-:S04]  /*52e0*/  @!P4 IADD3 R15, P5, P6, R60, R80, R101 ;  /* 0x000000503c0fc210 */ /* 0x000fc80007ebe065 */
[----:B------:R-:W-:Y:S02]  /*52f0*/  @!P4 IADD3.X R36, R77, R95, R12, P5, P6 ;  /* 0x0000005f4d24c210 */ /* 0x000fe40002fec40c */
[----:B------:R-:W-:-:S05]  /*5300*/  IADD3 R12, P5, R13, R78, RZ ;  /* 0x0000004e0d0c7210 */ /* 0x000fca0007fbe0ff */
[----:B------:R-:W-:Y:S01]  /*5310*/  IMAD.X R13, R14, 0x1, R79, P5 ;  /* 0x000000010e0d7824 */ /* 0x000fe200028e064f */
[----:B------:R-:W-:-:S04]  /*5320*/  @!P4 IADD3 R14, P5, R15, R78, RZ ;  /* 0x0000004e0f0ec210 */ /* 0x000fc80007fbe0ff */
[----:B0-----:R0:W-:Y:S01]  /*5330*/  STG.E.128 desc[UR40][R12.64], R40 ;  /* 0x000000280c007986 */ /* 0x0011e2000c101d28 */
[----:B------:R-:W-:-:S05]  /*5340*/  @!P4 IMAD.X R15, R36, 0x1, R79, P5 ;  /* 0x00000001240fc824 */ /* 0x000fca00028e064f */
[----:B--2---:R0:W-:Y:S03]  /*5350*/  @!P4 STG.E.128 desc[UR40][R14.64], R44 ;  /* 0x0000002c0e00c986 */ /* 0x0041e6000c101d28 */
.L_x_352:
[----:B------:R-:W-:Y:S05]  /*5360*/  BSYNC B1 ;  /* 0x0000000000017941 */ /* 0x000fea0003800000 */
.L_x_351:
[----:B------:R-:W-:-:S13]  /*5370*/  ISETP.NE.AND P4, PT, R31, RZ, PT ;  /* 0x000000ff1f00720c */ /* 0x000fda0003f85270 */
[----:B------:R-:W-:Y:S05]  /*5380*/  @!P4 BRA `(.L_x_335) ;  /* 0x00000010003cc947 */ /* 0x000fea0003800000 */
[----:B0-----:R-:W2:Y:S04]  /*5390*/  LDL R12, [R1+0x14] ;  /* 0x00001400010c7983 */ /* 0x001ea80000100800 */
[----:B------:R-:W3:Y:S01]  /*53a0*/  LDL R13, [R1+0x10] ;  /* 0x00001000010d7983 */ /* 0x000ee20000100800 */
[----:B------:R-:W-:Y:S02]  /*53b0*/  SHF.R.U32.HI R36, RZ, 0x3, R157 ;  /* 0x00000003ff247819 */ /* 0x000fe4000001169d */
[----:B------:R-:W-:-:S04]  /*53c0*/  IADD3 R41, P4, P5, R60, R80, R7 ;  /* 0x000000503c297210 */ /* 0x000fc80007d9e007 */
[----:B------:R-:W-:Y:S02]  /*53d0*/  IADD3.X R14, R77, R95, R3, P4, P5 ;  /* 0x0000005f4d0e7210 */ /* 0x000fe400027ea403 */
[----:B------:R-:W-:-:S05]  /*53e0*/  IADD3 R40, P4, R41, R78, RZ ;  /* 0x0000004e29287210 */ /* 0x000fca0007f9e0ff */
[----:B------:R-:W-:Y:S01]  /*53f0*/  IMAD.X R41, R14, 0x1, R79, P4 ;  /* 0x000000010e297824 */ /* 0x000fe200020e064f */
[----:B------:R-:W-:Y:S01]  /*5400*/  ISETP.GE.AND P4, PT, R83, R88, PT ;  /* 0x000000585300720c */ /* 0x000fe20003f86270 */
[----:B------:R-:W-:Y:S01]  /*5410*/  BSSY B1, `(.L_x_355) ;  /* 0x00000e7000017945 */ /* 0x000fe20003800000 */
[----:B--2---:R-:W-:-:S04]  /*5420*/  LOP3.LUT P6, RZ, R12, 0x1, RZ, 0xc0, !PT ;  /* 0x000000010cff7812 */ /* 0x004fc800078cc0ff */
[----:B------:R-:W-:Y:S01]  /*5430*/  SEL R96, R63, R96, !P6 ;  /* 0x000000603f607207 */ /* 0x000fe20007000000 */
[----:B---3--:R-:W-:-:S03]  /*5440*/  IMAD.MOV.U32 R15, RZ, RZ, R13 ;  /* 0x000000ffff0f7224 */ /* 0x008fc600078e000d */
[----:B------:R-:W-:-:S04]  /*5450*/  SHF.R.S32.HI R13, RZ, 0x1f, R96 ;  /* 0x0000001fff0d7819 */ /* 0x000fc80000011460 */
        /* <DEDUP_REMOVED lines=9> */
[----:B------:R-:W-:Y:S01]  /*54f0*/  IADD3 R12, R12, R13, R15 ;  /* 0x0000000d0c0c7210 */ /* 0x000fe20007ffe00f */
[----:B------:R-:W-:-:S04]  /*5500*/  IMAD R13, R17, 0x3000, R72 ;  /* 0x00003000110d7824 */ /* 0x000fc800078e0248 */
[----:B------:R-:W-:Y:S02]  /*5510*/  IMAD R15, R17, 0x3000, R12 ;  /* 0x00003000110f7824 */ /* 0x000fe400078e020c */
[C---:B------:R-:W-:Y:S02]  /*5520*/  IMAD.IADD R13, R16.reuse, 0x1, R13 ;  /* 0x00000001100d7824 */ /* 0x040fe400078e020d */
[----:B------:R-:W-:-:S04]  /*5530*/  IMAD.IADD R36, R16, 0x1, R15 ;  /* 0x0000000110247824 */ /* 0x000fc800078e020f */
[----:B------:R-:W0:Y:S04]  /*5540*/  LDS.128 R12, [R13+0x13800] ;  /* 0x013800000d0c7984 */ /* 0x000e280000000c00 */
[----:B------:R-:W2:Y:S01]  /*5550*/  LDS.128 R36, [R36+0x13800] ;  /* 0x0138000024247984 */ /* 0x000ea20000000c00 */
[----:B------:R-:W-:Y:S05]  /*5560*/  @P4 BRA `(.L_x_356) ;  /* 0x0000000c00444947 */ /* 0x000fea0003800000 */
[----:B0-----:R-:W-:Y:S01]  /*5570*/  IMAD.MOV.U32 R32, RZ, RZ, R12 ;  /* 0x000000ffff207224 */ /* 0x001fe200078e000c */
[----:B------:R-:W-:Y:S02]  /*5580*/  F2FP.F16.E4M3.UNPACK_B R44, R93.H1 ;  /* 0x0000005dff2c723e */ /* 0x000fe400030006ff */
[----:B--2---:R-:W-:Y:S02]  /*5590*/  F2FP.F16.E4M3.UNPACK_B R10, R36.H1 ;  /* 0x00000024ff0a723e */ /* 0x004fe400030006ff */
[----:B------:R-:W-:Y:S01]  /*55a0*/  F2FP.F16.E4M3.UNPACK_B R12, R32.H1 ;  /* 0x00000020ff0c723e */ /* 0x000fe200030006ff */
[----:B------:R-:W-:Y:S01]  /*55b0*/  HADD2.F32 R45, -RZ, R44.H0_H0 ;  /* 0x2000002cff2d7230 */ /* 0x000fe20000004100 */
[----:B------:R-:W-:Y:S01]  /*55c0*/  F2FP.F16.E4M3.UNPACK_B R43, R90.H1 ;  /* 0x0000005aff2b723e */ /* 0x000fe200030006ff */
[----:B------:R-:W-:Y:S01]  /*55d0*/  HADD2.F32 R34, -RZ, R10.H0_H0 ;  /* 0x2000000aff227230 */ /* 0x000fe20000004100 */
[----:B------:R-:W-:Y:S01]  /*55e0*/  F2FP.F16.E4M3.UNPACK_B R100, R14.H1 ;  /* 0x0000000eff64723e */ /* 0x000fe200030006ff */
[----:B------:R-:W-:Y:S01]  /*55f0*/  HADD2.F32 R8, -RZ, R12.H0_H0 ;  /* 0x2000000cff087230 */ /* 0x000fe20000004100 */
[----:B------:R-:W-:Y:S01]  /*5600*/  F2FP.F16.E4M3.UNPACK_B R101, R91.H1 ;  /* 0x0000005bff65723e */ /* 0x000fe200030006ff */
[----:B------:R-:W-:-:S02]  /*5610*/  HADD2.F32 R44, -RZ, R44.H1_H1 ;  /* 0x3000002cff2c7230 */ /* 0x000fc40000004100 */
[-C--:B------:R-:W-:Y:S01]  /*5620*/  FMUL.FTZ R97, R34, R45.reuse ;  /* 0x0000002d22617220 */ /* 0x080fe20000410000 */
[----:B------:R-:W-:Y:S02]  /*5630*/  HADD2.F32 R12, -RZ, R12.H1_H1 ;  /* 0x3000000cff0c7230 */ /* 0x000fe40000004100 */
[----:B------:R-:W-:Y:S01]  /*5640*/  FMUL.FTZ R99, R8, R45 ;  /* 0x0000002d08637220 */ /* 0x000fe20000410000 */
[----:B------:R-:W-:Y:S01]  /*5650*/  HADD2.F32 R45, -RZ, R10.H1_H1 ;  /* 0x3000000aff2d7230 */ /* 0x000fe20000004100 */
[----:B------:R-:W-:Y:S01]  /*5660*/  SHF.R.U32.HI R96, RZ, 0x8, R35 ;  /* 0x00000008ff607819 */ /* 0x000fe20000011623 */
[--C-:B------:R-:W-:Y:S02]  /*5670*/  HADD2.F32 R47, -RZ, R43.reuse.H0_H0 ;  /* 0x2000002bff2f7230 */ /* 0x100fe40000004100 */
[-C--:B------:R-:W-:Y:S01]  /*5680*/  FMUL.FTZ R88, R12, R44.reuse ;  /* 0x0000002c0c587220 */ /* 0x080fe20000410000 */
[----:B------:R-:W-:Y:S02]  /*5690*/  HADD2.F32 R46, -RZ, R43.H1_H1 ;  /* 0x3000002bff2e7230 */ /* 0x000fe40000004100 */
[C---:B------:R-:W-:Y:S01]  /*56a0*/  FMUL.FTZ R43, R45.reuse, R44 ;  /* 0x0000002c2d2b7220 */ /* 0x040fe20000410000 */
[----:B------:R-:W-:Y:S01]  /*56b0*/  F2FP.F16.E4M3.UNPACK_B R44, R32 ;  /* 0x00000020ff2c723e */ /* 0x000fe200020006ff */
[----:B------:R-:W-:Y:S01]  /*56c0*/  FFMA.FTZ R10, R34, R47, R99 ;  /* 0x0000002f220a7223 */ /* 0x000fe20000010063 */
[----:B------:R-:W-:Y:S01]  /*56d0*/  F2FP.F16.E4M3.UNPACK_B R34, R36 ;  /* 0x00000024ff22723e */ /* 0x000fe200020006ff */
[-C--:B------:R-:W-:Y:S01]  /*56e0*/  FFMA.FTZ R12, R12, R46.reuse, -R43 ;  /* 0x0000002e0c0c7223 */ /* 0x080fe2000001082b */
[----:B------:R-:W-:Y:S01]  /*56f0*/  F2FP.F16.E4M3.UNPACK_B R43, R93 ;  /* 0x0000005dff2b723e */ /* 0x000fe200020006ff */
[----:B------:R-:W-:Y:S01]  /*5700*/  FFMA.FTZ R32, R45, R46, R88 ;  /* 0x0000002e2d207223 */ /* 0x000fe20000010058 */
[----:B------:R-:W-:Y:S01]  /*5710*/  F2FP.F16.E4M3.UNPACK_B R46, R90 ;  /* 0x0000005aff2e723e */ /* 0x000fe200020006ff */
[----:B------:R-:W-:-:S02]  /*5720*/  HADD2.F32 R45, -RZ, R34.H0_H0 ;  /* 0x20000022ff2d7230 */ /* 0x000fc40000004100 */
[----:B------:R-:W-:Y:S01]  /*5730*/  FFMA.FTZ R8, R8, R47, -R97 ;  /* 0x0000002f08087223 */ /* 0x000fe20000010861 */
[----:B------:R-:W-:Y:S01]  /*5740*/  HADD2.F32 R88, -RZ, R43.H0_H0 ;  /* 0x2000002bff587230 */ /* 0x000fe20000004100 */
[----:B------:R-:W-:Y:S01]  /*5750*/  MOV R99, R38 ;  /* 0x0000002600637202 */ /* 0x000fe20000000f00 */
[----:B------:R-:W-:Y:S01]  /*5760*/  HADD2.F32 R36, -RZ, R44.H0_H0 ;  /* 0x2000002cff247230 */ /* 0x000fe20000004100 */
[----:B------:R-:W-:Y:S01]  /*5770*/  F2FP.F16.E4M3.UNPACK_B R38, R92.H1 ;  /* 0x0000005cff26723e */ /* 0x000fe200030006ff */
[----:B------:R-:W-:Y:S02]  /*5780*/  HADD2.F32 R47, -RZ, R46.H0_H0 ;  /* 0x2000002eff2f7230 */ /* 0x000fe40000004100 */
[-C--:B------:R-:W-:Y:S01]  /*5790*/  FMUL.FTZ R93, R45, R88.reuse ;  /* 0x000000582d5d7220 */ /* 0x080fe20000410000 */
[----:B------:R-:W-:Y:S01]  /*57a0*/  F2FP.F16.E4M3.UNPACK_B R98, R99.H1 ;  /* 0x00000063ff62723e */ /* 0x000fe200030006ff */
[----:B------:R-:W-:Y:S01]  /*57b0*/  FMUL.FTZ R88, R36, R88 ;  /* 0x0000005824587220 */ /* 0x000fe20000410000 */
[----:B------:R-:W-:-:S02]  /*57c0*/  HADD2.F32 R34, -RZ, R34.H1_H1 ;  /* 0x30000022ff227230 */ /* 0x000fc40000004100 */
[-C--:B------:R-:W-:Y:S01]  /*57d0*/  FFMA.FTZ R36, R36, R47.reuse, -R93 ;  /* 0x0000002f24247223 */ /* 0x080fe2000001085d */
[----:B------:R-:W-:Y:S02]  /*57e0*/  HADD2.F32 R44, -RZ, R44.H1_H1 ;  /* 0x3000002cff2c7230 */ /* 0x000fe40000004100 */
[----:B------:R-:W-:Y:S01]  /*57f0*/  FFMA.FTZ R45, R45, R47, R88 ;  /* 0x0000002f2d2d7223 */ /* 0x000fe20000010058 */
[----:B------:R-:W-:Y:S01]  /*5800*/  HADD2.F32 R47, -RZ, R43.H1_H1 ;  /* 0x3000002bff2f7230 */ /* 0x000fe20000004100 */
[----:B------:R-:W-:Y:S01]  /*5810*/  SHF.R.U32.HI R88, RZ, 0x8, R11 ;  /* 0x00000008ff587819 */ /* 0x000fe2000001160b */
[----:B------:R-:W-:Y:S01]  /*5820*/  HADD2.F32 R43, -RZ, R46.H1_H1 ;  /* 0x3000002eff2b7230 */ /* 0x000fe20000004100 */
[----:B------:R-:W-:Y:S01]  /*5830*/  LOP3.LUT R46, R9, 0xff0000ff, RZ, 0xc0, !PT ;  /* 0xff0000ff092e7812 */ /* 0x000fe200078ec0ff */
[----:B------:R-:W-:Y:S02]  /*5840*/  HADD2.F32 R106, -RZ, R38.H0_H0 ;  /* 0x20000026ff6a7230 */ /* 0x000fe40000004100 */
[----:B------:R-:W-:Y:S01]  /*5850*/  FMUL.FTZ R93, R34, R47 ;  /* 0x0000002f225d7220 */ /* 0x000fe20000410000 */
[----:B------:R-:W-:-:S02]  /*5860*/  HADD2.F32 R102, -RZ, R98.H0_H0 ;  /* 0x20000062ff667230 */ /* 0x000fc40000004100 */
[C---:B------:R-:W-:Y:S01]  /*5870*/  FMUL.FTZ R47, R44.reuse, R47 ;  /* 0x0000002f2c2f7220 */ /* 0x040fe20000410000 */
[----:B------:R-:W-:Y:S02]  /*5880*/  HADD2.F32 R104, -RZ, R100.H0_H0 ;  /* 0x20000064ff687230 */ /* 0x000fe40000004100 */
[-C--:B------:R-:W-:Y:S01]  /*5890*/  FFMA.FTZ R44, R44, R43.reuse, -R93 ;  /* 0x0000002b2c2c7223 */ /* 0x080fe2000001085d */
[--C-:B------:R-:W-:Y:S02]  /*58a0*/  HADD2.F32 R103, -RZ, R101.reuse.H0_H0 ;  /* 0x20000065ff677230 */ /* 0x100fe40000004100 */
[-C--:B------:R-:W-:Y:S01]  /*58b0*/  FMUL.FTZ R105, R102, R106.reuse ;  /* 0x0000006a66697220 */ /* 0x080fe20000410000 */
[----:B------:R-:W-:Y:S01]  /*58c0*/  FFMA.FTZ R43, R34, R43, R47 ;  /* 0x0000002b222b7223 */ /* 0x000fe2000001002f */
[C---:B------:R-:W-:Y:S01]  /*58d0*/  FMUL.FTZ R106, R104.reuse, R106 ;  /* 0x0000006a686a7220 */ /* 0x040fe20000410000 */
[----:B------:R-:W-:Y:S01]  /*58e0*/  SHF.R.U32.HI R34, RZ, 0x8, R9 ;  /* 0x00000008ff227819 */ /* 0x000fe20000011609 */
[-C--:B------:R-:W-:Y:S01]  /*58f0*/  FFMA.FTZ R105, R104, R103.reuse, -R105 ;  /* 0x0000006768697223 */ /* 0x080fe20000010869 */
[----:B------:R-:W-:Y:S01]  /*5900*/  SHF.R.U32.HI R47, RZ, 0x10, R9 ;  /* 0x00000010ff2f7819 */ /* 0x000fe20000011609 */
[----:B------:R-:W-:Y:S01]  /*5910*/  FFMA.FTZ R106, R102, R103, R106 ;  /* 0x00000067666a7223 */ /* 0x000fe2000001006a */
[----:B------:R-:W-:Y:S01]  /*5920*/  LOP3.LUT R9, R11, 0xff0000ff, RZ, 0xc0, !PT ;  /* 0xff0000ff0b097812 */ /* 0x000fe200078ec0ff */
[----:B------:R-:W-:Y:S01]  /*5930*/  HADD2.F32 R103, -RZ, R98.H1_H1 ;  /* 0x30000062ff677230 */ /* 0x000fe20000004100 */
[----:B------:R-:W-:Y:S01]  /*5940*/  SHF.R.U32.HI R90, RZ, 0x10, R11 ;  /* 0x00000010ff5a7819 */ /* 0x000fe2000001160b */
[----:B------:R-:W-:Y:S01]  /*5950*/  IMAD.SHL.U32 R88, R88, 0x100, RZ ;  /* 0x0000010058587824 */ /* 0x000fe200078e00ff */
[----:B------:R-:W-:Y:S01]  /*5960*/  SHF.R.U32.HI R11, RZ, 0x8, R33 ;  /* 0x00000008ff0b7819 */ /* 0x000fe20000011621 */
[----:B------:R-:W-:Y:S01]  /*5970*/  HADD2.F32 R98, -RZ, R101.H1_H1 ;  /* 0x30000065ff627230 */ /* 0x000fe20000004100 */
[----:B------:R-:W-:Y:S01]  /*5980*/  LOP3.LUT R93, R33, 0xff0000ff, RZ, 0xc0, !PT ;  /* 0xff0000ff215d7812 */ /* 0x000fe200078ec0ff */
[----:B------:R-:W-:Y:S01]  /*5990*/  IMAD.SHL.U32 R101, R34, 0x100, RZ ;  /* 0x0000010022657824 */ /* 0x000fe200078e00ff */
[----:B------:R-:W-:Y:S01]  /*59a0*/  LOP3.LUT R97, R35, 0xff0000ff, RZ, 0xc0, !PT ;  /* 0xff0000ff23617812 */ /* 0x000fe200078ec0ff */
[----:B------:R-:W-:Y:S01]  /*59b0*/  IMAD.SHL.U32 R34, R11, 0x100, RZ ;  /* 0x000001000b227824 */ /* 0x000fe200078e00ff */
[----:B------:R-:W-:Y:S01]  /*59c0*/  LOP3.LUT R11, R9, 0xff00, R88, 0xf8, !PT ;  /* 0x0000ff00090b7812 */ /* 0x000fe200078ef858 */
[----:B------:R-:W-:Y:S01]  /*59d0*/  HADD2.F32 R38, -RZ, R38.H1_H1 ;  /* 0x30000026ff267230 */ /* 0x000fe20000004100 */
[----:B------:R-:W-:Y:S01]  /*59e0*/  LOP3.LUT R46, R46, 0xff00, R101, 0xf8, !PT ;  /* 0x0000ff002e2e7812 */ /* 0x000fe200078ef865 */
[----:B------:R-:W-:Y:S01]  /*59f0*/  IMAD.U32 R9, R47, 0x10000, RZ ;  /* 0x000100002f097824 */ /* 0x000fe200078e00ff */
[----:B------:R-:W-:Y:S01]  /*5a00*/  SHF.R.U32.HI R35, RZ, 0x10, R35 ;  /* 0x00000010ff237819 */ /* 0x000fe20000011623 */
[----:B------:R-:W-:Y:S01]  /*5a10*/  HADD2.F32 R107, -RZ, R100.H1_H1 ;  /* 0x30000064ff6b7230 */ /* 0x000fe20000004100 */
[----:B------:R-:W-:Y:S01]  /*5a20*/  LOP3.LUT R93, R93, 0xff00, R34, 0xf8, !PT ;  /* 0x0000ff005d5d7812 */ /* 0x000fe200078ef822 */
[----:B------:R-:W-:Y:S01]  /*5a30*/  IMAD.SHL.U32 R34, R96, 0x100, RZ ;  /* 0x0000010060227824 */ /* 0x000fe200078e00ff */
[----:B------:R-:W-:Y:S01]  /*5a40*/  SHF.R.U32.HI R33, RZ, 0x10, R33 ;  /* 0x00000010ff217819 */ /* 0x000fe20000011621 */
[-C--:B------:R-:W-:Y:S01]  /*5a50*/  FMUL.FTZ R100, R103, R38.reuse ;  /* 0x0000002667647220 */ /* 0x080fe20000410000 */
[----:B------:R-:W-:Y:S01]  /*5a60*/  LOP3.LUT R9, R46, 0xff0000, R9, 0xf8, !PT ;  /* 0x00ff00002e097812 */ /* 0x000fe200078ef809 */
[----:B------:R-:W-:Y:S01]  /*5a70*/  FMUL.FTZ R38, R107, R38 ;  /* 0x000000266b267220 */ /* 0x000fe20000410000 */
[----:B------:R-:W-:Y:S01]  /*5a80*/  F2FP.F16.E4M3.UNPACK_B R92, R92 ;  /* 0x0000005cff5c723e */ /* 0x000fe200020006ff */
[----:B------:R-:W-:Y:S01]  /*5a90*/  IMAD.U32 R35, R35, 0x10000, RZ ;  /* 0x0001000023237824 */ /* 0x000fe200078e00ff */
[----:B------:R-:W-:Y:S01]  /*5aa0*/  F2FP.F16.E4M3.UNPACK_B R99, R99 ;  /* 0x00000063ff63723e */ /* 0x000fe200020006ff */
[----:B------:R-:W-:Y:S01]  /*5ab0*/  FFMA.FTZ R103, R103, R98, R38 ;  /* 0x0000006267677223 */ /* 0x000fe20000010026 */
[----:B------:R-:W-:Y:S01]  /*5ac0*/  F2FP.F16.E4M3.UNPACK_B R46, R14 ;  /* 0x0000000eff2e723e */ /* 0x000fe200020006ff */
[----:B------:R-:W-:Y:S01]  /*5ad0*/  IMAD.U32 R88, R33, 0x10000, RZ ;  /* 0x0001000021587824 */ /* 0x000fe200078e00ff */
[----:B------:R-:W-:Y:S01]  /*5ae0*/  LOP3.LUT R34, R97, 0xff00, R34, 0xf8, !PT ;  /* 0x0000ff0061227812 */ /* 0x000fe200078ef822 */
[----:B------:R-:W-:Y:S01]  /*5af0*/  HADD2.F32 R97, -RZ, R92.H0_H0 ;  /* 0x2000005cff617230 */ /* 0x000fe20000004100 */
[----:B------:R-:W-:Y:S01]  /*5b00*/  F2FP.F16.E4M3.UNPACK_B R91, R91 ;  /* 0x0000005bff5b723e */ /* 0x000fe200020006ff */
[--C-:B------:R-:W-:Y:S01]  /*5b10*/  HADD2.F32 R14, -RZ, R99.reuse.H0_H0 ;  /* 0x20000063ff0e7230 */ /* 0x100fe20000004100 */
[----:B------:R-:W-:Y:S01]  /*5b20*/  LOP3.LUT R34, R34, 0xff0000, R35, 0xf8, !PT ;  /* 0x00ff000022227812 */ /* 0x000fe200078ef823 */
[----:B------:R-:W-:Y:S01]  /*5b30*/  HADD2.F32 R38, -RZ, R46.H0_H0 ;  /* 0x2000002eff267230 */ /* 0x000fe20000004100 */
[----:B------:R-:W-:Y:S01]  /*5b40*/  F2FP.SATFINITE.E4M3.F32.PACK_AB_MERGE_C R35, R12, R8, RZ ;  /* 0x000000080c23723e */ /* 0x000fe200048070ff */
[----:B------:R-:W-:Y:S01]  /*5b50*/  HADD2.F32 R92, -RZ, R92.H1_H1 ;  /* 0x3000005cff5c7230 */ /* 0x000fe20000004100 */
[----:B------:R-:W-:Y:S01]  /*5b60*/  F2FP.SATFINITE.E4M3.F32.PACK_AB_MERGE_C R10, R32, R10, RZ ;  /* 0x0000000a200a723e */ /* 0x000fe200048070ff */
[----:B------:R-:W-:-:S02]  /*5b70*/  HADD2.F32 R99, -RZ, R99.H1_H1 ;  /* 0x30000063ff637230 */ /* 0x000fc40000004100 */
[-C--:B------:R-:W-:Y:S01]  /*5b80*/  FMUL.FTZ R101, R14, R97.reuse ;  /* 0x000000610e657220 */ /* 0x080fe20000410000 */
[--C-:B------:R-:W-:Y:S01]  /*5b90*/  HADD2.F32 R47, -RZ, R91.reuse.H0_H0 ;  /* 0x2000005bff2f7230 */ /* 0x100fe20000004100 */
[----:B------:R-:W-:Y:S01]  /*5ba0*/  LOP3.LUT R93, R93, 0xff0000, R88, 0xf8, !PT ;  /* 0x00ff00005d5d7812 */ /* 0x000fe200078ef858 */
[----:B------:R-:W-:Y:S01]  /*5bb0*/  FMUL.FTZ R97, R38, R97 ;  /* 0x0000006126617220 */ /* 0x000fe20000410000 */
[----:B------:R-:W-:Y:S02]  /*5bc0*/  HADD2.F32 R46, -RZ, R46.H1_H1 ;  /* 0x3000002eff2e7230 */ /* 0x000fe40000004100 */
[----:B------:R-:W-:Y:S01]  /*5bd0*/  FFMA.FTZ R100, R107, R98, -R100 ;  /* 0x000000626b647223 */ /* 0x000fe20000010864 */
[----:B------:R-:W-:Y:S02]  /*5be0*/  HADD2.F32 R91, -RZ, R91.H1_H1 ;  /* 0x3000005bff5b7230 */ /* 0x000fe40000004100 */
[----:B------:R-:W-:Y:S01]  /*5bf0*/  FMUL.FTZ R33, R99, R92 ;  /* 0x0000005c63217220 */ /* 0x000fe20000410000 */
[----:B------:R-:W-:Y:S01]  /*5c00*/  F2FP.SATFINITE.E4M3.F32.PACK_AB_MERGE_C R12, R44, R36, R35 ;  /* 0x000000242c0c723e */ /* 0x000fe20004807023 */
[----:B------:R-:W-:Y:S01]  /*5c10*/  FFMA.FTZ R38, R38, R47, -R101 ;  /* 0x0000002f26267223 */ /* 0x000fe20000010865 */
[----:B------:R-:W-:Y:S01]  /*5c20*/  F2FP.F16.E4M3.UNPACK_B R32, R37 ;  /* 0x00000025ff20723e */ /* 0x000fe200020006ff */
[----:B------:R-:W-:Y:S01]  /*5c30*/  FFMA.FTZ R14, R14, R47, R97 ;  /* 0x0000002f0e0e7223 */ /* 0x000fe20000010061 */
[----:B------:R-:W-:Y:S01]  /*5c40*/  F2FP.SATFINITE.E4M3.F32.PACK_AB_MERGE_C R36, R43, R45, R10 ;  /* 0x0000002d2b24723e */ /* 0x000fe2000480700a */
[C---:B------:R-:W-:Y:S01]  /*5c50*/  FFMA.FTZ R47, R46.reuse, R91, -R33 ;  /* 0x0000005b2e2f7223 */ /* 0x040fe20000010821 */
[----:B------:R-:W-:Y:S01]  /*5c60*/  F2FP.F16.E4M3.UNPACK_B R35, R93 ;  /* 0x0000005dff23723e */ /* 0x000fe200020006ff */
[----:B------:R-:W-:Y:S01]  /*5c70*/  FMUL.FTZ R92, R46, R92 ;  /* 0x0000005c2e5c7220 */ /* 0x000fe20000410000 */
[----:B------:R-:W-:Y:S01]  /*5c80*/  F2FP.F16.E4M3.UNPACK_B R10, R13 ;  /* 0x0000000dff0a723e */ /* 0x000fe200020006ff */
[--C-:B------:R-:W-:Y:S01]  /*5c90*/  HADD2.F32 R43, -RZ, R32.reuse.H0_H0 ;  /* 0x20000020ff2b7230 */ /* 0x100fe20000004100 */
[----:B------:R-:W-:Y:S01]  /*5ca0*/  F2FP.SATFINITE.E4M3.F32.PACK_AB_MERGE_C R8, R100, R105, RZ ;  /* 0x000000696408723e */ /* 0x000fe200048070ff */
[----:B------:R-:W-:Y:S01]  /*5cb0*/  HADD2.F32 R44, -RZ, R32.H1_H1 ;  /* 0x30000020ff2c7230 */ /* 0x000fe20000004100 */
[----:B------:R-:W-:Y:S01]  /*5cc0*/  F2FP.F16.E4M3.UNPACK_B R45, R9 ;  /* 0x00000009ff2d723e */ /* 0x000fe200020006ff */
[----:B------:R-:W-:Y:S01]  /*5cd0*/  HADD2.F32 R46, -RZ, R35.H0_H0 ;  /* 0x20000023ff2e7230 */ /* 0x000fe20000004100 */
[----:B------:R-:W-:Y:S01]  /*5ce0*/  F2FP.SATFINITE.E4M3.F32.PACK_AB_MERGE_C R8, R47, R38, R8 ;  /* 0x000000262f08723e */ /* 0x000fe20004807008 */
[----:B------:R-:W-:-:S02]  /*5cf0*/  HADD2.F32 R32, -RZ, R10.H0_H0 ;  /* 0x2000000aff207230 */ /* 0x000fc40000004100 */
[----:B------:R-:W-:Y:S01]  /*5d00*/  FFMA.FTZ R33, R99, R91, R92 ;  /* 0x0000005b63217223 */ /* 0x000fe2000001005c */
[----:B------:R-:W-:Y:S02]  /*5d10*/  HADD2.F32 R47, -RZ, R35.H1_H1 ;  /* 0x30000023ff2f7230 */ /* 0x000fe40000004100 */
[-C--:B------:R-:W-:Y:S01]  /*5d20*/  FMUL.FTZ R91, R43, R46.reuse ;  /* 0x0000002e2b5b7220 */ /* 0x080fe20000410000 */
[--C-:B------:R-:W-:Y:S01]  /*5d30*/  HADD2.F32 R38, -RZ, R45.reuse.H0_H0 ;  /* 0x2000002dff267230 */ /* 0x100fe20000004100 */
[----:B------:R-:W-:Y:S01]  /*5d40*/  F2FP.F16.E4M3.UNPACK_B R93, R93.H1 ;  /* 0x0000005dff5d723e */ /* 0x000fe200030006ff */
[----:B------:R-:W-:Y:S02]  /*5d50*/  HADD2.F32 R35, -RZ, R10.H1_H1 ;  /* 0x3000000aff237230 */ /* 0x000fe40000004100 */
[----:B------:R-:W-:Y:S01]  /*5d60*/  FMUL.FTZ R10, R32, R46 ;  /* 0x0000002e200a7220 */ /* 0x000fe20000410000 */
[----:B------:R-:W-:Y:S02]  /*5d70*/  HADD2.F32 R45, -RZ, R45.H1_H1 ;  /* 0x3000002dff2d7230 */ /* 0x000fe40000004100 */
[-C--:B------:R-:W-:Y:S01]  /*5d80*/  FMUL.FTZ R46, R44, R47.reuse ;  /* 0x0000002f2c2e7220 */ /* 0x080fe20000410000 */
[-C--:B------:R-:W-:Y:S01]  /*5d90*/  FFMA.FTZ R32, R32, R38.reuse, -R91 ;  /* 0x0000002620207223 */ /* 0x080fe2000001085b */
[----:B------:R-:W-:Y:S01]  /*5da0*/  FMUL.FTZ R47, R35, R47 ;  /* 0x0000002f232f7220 */ /* 0x000fe20000410000 */
[----:B------:R-:W-:Y:S01]  /*5db0*/  FFMA.FTZ R10, R43, R38, R10 ;  /* 0x000000262b0a7223 */ /* 0x000fe2000001000a */
[----:B------:R-:W-:Y:S01]  /*5dc0*/  F2FP.F16.E4M3.UNPACK_B R43, R37.H1 ;  /* 0x00000025ff2b723e */ /* 0x000fe200030006ff */
[----:B------:R-:W-:Y:S01]  /*5dd0*/  HADD2.F32 R88, -RZ, R93.H0_H0 ;  /* 0x2000005dff587230 */ /* 0x000fe20000004100 */
[----:B------:R-:W-:Y:S01]  /*5de0*/  F2FP.F16.E4M3.UNPACK_B R38, R13.H1 ;  /* 0x0000000dff26723e */ /* 0x000fe200030006ff */
[----:B------:R-:W-:Y:S01]  /*5df0*/  FFMA.FTZ R13, R44, R45, R47 ;  /* 0x0000002d2c0d7223 */ /* 0x000fe2000001002f */
[----:B------:R-:W-:Y:S01]  /*5e00*/  F2FP.F16.E4M3.UNPACK_B R44, R9.H1 ;  /* 0x00000009ff2c723e */ /* 0x000fe200030006ff */
[----:B------:R-:W-:-:S02]  /*5e10*/  HADD2.F32 R9, -RZ, R43.H0_H0 ;  /* 0x2000002bff097230 */ /* 0x000fc40000004100 */
[----:B------:R-:W-:Y:S01]  /*5e20*/  FFMA.FTZ R35, R35, R45, -R46 ;  /* 0x0000002d23237223 */ /* 0x000fe2000001082e */
[----:B------:R-:W-:Y:S01]  /*5e30*/  IMAD.U32 R90, R90, 0x10000, RZ ;  /* 0x000100005a5a7824 */ /* 0x000fe200078e00ff */
[----:B------:R-:W-:Y:S01]  /*5e40*/  F2FP.F16.E4M3.UNPACK_B R91, R34.H1 ;  /* 0x00000022ff5b723e */ /* 0x000fe200030006ff */
[--C-:B------:R-:W-:Y:S01]  /*5e50*/  HADD2.F32 R37, -RZ, R38.reuse.H0_H0 ;  /* 0x20000026ff257230 */ /* 0x100fe20000004100 */
[----:B------:R-:W-:Y:S01]  /*5e60*/  F2FP.SATFINITE.E4M3.F32.PACK_AB_MERGE_C R103, R103, R106, RZ ;  /* 0x0000006a6767723e */ /* 0x000fe200048070ff */
[----:B------:R-:W-:Y:S01]  /*5e70*/  HADD2.F32 R43, -RZ, R43.H1_H1 ;  /* 0x3000002bff2b7230 */ /* 0x000fe20000004100 */
[----:B------:R-:W-:Y:S01]  /*5e80*/  LOP3.LUT R11, R11, 0xff0000, R90, 0xf8, !PT ;  /* 0x00ff00000b0b7812 */ /* 0x000fe200078ef85a */
[----:B------:R-:W-:Y:S01]  /*5e90*/  HADD2.F32 R93, -RZ, R93.H1_H1 ;  /* 0x3000005dff5d7230 */ /* 0x000fe20000004100 */
[----:B------:R-:W-:Y:S01]  /*5ea0*/  F2FP.SATFINITE.E4M3.F32.PACK_AB_MERGE_C R33, R33, R14, R103 ;  /* 0x0000000e2121723e */ /* 0x000fe20004807067 */
[----:B------:R-:W-:Y:S02]  /*5eb0*/  HADD2.F32 R38, -RZ, R38.H1_H1 ;  /* 0x30000026ff267230 */ /* 0x000fe40000004100 */
[----:B------:R-:W-:-:S02]  /*5ec0*/  HADD2.F32 R46, -RZ, R44.H0_H0 ;  /* 0x2000002cff2e7230 */ /* 0x000fc40000004100 */
[-C--:B------:R-:W-:Y:S01]  /*5ed0*/  FMUL.FTZ R47, R43, R93.reuse ;  /* 0x0000005d2b2f7220 */ /* 0x080fe20000410000 */
[----:B------:R-:W-:Y:S02]  /*5ee0*/  HADD2.F32 R45, -RZ, R44.H1_H1 ;  /* 0x3000002cff2d7230 */ /* 0x000fe40000004100 */
[-C--:B------:R-:W-:Y:S01]  /*5ef0*/  FMUL.FTZ R44, R9, R88.reuse ;  /* 0x00000058092c7220 */ /* 0x080fe20000410000 */
[C---:B------:R-:W-:Y:S01]  /*5f00*/  FMUL.FTZ R88, R37.reuse, R88 ;  /* 0x0000005825587220 */ /* 0x040fe20000410000 */
[C---:B------:R-:W-:Y:S01]  /*5f10*/  FMUL.FTZ R90, R38.reuse, R93 ;  /* 0x0000005d265a7220 */ /* 0x040fe20000410000 */
[--C-:B------:R-:W-:Y:S02]  /*5f20*/  HADD2.F32 R99, -RZ, R91.reuse.H0_H0 ;  /* 0x2000005bff637230 */ /* 0x100fe40000004100 */
[-C--:B------:R-:W-:Y:S01]  /*5f30*/  FFMA.FTZ R37, R37, R46.reuse, -R44 ;  /* 0x0000002e25257223 */ /* 0x080fe2000001082c */
[-C--:B------:R-:W-:Y:S01]  /*5f40*/  FFMA.FTZ R44, R38, R45.reuse, -R47 ;  /* 0x0000002d262c7223 */ /* 0x080fe2000001082f */
[----:B------:R-:W-:Y:S01]  /*5f50*/  FFMA.FTZ R9, R9, R46, R88 ;  /* 0x0000002e09097223 */ /* 0x000fe20000010058 */
[----:B------:R-:W-:Y:S01]  /*5f60*/  FFMA.FTZ R38, R43, R45, R90 ;  /* 0x0000002d2b267223 */ /* 0x000fe2000001005a */
[----:B------:R-:W-:Y:S01]  /*5f70*/  F2FP.F16.E4M3.UNPACK_B R46, R39 ;  /* 0x00000027ff2e723e */ /* 0x000fe200020006ff */
[----:B------:R-:W-:Y:S01]  /*5f80*/  HADD2.F32 R91, -RZ, R91.H1_H1 ;  /* 0x3000005bff5b7230 */ /* 0x000fe20000004100 */
[----:B------:R-:W-:Y:S01]  /*5f90*/  F2FP.F16.E4M3.UNPACK_B R45, R34 ;  /* 0x00000022ff2d723e */ /* 0x000fe200020006ff */
[----:B------:R-:W-:Y:S01]  /*5fa0*/  IMAD.MOV.U32 R14, RZ, RZ, R8 ;  /* 0x000000ffff0e7224 */ /* 0x000fe200078e0008 */
[-C--:B------:R-:W-:Y:S01]  /*5fb0*/  F2FP.F16.E4M3.UNPACK_B R43, R15.reuse ;  /* 0x0000000fff2b723e */ /* 0x080fe200020006ff */
[--C-:B------:R-:W-:Y:S01]  /*5fc0*/  HADD2.F32 R93, -RZ, R46.reuse.H0_H0 ;  /* 0x2000002eff5d7230 */ /* 0x100fe20000004100 */
[----:B------:R-:W-:Y:S01]  /*5fd0*/  F2FP.F16.E4M3.UNPACK_B R47, R15.H1 ;  /* 0x0000000fff2f723e */ /* 0x000fe200030006ff */
[----:B------:R-:W-:Y:S01]  /*5fe0*/  HADD2.F32 R92, -RZ, R45.H0_H0 ;  /* 0x2000002dff5c7230 */ /* 0x000fe20000004100 */
[----:B------:R-:W-:Y:S01]  /*5ff0*/  F2FP.F16.E4M3.UNPACK_B R15, R11 ;  /* 0x0000000bff0f723e */ /* 0x000fe200020006ff */
[----:B------:R-:W-:Y:S01]  /*6000*/  HADD2.F32 R46, -RZ, R46.H1_H1 ;  /* 0x3000002eff2e7230 */ /* 0x000fe20000004100 */
[----:B------:R-:W-:Y:S01]  /*6010*/  F2FP.F16.E4M3.UNPACK_B R90, R39.H1 ;  /* 0x00000027ff5a723e */ /* 0x000fe200030006ff */
[----:B------:R-:W-:Y:S01]  /*6020*/  HADD2.F32 R39, -RZ, R43.H0_H0 ;  /* 0x2000002bff277230 */ /* 0x000fe20000004100 */
[----:B------:R-:W-:Y:S01]  /*6030*/  F2FP.F16.E4M3.UNPACK_B R34, R11.H1 ;  /* 0x0000000bff22723e */ /* 0x000fe200030006ff */
[----:B------:R-:W-:-:S02]  /*6040*/  HADD2.F32 R96, -RZ, R15.H0_H0 ;  /* 0x2000000fff607230 */ /* 0x000fc40000004100 */
[-C--:B------:R-:W-:Y:S01]  /*6050*/  FMUL.FTZ R98, R93, R92.reuse ;  /* 0x0000005c5d627220 */ /* 0x080fe20000410000 */
[--C-:B------:R-:W-:Y:S02]  /*6060*/  HADD2.F32 R88, -RZ, R90.reuse.H0_H0 ;  /* 0x2000005aff587230 */ /* 0x100fe40000004100 */
[C---:B------:R-:W-:Y:S01]  /*6070*/  FMUL.FTZ R100, R39.reuse, R92 ;  /* 0x0000005c27647220 */ /* 0x040fe20000410000 */
[----:B------:R-:W-:Y:S02]  /*6080*/  HADD2.F32 R90, -RZ, R90.H1_H1 ;  /* 0x3000005aff5a7230 */ /* 0x000fe40000004100 */
[-C--:B------:R-:W-:Y:S01]  /*6090*/  FFMA.FTZ R11, R39, R96.reuse, -R98 ;  /* 0x00000060270b7223 */ /* 0x080fe20000010862 */
[--C-:B------:R-:W-:Y:S02]  /*60a0*/  HADD2.F32 R92, -RZ, R47.reuse.H0_H0 ;  /* 0x2000002fff5c7230 */ /* 0x100fe40000004100 */
[----:B------:R-:W-:Y:S01]  /*60b0*/  FFMA.FTZ R39, R93, R96, R100 ;  /* 0x000000605d277223 */ /* 0x000fe20000010064 */
[----:B------:R-:W-:-:S02]  /*60c0*/  HADD2.F32 R47, -RZ, R47.H1_H1 ;  /* 0x3000002fff2f7230 */ /* 0x000fc40000004100 */
[----:B------:R-:W-:Y:S01]  /*60d0*/  FMUL.FTZ R96, R90, R91 ;  /* 0x0000005b5a607220 */ /* 0x000fe20000410000 */
[--C-:B------:R-:W-:Y:S02]  /*60e0*/  HADD2.F32 R97, -RZ, R34.reuse.H0_H0 ;  /* 0x20000022ff617230 */ /* 0x100fe40000004100 */
[-C--:B------:R-:W-:Y:S01]  /*60f0*/  FMUL.FTZ R101, R88, R99.reuse ;  /* 0x0000006358657220 */ /* 0x080fe20000410000 */
[----:B------:R-:W-:Y:S02]  /*6100*/  HADD2.F32 R34, -RZ, R34.H1_H1 ;  /* 0x30000022ff227230 */ /* 0x000fe40000004100 */
[----:B------:R-:W-:Y:S01]  /*6110*/  FMUL.FTZ R99, R92, R99 ;  /* 0x000000635c637220 */ /* 0x000fe20000410000 */
[----:B------:R-:W-:Y:S02]  /*6120*/  HADD2.F32 R45, -RZ, R45.H1_H1 ;  /* 0x3000002dff2d7230 */ /* 0x000fe40000004100 */
[----:B------:R-:W-:Y:S01]  /*6130*/  FMUL.FTZ R91, R47, R91 ;  /* 0x0000005b2f5b7220 */ /* 0x000fe20000410000 */
[----:B------:R-:W-:-:S02]  /*6140*/  HADD2.F32 R43, -RZ, R43.H1_H1 ;  /* 0x3000002bff2b7230 */ /* 0x000fc40000004100 */
[-C--:B------:R-:W-:Y:S01]  /*6150*/  FFMA.FTZ R47, R47, R34.reuse, -R96 ;  /* 0x000000222f2f7223 */ /* 0x080fe20000010860 */
[----:B------:R-:W-:Y:S02]  /*6160*/  HADD2.F32 R15, -RZ, R15.H1_H1 ;  /* 0x3000000fff0f7230 */ /* 0x000fe40000004100 */
[----:B------:R-:W-:Y:S01]  /*6170*/  FMUL.FTZ R96, R46, R45 ;  /* 0x0000002d2e607220 */ /* 0x000fe20000410000 */
[-C--:B------:R-:W-:Y:S01]  /*6180*/  FFMA.FTZ R92, R92, R97.reuse, -R101 ;  /* 0x000000615c5c7223 */ /* 0x080fe20000010865 */
[----:B------:R-:W-:Y:S01]  /*6190*/  FFMA.FTZ R88, R88, R97, R99 ;  /* 0x0000006158587223 */ /* 0x000fe20000010063 */
[C---:B------:R-:W-:Y:S01]  /*61a0*/  FMUL.FTZ R45, R43.reuse, R45 ;  /* 0x0000002d2b2d7220 */ /* 0x040fe20000410000 */
[----:B------:R-:W-:Y:S01]  /*61b0*/  FFMA.FTZ R91, R90, R34, R91 ;  /* 0x000000225a5b7223 */ /* 0x000fe2000001005b */
[----:B------:R-:W-:Y:S01]  /*61c0*/  F2FP.SATFINITE.E4M3.F32.PACK_AB_MERGE_C R37, R44, R37, RZ ;  /* 0x000000252c25723e */ /* 0x000fe200048070ff */
[-C--:B------:R-:W-:Y:S01]  /*61d0*/  FFMA.FTZ R96, R43, R15.reuse, -R96 ;  /* 0x0000000f2b607223 */ /* 0x080fe20000010860 */
[----:B------:R-:W-:Y:S01]  /*61e0*/  FFMA.FTZ R46, R46, R15, R45 ;  /* 0x0000000f2e2e7223 */ /* 0x000fe2000001002d */
[----:B------:R-:W-:Y:S01]  /*61f0*/  F2FP.SATFINITE.E4M3.F32.PACK_AB_MERGE_C R9, R38, R9, RZ ;  /* 0x000000092609723e */ /* 0x000fe200048070ff */
[----:B------:R-:W-:Y:S01]  /*6200*/  IMAD.MOV.U32 R38, RZ, RZ, R33 ;  /* 0x000000ffff267224 */ /* 0x000fe200078e0021 */
[----:B------:R-:W-:-:S02]  /*6210*/  F2FP.SATFINITE.E4M3.F32.PACK_AB_MERGE_C R35, R35, R32, R37 ;  /* 0x000000202323723e */ /* 0x000fc40004807025 */
[----:B------:R-:W-:Y:S02]  /*6220*/  F2FP.SATFINITE.E4M3.F32.PACK_AB_MERGE_C R47, R47, R92, RZ ;  /* 0x0000005c2f2f723e */ /* 0x000fe400048070ff */
[----:B------:R-:W-:Y:S02]  /*6230*/  F2FP.SATFINITE.E4M3.F32.PACK_AB_MERGE_C R88, R91, R88, RZ ;  /* 0x000000585b58723e */ /* 0x000fe400048070ff */
[----:B------:R-:W-:Y:S01]  /*6240*/  F2FP.SATFINITE.E4M3.F32.PACK_AB_MERGE_C R37, R13, R10, R9 ;  /* 0x0000000a0d25723e */ /* 0x000fe20004807009 */
[----:B------:R-:W-:Y:S01]  /*6250*/  IMAD.MOV.U32 R13, RZ, RZ, R35 ;  /* 0x000000ffff0d7224 */ /* 0x000fe200078e0023 */
[----:B------:R-:W-:Y:S02]  /*6260*/  F2FP.SATFINITE.E4M3.F32.PACK_AB_MERGE_C R15, R96, R11, R47 ;  /* 0x0000000b600f723e */ /* 0x000fe4000480702f */
[----:B------:R-:W-:-:S07]  /*6270*/  F2FP.SATFINITE.E4M3.F32.PACK_AB_MERGE_C R39, R46, R39, R88 ;  /* 0x000000272e27723e */ /* 0x000fce0004807058 */
.L_x_356:
[----:B------:R-:W-:Y:S05]  /*6280*/  BSYNC B1 ;  /* 0x0000000000017941 */ /* 0x000fea0003800000 */
.L_x_355:
[----:B0-----:R3:W-:Y:S01]  /*6290*/  STG.E.128 desc[UR40][R40.64], R12 ;  /* 0x0000000c28007986 */ /* 0x0017e2000c101d28 */
[----:B------:R-:W-:-:S13]  /*62a0*/  ISETP.GE.AND P4, PT, R42, R94, PT ;  /* 0x0000005e2a00720c */ /* 0x000fda0003f86270 */
[----:B------:R-:W-:Y:S05]  /*62b0*/  @P4 BRA `(.L_x_335) ;  /* 0x0000000000704947 */ /* 0x000fea0003800000 */
[--C-:B------:R-:W-:Y:S02]  /*62c0*/  SHF.R.S32.HI R8, RZ, 0x1f, R42.reuse ;  /* 0x0000001fff087819 */ /* 0x100fe4000001142a */
[----:B------:R-:W-:-:S04]  /*62d0*/  IADD3 R81, P4, P5, R60, R80, R42 ;  /* 0x000000503c517210 */ /* 0x000fc80007d9e02a */
[----:B------:R-:W-:Y:S02]  /*62e0*/  IADD3.X R8, R77, R95, R8, P4, P5 ;  /* 0x0000005f4d087210 */ /* 0x000fe400027ea408 */
[----:B------:R-:W-:-:S05]  /*62f0*/  IADD3 R78, P4, R81, R78, RZ ;  /* 0x0000004e514e7210 */ /* 0x000fca0007f9e0ff */
[----:B------:R-:W-:-:S05]  /*6300*/  IMAD.X R79, R8, 0x1, R79, P4 ;  /* 0x00000001084f7824 */ /* 0x000fca00020e064f */
[----:B--2---:R4:W-:Y:S01]  /*6310*/  STG.E.128 desc[UR40][R78.64], R36 ;  /* 0x000000244e007986 */ /* 0x0049e2000c101d28 */
[----:B------:R-:W-:Y:S05]  /*6320*/  BRA `(.L_x_335) ;  /* 0x0000000000547947 */ /* 0x000fea0003800000 */
.L_x_328:
[----:B------:R-:W-:-:S13]  /*6330*/  ISETP.NE.AND P3, PT, R155, 0x3, PT ;  /* 0x000000039b00780c */ /* 0x000fda0003f65270 */
[----:B------:R-:W-:Y:S05]  /*6340*/  @!P3 BRA `(.L_x_357) ;  /* 0x000000000004b947 */ /* 0x000fea0003800000 */
[----:B------:R-:W-:Y:S01]  /*6350*/  BPT.TRAP 0x1 ;  /* 0x000000040000795c */ /* 0x000fe20000300000 */
.L_x_357:
[----:B------:R-:W-:Y:S01]  /*6360*/  IMAD R84, R17, 0x8, R16 ;  /* 0x0000000811547824 */ /* 0x000fe200078e0210 */
[----:B------:R-:W-:Y:S01]  /*6370*/  SHF.L.U32 R87, R23, 0x1f, RZ ;  /* 0x0000001f17577819 */ /* 0x000fe200000006ff */
[----:B------:R-:W-:Y:S01]  /*6380*/  IMAD R86, R26, -0x80, R28 ;  /* 0xffffff801a567824 */ /* 0x000fe200078e021c */
[----:B------:R-:W-:Y:S02]  /*6390*/  BSSY B1, `(.L_x_358) ;  /* 0x0000004000017945 */ /* 0x000fe40003800000 */
[----:B------:R-:W0:Y:S02]  /*63a0*/  SYNCS.PHASECHK.TRANS64.TRYWAIT P4, [R84+URZ+0x19c90], R87 ;  /* 0x019c9057540075a7 */ /* 0x000e24000808017f */
[----:B------:R-:W-:Y:S01]  /*63b0*/  VIMNMX R86, R86, 0x80, PT ;  /* 0x0000008056567848 */ /* 0x000fe20003fe0100 */
[----:B0-----:R-:W-:Y:S06]  /*63c0*/  @!P4 BRA `(.L_x_359) ;  /* 0x0000014c00bcc947 */ /* 0x001fec0003800000 */
.L_x_581:
[----:B------:R-:W-:Y:S05]  /*63d0*/  BSYNC B1 ;  /* 0x0000000000017941 */ /* 0x000fea0003800000 */
.L_x_358:
[----:B------:R-:W-:-:S13]  /*63e0*/  ISETP.GE.AND P4, PT, R22, R86, PT ;  /* 0x000000561600720c */ /* 0x000fda0003f86270 */
[----:B------:R-:W-:Y:S05]  /*63f0*/  @P4 BRA `(.L_x_335) ;  /* 0x0000000000204947 */ /* 0x000fea0003800000 */
[----:B------:R-:W-:-:S13]  /*6400*/  ISETP.NE.AND P4, PT, R62, RZ, PT ;  /* 0x000000ff3e00720c */ /* 0x000fda0003f85270 */
[----:B------:R-:W1:Y:S04]  /*6410*/  @P4 LDS.128 R8, [R85+0x13800] ;  /* 0x0138000055084984 */ /* 0x000e680000000c00 */
[----:B-1----:R-:W-:Y:S01]  /*6420*/  @P4 STG.E.128 desc[UR40][R32.64], R8 ;  /* 0x0000000820004986 */ /* 0x002fe2000c101d28 */
[----:B------:R-:W-:-:S03]  /*6430*/  ISETP.NE.AND P4, PT, R31, RZ, PT ;  /* 0x000000ff1f00720c */ /* 0x000fc60003f85270 */
[----:B------:R-:W1:Y:S10]  /*6440*/  @!P1 LDS.128 R8, [R85+0x15800] ;  /* 0x0158000055089984 */ /* 0x000e740000000c00 */
[----:B------:R-:W2:Y:S04]  /*6450*/  @P4 LDS.128 R12, [R85+0x14800] ;  /* 0x01480000550c4984 */ /* 0x000ea80000000c00 */
[----:B-1----:R1:W-:Y:S04]  /*6460*/  @!P1 STG.E.128 desc[UR40][R32.64+0x40], R8 ;  /* 0x0000400820009986 */ /* 0x0023e8000c101d28 */
[----:B--2---:R1:W-:Y:S02]  /*6470*/  @P4 STG.E.128 desc[UR40][R32.64+0x20], R12 ;  /* 0x0000200c20004986 */ /* 0x0043e4000c101d28 */
.L_x_335:
[----:B------:R-:W-:Y:S05]  /*6480*/  BSYNC B0 ;  /* 0x0000000000007941 */ /* 0x000fea0003800000 */
.L_x_327:
[----:B-12---:R-:W1:Y:S01]  /*6490*/  S2R R8, SR_TID.X ;  /* 0x0000000000087919 */ /* 0x006e620000002100 */
[----:B------:R-:W-:Y:S01]  /*64a0*/  @!PT LDS RZ, [RZ] ;  /* 0x00000000fffff984 */ /* 0x000fe20000000800 */
[----:B------:R-:W-:Y:S01]  /*64b0*/  @!PT LDS RZ, [RZ] ;  /* 0x00000000fffff984 */ /* 0x000fe20000000800 */
[----:B------:R-:W-:Y:S01]  /*64c0*/  @!PT LDS RZ, [RZ] ;  /* 0x00000000fffff984 */ /* 0x000fe20000000800 */
[----:B------:R-:W-:Y:S01]  /*64d0*/  @!PT LDS RZ, [RZ] ;  /* 0x00000000fffff984 */ /* 0x000fe20000000800 */
[----:B------:R2:W-:Y:S06]  /*64e0*/  MEMBAR.ALL.CTA ;  /* 0x0000000000007992 */ /* 0x0005ec0000008000 */
[----:B--2---:R-:W2:Y:S01]  /*64f0*/  FENCE.VIEW.ASYNC.S ;  /* 0x00000000000073c6 */ /* 0x004ea20000000000 */
[----:B------:R-:W-:Y:S05]  /*6500*/  WARPSYNC.ALL ;  /* 0x0000000000007948 */ /* 0x000fea0003800000 */
[----:B------:R-:W-:Y:S01]  /*6510*/  BSSY B0, `(.L_x_360) ;  /* 0x0000009000007945 */ /* 0x000fe20003800000 */
[----:B-1----:R-:W-:Y:S01]  /*6520*/  LOP3.LUT R8, R8, 0x7f, RZ, 0xc0, !PT ;  /* 0x0000007f08087812 */ /* 0x002fe200078ec0ff */
[----:B--2---:R1:W-:Y:S03]  /*6530*/  BAR.SYNC.DEFER_BLOCKING R64, 0x80 ;  /* 0x000200400000751d */ /* 0x0043e60000010000 */
[----:B------:R-:W-:-:S13]  /*6540*/  ISETP.NE.AND P4, PT, R8, RZ, PT ;  /* 0x000000ff0800720c */ /* 0x000fda0003f85270 */
[----:B------:R-:W-:-:S05]  /*6550*/  @!P4 VIADD R8, R84, 0x19ca0 ;  /* 0x00019ca05408c836 */ /* 0x000fca0000000000 */
[----:B------:R-:W-:-:S04]  /*6560*/  @!P4 PRMT R8, RZ, 0x654, R8 ;  /* 0x00000654ff08c816 */ /* 0x000fc80000000008 */
[----:B------:R1:W-:Y:S01]  /*6570*/  @!P4 SYNCS.ARRIVE.TRANS64.RED.A1T0 RZ, [R8+URZ], RZ ;  /* 0x000000ff08ffc9a7 */ /* 0x0003e2000810043f */
[----:B------:R-:W-:Y:S05]  /*6580*/  @!P3 BRA `(.L_x_361) ;  /* 0x000000000004b947 */ /* 0x000fea0003800000 */
[----:B------:R-:W-:Y:S01]  /*6590*/  BPT.TRAP 0x1 ;  /* 0x000000040000795c */ /* 0x000fe20000300000 */
.L_x_361:
[----:B------:R-:W-:Y:S05]  /*65a0*/  BSYNC B0 ;  /* 0x0000000000007941 */ /* 0x000fea0003800000 */
.L_x_360:
[----:B------:R-:W2:Y:S01]  /*65b0*/  SYNCS.PHASECHK.TRANS64.TRYWAIT P3, [R84+URZ+0x19cb0], R87 ;  /* 0x019cb057540075a7 */ /* 0x000ea2000806017f */
[----:B------:R-:W-:Y:S04]  /*65c0*/  BSSY B0, `(.L_x_362) ;  /* 0x0000002000007945 */ /* 0x000fe80003800000 */
[----:B--2---:R-:W-:Y:S05]  /*65d0*/  @!P3 BRA `(.L_x_363) ;  /* 0x0000014c004cb947 */ /* 0x004fea0003800000 */
.L_x_582:
[----:B------:R-:W-:Y:S05]  /*65e0*/  BSYNC B0 ;  /* 0x0000000000007941 */ /* 0x000fea0003800000 */
.L_x_362:
[----:B------:R-:W-:Y:S01]  /*65f0*/  ISETP.GE.AND P3, PT, R22, R86, PT ;  /* 0x000000561600720c */ /* 0x000fe20003f66270 */
[----:B------:R-:W-:-:S12]  /*6600*/  BSSY B0, `(.L_x_364) ;  /* 0x0000016000007945 */ /* 0x000fd80003800000 */
[----:B------:R-:W-:Y:S05]  /*6610*/  @P3 BRA `(.L_x_365) ;  /* 0x0000000000503947 */ /* 0x000fea0003800000 */
[----:B-1----:R-:W-:Y:S01]  /*6620*/  IMAD.WIDE R8, R26, 0x80, R48 ;  /* 0x000000801a087825 */ /* 0x002fe200078e0230 */
[----:B------:R-:W-:Y:S01]  /*6630*/  ULDC.64 UR4, c[0x0][0x328] ;  /* 0x0000ca0000047ab9 */ /* 0x000fe20000000a00 */
[----:B------:R-:W-:Y:S02]  /*6640*/  ULDC.64 UR6, c[0x0][0x318] ;  /* 0x0000c60000067ab9 */ /* 0x000fe40000000a00 */
[----:B------:R-:W-:Y:S02]  /*6650*/  IMAD.MOV.U32 R10, RZ, RZ, R58 ;  /* 0x000000ffff0a7224 */ /* 0x000fe400078e003a */
[----:B------:R-:W-:Y:S02]  /*6660*/  IMAD.MOV.U32 R11, RZ, RZ, R0 ;  /* 0x000000ffff0b7224 */ /* 0x000fe400078e0000 */
[----:B------:R-:W-:Y:S02]  /*6670*/  IMAD R9, R9, UR4, RZ ;  /* 0x0000000409097c24 */ /* 0x000fe4000f8e02ff */
[----:B------:R-:W-:Y:S01]  /*6680*/  IMAD.WIDE.U32 R10, R8, UR4, R10 ;  /* 0x00000004080a7c25 */ /* 0x000fe2000f8e000a */
[----:B------:R-:W-:-:S03]  /*6690*/  ULDC UR4, c[0x0][0x2f4] ;  /* 0x0000bd0000047ab9 */ /* 0x000fc60000000800 */
[----:B------:R-:W-:Y:S01]  /*66a0*/  IMAD R9, R8, UR5, R9 ;  /* 0x0000000508097c24 */ /* 0x000fe2000f8e0209 */
[----:B0--3--:R-:W-:-:S04]  /*66b0*/  IADD3 R12, P3, R10, UR6, RZ ;  /* 0x000000060a0c7c10 */ /* 0x009fc8000ff7e0ff */
[----:B------:R-:W-:Y:S02]  /*66c0*/  IADD3.X R13, R11, UR7, R9, P3, !PT ;  /* 0x000000070b0d7c10 */ /* 0x000fe40009ffe409 */
[----:B------:R-:W-:-:S13]  /*66d0*/  ISETP.GE.AND P3, PT, R18, UR4, PT ;  /* 0x0000000412007c0c */ /* 0x000fda000bf66270 */
[----:B------:R-:W0:Y:S04]  /*66e0*/  @!P3 LDS.128 R8, [R85+0x9000] ;  /* 0x009000005508b984 */ /* 0x000e280000000c00 */
[----:B0-----:R-:W-:Y:S01]  /*66f0*/  @!P3 STG.E.128 desc[UR40][R12.64], R8 ;  /* 0x000000080c00b986 */ /* 0x001fe2000c101d28 */
[----:B------:R-:W-:-:S13]  /*6700*/  ISETP.GE.AND P3, PT, R83, UR4, PT ;  /* 0x0000000453007c0c */ /* 0x000fda000bf66270 */
[----:B------:R-:W0:Y:S04]  /*6710*/  @!P3 LDS.128 R8, [R85+0xa000] ;  /* 0x00a000005508b984 */ /* 0x000e280000000c00 */
[----:B0-----:R-:W-:Y:S01]  /*6720*/  @!P3 STG.E.128 desc[UR40][R12.64+0x20], R8 ;  /* 0x000020080c00b986 */ /* 0x001fe2000c101d28 */
[----:B------:R-:W-:-:S13]  /*6730*/  ISETP.GE.AND P3, PT, R67, UR4, PT ;  /* 0x0000000443007c0c */ /* 0x000fda000bf66270 */
[----:B------:R-:W0:Y:S04]  /*6740*/  @!P3 LDS.128 R8, [R85+0xb000] ;  /* 0x00b000005508b984 */ /* 0x000e280000000c00 */
[----:B0-----:R0:W-:Y:S02]  /*6750*/  @!P3 STG.E.128 desc[UR40][R12.64+0x40], R8 ;  /* 0x000040080c00b986 */ /* 0x0011e4000c101d28 */
.L_x_365:
[----:B------:R-:W-:Y:S05]  /*6760*/  BSYNC B0 ;  /* 0x0000000000007941 */ /* 0x000fea0003800000 */
.L_x_364:
[----:B------:R-:W-:Y:S01]  /*6770*/  @!PT LDS RZ, [RZ] ;  /* 0x00000000fffff984 */ /* 0x000fe20000000800 */
[----:B------:R-:W-:Y:S01]  /*6780*/  @!PT LDS RZ, [RZ] ;  /* 0x00000000fffff984 */ /* 0x000fe20000000800 */
[----:B------:R-:W-:Y:S01]  /*6790*/  @!PT LDS RZ, [RZ] ;  /* 0x00000000fffff984 */ /* 0x000fe20000000800 */
[----:B------:R-:W-:Y:S01]  /*67a0*/  @!PT LDS RZ, [RZ] ;  /* 0x00000000fffff984 */ /* 0x000fe20000000800 */
[----:B------:R5:W-:Y:S06]  /*67b0*/  MEMBAR.ALL.CTA ;  /* 0x0000000000007992 */ /* 0x000bec0000008000 */
[----:B-----5:R-:W5:Y:S01]  /*67c0*/  FENCE.VIEW.ASYNC.S ;  /* 0x00000000000073c6 */ /* 0x020f620000000000 */
[----:B0-2---:R-:W-:Y:S01]  /*67d0*/  @!P4 VIADD R84, R84, 0x19cc0 ;  /* 0x00019cc05454c836 */ /* 0x005fe20000000000 */
[----:B-----5:R2:W-:Y:S04]  /*67e0*/  BAR.SYNC.DEFER_BLOCKING R64, 0x80 ;  /* 0x000200400000751d */ /* 0x0205e80000010000 */
[----:B------:R-:W-:Y:S01]  /*67f0*/  @!P4 PRMT R84, RZ, 0x654, R84 ;  /* 0x00000654ff54c816 */ /* 0x000fe20000000054 */
[----:B------:R-:W-:Y:S01]  /*6800*/  VIADD R17, R17, 0x1 ;  /* 0x0000000111117836 */ /* 0x000fe20000000000 */
[----:B------:R-:W-:-:S02]  /*6810*/  PLOP3.LUT P3, PT, PT, PT, PT, 0x8, 0x0 ;  /* 0x000000000000781c */ /* 0x000fc40003f6e170 */
[----:B------:R2:W-:Y:S02]  /*6820*/  @!P4 SYNCS.ARRIVE.TRANS64.RED.A1T0 RZ, [R84+URZ], RZ ;  /* 0x000000ff54ffc9a7 */ /* 0x0005e4000810043f */
[----:B------:R-:W-:-:S04]  /*6830*/  ISETP.NE.AND P4, PT, R17, 0x2, PT ;  /* 0x000000021100780c */ /* 0x000fc80003f85270 */
[----:B-1----:R-:W-:Y:S02]  /*6840*/  SEL R8, RZ, 0x1, P4 ;  /* 0x00000001ff087807 */ /* 0x002fe40002000000 */
[----:B------:R-:W-:Y:S02]  /*6850*/  SEL R17, R17, RZ, P4 ;  /* 0x000000ff11117207 */ /* 0x000fe40002000000 */
[----:B------:R-:W-:Y:S01]  /*6860*/  LOP3.LUT R23, R23, R8, RZ, 0x3c, !PT ;  /* 0x0000000817177212 */ /* 0x000fe200078e3cff */
[----:B--2---:R-:W-:Y:S06]  /*6870*/  @P2 BRA `(.L_x_366) ;  /* 0xffffffbc00702947 */ /* 0x004fec000383ffff */
.L_x_322:
[----:B------:R-:W-:Y:S01]  /*6880*/  BSSY B0, `(.L_x_367) ;  /* 0x0000005000007945 */ /* 0x000fe20003800000 */
[----:B------:R-:W-:-:S03]  /*6890*/  IMAD.MOV.U32 R3, RZ, RZ, RZ ;  /* 0x000000ffff037224 */ /* 0x000fc600078e00ff */
[----:B------:R-:W-:Y:S05]  /*68a0*/  @P3 BRA `(.L_x_368) ;  /* 0x0000000000083947 */ /* 0x000fea0003800000 */
[----:B------:R-:W1:Y:S02]  /*68b0*/  FENCE.VIEW.ASYNC.G ;  /* 0x00000000000073c6 */ /* 0x000e640000000100 */
[----:B-1----:R-:W-:Y:S06]  /*68c0*/  BAR.ARV 0xc, 0x200 ;  /* 0x0308000000007b1d */ /* 0x002fec0000002000 */
.L_x_368:
[----:B------:R-:W-:Y:S05]  /*68d0*/  BSYNC B0 ;  /* 0x0000000000007941 */ /* 0x000fea0003800000 */
.L_x_367:
[----:B------:R-:W2:Y:S01]  /*68e0*/  LDL R0, [R1+0x14] ;  /* 0x0000140001007983 */ /* 0x000ea20000100800 */
[----:B------:R-:W-:Y:S01]  /*68f0*/  BSSY B0, `(.L_x_369) ;  /* 0x0000021000007945 */ /* 0x000fe20003800000 */
[----:B--2---:R-:W-:-:S13]  /*6900*/  LOP3.LUT P0, RZ, R0, 0x2, RZ, 0xc0, !PT ;  /* 0x0000000200ff7812 */ /* 0x004fda000780c0ff */
[----:B------:R-:W-:Y:S05]  /*6910*/  @!P0 BRA `(.L_x_370) ;  /* 0x0000000000788947 */ /* 0x000fea0003800000 */
[----:B------:R-:W2:Y:S01]  /*6920*/  LDL R0, [R1+0x34] ;  /* 0x0000340001007983 */ /* 0x000ea20000100800 */
[----:B------:R-:W-:Y:S01]  /*6930*/  ULDC UR4, c[0x0][0x9f0] ;  /* 0x00027c0000047ab9 */ /* 0x000fe20000000800 */
[----:B--2---:R-:W-:-:S04]  /*6940*/  ISETP.NE.AND P0, PT, R0, RZ, PT ;  /* 0x000000ff0000720c */ /* 0x004fc80003f05270 */
        /* <DEDUP_REMOVED lines=9> */
[----:B0-----:R-:W-:Y:S01]  /*69e0*/  IADD3 R4, R3, 0xffffffe, RZ ;  /* 0x0ffffffe03047810 */ /* 0x001fe20007ffe0ff */
[----:B------:R-:W-:-:S05]  /*69f0*/  IMAD.MOV R3, RZ, RZ, -R10 ;  /* 0x000000ffff037224 */ /* 0x000fca00078e0a0a */
        /* <DEDUP_REMOVED lines=13> */
[----:B------:R-:W-:-:S04]  /*6ad0*/  IMAD.MOV.U32 R3, RZ, RZ, R5 ;  /* 0x000000ffff037224 */ /* 0x000fc800078e0005 */
[----:B------:R-:W-:Y:S01]  /*6ae0*/  @!P2 IMAD.MOV R3, RZ, RZ, -R3 ;  /* 0x000000ffff03a224 */ /* 0x000fe200078e0a03 */
[----:B------:R-:W-:-:S07]  /*6af0*/  @!P1 LOP3.LUT R3, RZ, R9, RZ, 0x33, !PT ;  /* 0x00000009ff039212 */ /* 0x000fce00078e33ff */
.L_x_370:
[----:B------:R-:W-:Y:S05]  /*6b00*/  BSYNC B0 ;  /* 0x0000000000007941 */ /* 0x000fea0003800000 */
.L_x_369:
[----:B------:R-:W2:Y:S01]  /*6b10*/  LDL R0, [R1+0x50] ;  /* 0x0000500001007983 */ /* 0x000ea20000100800 */
[----:B------:R-:W-:Y:S02]  /*6b20*/  PLOP3.LUT P0, PT, PT, PT, PT, 0x80, 0x0 ;  /* 0x000000000000781c */ /* 0x000fe40003f0f070 */
[----:B------:R-:W-:Y:S02]  /*6b30*/  CS2R R20, SRZ ;  /* 0x0000000000147805 */ /* 0x000fe4000001ff00 */
[----:B0--3--:R-:W-:Y:S02]  /*6b40*/  CS2R R12, SRZ ;  /* 0x00000000000c7805 */ /* 0x009fe4000001ff00 */
[----:B------:R-:W-:Y:S02]  /*6b50*/  CS2R R94, SRZ ;  /* 0x00000000005e7805 */ /* 0x000fe4000001ff00 */
[----:B------:R-:W-:Y:S02]  /*6b60*/  CS2R R90, SRZ ;  /* 0x00000000005a7805 */ /* 0x000fe4000001ff00 */
[----:B------:R-:W-:-:S02]  /*6b70*/  CS2R R26, SRZ ;  /* 0x00000000001a7805 */ /* 0x000fc4000001ff00 */
[----:B------:R-:W-:Y:S02]  /*6b80*/  CS2R R14, SRZ ;  /* 0x00000000000e7805 */ /* 0x000fe4000001ff00 */
[----:B------:R-:W-:Y:S02]  /*6b90*/  CS2R R102, SRZ ;  /* 0x0000000000667805 */ /* 0x000fe4000001ff00 */
[----:B------:R-:W-:Y:S02]  /*6ba0*/  CS2R R98, SRZ ;  /* 0x0000000000627805 */ /* 0x000fe4000001ff00 */
[----:B------:R-:W-:Y:S01]  /*6bb0*/  CS2R R32, SRZ ;  /* 0x0000000000207805 */ /* 0x000fe2000001ff00 */
[----:B------:R-:W-:Y:S01]  /*6bc0*/  IMAD.MOV.U32 R34, RZ, RZ, RZ ;  /* 0x000000ffff227224 */ /* 0x000fe200078e00ff */
[----:B------:R-:W-:Y:S02]  /*6bd0*/  CS2R R110, SRZ ;  /* 0x00000000006e7805 */ /* 0x000fe4000001ff00 */
[----:B------:R-:W-:-:S02]  /*6be0*/  CS2R R106, SRZ ;  /* 0x00000000006a7805 */ /* 0x000fc4000001ff00 */
[----:B------:R-:W-:Y:S01]  /*6bf0*/  CS2R R10, SRZ ;  /* 0x00000000000a7805 */ /* 0x000fe2000001ff00 */
[----:B----4-:R-:W-:Y:S01]  /*6c00*/  IMAD.MOV.U32 R38, RZ, RZ, RZ ;  /* 0x000000ffff267224 */ /* 0x010fe200078e00ff */
[----:B------:R-:W-:Y:S02]  /*6c10*/  CS2R R118, SRZ ;  /* 0x0000000000767805 */ /* 0x000fe4000001ff00 */
[----:B------:R-:W-:Y:S02]  /*6c20*/  CS2R R114, SRZ ;  /* 0x0000000000727805 */ /* 0x000fe4000001ff00 */
[----:B------:R-:W-:Y:S01]  /*6c30*/  CS2R R8, SRZ ;  /* 0x0000000000087805 */ /* 0x000fe2000001ff00 */
[----:B------:R-:W-:Y:S01]  /*6c40*/  IMAD.MOV.U32 R113, RZ, RZ, RZ ;  /* 0x000000ffff717224 */ /* 0x000fe200078e00ff */
[----:B------:R-:W-:Y:S01]  /*6c50*/  CS2R R126, SRZ ;  /* 0x00000000007e7805 */ /* 0x000fe2000001ff00 */
[----:B------:R-:W-:Y:S01]  /*6c60*/  IMAD.MOV.U32 R124, RZ, RZ, RZ ;  /* 0x000000ffff7c7224 */ /* 0x000fe200078e00ff */
[----:B------:R-:W-:-:S02]  /*6c70*/  CS2R R122, SRZ ;  /* 0x00000000007a7805 */ /* 0x000fc4000001ff00 */
[----:B------:R-:W-:Y:S01]  /*6c80*/  CS2R R6, SRZ ;  /* 0x0000000000067805 */ /* 0x000fe2000001ff00 */
[----:B------:R-:W-:Y:S01]  /*6c90*/  IMAD.MOV.U32 R121, RZ, RZ, RZ ;  /* 0x000000ffff797224 */ /* 0x000fe200078e00ff */
[----:B------:R-:W-:Y:S01]  /*6ca0*/  CS2R R134, SRZ ;  /* 0x0000000000867805 */ /* 0x000fe2000001ff00 */
[----:B------:R-:W-:Y:S01]  /*6cb0*/  IMAD.MOV.U32 R132, RZ, RZ, RZ ;  /* 0x000000ffff847224 */ /* 0x000fe200078e00ff */
[----:B------:R-:W-:Y:S01]  /*6cc0*/  CS2R R130, SRZ ;  /* 0x0000000000827805 */ /* 0x000fe2000001ff00 */
[----:B------:R-:W-:Y:S02]  /*6cd0*/  IMAD.MOV.U32 R129, RZ, RZ, RZ ;  /* 0x000000ffff817224 */ /* 0x000fe400078e00ff */
[----:B--2---:R-:W-:Y:S02]  /*6ce0*/  IMAD R4, R0, R3, RZ ;  /* 0x0000000300047224 */ /* 0x004fe400078e02ff */
[----:B------:R-:W-:-:S03]  /*6cf0*/  IMAD.MOV.U32 R0, RZ, RZ, RZ ;  /* 0x000000ffff007224 */ /* 0x000fc600078e00ff */
[----:B------:R0:W-:Y:S01]  /*6d00*/  STL [R1+0x1c], R4 ;  /* 0x00001c0401007387 */ /* 0x0001e20000100800 */
[----:B------:R-:W-:Y:S02]  /*6d10*/  VIADDMNMX R88, R4, R3, R2, PT ;  /* 0x0000000304587246 */ /* 0x000fe40003800102 */
[----:B------:R-:W-:Y:S02]  /*6d20*/  CS2R R2, SRZ ;  /* 0x0000000000027805 */ /* 0x000fe4000001ff00 */
[----:B------:R-:W-:-:S13]  /*6d30*/  ISETP.GT.AND P1, PT, R88, R4, PT ;  /* 0x000000045800720c */ /* 0x000fda0003f24270 */
[----:B0-----:R-:W-:Y:S05]  /*6d40*/  @!P1 BRA `(.L_x_371) ;  /* 0x000000a000409947 */ /* 0x001fea0003800000 */
[----:B------:R-:W0:Y:S01]  /*6d50*/  S2R R4, SR_TID.X ;  /* 0x0000000000047919 */ /* 0x000e220000002100 */
[----:B------:R-:W-:Y:S01]  /*6d60*/  VIADD R28, R16, 0xf000 ;  /* 0x0000f000101c7836 */ /* 0x000fe20000000000 */
[----:B------:R-:W-:Y:S04]  /*6d70*/  BSSY B6, `(.L_x_372) ;  /* 0x000001e000067945 */ /* 0x000fe80003800000 */
[----:B------:R-:W-:Y:S01]  /*6d80*/  LOP3.LUT P0, RZ, R28, 0x3ff, RZ, 0xc0, !PT ;  /* 0x000003ff1cff7812 */ /* 0x000fe2000780c0ff */
[----:B0-----:R-:W-:-:S05]  /*6d90*/  VIADD R5, R4, 0xffffff80 ;  /* 0xffffff8004057836 */ /* 0x001fca0000000000 */
[----:B------:R-:W-:-:S04]  /*6da0*/  SHF.R.S32.HI R4, RZ, 0x1f, R5 ;  /* 0x0000001fff047819 */ /* 0x000fc80000011405 */
[----:B------:R-:W-:-:S04]  /*6db0*/  LEA.HI R4, R4, R5, RZ, 0x7 ;  /* 0x0000000504047211 */ /* 0x000fc800078f38ff */
[----:B------:R-:W-:-:S05]  /*6dc0*/  SHF.R.S32.HI R4, RZ, 0x7, R4 ;  /* 0x00000007ff047819 */ /* 0x000fca0000011404 */
[----:B------:R-:W0:Y:S02]  /*6dd0*/  SHFL.IDX PT, R0, R4, RZ, 0x1f ;  /* 0x00001fff04007589 */ /* 0x000e2400000e0000 */
[----:B0-----:R-:W-:-:S05]  /*6de0*/  IMAD.HI R2, R0, 0x55555556, RZ ;  /* 0x5555555600027827 */ /* 0x001fca00078e02ff */
[----:B------:R-:W-:-:S05]  /*6df0*/  LEA.HI R3, R2, R2, RZ, 0x1 ;  /* 0x0000000202037211 */ /* 0x000fca00078f08ff */
[----:B------:R-:W-:-:S04]  /*6e00*/  IMAD R3, R3, -0x3, R0 ;  /* 0xfffffffd03037824 */ /* 0x000fc800078e0200 */
[----:B------:R-:W-:-:S05]  /*6e10*/  IMAD R3, R3, 0x800, R28 ;  /* 0x0000080003037824 */ /* 0x000fca00078e021c */
[----:B------:R-:W-:-:S04]  /*6e20*/  SHF.R.U32.HI R3, RZ, 0x4, R3 ;  /* 0x00000004ff037819 */ /* 0x000fc80000011603 */
[----:B------:R-:W-:Y:S01]  /*6e30*/  LOP3.LUT R36, R3, 0x3fff, RZ, 0xc0, !PT ;  /* 0x00003fff03247812 */ /* 0x000fe200078ec0ff */
[----:B------:R-:W-:Y:S06]  /*6e40*/  @!P0 BRA `(.L_x_373) ;  /* 0x0000000000408947 */ /* 0x000fec0003800000 */
[----:B------:R-:W-:Y:S01]  /*6e50*/  MOV R0, 0x0 ;  /* 0x0000000000007802 */ /* 0x000fe20000000f00 */
[----:B------:R-:W-:Y:S01]  /*6e60*/  ULDC.64 UR4, c[0x4][0x98] ;  /* 0x0100260000047ab9 */ /* 0x000fe20000000a00 */
[----:B------:R-:W-:Y:S01]  /*6e70*/  ULDC.64 UR6, c[0x4][0xa0] ;  /* 0x0100280000067ab9 */ /* 0x000fe20000000a00 */
[----:B------:R-:W-:Y:S01]  /*6e80*/  MOV R4, UR4 ;  /* 0x0000000400047c02 */ /* 0x000fe20008000f00 */
        /* <DEDUP_REMOVED lines=12> */
.L_x_373:
[----:B------:R-:W-:Y:S05]  /*6f50*/  BSYNC B6 ;  /* 0x0000000000067941 */ /* 0x000fea0003800000 */
.L_x_372:
[----:B------:R-:W2:Y:S01]  /*6f60*/  LDL R2, [R1+0x44] ;  /* 0x0000440001027983 */ /* 0x000ea20000100800 */
[----:B------:R-:W-:Y:S01]  /*6f70*/  ULDC.64 UR4, c[0x0][0x990] ;  /* 0x0002640000047ab9 */ /* 0x000fe20000000a00 */
[----:B------:R-:W-:Y:S02]  /*6f80*/  ULDC.64 UR6, c[0x0][0x998] ;  /* 0x0002660000067ab9 */ /* 0x000fe40000000a00 */
[----:B------:R-:W3:Y:S04]  /*6f90*/  LDL R21, [R1+0x28] ;  /* 0x0000280001157983 */ /* 0x000ee80000100800 */
[----:B------:R-:W4:Y:S01]  /*6fa0*/  LDL R20, [R1+0x18] ;  /* 0x0000180001147983 */ /* 0x000f220000100800 */
[----:B------:R-:W-:Y:S02]  /*6fb0*/  ISETP.NE.U32.AND P0, PT, RZ, UR4, PT ;  /* 0x00000004ff007c0c */ /* 0x000fe4000bf05070 */
[----:B------:R-:W-:-:S02]  /*6fc0*/  ISETP.NE.U32.AND P1, PT, RZ, UR6, PT ;  /* 0x00000006ff007c0c */ /* 0x000fc4000bf25070 */
[----:B------:R-:W-:Y:S02]  /*6fd0*/  ISETP.NE.AND.EX P0, PT, RZ, UR5, PT, P0 ;  /* 0x00000005ff007c0c */ /* 0x000fe4000bf05300 */
[----:B------:R-:W-:-:S11]  /*6fe0*/  ISETP.NE.AND.EX P1, PT, RZ, UR7, PT, P1 ;  /* 0x00000007ff007c0c */ /* 0x000fd6000bf25310 */
[----:B------:R-:W2:Y:S08]  /*6ff0*/  @P0 LDC.64 R6, c[0x0][0x9a8] ;  /* 0x00026a00ff060b82 */ /* 0x000eb00000000a00 */
[----:B------:R-:W0:Y:S08]  /*7000*/  @P1 LDC.64 R8, c[0x0][0x9b8] ;  /* 0x00026e00ff081b82 */ /* 0x000e300000000a00 */
[----:B------:R-:W4:Y:S08]  /*7010*/  @P0 LDC.64 R10, c[0x0][0x9b0] ;  /* 0x00026c00ff0a0b82 */ /* 0x000f300000000a00 */
[----:B------:R-:W1:Y:S01]  /*7020*/  @P1 LDC.64 R12, c[0x0][0x9c0] ;  /* 0x00027000ff0c1b82 */ /* 0x000e620000000a00 */
[----:B--2---:R-:W-:-:S02]  /*7030*/  @P0 IMAD R0, R2, R6, RZ ;  /* 0x0000000602000224 */ /* 0x004fc400078e02ff */
[----:B0-----:R-:W-:Y:S02]  /*7040*/  @P1 IMAD R2, R2, R8, RZ ;  /* 0x0000000802021224 */ /* 0x001fe400078e02ff */
[C---:B---3--:R-:W-:Y:S02]  /*7050*/  @P0 IMAD R7, R21.reuse, R7, R0 ;  /* 0x0000000715070224 */ /* 0x048fe400078e0200 */
[C---:B------:R-:W-:Y:S02]  /*7060*/  @P1 IMAD R9, R21.reuse, R9, R2 ;  /* 0x0000000915091224 */ /* 0x040fe400078e0202 */
[----:B------:R-:W-:-:S04]  /*7070*/  @P0 IMAD.WIDE.U32 R2, R21, R6, RZ ;  /* 0x0000000615020225 */ /* 0x000fc800078e00ff */
[----:B------:R-:W-:-:S04]  /*7080*/  @P1 IMAD.WIDE.U32 R4, R21, R8, RZ ;  /* 0x0000000815041225 */ /* 0x000fc800078e00ff */
[----:B------:R-:W-:Y:S02]  /*7090*/  @P0 IMAD.IADD R3, R3, 0x1, R7 ;  /* 0x0000000103030824 */ /* 0x000fe400078e0207 */
[----:B------:R-:W-:Y:S02]  /*70a0*/  @P1 IMAD.IADD R5, R5, 0x1, R9 ;  /* 0x0000000105051824 */ /* 0x000fe400078e0209 */
[----:B----4-:R-:W-:-:S04]  /*70b0*/  @P0 IMAD.WIDE.U32 R2, R20, R10, R2 ;  /* 0x0000000a14020225 */ /* 0x010fc800078e0002 */
[----:B-1----:R-:W-:Y:S01]  /*70c0*/  @P1 IMAD.WIDE.U32 R6, R20, R12, R4 ;  /* 0x0000000c14061225 */ /* 0x002fe200078e0004 */
[----:B------:R-:W-:Y:S01]  /*70d0*/  @P0 LEA R4, P2, R2, UR4, 0x2 ;  /* 0x0000000402040c11 */ /* 0x000fe2000f8410ff */
[----:B------:R-:W-:Y:S02]  /*70e0*/  ULDC UR4, c[0x0][0x3f4] ;  /* 0x0000fd0000047ab9 */ /* 0x000fe40000000800 */
[----:B------:R-:W-:Y:S01]  /*70f0*/  @P0 IMAD R5, R20, R11, R3 ;  /* 0x0000000b14050224 */ /* 0x000fe200078e0203 */
[----:B------:R-:W-:Y:S01]  /*7100*/  @P1 LEA R8, P3, R6, UR6, 0x2 ;  /* 0x0000000606081c11 */ /* 0x000fe2000f8610ff */
[----:B------:R-:W-:Y:S02]  /*7110*/  @P1 IMAD R3, R20, R13, R7 ;  /* 0x0000000d14031224 */ /* 0x000fe400078e0207 */
[----:B------:R-:W-:Y:S01]  /*7120*/  IMAD.MOV.U32 R0, RZ, RZ, 0x3f800000 ;  /* 0x3f800000ff007424 */ /* 0x000fe200078e00ff */
[----:B------:R-:W-:Y:S02]  /*7130*/  @P0 LEA.HI.X R5, R2, UR5, R5, 0x2, P2 ;  /* 0x0000000502050c11 */ /* 0x000fe400090f1405 */
[----:B------:R-:W-:Y:S01]  /*7140*/  @P1 LEA.HI.X R9, R6, UR7, R3, 0x2, P3 ;  /* 0x0000000706091c11 */ /* 0x000fe200098f1403 */
[----:B------:R-:W-:-:S04]  /*7150*/  IMAD.MOV.U32 R3, RZ, RZ, 0x3f800000 ;  /* 0x3f800000ff037424 */ /* 0x000fc800078e00ff */
[----:B------:R-:W2:Y:S04]  /*7160*/  @P1 LDG.E R0, desc[UR40][R8.64] ;  /* 0x0000002808001981 */ /* 0x000ea8000c1e1900 */
[----:B------:R-:W2:Y:S01]  /*7170*/  @P0 LDG.E R3, desc[UR40][R4.64] ;  /* 0x0000002804030981 */ /* 0x000ea2000c1e1900 */
[----:B------:R-:W-:Y:S01]  /*7180*/  ISETP.LT.AND P0, PT, RZ, UR4, PT ;  /* 0x00000004ff007c0c */ /* 0x000fe2000bf01270 */
[----:B------:R-:W-:Y:S01]  /*7190*/  ULDC UR4, c[0x0][0x9d8] ;  /* 0x0002760000047ab9 */ /* 0x000fe20000000800 */
[----:B--2---:R-:W-:-:S04]  /*71a0*/  FMUL.FTZ R0, R3, R0 ;  /* 0x0000000003007220 */ /* 0x004fc80000410000 */
[----:B------:R-:W-:-:S07]  /*71b0*/  FMUL.FTZ R2, R0, UR4 ;  /* 0x0000000400027c20 */ /* 0x000fce0008410000 */
[----:B------:R-:W-:Y:S05]  /*71c0*/  @P0 BRA `(.L_x_374) ;  /* 0x0000000000400947 */ /* 0x000fea0003800000 */
[----:B------:R-:W2:Y:S02]  /*71d0*/  LDL R20, [R1+0x40] ;  /* 0x0000400001147983 */ /* 0x000ea40000100800 */
[----:B--2---:R-:W-:-:S04]  /*71e0*/  LEA.HI R0, R20, R20, RZ, 0x1 ;  /* 0x0000001414007211 */ /* 0x004fc800078f08ff */
[----:B------:R-:W-:-:S05]  /*71f0*/  LOP3.LUT R0, R0, 0xfffffffe, RZ, 0xc0, !PT ;  /* 0xfffffffe00007812 */ /* 0x000fca00078ec0ff */
[----:B------:R-:W-:-:S05]  /*7200*/  IMAD.IADD R0, R20, 0x1, -R0 ;  /* 0x0000000114007824 */ /* 0x000fca00078e0a00 */
[----:B------:R-:W-:-:S04]  /*7210*/  SHF.L.U32 R3, R0, 0x1f, RZ ;  /* 0x0000001f00037819 */ /* 0x000fc800000006ff */
[----:B------:R0:W1:Y:S03]  /*7220*/  SYNCS.PHASECHK.TRANS64.TRYWAIT P0, [R16+URZ+0x19c00], R3 ;  /* 0x019c0003100075a7 */ /* 0x000066000800017f */
[----:B-1----:R-:W-:Y:S05]  /*7230*/  @!P0 NANOSLEEP.SYNCS 0x989680 ;  /* 0x009896800000895d */ /* 0x002fea0003900000 */
[----:B------:R-:W1:Y:S01]  /*7240*/  @!P0 SYNCS.PHASECHK.TRANS64 P0, [R16+URZ+0x19c00], R3 ;  /* 0x019c0003100085a7 */ /* 0x000e62000800007f */
[----:B------:R-:W-:Y:S04]  /*7250*/  BSSY B0, `(.L_x_375) ;  /* 0x0000006000007945 */ /* 0x000fe80003800000 */
[----:B-1----:R-:W-:Y:S05]  /*7260*/  @P0 BRA `(.L_x_376) ;  /* 0x0000000000100947 */ /* 0x002fea0003800000 */
.L_x_377:
[----:B-1----:R1:W2:Y:S02]  /*7270*/  SYNCS.PHASECHK.TRANS64.TRYWAIT P0, [R16+URZ+0x19c00], R3 ;  /* 0x019c0003100075a7 */ /* 0x0022a4000800017f */
[----:B--2---:R-:W-:Y:S05]  /*7280*/  @!P0 NANOSLEEP.SYNCS 0x989680 ;  /* 0x009896800000895d */ /* 0x004fea0003900000 */
[----:B------:R-:W2:Y:S02]  /*7290*/  @!P0 SYNCS.PHASECHK.TRANS64 P0, [R16+URZ+0x19c00], R3 ;  /* 0x019c0003100085a7 */ /* 0x000ea4000800007f */
[----:B--2---:R-:W-:Y:S05]  /*72a0*/  @!P0 BRA `(.L_x_377) ;  /* 0xfffffffc00f08947 */ /* 0x004fea000383ffff */
.L_x_376:
[----:B------:R-:W-:Y:S05]  /*72b0*/  BSYNC B0 ;  /* 0x0000000000007941 */ /* 0x000fea0003800000 */
.L_x_375:
[----:B------:R-:W-:Y:S05]  /*72c0*/  BRA `(.L_x_378) ;  /* 0x00000040008c7947 */ /* 0x000fea0003800000 */
.L_x_374:
[----:B------:R-:W0:Y:S01]  /*72d0*/  LDC.64 R26, c[0x0][0x3e8] ;  /* 0x0000fa00ff1a7b82 */ /* 0x000e220000000a00 */
[----:B------:R-:W-:Y:S01]  /*72e0*/  LOP3.LUT P0, RZ, R28, 0x9f, RZ, 0xc0, !PT ;  /* 0x0000009f1cff7812 */ /* 0x000fe2000780c0ff */
[----:B------:R-:W-:Y:S01]  /*72f0*/  ULDC.64 UR4, c[0x0][0x3f8] ;  /* 0x0000fe0000047ab9 */ /* 0x000fe20000000a00 */
[----:B-----5:R-:W-:Y:S01]  /*7300*/  SHF.R.S32.HI R0, RZ, 0x1f, R25 ;  /* 0x0000001fff007819 */ /* 0x020fe20000011419 */
[----:B------:R-:W-:Y:S01]  /*7310*/  ULDC.64 UR6, c[0x0][0x408] ;  /* 0x0001020000067ab9 */ /* 0x000fe20000000a00 */
[----:B------:R-:W-:Y:S03]  /*7320*/  BSSY B6, `(.L_x_379) ;  /* 0x000001b000067945 */ /* 0x000fe60003800000 */
[----:B------:R-:W1:Y:S01]  /*7330*/  LDC.64 R30, c[0x0][0x400] ;  /* 0x00010000ff1e7b82 */ /* 0x000e620000000a00 */
[C---:B------:R-:W-:Y:S02]  /*7340*/  IMAD R4, R0.reuse, UR4, RZ ;  /* 0x0000000400047c24 */ /* 0x040fe4000f8e02ff */
[----:B------:R-:W-:-:S02]  /*7350*/  IMAD R0, R0, UR6, RZ ;  /* 0x0000000600007c24 */ /* 0x000fc4000f8e02ff */
[C---:B------:R-:W-:Y:S02]  /*7360*/  IMAD R3, R25.reuse, UR5, R4 ;  /* 0x0000000519037c24 */ /* 0x040fe4000f8e0204 */
[C---:B------:R-:W-:Y:S02]  /*7370*/  IMAD R5, R25.reuse, UR7, R0 ;  /* 0x0000000719057c24 */ /* 0x040fe4000f8e0200 */
[----:B0-----:R-:W-:-:S04]  /*7380*/  IMAD.WIDE.U32 R26, R25, UR4, R26 ;  /* 0x00000004191a7c25 */ /* 0x001fc8000f8e001a */
[----:B-1----:R-:W-:-:S04]  /*7390*/  IMAD.WIDE.U32 R30, R25, UR6, R30 ;  /* 0x00000006191e7c25 */ /* 0x002fc8000f8e001e */
[----:B------:R-:W-:Y:S02]  /*73a0*/  IMAD.IADD R25, R3, 0x1, R27 ;  /* 0x0000000103197824 */ /* 0x000fe400078e021b */
[----:B------:R-:W-:Y:S01]  /*73b0*/  IMAD.IADD R28, R5, 0x1, R31 ;  /* 0x00000001051c7824 */ /* 0x000fe200078e021f */
[----:B------:R-:W-:Y:S06]  /*73c0*/  @!P0 BRA `(.L_x_380) ;  /* 0x0000000000408947 */ /* 0x000fec0003800000 */
[----:B------:R-:W-:Y:S01]  /*73d0*/  MOV R0, 0x0 ;  /* 0x0000000000007802 */ /* 0x000fe20000000f00 */
[----:B------:R-:W-:Y:S01]  /*73e0*/  ULDC.64 UR4, c[0x4][0x98] ;  /* 0x0100260000047ab9 */ /* 0x000fe20000000a00 */
[----:B------:R-:W-:Y:S01]  /*73f0*/  ULDC.64 UR6, c[0x4][0xa0] ;  /* 0x0100280000067ab9 */ /* 0x000fe20000000a00 */
[----:B------:R-:W-:Y:S01]  /*7400*/  IMAD.U32 R4, RZ, RZ, UR4 ;  /* 0x00000004ff047e24 */ /* 0x000fe2000f8e00ff */
        /* <DEDUP_REMOVED lines=11> */
[----:B-1----:R-:W-:Y:S05]  /*74c0*/  CALL.ABS.NOINC R14 ;  /* 0x000000000e007343 */ /* 0x002fea0003c00000 */
.L_x_380:
[----:B------:R-:W-:Y:S05]  /*74d0*/  BSYNC B6 ;  /* 0x0000000000067941 */ /* 0x000fea0003800000 */
.L_x_379:
[----:B------:R-:W2:Y:S01]  /*74e0*/  LDL R20, [R1+0x24] ;  /* 0x0000240001147983 */ /* 0x000ea20000100800 */
[----:B------:R-:W-:Y:S01]  /*74f0*/  ULDC.U8 UR4, c[0x0][0x410] ;  /* 0x0001040000047ab9 */ /* 0x000fe20000000000 */
[----:B------:R-:W-:Y:S01]  /*7500*/  BSSY B0, `(.L_x_381) ;  /* 0x00003f7000007945 */ /* 0x000fe20003800000 */
[----:B------:R-:W-:Y:S01]  /*7510*/  ISETP.NE.AND P0, PT, RZ, UR4, PT ;  /* 0x00000004ff007c0c */ /* 0x000fe2000bf05270 */
[----:B------:R-:W-:Y:S02]  /*7520*/  IMAD R4, R29, 0xc0, R22 ;  /* 0x000000c01d047824 */ /* 0x000fe400078e0216 */
[----:B--2---:R-:W-:-:S10]  /*7530*/  IMAD.IADD R21, R16, 0x1, R20 ;  /* 0x0000000110157824 */ /* 0x004fd400078e0214 */
[----:B------:R-:W-:Y:S05]  /*7540*/  @!P0 BRA `(.L_x_382) ;  /* 0x0000001800d08947 */ /* 0x000fea0003800000 */
[----:B------:R-:W-:-:S03]  /*7550*/  UMOV UR4, 0xffffffff ;  /* 0xffffffff00047882 */ /* 0x000fc60000000000 */
[----:B------:R-:W-:Y:S05]  /*7560*/  BRA.DIV UR4, `(.L_x_383) ;  /* 0x0000013e047c7947 */ /* 0x000fea000b800000 */
[----:B------:R0:W1:Y:S04]  /*7570*/  SHFL.IDX PT, R27, R26, RZ, 0x1e1f ;  /* 0x001e1fff1a1b7589 */ /* 0x00006800000e0000 */
[----:B------:R0:W2:Y:S04]  /*7580*/  SHFL.IDX PT, R14, R30, RZ, 0x1e1f ;  /* 0x001e1fff1e0e7589 */ /* 0x0000a800000e0000 */
[----:B------:R0:W3:Y:S04]  /*7590*/  SHFL.IDX PT, R0, R25, RZ, 0x1e1f ;  /* 0x001e1fff19007589 */ /* 0x0000e800000e0000 */
[----:B------:R0:W4:Y:S02]  /*75a0*/  SHFL.IDX PT, R3, R28, RZ, 0x1e1f ;  /* 0x001e1fff1c037589 */ /* 0x00012400000e0000 */
.L_x_588:
[----:B------:R-:W5:Y:S01]  /*75b0*/  LDL R6, [R1+0x40] ;  /* 0x0000400001067983 */ /* 0x000f620000100800 */
[----:B------:R-:W-:Y:S01]  /*75c0*/  ULDC UR4, c[0x0][0x448] ;  /* 0x0001120000047ab9 */ /* 0x000fe20000000800 */
[----:B------:R-:W-:Y:S01]  /*75d0*/  BSSY B1, `(.L_x_384) ;  /* 0x000002f000017945 */ /* 0x000fe20003800000 */
[----:B------:R-:W-:Y:S01]  /*75e0*/  IMAD R20, R24, UR4, RZ ;  /* 0x0000000418147c24 */ /* 0x000fe2000f8e02ff */
[----:B------:R-:W-:Y:S02]  /*75f0*/  CS2R R32, SRZ ;  /* 0x0000000000207805 */ /* 0x000fe4000001ff00 */
[----:B------:R-:W-:Y:S02]  /*7600*/  CS2R R12, SRZ ;  /* 0x00000000000c7805 */ /* 0x000fe4000001ff00 */
[----:B------:R-:W-:Y:S02]  /*7610*/  CS2R R8, SRZ ;  /* 0x0000000000087805 */ /* 0x000fe4000001ff00 */
[----:B0-----:R-:W-:-:S02]  /*7620*/  CS2R R30, SRZ ;  /* 0x00000000001e7805 */ /* 0x001fc4000001ff00 */
[----:B------:R-:W-:Y:S02]  /*7630*/  ISETP.GE.AND P0, PT, R4, R20, PT ;  /* 0x000000140400720c */ /* 0x000fe40003f06270 */
[----:B------:R-:W-:Y:S02]  /*7640*/  CS2R R24, SRZ ;  /* 0x0000000000187805 */ /* 0x000fe4000001ff00 */
[----:B------:R-:W-:Y:S02]  /*7650*/  CS2R R10, SRZ ;  /* 0x00000000000a7805 */ /* 0x000fe4000001ff00 */
[----:B-----5:R-:W-:-:S04]  /*7660*/  LEA.HI R5, R6, R6, RZ, 0x1 ;  /* 0x0000000606057211 */ /* 0x020fc800078f08ff */
[----:B------:R-:W-:-:S05]  /*7670*/  LOP3.LUT R5, R5, 0xfffffffe, RZ, 0xc0, !PT ;  /* 0xfffffffe05057812 */ /* 0x000fca00078ec0ff */
[----:B------:R-:W-:-:S05]  /*7680*/  IMAD.IADD R5, R6, 0x1, -R5 ;  /* 0x0000000106057824 */ /* 0x000fca00078e0a05 */
[----:B------:R-:W-:Y:S01]  /*7690*/  SHF.L.U32 R37, R5, 0x1f, RZ ;  /* 0x0000001f05257819 */ /* 0x000fe200000006ff */
[----:B------:R-:W-:Y:S06]  /*76a0*/  @P0 BRA `(.L_x_385) ;  /* 0x0000000000840947 */ /* 0x000fec0003800000 */
[----:B------:R-:W2:Y:S01]  /*76b0*/  LDL R6, [R1+0x8] ;  /* 0x0000080001067983 */ /* 0x000ea20000100800 */
[----:B------:R-:W-:-:S03]  /*76c0*/  ULDC UR4, c[0x0][0x3f4] ;  /* 0x0000fd0000047ab9 */ /* 0x000fc60000000800 */
[----:B------:R-:W3:Y:S01]  /*76d0*/  LDL R15, [R1+0xc] ;  /* 0x00000c00010f7983 */ /* 0x000ee20000100800 */
[----:B------:R-:W-:Y:S02]  /*76e0*/  ISETP.GE.AND P1, PT, R152, UR4, PT ;  /* 0x0000000498007c0c */ /* 0x000fe4000bf26270 */
[----:B------:R-:W-:Y:S02]  /*76f0*/  CS2R R24, SRZ ;  /* 0x0000000000187805 */ /* 0x000fe4000001ff00 */
[----:B------:R-:W-:Y:S02]  /*7700*/  CS2R R12, SRZ ;  /* 0x00000000000c7805 */ /* 0x000fe4000001ff00 */
[----:B------:R-:W-:Y:S02]  /*7710*/  CS2R R30, SRZ ;  /* 0x00000000001e7805 */ /* 0x000fe4000001ff00 */
[----:B------:R-:W-:Y:S02]  /*7720*/  CS2R R32, SRZ ;  /* 0x0000000000207805 */ /* 0x000fe4000001ff00 */
[----:B------:R-:W-:-:S03]  /*7730*/  CS2R R10, SRZ ;  /* 0x00000000000a7805 */ /* 0x000fc6000001ff00 */
[----:B-1----:R-:W-:Y:S02]  /*7740*/  @!P1 IADD3 R26, P3, R152, R27, RZ ;  /* 0x0000001b981a9210 */ /* 0x002fe40007f7e0ff */
[----:B------:R-:W-:Y:S02]  /*7750*/  @!P1 SHF.R.S32.HI R5, RZ, 0x1f, R152 ;  /* 0x0000001fff059819 */ /* 0x000fe40000011498 */
[----:B--2---:R-:W-:Y:S02]  /*7760*/  ISETP.GE.AND P2, PT, R6, UR4, PT ;  /* 0x0000000406007c0c */ /* 0x004fe4000bf46270 */
[----:B------:R-:W-:Y:S02]  /*7770*/  SHF.R.S32.HI R7, RZ, 0x1f, R6 ;  /* 0x0000001fff077819 */ /* 0x000fe40000011406 */
[----:B---3--:R-:W-:Y:S02]  /*7780*/  ISETP.GE.AND P0, PT, R15, UR4, PT ;  /* 0x000000040f007c0c */ /* 0x008fe4000bf06270 */
[----:B------:R-:W-:-:S07]  /*7790*/  SHF.R.S32.HI R8, RZ, 0x1f, R15 ;  /* 0x0000001fff087819 */ /* 0x000fce000001140f */
[CC--:B------:R-:W-:Y:S02]  /*77a0*/  @!P2 IADD3 R34, P6, R6.reuse, R27.reuse, RZ ;  /* 0x0000001b0622a210 */ /* 0x0c0fe40007fde0ff */
[-C--:B------:R-:W-:Y:S02]  /*77b0*/  @!P2 IADD3 R38, P5, R6, R14.reuse, RZ ;  /* 0x0000000e0626a210 */ /* 0x080fe40007fbe0ff */
[----:B------:R-:W-:Y:S01]  /*77c0*/  @!P0 IADD3 R4, P4, R15, R27, RZ ;  /* 0x0000001b0f048210 */ /* 0x000fe20007f9e0ff */
[--C-:B------:R-:W-:Y:S01]  /*77d0*/  @!P2 IMAD.X R35, R0, 0x1, R7.reuse, P6 ;  /* 0x000000010023a824 */ /* 0x100fe200030e0607 */
[-C--:B------:R-:W-:Y:S01]  /*77e0*/  @!P1 IADD3 R6, P6, R152, R14.reuse, RZ ;  /* 0x0000000e98069210 */ /* 0x080fe20007fde0ff */
[----:B----4-:R-:W-:Y:S01]  /*77f0*/  @!P2 IMAD.X R39, R3, 0x1, R7, P5 ;  /* 0x000000010327a824 */ /* 0x010fe200028e0607 */
[----:B------:R-:W-:Y:S01]  /*7800*/  @!P0 IADD3 R14, P5, R15, R14, RZ ;  /* 0x0000000e0f0e8210 */ /* 0x000fe20007fbe0ff */
[--C-:B------:R-:W-:Y:S01]  /*7810*/  @!P1 IMAD.X R27, R0, 0x1, R5.reuse, P3 ;  /* 0x00000001001b9824 */ /* 0x100fe200018e0605 */
[----:B------:R0:W5:Y:S01]  /*7820*/  @!P2 LD.E.64 R24, desc[UR40][R34.64] ;  /* 0x000000282218a980 */ /* 0x000162000c101b00 */
[----:B------:R-:W-:-:S02]  /*7830*/  @!P1 IMAD.X R7, R3, 0x1, R5, P6 ;  /* 0x0000000103079824 */ /* 0x000fc400030e0605 */
[--C-:B------:R-:W-:Y:S01]  /*7840*/  @!P0 IMAD.X R5, R0, 0x1, R8.reuse, P4 ;  /* 0x0000000100058824 */ /* 0x100fe200020e0608 */
[----:B------:R0:W5:Y:S01]  /*7850*/  @!P2 LD.E.64 R12, desc[UR40][R38.64] ;  /* 0x00000028260ca980 */ /* 0x000162000c101b00 */
[----:B------:R-:W-:Y:S01]  /*7860*/  @!P0 IMAD.X R15, R3, 0x1, R8, P5 ;  /* 0x00000001030f8824 */ /* 0x000fe200028e0608 */
[----:B------:R-:W-:Y:S02]  /*7870*/  CS2R R8, SRZ ;  /* 0x0000000000087805 */ /* 0x000fe4000001ff00 */
[----:B------:R0:W5:Y:S04]  /*7880*/  @!P1 LD.E.64 R30, desc[UR40][R26.64] ;  /* 0x000000281a1e9980 */ /* 0x000168000c101b00 */
[----:B------:R0:W5:Y:S04]  /*7890*/  @!P1 LD.E.64 R32, desc[UR40][R6.64] ;  /* 0x0000002806209980 */ /* 0x000168000c101b00 */
[----:B------:R0:W5:Y:S04]  /*78a0*/  @!P0 LD.E.64 R10, desc[UR40][R4.64] ;  /* 0x00000028040a8980 */ /* 0x000168000c101b00 */
[----:B------:R0:W5:Y:S02]  /*78b0*/  @!P0 LD.E.64 R8, desc[UR40][R14.64] ;  /* 0x000000280e088980 */ /* 0x000164000c101b00 */
.L_x_385:
[----:B------:R-:W-:Y:S05]  /*78c0*/  BSYNC B1 ;  /* 0x0000000000017941 */ /* 0x000fea0003800000 */
.L_x_384:
[----:B------:R-:W1:Y:S01]  /*78d0*/  SYNCS.PHASECHK.TRANS64.TRYWAIT P0, [R16+URZ+0x19c00], R37 ;  /* 0x019c0025100075a7 */ /* 0x000e62000800017f */
[----:B---3--:R-:W-:Y:S01]  /*78e0*/  IMAD R0, R29, -0xc0, R20 ;  /* 0xffffff401d007824 */ /* 0x008fe200078e0214 */
[----:B------:R-:W-:Y:S04]  /*78f0*/  BSSY B1, `(.L_x_386) ;  /* 0x0000004000017945 */ /* 0x000fe80003800000 */
[----:B----4-:R-:W-:-:S04]  /*7900*/  VIMNMX R3, R0, 0xc0, PT ;  /* 0x000000c000037848 */ /* 0x010fc80003fe0100 */
[----:B------:R-:W-:Y:S01]  /*7910*/  ISETP.GE.AND P1, PT, R22, R3, PT ;  /* 0x000000031600720c */ /* 0x000fe20003f26270 */
[----:B-1----:R-:W-:-:S12]  /*7920*/  @!P0 BRA `(.L_x_387) ;  /* 0x0000013800fc8947 */ /* 0x002fd80003800000 */
.L_x_589:
[----:B------:R-:W-:Y:S05]  /*7930*/  BSYNC B1 ;  /* 0x0000000000017941 */ /* 0x000fea0003800000 */
.L_x_386:
[----:B------:R-:W-:Y:S05]  /*7940*/  @P1 BRA `(.L_x_388) ;  /* 0x0000003800c81947 */ /* 0x000fea0003800000 */
[----:B0-----:R-:W3:Y:S01]  /*7950*/  LDL R4, [R1+0x8] ;  /* 0x0000080001047983 */ /* 0x001ee20000100800 */
[----:B------:R-:W0:Y:S03]  /*7960*/  LDC R3, c[0x0][0x3f4] ;  /* 0x0000fd00ff037b82 */ /* 0x000e260000000800 */
[----:B------:R-:W4:Y:S01]  /*7970*/  LDL R0, [R1+0xc] ;  /* 0x00000c0001007983 */ /* 0x000f220000100800 */
[----:B------:R-:W-:Y:S01]  /*7980*/  BSSY B1, `(.L_x_389) ;  /* 0x000007b000017945 */ /* 0x000fe20003800000 */
[-C--:B0-----:R-:W-:Y:S02]  /*7990*/  ISETP.GE.AND P0, PT, R152, R3.reuse, PT ;  /* 0x000000039800720c */ /* 0x081fe40003f06270 */
[-C--:B---3--:R-:W-:Y:S02]  /*79a0*/  ISETP.GE.AND P1, PT, R4, R3.reuse, PT ;  /* 0x000000030400720c */ /* 0x088fe40003f26270 */
[----:B----4-:R-:W-:-:S09]  /*79b0*/  ISETP.GE.AND P2, PT, R0, R3, PT ;  /* 0x000000030000720c */ /* 0x010fd20003f46270 */
[----:B------:R-:W-:Y:S05]  /*79c0*/  @P0 BRA `(.L_x_390) ;  /* 0x0000000400d80947 */ /* 0x000fea0003800000 */
[----:B------:R-:W0:Y:S01]  /*79d0*/  LDS.128 R4, [R21+0xf000] ;  /* 0x00f0000015047984 */ /* 0x000e220000000c00 */
[----:B-----5:R-:W-:Y:S02]  /*79e0*/  SHF.R.U32.HI R15, RZ, 0x8, R31 ;  /* 0x00000008ff0f7819 */ /* 0x020fe4000001161f */
[----:B------:R-:W-:Y:S02]  /*79f0*/  SHF.R.U32.HI R3, RZ, 0x8, R30 ;  /* 0x00000008ff037819 */ /* 0x000fe4000001161e */
[----:B--2---:R-:W-:Y:S02]  /*7a00*/  LOP3.LUT R14, R31, 0xff, RZ, 0xc0, !PT ;  /* 0x000000ff1f0e7812 */ /* 0x004fe400078ec0ff */
[----:B------:R-:W-:Y:S02]  /*7a10*/  LOP3.LUT R15, R15, 0xff, RZ, 0xc0, !PT ;  /* 0x000000ff0f0f7812 */ /* 0x000fe400078ec0ff */
[----:B------:R-:W-:Y:S02]  /*7a20*/  SHF.R.U32.HI R29, RZ, 0x8, R33 ;  /* 0x00000008ff1d7819 */ /* 0x000fe40000011621 */
[----:B------:R-:W-:-:S02]  /*7a30*/  LOP3.LUT R0, R30, 0xff, RZ, 0xc0, !PT ;  /* 0x000000ff1e007812 */ /* 0x000fc400078ec0ff */
[----:B------:R-:W-:Y:S02]  /*7a40*/  LOP3.LUT R3, R3, 0xff, RZ, 0xc0, !PT ;  /* 0x000000ff03037812 */ /* 0x000fe400078ec0ff */
[----:B------:R-:W-:Y:S02]  /*7a50*/  PRMT R14, R15, 0x7604, R14 ;  /* 0x000076040f0e7816 */ /* 0x000fe4000000000e */
[----:B------:R-:W-:Y:S02]  /*7a60*/  SHF.R.U32.HI R28, RZ, 0x10, R31 ;  /* 0x00000010ff1c7819 */ /* 0x000fe4000001161f */
[----:B------:R-:W-:Y:S02]  /*7a70*/  SHF.R.U32.HI R15, RZ, 0x8, R32 ;  /* 0x00000008ff0f7819 */ /* 0x000fe40000011620 */
[----:B------:R-:W-:Y:S02]  /*7a80*/  LOP3.LUT R20, R33, 0xff, RZ, 0xc0, !PT ;  /* 0x000000ff21147812 */ /* 0x000fe400078ec0ff */
[----:B------:R-:W-:-:S02]  /*7a90*/  LOP3.LUT R29, R29, 0xff, RZ, 0xc0, !PT ;  /* 0x000000ff1d1d7812 */ /* 0x000fc400078ec0ff */
[----:B------:R-:W-:Y:S02]  /*7aa0*/  SHF.R.U32.HI R26, RZ, 0x10, R33 ;  /* 0x00000010ff1a7819 */ /* 0x000fe40000011621 */
[----:B------:R-:W-:Y:S02]  /*7ab0*/  PRMT R3, R3, 0x7604, R0 ;  /* 0x0000760403037816 */ /* 0x000fe40000000000 */
[----:B------:R-:W-:Y:S02]  /*7ac0*/  LOP3.LUT R0, R32, 0xff, RZ, 0xc0, !PT ;  /* 0x000000ff20007812 */ /* 0x000fe400078ec0ff */
[----:B------:R-:W-:Y:S01]  /*7ad0*/  LOP3.LUT R27, R15, 0xff, RZ, 0xc0, !PT ;  /* 0x000000ff0f1b7812 */ /* 0x000fe200078ec0ff */
[----:B------:R-:W-:Y:S01]  /*7ae0*/  IMAD.U32 R15, R28, 0x10000, RZ ;  /* 0x000100001c0f7824 */ /* 0x000fe200078e00ff */
[----:B------:R-:W-:Y:S01]  /*7af0*/  PRMT R20, R29, 0x7604, R20 ;  /* 0x000076041d147816 */ /* 0x000fe20000000014 */
[----:B------:R-:W-:Y:S01]  /*7b00*/  IMAD.U32 R29, R26, 0x10000, RZ ;  /* 0x000100001a1d7824 */ /* 0x000fe200078e00ff */
[----:B------:R-:W-:-:S02]  /*7b10*/  PRMT R27, R27, 0x7604, R0 ;  /* 0x000076041b1b7816 */ /* 0x000fc40000000000 */
[----:B------:R-:W-:Y:S02]  /*7b20*/  LOP3.LUT R3, R3, 0xff0000, R30, 0xf8, !PT ;  /* 0x00ff000003037812 */ /* 0x000fe400078ef81e */
[----:B------:R-:W-:Y:S02]  /*7b30*/  LOP3.LUT R15, R14, 0xff0000, R15, 0xf8, !PT ;  /* 0x00ff00000e0f7812 */ /* 0x000fe400078ef80f */
[----:B------:R-:W-:Y:S02]  /*7b40*/  LOP3.LUT R35, R20, 0xff0000, R29, 0xf8, !PT ;  /* 0x00ff000014237812 */ /* 0x000fe400078ef81d */
[----:B------:R-:W-:Y:S02]  /*7b50*/  LOP3.LUT R29, R27, 0xff0000, R32, 0xf8, !PT ;  /* 0x00ff00001b1d7812 */ /* 0x000fe400078ef820 */
[----:B------:R-:W-:Y:S02]  /*7b60*/  LOP3.LUT R27, R3, 0xff000000, R30, 0xf8, !PT ;  /* 0xff000000031b7812 */ /* 0x000fe400078ef81e */
[----:B------:R-:W-:-:S02]  /*7b70*/  LOP3.LUT R35, R35, 0xff000000, R33, 0xf8, !PT ;  /* 0xff00000023237812 */ /* 0x000fc400078ef821 */
[----:B------:R-:W-:Y:S02]  /*7b80*/  LOP3.LUT R30, R15, 0xff000000, R31, 0xf8, !PT ;  /* 0xff0000000f1e7812 */ /* 0x000fe400078ef81f */
[----:B0-----:R-:W-:Y:S02]  /*7b90*/  F2FP.F16.E4M3.UNPACK_B R0, R6.H1 ;  /* 0x00000006ff00723e */ /* 0x001fe400030006ff */
[----:B------:R-:W-:Y:S02]  /*7ba0*/  F2FP.F16.E4M3.UNPACK_B R31, R35 ;  /* 0x00000023ff1f723e */ /* 0x000fe400020006ff */
[----:B------:R-:W-:Y:S01]  /*7bb0*/  F2FP.F16.E4M3.UNPACK_B R28, R30 ;  /* 0x0000001eff1c723e */ /* 0x000fe200020006ff */
[----:B------:R-:W-:Y:S01]  /*7bc0*/  HADD2.F32 R15, -RZ, R0.H1_H1 ;  /* 0x30000000ff0f7230 */ /* 0x000fe20000004100 */
[----:B------:R-:W-:Y:S01]  /*7bd0*/  LOP3.LUT R32, R29, 0xff000000, R32, 0xf8, !PT ;  /* 0xff0000001d207812 */ /* 0x000fe200078ef820 */
[----:B------:R-:W-:Y:S01]  /*7be0*/  HADD2.F32 R33, -RZ, R31.H1_H1 ;  /* 0x3000001fff217230 */ /* 0x000fe20000004100 */
[----:B------:R-:W-:Y:S01]  /*7bf0*/  F2FP.F16.E4M3.UNPACK_B R3, R6 ;  /* 0x00000006ff03723e */ /* 0x000fe200020006ff */
[----:B------:R-:W-:Y:S01]  /*7c00*/  HADD2.F32 R29, -RZ, R28.H1_H1 ;  /* 0x3000001cff1d7230 */ /* 0x000fe20000004100 */
[-C--:B------:R-:W-:Y:S01]  /*7c10*/  F2FP.F16.E4M3.UNPACK_B R20, R7.reuse ;  /* 0x00000007ff14723e */ /* 0x080fe200020006ff */
[----:B------:R-:W-:Y:S01]  /*7c20*/  HADD2.F32 R14, -RZ, R0.H0_H0 ;  /* 0x20000000ff0e7230 */ /* 0x000fe20000004100 */
[----:B------:R-:W-:Y:S01]  /*7c30*/  F2FP.F16.E4M3.UNPACK_B R26, R7.H1 ;  /* 0x00000007ff1a723e */ /* 0x000fe200030006ff */
[C---:B-1----:R-:W-:Y:S01]  /*7c40*/  FMUL.FTZ R37, R15.reuse, R33 ;  /* 0x000000210f257220 */ /* 0x042fe20000410000 */
[----:B------:R-:W-:Y:S01]  /*7c50*/  FMUL.FTZ R34, R15, R29 ;  /* 0x0000001d0f227220 */ /* 0x000fe20000410000 */
[-C--:B------:R-:W-:Y:S01]  /*7c60*/  F2FP.F16.E4M3.UNPACK_B R6, R5.reuse ;  /* 0x00000005ff06723e */ /* 0x080fe200020006ff */
[----:B------:R-:W-:Y:S01]  /*7c70*/  HADD2.F32 R28, -RZ, R28.H0_H0 ;  /* 0x2000001cff1c7230 */ /* 0x000fe20000004100 */
[----:B------:R-:W-:Y:S01]  /*7c80*/  F2FP.F16.E4M3.UNPACK_B R7, R5.H1 ;  /* 0x00000005ff07723e */ /* 0x000fe200030006ff */
[----:B------:R-:W-:-:S02]  /*7c90*/  HADD2.F32 R5, -RZ, R3.H1_H1 ;  /* 0x30000003ff057230 */ /* 0x000fc40000004100 */
[C---:B------:R-:W-:Y:S01]  /*7ca0*/  FFMA.FTZ R37, R14.reuse, R29, -R37 ;  /* 0x0000001d0e257223 */ /* 0x040fe20000010825 */
[----:B------:R-:W-:Y:S01]  /*7cb0*/  FFMA.FTZ R38, R14, R33, R34 ;  /* 0x000000210e267223 */ /* 0x000fe20000010022 */
[----:B------:R-:W-:Y:S01]  /*7cc0*/  HADD2.F32 R14, -RZ, R31.H0_H0 ;  /* 0x2000001fff0e7230 */ /* 0x000fe20000004100 */
[----:B------:R-:W-:Y:S01]  /*7cd0*/  F2FP.F16.E4M3.UNPACK_B R35, R35.H1 ;  /* 0x00000023ff23723e */ /* 0x000fe200030006ff */
[----:B------:R-:W-:Y:S01]  /*7ce0*/  HADD2.F32 R3, -RZ, R3.H0_H0 ;  /* 0x20000003ff037230 */ /* 0x000fe20000004100 */
[----:B------:R-:W-:Y:S01]  /*7cf0*/  F2FP.F16.E4M3.UNPACK_B R30, R30.H1 ;  /* 0x0000001eff1e723e */ /* 0x000fe200030006ff */
[C---:B------:R-:W-:Y:S01]  /*7d00*/  FMUL.FTZ R29, R5.reuse, R28 ;  /* 0x0000001c051d7220 */ /* 0x040fe20000410000 */
[----:B------:R-:W-:Y:S01]  /*7d10*/  FMUL.FTZ R34, R5, R14 ;  /* 0x0000000e05227220 */ /* 0x000fe20000410000 */
[----:B------:R-:W-:Y:S01]  /*7d20*/  HADD2.F32 R5, -RZ, R20.H1_H1 ;  /* 0x30000014ff057230 */ /* 0x000fe20000004100 */
[----:B------:R-:W-:Y:S01]  /*7d30*/  F2FP.F16.E4M3.UNPACK_B R0, R4 ;  /* 0x00000004ff00723e */ /* 0x000fe200020006ff */
[----:B------:R-:W-:-:S02]  /*7d40*/  HADD2.F32 R15, -RZ, R35.H0_H0 ;  /* 0x20000023ff0f7230 */ /* 0x000fc40000004100 */
[C---:B------:R-:W-:Y:S01]  /*7d50*/  FFMA.FTZ R33, R3.reuse, R14, R29 ;  /* 0x0000000e03217223 */ /* 0x040fe2000001001d */
[----:B------:R-:W-:Y:S02]  /*7d60*/  HADD2.F32 R14, -RZ, R30.H0_H0 ;  /* 0x2000001eff0e7230 */ /* 0x000fe40000004100 */
[----:B------:R-:W-:Y:S01]  /*7d70*/  FFMA.FTZ R34, R3, R28, -R34 ;  /* 0x0000001c03227223 */ /* 0x000fe20000010822 */
[----:B------:R-:W-:Y:S02]  /*7d80*/  HADD2.F32 R20, -RZ, R20.H0_H0 ;  /* 0x20000014ff147230 */ /* 0x000fe40000004100 */
[C---:B------:R-:W-:Y:S01]  /*7d90*/  FMUL.FTZ R29, R5.reuse, R15 ;  /* 0x0000000f051d7220 */ /* 0x040fe20000410000 */
[----:B------:R-:W-:Y:S02]  /*7da0*/  HADD2.F32 R35, -RZ, R35.H1_H1 ;  /* 0x30000023ff237230 */ /* 0x000fe40000004100 */
[----:B------:R-:W-:Y:S01]  /*7db0*/  FMUL.FTZ R5, R5, R14 ;  /* 0x0000000e05057220 */ /* 0x000fe20000410000 */
[----:B------:R-:W-:-:S02]  /*7dc0*/  HADD2.F32 R3, -RZ, R26.H1_H1 ;  /* 0x3000001aff037230 */ /* 0x000fc40000004100 */
[C---:B------:R-:W-:Y:S01]  /*7dd0*/  FFMA.FTZ R39, R20.reuse, R14, -R29 ;  /* 0x0000000e14277223 */ /* 0x040fe2000001081d */
[----:B------:R-:W-:Y:S02]  /*7de0*/  HADD2.F32 R30, -RZ, R30.H1_H1 ;  /* 0x3000001eff1e7230 */ /* 0x000fe40000004100 */
[----:B------:R-:W-:Y:S01]  /*7df0*/  FFMA.FTZ R40, R20, R15, R5 ;  /* 0x0000000f14287223 */ /* 0x000fe20000010005 */
[----:B------:R-:W-:Y:S01]  /*7e00*/  F2FP.F16.E4M3.UNPACK_B R15, R32 ;  /* 0x00000020ff0f723e */ /* 0x000fe200020006ff */
[----:B------:R-:W-:Y:S01]  /*7e10*/  HADD2.F32 R26, -RZ, R26.H0_H0 ;  /* 0x2000001aff1a7230 */ /* 0x000fe20000004100 */
[----:B------:R-:W-:Y:S01]  /*7e20*/  F2FP.F16.E4M3.UNPACK_B R4, R4.H1 ;  /* 0x00000004ff04723e */ /* 0x000fe200030006ff */
[C---:B------:R-:W-:Y:S01]  /*7e30*/  FMUL.FTZ R29, R3.reuse, R35 ;  /* 0x00000023031d7220 */ /* 0x040fe20000410000 */
[----:B------:R-:W-:Y:S01]  /*7e40*/  F2FP.F16.E4M3.UNPACK_B R14, R27 ;  /* 0x0000001bff0e723e */ /* 0x000fe200020006ff */
[----:B------:R-:W-:Y:S01]  /*7e50*/  FMUL.FTZ R3, R3, R30 ;  /* 0x0000001e03037220 */ /* 0x000fe20000410000 */
[----:B------:R-:W-:-:S02]  /*7e60*/  HADD2.F32 R28, -RZ, R15.H1_H1 ;  /* 0x3000000fff1c7230 */ /* 0x000fc40000004100 */
[C---:B------:R-:W-:Y:S01]  /*7e70*/  FFMA.FTZ R30, R26.reuse, R30, -R29 ;  /* 0x0000001e1a1e7223 */ /* 0x040fe2000001081d */
[----:B------:R-:W-:Y:S02]  /*7e80*/  HADD2.F32 R20, -RZ, R15.H0_H0 ;  /* 0x2000000fff147230 */ /* 0x000fe40000004100 */
[----:B------:R-:W-:Y:S01]  /*7e90*/  FFMA.FTZ R35, R26, R35, R3 ;  /* 0x000000231a237223 */ /* 0x000fe20000010003 */
[----:B------:R-:W-:Y:S01]  /*7ea0*/  HADD2.F32 R5, -RZ, R4.H1_H1 ;  /* 0x30000004ff057230 */ /* 0x000fe20000004100 */
[----:B------:R-:W-:Y:S01]  /*7eb0*/  F2FP.F16.E4M3.UNPACK_B R27, R27.H1 ;  /* 0x0000001bff1b723e */ /* 0x000fe200030006ff */
[----:B------:R-:W-:Y:S01]  /*7ec0*/  HADD2.F32 R15, -RZ, R14.H1_H1 ;  /* 0x3000000eff0f7230 */ /* 0x000fe20000004100 */
[----:B------:R-:W-:Y:S01]  /*7ed0*/  F2FP.F16.E4M3.UNPACK_B R32, R32.H1 ;  /* 0x00000020ff20723e */ /* 0x000fe200030006ff */
[----:B------:R-:W-:Y:S02]  /*7ee0*/  HADD2.F32 R3, -RZ, R0.H1_H1 ;  /* 0x30000000ff037230 */ /* 0x000fe40000004100 */
[----:B------:R-:W-:Y:S01]  /*7ef0*/  FMUL.FTZ R29, R5, R28 ;  /* 0x0000001c051d7220 */ /* 0x000fe20000410000 */
[----:B------:R-:W-:-:S02]  /*7f00*/  HADD2.F32 R14, -RZ, R14.H0_H0 ;  /* 0x2000000eff0e7230 */ /* 0x000fc40000004100 */
[-C--:B------:R-:W-:Y:S01]  /*7f10*/  FMUL.FTZ R31, R5, R15.reuse ;  /* 0x0000000f051f7220 */ /* 0x080fe20000410000 */
[----:B------:R-:W-:Y:S02]  /*7f20*/  HADD2.F32 R4, -RZ, R4.H0_H0 ;  /* 0x20000004ff047230 */ /* 0x000fe40000004100 */
[C---:B------:R-:W-:Y:S01]  /*7f30*/  FMUL.FTZ R5, R3.reuse, R20 ;  /* 0x0000001403057220 */ /* 0x040fe20000410000 */
[----:B------:R-:W-:Y:S02]  /*7f40*/  HADD2.F32 R0, -RZ, R0.H0_H0 ;  /* 0x20000000ff007230 */ /* 0x000fe40000004100 */
[----:B------:R-:W-:Y:S01]  /*7f50*/  FMUL.FTZ R3, R3, R14 ;  /* 0x0000000e03037220 */ /* 0x000fe20000410000 */
[C---:B------:R-:W-:Y:S01]  /*7f60*/  FFMA.FTZ R29, R4.reuse, R15, -R29 ;  /* 0x0000000f041d7223 */ /* 0x040fe2000001081d */
[----:B------:R-:W-:Y:S01]  /*7f70*/  FFMA.FTZ R28, R4, R28, R31 ;  /* 0x0000001c041c7223 */ /* 0x000fe2000001001f */
[C---:B------:R-:W-:Y:S01]  /*7f80*/  FFMA.FTZ R15, R0.reuse, R14, -R5 ;  /* 0x0000000e000f7223 */ /* 0x040fe20000010805 */
[----:B------:R-:W-:Y:S01]  /*7f90*/  FFMA.FTZ R20, R0, R20, R3 ;  /* 0x0000001400147223 */ /* 0x000fe20000010003 */
[----:B------:R-:W-:-:S02]  /*7fa0*/  HADD2.F32 R4, -RZ, R27.H1_H1 ;  /* 0x3000001bff047230 */ /* 0x000fc40000004100 */
[----:B------:R-:W-:Y:S02]  /*7fb0*/  HADD2.F32 R3, -RZ, R7.H1_H1 ;  /* 0x30000007ff037230 */ /* 0x000fe40000004100 */
[--C-:B------:R-:W-:Y:S02]  /*7fc0*/  HADD2.F32 R14, -RZ, R32.reuse.H1_H1 ;  /* 0x30000020ff0e7230 */ /* 0x100fe40000004100 */
[----:B------:R-:W-:Y:S02]  /*7fd0*/  HADD2.F32 R5, -RZ, R32.H0_H0 ;  /* 0x20000020ff057230 */ /* 0x000fe40000004100 */
[C---:B------:R-:W-:Y:S01]  /*7fe0*/  FMUL.FTZ R31, R3.reuse, R4 ;  /* 0x00000004031f7220 */ /* 0x040fe20000410000 */
[----:B------:R-:W-:Y:S02]  /*7ff0*/  HADD2.F32 R0, -RZ, R6.H1_H1 ;  /* 0x30000006ff007230 */ /* 0x000fe40000004100 */
[----:B------:R-:W-:Y:S01]  /*8000*/  FMUL.FTZ R26, R3, R14 ;  /* 0x0000000e031a7220 */ /* 0x000fe20000410000 */
[----:B------:R-:W-:-:S02]  /*8010*/  HADD2.F32 R27, -RZ, R27.H0_H0 ;  /* 0x2000001bff1b7230 */ /* 0x000fc40000004100 */
[----:B------:R-:W-:Y:S02]  /*8020*/  HADD2.F32 R7, -RZ, R7.H0_H0 ;  /* 0x20000007ff077230 */ /* 0x000fe40000004100 */
[C---:B------:R-:W-:Y:S01]  /*8030*/  FMUL.FTZ R3, R0.reuse, R5 ;  /* 0x0000000500037220 */ /* 0x040fe20000410000 */
[----:B------:R-:W-:Y:S02]  /*8040*/  HADD2.F32 R6, -RZ, R6.H0_H0 ;  /* 0x20000006ff067230 */ /* 0x000fe40000004100 */
[-C--:B------:R-:W-:Y:S01]  /*8050*/  FMUL.FTZ R0, R0, R27.reuse ;  /* 0x0000001b00007220 */ /* 0x080fe20000410000 */
[C---:B------:R-:W-:Y:S01]  /*8060*/  FFMA.FTZ R26, R7.reuse, R4, -R26 ;  /* 0x00000004071a7223 */ /* 0x040fe2000001081a */
[----:B------:R-:W-:Y:S01]  /*8070*/  FFMA.FTZ R31, R7, R14, R31 ;  /* 0x0000000e071f7223 */ /* 0x000fe2000001001f */
[C---:B------:R-:W-:Y:S01]  /*8080*/  FFMA.FTZ R3, R6.reuse, R27, -R3 ;  /* 0x0000001b06037223 */ /* 0x040fe20000010803 */
[----:B------:R-:W-:Y:S01]  /*8090*/  FFMA.FTZ R0, R6, R5, R0 ;  /* 0x0000000506007223 */ /* 0x000fe20000010000 */
[----:B------:R-:W-:-:S02]  /*80a0*/  F2FP.SATFINITE.E4M3.F32.PACK_AB_MERGE_C R6, R38, R37, RZ ;  /* 0x000000252606723e */ /* 0x000fc400048070ff */
[----:B------:R-:W-:Y:S02]  /*80b0*/  F2FP.SATFINITE.E4M3.F32.PACK_AB_MERGE_C R7, R35, R30, RZ ;  /* 0x0000001e2307723e */ /* 0x000fe400048070ff */
[----:B------:R-:W-:Y:S02]  /*80c0*/  F2FP.SATFINITE.E4M3.F32.PACK_AB_MERGE_C R4, R28, R29, RZ ;  /* 0x0000001d1c04723e */ /* 0x000fe400048070ff */
[----:B------:R-:W-:Y:S02]  /*80d0*/  F2FP.SATFINITE.E4M3.F32.PACK_AB_MERGE_C R5, R31, R26, RZ ;  /* 0x0000001a1f05723e */ /* 0x000fe400048070ff */
[----:B------:R-:W-:Y:S02]  /*80e0*/  F2FP.SATFINITE.E4M3.F32.PACK_AB_MERGE_C R6, R33, R34, R6 ;  /* 0x000000222106723e */ /* 0x000fe40004807006 */
[----:B------:R-:W-:Y:S02]  /*80f0*/  F2FP.SATFINITE.E4M3.F32.PACK_AB_MERGE_C R7, R40, R39, R7 ;  /* 0x000000272807723e */ /* 0x000fe40004807007 */
[----:B------:R-:W-:-:S02]  /*8100*/  F2FP.SATFINITE.E4M3.F32.PACK_AB_MERGE_C R4, R20, R15, R4 ;  /* 0x0000000f1404723e */ /* 0x000fc40004807004 */
[----:B------:R-:W-:-:S05]  /*8110*/  F2FP.SATFINITE.E4M3.F32.PACK_AB_MERGE_C R5, R0, R3, R5 ;  /* 0x000000030005723e */ /* 0x000fca0004807005 */
[----:B------:R0:W-:Y:S02]  /*8120*/  STS.128 [R21+0xf000], R4 ;  /* 0x00f0000415007388 */ /* 0x0001e40000000c00 */
.L_x_390:
[----:B------:R-:W-:Y:S05]  /*8130*/  BSYNC B1 ;  /* 0x0000000000017941 */ /* 0x000fea0003800000 */
.L_x_389:
[----:B------:R-:W-:Y:S04]  /*8140*/  BSSY B1, `(.L_x_391) ;  /* 0x000007c000017945 */ /* 0x000fe80003800000 */
[----:B------:R-:W-:Y:S05]  /*8150*/  @P1 BRA `(.L_x_392) ;  /* 0x0000000400e81947 */ /* 0x000fea0003800000 */
[----:B0-----:R-:W0:Y:S01]  /*8160*/  LDS.128 R4, [R21+0x10800] ;  /* 0x0108000015047984 */ /* 0x001e220000000c00 */
[----:B-----5:R-:W-:Y:S02]  /*8170*/  SHF.R.U32.HI R0, RZ, 0x8, R24 ;  /* 0x00000008ff007819 */ /* 0x020fe40000011618 */
[----:B------:R-:W-:Y:S02]  /*8180*/  SHF.R.U32.HI R26, RZ, 0x8, R13 ;  /* 0x00000008ff1a7819 */ /* 0x000fe4000001160d */
[----:B--2---:R-:W-:Y:S02]  /*8190*/  SHF.R.U32.HI R14, RZ, 0x8, R25 ;  /* 0x00000008ff0e7819 */ /* 0x004fe40000011619 */
[----:B------:R-:W-:Y:S02]  /*81a0*/  SHF.R.U32.HI R20, RZ, 0x8, R12 ;  /* 0x00000008ff147819 */ /* 0x000fe4000001160c */
[----:B------:R-:W-:Y:S02]  /*81b0*/  LOP3.LUT R3, R24, 0xff, RZ, 0xc0, !PT ;  /* 0x000000ff18037812 */ /* 0x000fe400078ec0ff */
[----:B------:R-:W-:-:S02]  /*81c0*/  LOP3.LUT R29, R13, 0xff, RZ, 0xc0, !PT ;  /* 0x000000ff0d1d7812 */ /* 0x000fc400078ec0ff */
[----:B------:R-:W-:Y:S02]  /*81d0*/  LOP3.LUT R0, R0, 0xff, RZ, 0xc0, !PT ;  /* 0x000000ff00007812 */ /* 0x000fe400078ec0ff */
[----:B------:R-:W-:Y:S02]  /*81e0*/  LOP3.LUT R26, R26, 0xff, RZ, 0xc0, !PT ;  /* 0x000000ff1a1a7812 */ /* 0x000fe400078ec0ff */
[----:B------:R-:W-:Y:S02]  /*81f0*/  LOP3.LUT R15, R25, 0xff, RZ, 0xc0, !PT ;  /* 0x000000ff190f7812 */ /* 0x000fe400078ec0ff */
[----:B------:R-:W-:Y:S02]  /*8200*/  LOP3.LUT R14, R14, 0xff, RZ, 0xc0, !PT ;  /* 0x000000ff0e0e7812 */ /* 0x000fe400078ec0ff */
[----:B------:R-:W-:Y:S02]  /*8210*/  LOP3.LUT R27, R12, 0xff, RZ, 0xc0, !PT ;  /* 0x000000ff0c1b7812 */ /* 0x000fe400078ec0ff */
[----:B------:R-:W-:-:S02]  /*8220*/  LOP3.LUT R20, R20, 0xff, RZ, 0xc0, !PT ;  /* 0x000000ff14147812 */ /* 0x000fc400078ec0ff */
[----:B------:R-:W-:Y:S02]  /*8230*/  PRMT R3, R0, 0x7604, R3 ;  /* 0x0000760400037816 */ /* 0x000fe40000000003 */
[----:B------:R-:W-:Y:S02]  /*8240*/  PRMT R29, R26, 0x7604, R29 ;  /* 0x000076041a1d7816 */ /* 0x000fe4000000001d */
[----:B------:R-:W-:Y:S02]  /*8250*/  PRMT R15, R14, 0x7604, R15 ;  /* 0x000076040e0f7816 */ /* 0x000fe4000000000f */
[----:B------:R-:W-:Y:S02]  /*8260*/  SHF.R.U32.HI R0, RZ, 0x10, R24 ;  /* 0x00000010ff007819 */ /* 0x000fe40000011618 */
[----:B------:R-:W-:Y:S02]  /*8270*/  SHF.R.U32.HI R26, RZ, 0x10, R13 ;  /* 0x00000010ff1a7819 */ /* 0x000fe4000001160d */
[----:B------:R-:W-:-:S02]  /*8280*/  SHF.R.U32.HI R14, RZ, 0x10, R25 ;  /* 0x00000010ff0e7819 */ /* 0x000fc40000011619 */
[----:B------:R-:W-:Y:S02]  /*8290*/  PRMT R27, R20, 0x7604, R27 ;  /* 0x00007604141b7816 */ /* 0x000fe4000000001b */
[----:B------:R-:W-:Y:S02]  /*82a0*/  SHF.R.U32.HI R20, RZ, 0x10, R12 ;  /* 0x00000010ff147819 */ /* 0x000fe4000001160c */
[----:B------:R-:W-:Y:S02]  /*82b0*/  LOP3.LUT R0, R0, 0xff, RZ, 0xc0, !PT ;  /* 0x000000ff00007812 */ /* 0x000fe400078ec0ff */
[----:B------:R-:W-:Y:S02]  /*82c0*/  LOP3.LUT R26, R26, 0xff, RZ, 0xc0, !PT ;  /* 0x000000ff1a1a7812 */ /* 0x000fe400078ec0ff */
[----:B------:R-:W-:Y:S02]  /*82d0*/  LOP3.LUT R14, R14, 0xff, RZ, 0xc0, !PT ;  /* 0x000000ff0e0e7812 */ /* 0x000fe400078ec0ff */
[----:B------:R-:W-:-:S02]  /*82e0*/  LOP3.LUT R20, R20, 0xff, RZ, 0xc0, !PT ;  /* 0x000000ff14147812 */ /* 0x000fc400078ec0ff */
[----:B------:R-:W-:Y:S02]  /*82f0*/  PRMT R3, R0, 0x7054, R3 ;  /* 0x0000705400037816 */ /* 0x000fe40000000003 */
[----:B------:R-:W-:Y:S02]  /*8300*/  PRMT R29, R26, 0x7054, R29 ;  /* 0x000070541a1d7816 */ /* 0x000fe4000000001d */
[----:B------:R-:W-:Y:S02]  /*8310*/  PRMT R15, R14, 0x7054, R15 ;  /* 0x000070540e0f7816 */ /* 0x000fe4000000000f */
[----:B------:R-:W-:Y:S02]  /*8320*/  PRMT R27, R20, 0x7054, R27 ;  /* 0x00007054141b7816 */ /* 0x000fe4000000001b */
        /* <DEDUP_REMOVED lines=11> */
[----:B------:R-:W-:Y:S01]  /*83e0*/  F2FP.F16.E4M3.UNPACK_B R14, R7 ;  /* 0x00000007ff0e723e */ /* 0x000fe200020006ff */
[----:B------:R-:W-:-:S02]  /*83f0*/  HADD2.F32 R12, -RZ, R0.H0_H0 ;  /* 0x20000000ff0c7230 */ /* 0x000fc40000004100 */
[C---:B------:R-:W-:Y:S01]  /*8400*/  FMUL.FTZ R31, R13.reuse, R30 ;  /* 0x0000001e0d1f7220 */ /* 0x040fe20000410000 */
[----:B------:R-:W-:Y:S01]  /*8410*/  F2FP.F16.E4M3.UNPACK_B R15, R7.H1 ;  /* 0x00000007ff0f723e */ /* 0x000fe200030006ff */
[-C--:B------:R-:W-:Y:S01]  /*8420*/  FMUL.FTZ R13, R13, R26.reuse ;  /* 0x0000001a0d0d7220 */ /* 0x080fe20000410000 */
[-C--:B------:R-:W-:Y:S01]  /*8430*/  F2FP.F16.E4M3.UNPACK_B R6, R5.reuse ;  /* 0x00000005ff06723e */ /* 0x080fe200020006ff */
[C---:B------:R-:W-:Y:S01]  /*8440*/  FFMA.FTZ R32, R12.reuse, R26, -R31 ;  /* 0x0000001a0c207223 */ /* 0x040fe2000001081f */
[----:B------:R-:W-:Y:S01]  /*8450*/  F2FP.F16.E4M3.UNPACK_B R7, R5.H1 ;  /* 0x00000005ff07723e */ /* 0x000fe200030006ff */
[----:B------:R-:W-:Y:S01]  /*8460*/  FFMA.FTZ R33, R12, R30, R13 ;  /* 0x0000001e0c217223 */ /* 0x000fe2000001000d */
[----:B------:R-:W-:Y:S01]  /*8470*/  HADD2.F32 R28, -RZ, R28.H0_H0 ;  /* 0x2000001cff1c7230 */ /* 0x000fe20000004100 */
[----:B------:R-:W-:Y:S01]  /*8480*/  F2FP.F16.E4M3.UNPACK_B R29, R29.H1 ;  /* 0x0000001dff1d723e */ /* 0x000fe200030006ff */
[----:B------:R-:W-:Y:S01]  /*8490*/  HADD2.F32 R5, -RZ, R3.H1_H1 ;  /* 0x30000003ff057230 */ /* 0x000fe20000004100 */
[----:B------:R-:W-:Y:S01]  /*84a0*/  F2FP.F16.E4M3.UNPACK_B R24, R24.H1 ;  /* 0x00000018ff18723e */ /* 0x000fe200030006ff */
[----:B------:R-:W-:Y:S01]  /*84b0*/  HADD2.F32 R12, -RZ, R25.H0_H0 ;  /* 0x20000019ff0c7230 */ /* 0x000fe20000004100 */
[----:B------:R-:W-:Y:S01]  /*84c0*/  F2FP.F16.E4M3.UNPACK_B R0, R4 ;  /* 0x00000004ff00723e */ /* 0x000fe200020006ff */
[----:B------:R-:W-:-:S02]  /*84d0*/  HADD2.F32 R3, -RZ, R3.H0_H0 ;  /* 0x20000003ff037230 */ /* 0x000fc40000004100 */
[C---:B------:R-:W-:Y:S01]  /*84e0*/  FMUL.FTZ R26, R5.reuse, R28 ;  /* 0x0000001c051a7220 */ /* 0x040fe20000410000 */
[----:B------:R-:W-:Y:S02]  /*84f0*/  HADD2.F32 R13, -RZ, R29.H0_H0 ;  /* 0x2000001dff0d7230 */ /* 0x000fe40000004100 */
[-C--:B------:R-:W-:Y:S01]  /*8500*/  FMUL.FTZ R25, R5, R12.reuse ;  /* 0x0000000c05197220 */ /* 0x080fe20000410000 */
[----:B------:R-:W-:Y:S02]  /*8510*/  HADD2.F32 R5, -RZ, R14.H1_H1 ;  /* 0x3000000eff057230 */ /* 0x000fe40000004100 */
[C---:B------:R-:W-:Y:S01]  /*8520*/  FFMA.FTZ R30, R3.reuse, R12, -R26 ;  /* 0x0000000c031e7223 */ /* 0x040fe2000001081a */
[----:B------:R-:W-:Y:S02]  /*8530*/  HADD2.F32 R12, -RZ, R24.H0_H0 ;  /* 0x20000018ff0c7230 */ /* 0x000fe40000004100 */
[----:B------:R-:W-:Y:S01]  /*8540*/  FFMA.FTZ R31, R3, R28, R25 ;  /* 0x0000001c031f7223 */ /* 0x000fe20000010019 */
[----:B------:R-:W-:-:S02]  /*8550*/  HADD2.F32 R14, -RZ, R14.H0_H0 ;  /* 0x2000000eff0e7230 */ /* 0x000fc40000004100 */
[CC--:B------:R-:W-:Y:S01]  /*8560*/  FMUL.FTZ R25, R5.reuse, R13.reuse ;  /* 0x0000000d05197220 */ /* 0x0c0fe20000410000 */
[----:B------:R-:W-:Y:S02]  /*8570*/  HADD2.F32 R26, -RZ, R29.H1_H1 ;  /* 0x3000001dff1a7230 */ /* 0x000fe40000004100 */
[-C--:B------:R-:W-:Y:S01]  /*8580*/  FMUL.FTZ R5, R5, R12.reuse ;  /* 0x0000000c05057220 */ /* 0x080fe20000410000 */
[--C-:B------:R-:W-:Y:S02]  /*8590*/  HADD2.F32 R3, -RZ, R15.reuse.H1_H1 ;  /* 0x3000000fff037230 */ /* 0x100fe40000004100 */
[C---:B------:R-:W-:Y:S01]  /*85a0*/  FFMA.FTZ R28, R14.reuse, R12, -R25 ;  /* 0x0000000c0e1c7223 */ /* 0x040fe20000010819 */
[----:B------:R-:W-:Y:S02]  /*85b0*/  HADD2.F32 R24, -RZ, R24.H1_H1 ;  /* 0x30000018ff187230 */ /* 0x000fe40000004100 */
[----:B------:R-:W-:Y:S01]  /*85c0*/  FFMA.FTZ R29, R14, R13, R5 ;  /* 0x0000000d0e1d7223 */ /* 0x000fe20000010005 */
[----:B------:R-:W-:-:S02]  /*85d0*/  HADD2.F32 R15, -RZ, R15.H0_H0 ;  /* 0x2000000fff0f7230 */ /* 0x000fc40000004100 */
[C---:B------:R-:W-:Y:S01]  /*85e0*/  FMUL.FTZ R12, R3.reuse, R26 ;  /* 0x0000001a030c7220 */ /* 0x040fe20000410000 */
[-C--:B------:R-:W-:Y:S01]  /*85f0*/  F2FP.F16.E4M3.UNPACK_B R13, R27.reuse ;  /* 0x0000001bff0d723e */ /* 0x080fe200020006ff */
[----:B------:R-:W-:Y:S01]  /*8600*/  FMUL.FTZ R14, R3, R24 ;  /* 0x00000018030e7220 */ /* 0x000fe20000410000 */
[----:B------:R-:W-:Y:S01]  /*8610*/  F2FP.F16.E4M3.UNPACK_B R4, R4.H1 ;  /* 0x00000004ff04723e */ /* 0x000fe200030006ff */
[C---:B------:R-:W-:Y:S01]  /*8620*/  FFMA.FTZ R34, R15.reuse, R24, -R12 ;  /* 0x000000180f227223 */ /* 0x040fe2000001080c */
[----:B------:R-:W-:Y:S01]  /*8630*/  F2FP.F16.E4M3.UNPACK_B R12, R20 ;  /* 0x00000014ff0c723e */ /* 0x000fe200020006ff */
[----:B------:R-:W-:Y:S01]  /*8640*/  FFMA.FTZ R35, R15, R26, R14 ;  /* 0x0000001a0f237223 */ /* 0x000fe2000001000e */
[--C-:B------:R-:W-:Y:S01]  /*8650*/  HADD2.F32 R24, -RZ, R13.reuse.H1_H1 ;  /* 0x3000000dff187230 */ /* 0x100fe20000004100 */
[----:B------:R-:W-:Y:S01]  /*8660*/  F2FP.F16.E4M3.UNPACK_B R20, R20.H1 ;  /* 0x00000014ff14723e */ /* 0x000fe200030006ff */
[----:B------:R-:W-:Y:S01]  /*8670*/  HADD2.F32 R14, -RZ, R13.H0_H0 ;  /* 0x2000000dff0e7230 */ /* 0x000fe20000004100 */
[----:B------:R-:W-:Y:S01]  /*8680*/  F2FP.F16.E4M3.UNPACK_B R27, R27.H1 ;  /* 0x0000001bff1b723e */ /* 0x000fe200030006ff */
[----:B------:R-:W-:-:S02]  /*8690*/  HADD2.F32 R5, -RZ, R4.H1_H1 ;  /* 0x30000004ff057230 */ /* 0x000fc40000004100 */
[----:B------:R-:W-:Y:S02]  /*86a0*/  HADD2.F32 R13, -RZ, R12.H1_H1 ;  /* 0x3000000cff0d7230 */ /* 0x000fe40000004100 */
[----:B------:R-:W-:Y:S02]  /*86b0*/  HADD2.F32 R3, -RZ, R0.H1_H1 ;  /* 0x30000000ff037230 */ /* 0x000fe40000004100 */
[C---:B------:R-:W-:Y:S01]  /*86c0*/  FMUL.FTZ R15, R5.reuse, R24 ;  /* 0x00000018050f7220 */ /* 0x040fe20000410000 */
[----:B------:R-:W-:Y:S02]  /*86d0*/  HADD2.F32 R12, -RZ, R12.H0_H0 ;  /* 0x2000000cff0c7230 */ /* 0x000fe40000004100 */
[----:B------:R-:W-:Y:S01]  /*86e0*/  FMUL.FTZ R25, R5, R13 ;  /* 0x0000000d05197220 */ /* 0x000fe20000410000 */
[----:B------:R-:W-:Y:S02]  /*86f0*/  HADD2.F32 R4, -RZ, R4.H0_H0 ;  /* 0x20000004ff047230 */ /* 0x000fe40000004100 */
[----:B------:R-:W-:Y:S01]  /*8700*/  FMUL.FTZ R5, R3, R14 ;  /* 0x0000000e03057220 */ /* 0x000fe20000410000 */
[----:B------:R-:W-:-:S02]  /*8710*/  HADD2.F32 R0, -RZ, R0.H0_H0 ;  /* 0x20000000ff007230 */ /* 0x000fc40000004100 */
[----:B------:R-:W-:Y:S01]  /*8720*/  FMUL.FTZ R3, R3, R12 ;  /* 0x0000000c03037220 */ /* 0x000fe20000410000 */
[C---:B------:R-:W-:Y:S01]  /*8730*/  FFMA.FTZ R15, R4.reuse, R13, -R15 ;  /* 0x0000000d040f7223 */ /* 0x040fe2000001080f */
[----:B------:R-:W-:Y:S01]  /*8740*/  FFMA.FTZ R24, R4, R24, R25 ;  /* 0x0000001804187223 */ /* 0x000fe20000010019 */
[C---:B------:R-:W-:Y:S01]  /*8750*/  FFMA.FTZ R13, R0.reuse, R12, -R5 ;  /* 0x0000000c000d7223 */ /* 0x040fe20000010805 */
[----:B------:R-:W-:Y:S01]  /*8760*/  FFMA.FTZ R14, R0, R14, R3 ;  /* 0x0000000e000e7223 */ /* 0x000fe20000010003 */
[----:B------:R-:W-:Y:S02]  /*8770*/  HADD2.F32 R4, -RZ, R20.H1_H1 ;  /* 0x30000014ff047230 */ /* 0x000fe40000004100 */
[----:B------:R-:W-:Y:S02]  /*8780*/  HADD2.F32 R3, -RZ, R7.H1_H1 ;  /* 0x30000007ff037230 */ /* 0x000fe40000004100 */
[--C-:B------:R-:W-:Y:S02]  /*8790*/  HADD2.F32 R12, -RZ, R27.reuse.H1_H1 ;  /* 0x3000001bff0c7230 */ /* 0x100fe40000004100 */
[----:B------:R-:W-:-:S02]  /*87a0*/  HADD2.F32 R27, -RZ, R27.H0_H0 ;  /* 0x2000001bff1b7230 */ /* 0x000fc40000004100 */
[C---:B------:R-:W-:Y:S01]  /*87b0*/  FMUL.FTZ R25, R3.reuse, R4 ;  /* 0x0000000403197220 */ /* 0x040fe20000410000 */
[----:B------:R-:W-:Y:S02]  /*87c0*/  HADD2.F32 R0, -RZ, R6.H1_H1 ;  /* 0x30000006ff007230 */ /* 0x000fe40000004100 */
[----:B------:R-:W-:Y:S02]  /*87d0*/  HADD2.F32 R5, -RZ, R20.H0_H0 ;  /* 0x20000014ff057230 */ /* 0x000fe40000004100 */
[----:B------:R-:W-:Y:S01]  /*87e0*/  FMUL.FTZ R20, R3, R12 ;  /* 0x0000000c03147220 */ /* 0x000fe20000410000 */
        /* <DEDUP_REMOVED lines=17> */
.L_x_392:
[----:B------:R-:W-:Y:S05]  /*8900*/  BSYNC B1 ;  /* 0x0000000000017941 */ /* 0x000fea0003800000 */
.L_x_391:
[----:B------:R-:W-:Y:S05]  /*8910*/  @P2 BRA `(.L_x_388) ;  /* 0x0000002800d42947 */ /* 0x000fea0003800000 */
[----:B0--3--:R-:W0:Y:S01]  /*8920*/  LDS.128 R4, [R21+0x12000] ;  /* 0x0120000015047984 */ /* 0x009e220000000c00 */
[----:B-----5:R-:W-:Y:S02]  /*8930*/  SHF.R.U32.HI R13, RZ, 0x8, R11 ;  /* 0x00000008ff0d7819 */ /* 0x020fe4000001160b */
[----:B------:R-:W-:Y:S02]  /*8940*/  LOP3.LUT R12, R11, 0xff, RZ, 0xc0, !PT ;  /* 0x000000ff0b0c7812 */ /* 0x000fe400078ec0ff */
[----:B------:R-:W-:Y:S02]  /*8950*/  LOP3.LUT R13, R13, 0xff, RZ, 0xc0, !PT ;  /* 0x000000ff0d0d7812 */ /* 0x000fe400078ec0ff */
[----:B------:R-:W-:Y:S02]  /*8960*/  SHF.R.U32.HI R25, RZ, 0x8, R9 ;  /* 0x00000008ff197819 */ /* 0x000fe40000011609 */
[----:B------:R-:W-:Y:S02]  /*8970*/  PRMT R12, R13, 0x7604, R12 ;  /* 0x000076040d0c7816 */ /* 0x000fe4000000000c */
[----:B--2---:R-:W-:-:S02]  /*8980*/  LOP3.LUT R14, R9, 0xff, RZ, 0xc0, !PT ;  /* 0x000000ff090e7812 */ /* 0x004fc400078ec0ff */
[----:B------:R-:W-:Y:S02]  /*8990*/  LOP3.LUT R25, R25, 0xff, RZ, 0xc0, !PT ;  /* 0x000000ff19197812 */ /* 0x000fe400078ec0ff */
[----:B------:R-:W-:Y:S02]  /*89a0*/  SHF.R.U32.HI R20, RZ, 0x10, R9 ;  /* 0x00000010ff147819 */ /* 0x000fe40000011609 */
[----:B------:R-:W-:Y:S02]  /*89b0*/  SHF.R.U32.HI R24, RZ, 0x10, R11 ;  /* 0x00000010ff187819 */ /* 0x000fe4000001160b */
[----:B------:R-:W-:Y:S02]  /*89c0*/  SHF.R.U32.HI R13, RZ, 0x8, R8 ;  /* 0x00000008ff0d7819 */ /* 0x000fe40000011608 */
[----:B------:R-:W-:Y:S02]  /*89d0*/  SHF.R.U32.HI R3, RZ, 0x8, R10 ;  /* 0x00000008ff037819 */ /* 0x000fe4000001160a */
[----:B------:R-:W-:Y:S01]  /*89e0*/  PRMT R14, R25, 0x7604, R14 ;  /* 0x00007604190e7816 */ /* 0x000fe2000000000e */
[----:B------:R-:W-:Y:S01]  /*89f0*/  IMAD.U32 R25, R20, 0x10000, RZ ;  /* 0x0001000014197824 */ /* 0x000fe200078e00ff */
[----:B------:R-:W-:Y:S01]  /*8a00*/  LOP3.LUT R15, R13, 0xff, RZ, 0xc0, !PT ;  /* 0x000000ff0d0f7812 */ /* 0x000fe200078ec0ff */
[----:B------:R-:W-:Y:S01]  /*8a10*/  IMAD.U32 R13, R24, 0x10000, RZ ;  /* 0x00010000180d7824 */ /* 0x000fe200078e00ff */
[----:B------:R-:W-:-:S02]  /*8a20*/  LOP3.LUT R0, R10, 0xff, RZ, 0xc0, !PT ;  /* 0x000000ff0a007812 */ /* 0x000fc400078ec0ff */
[----:B------:R-:W-:Y:S02]  /*8a30*/  LOP3.LUT R3, R3, 0xff, RZ, 0xc0, !PT ;  /* 0x000000ff03037812 */ /* 0x000fe400078ec0ff */
[----:B------:R-:W-:Y:S02]  /*8a40*/  LOP3.LUT R25, R14, 0xff0000, R25, 0xf8, !PT ;  /* 0x00ff00000e197812 */ /* 0x000fe400078ef819 */
[----:B------:R-:W-:Y:S02]  /*8a50*/  PRMT R3, R3, 0x7604, R0 ;  /* 0x0000760403037816 */ /* 0x000fe40000000000 */
[----:B------:R-:W-:Y:S02]  /*8a60*/  LOP3.LUT R0, R8, 0xff, RZ, 0xc0, !PT ;  /* 0x000000ff08007812 */ /* 0x000fe400078ec0ff */
[----:B------:R-:W-:Y:S02]  /*8a70*/  LOP3.LUT R13, R12, 0xff0000, R13, 0xf8, !PT ;  /* 0x00ff00000c0d7812 */ /* 0x000fe400078ef80d */
[----:B------:R-:W-:-:S02]  /*8a80*/  LOP3.LUT R25, R25, 0xff000000, R9, 0xf8, !PT ;  /* 0xff00000019197812 */ /* 0x000fc400078ef809 */
[----:B------:R-:W-:Y:S02]  /*8a90*/  PRMT R15, R15, 0x7604, R0 ;  /* 0x000076040f0f7816 */ /* 0x000fe40000000000 */
[----:B------:R-:W-:Y:S02]  /*8aa0*/  LOP3.LUT R13, R13, 0xff000000, R11, 0xf8, !PT ;  /* 0xff0000000d0d7812 */ /* 0x000fe400078ef80b */
[----:B0-----:R-:W-:Y:S02]  /*8ab0*/  F2FP.F16.E4M3.UNPACK_B R0, R6.H1 ;  /* 0x00000006ff00723e */ /* 0x001fe400030006ff */
[----:B------:R-:W-:Y:S02]  /*8ac0*/  F2FP.F16.E4M3.UNPACK_B R24, R25 ;  /* 0x00000019ff18723e */ /* 0x000fe400020006ff */
[----:B------:R-:W-:Y:S01]  /*8ad0*/  LOP3.LUT R3, R3, 0xff0000, R10, 0xf8, !PT ;  /* 0x00ff000003037812 */ /* 0x000fe200078ef80a */
[----:B------:R-:W-:Y:S01]  /*8ae0*/  HADD2.F32 R9, -RZ, R0.H1_H1 ;  /* 0x30000000ff097230 */ /* 0x000fe20000004100 */
[----:B------:R-:W-:Y:S01]  /*8af0*/  LOP3.LUT R15, R15, 0xff0000, R8, 0xf8, !PT ;  /* 0x00ff00000f0f7812 */ /* 0x000fe200078ef808 */
[--C-:B------:R-:W-:Y:S01]  /*8b00*/  HADD2.F32 R26, -RZ, R24.reuse.H1_H1 ;  /* 0x30000018ff1a7230 */ /* 0x100fe20000004100 */
[----:B------:R-:W-:Y:S01]  /*8b10*/  F2FP.F16.E4M3.UNPACK_B R14, R13 ;  /* 0x0000000dff0e723e */ /* 0x000fe200020006ff */
[----:B------:R-:W-:Y:S01]  /*8b20*/  HADD2.F32 R24, -RZ, R24.H0_H0 ;  /* 0x20000018ff187230 */ /* 0x000fe20000004100 */
[----:B------:R-:W-:-:S02]  /*8b30*/  LOP3.LUT R12, R3, 0xff000000, R10, 0xf8, !PT ;  /* 0xff000000030c7812 */ /* 0x000fc400078ef80a */
[----:B------:R-:W-:Y:S01]  /*8b40*/  LOP3.LUT R20, R15, 0xff000000, R8, 0xf8, !PT ;  /* 0xff0000000f147812 */ /* 0x000fe200078ef808 */
[----:B------:R-:W-:Y:S01]  /*8b50*/  HADD2.F32 R15, -RZ, R14.H1_H1 ;  /* 0x3000000eff0f7230 */ /* 0x000fe20000004100 */
[----:B------:R-:W-:Y:S01]  /*8b60*/  F2FP.F16.E4M3.UNPACK_B R3, R6 ;  /* 0x00000006ff03723e */ /* 0x000fe200020006ff */
[----:B------:R-:W-:Y:S01]  /*8b70*/  HADD2.F32 R8, -RZ, R0.H0_H0 ;  /* 0x20000000ff087230 */ /* 0x000fe20000004100 */
[-C--:B------:R-:W-:Y:S01]  /*8b80*/  F2FP.F16.E4M3.UNPACK_B R10, R7.reuse ;  /* 0x00000007ff0a723e */ /* 0x080fe200020006ff */
[CC--:B------:R-:W-:Y:S01]  /*8b90*/  FMUL.FTZ R27, R9.reuse, R26.reuse ;  /* 0x0000001a091b7220 */ /* 0x0c0fe20000410000 */
[----:B------:R-:W-:Y:S01]  /*8ba0*/  F2FP.F16.E4M3.UNPACK_B R11, R7.H1 ;  /* 0x00000007ff0b723e */ /* 0x000fe200030006ff */
[----:B------:R-:W-:Y:S01]  /*8bb0*/  FMUL.FTZ R9, R9, R15 ;  /* 0x0000000f09097220 */ /* 0x000fe20000410000 */
[-C--:B------:R-:W-:Y:S01]  /*8bc0*/  F2FP.F16.E4M3.UNPACK_B R6, R5.reuse ;  /* 0x00000005ff06723e */ /* 0x080fe200020006ff */
[----:B------:R-:W-:Y:S01]  /*8bd0*/  HADD2.F32 R14, -RZ, R14.H0_H0 ;  /* 0x2000000eff0e7230 */ /* 0x000fe20000004100 */
[----:B------:R-:W-:Y:S01]  /*8be0*/  F2FP.F16.E4M3.UNPACK_B R7, R5.H1 ;  /* 0x00000005ff07723e */ /* 0x000fe200030006ff */
[--C-:B------:R-:W-:Y:S01]  /*8bf0*/  HADD2.F32 R5, -RZ, R3.reuse.H1_H1 ;  /* 0x30000003ff057230 */ /* 0x100fe20000004100 */
[----:B------:R-:W-:Y:S01]  /*8c00*/  F2FP.F16.E4M3.UNPACK_B R25, R25.H1 ;  /* 0x00000019ff19723e */ /* 0x000fe200030006ff */
[C---:B------:R-:W-:Y:S01]  /*8c10*/  FFMA.FTZ R28, R8.reuse, R15, -R27 ;  /* 0x0000000f081c7223 */ /* 0x040fe2000001081b */
[----:B------:R-:W-:Y:S01]  /*8c20*/  FFMA.FTZ R29, R8, R26, R9 ;  /* 0x0000001a081d7223 */ /* 0x000fe20000010009 */
[----:B------:R-:W-:Y:S01]  /*8c30*/  HADD2.F32 R3, -RZ, R3.H0_H0 ;  /* 0x20000003ff037230 */ /* 0x000fe20000004100 */
[----:B------:R-:W-:Y:S01]  /*8c40*/  F2FP.F16.E4M3.UNPACK_B R13, R13.H1 ;  /* 0x0000000dff0d723e */ /* 0x000fe200030006ff */
[C---:B------:R-:W-:Y:S01]  /*8c50*/  FMUL.FTZ R8, R5.reuse, R24 ;  /* 0x0000001805087220 */ /* 0x040fe20000410000 */
[----:B------:R-:W-:Y:S01]  /*8c60*/  FMUL.FTZ R15, R5, R14 ;  /* 0x0000000e050f7220 */ /* 0x000fe20000410000 */
[----:B------:R-:W-:Y:S01]  /*8c70*/  HADD2.F32 R5, -RZ, R10.H1_H1 ;  /* 0x3000000aff057230 */ /* 0x000fe20000004100 */
[----:B------:R-:W-:Y:S01]  /*8c80*/  F2FP.F16.E4M3.UNPACK_B R0, R4 ;  /* 0x00000004ff00723e */ /* 0x000fe200020006ff */
[----:B------:R-:W-:-:S02]  /*8c90*/  HADD2.F32 R9, -RZ, R25.H0_H0 ;  /* 0x20000019ff097230 */ /* 0x000fc40000004100 */
[C---:B------:R-:W-:Y:S01]  /*8ca0*/  FFMA.FTZ R26, R3.reuse, R14, -R8 ;  /* 0x0000000e031a7223 */ /* 0x040fe20000010808 */
[----:B------:R-:W-:Y:S01]  /*8cb0*/  FFMA.FTZ R27, R3, R24, R15 ;  /* 0x00000018031b7223 */ /* 0x000fe2000001000f */
[----:B------:R-:W-:Y:S01]  /*8cc0*/  HADD2.F32 R8, -RZ, R13.H0_H0 ;  /* 0x2000000dff087230 */ /* 0x000fe20000004100 */
[----:B------:R-:W-:Y:S01]  /*8cd0*/  F2FP.F16.E4M3.UNPACK_B R4, R4.H1 ;  /* 0x00000004ff04723e */ /* 0x000fe200030006ff */
        /* <DEDUP_REMOVED lines=8> */
[----:B------:R-:W-:Y:S02]  /*8d60*/  HADD2.F32 R11, -RZ, R11.H0_H0 ;  /* 0x2000000bff0b7230 */ /* 0x000fe40000004100 */
[C---:B------:R-:W-:Y:S01]  /*8d70*/  FMUL.FTZ R30, R3.reuse, R14 ;  /* 0x0000000e031e7220 */ /* 0x040fe20000410000 */
[----:B------:R-:W-:Y:S01]  /*8d80*/  F2FP.F16.E4M3.UNPACK_B R9, R20 ;  /* 0x00000014ff09723e */ /* 0x000fe200020006ff */
[-C--:B------:R-:W-:Y:S01]  /*8d90*/  FMUL.FTZ R10, R3, R8.reuse ;  /* 0x00000008030a7220 */ /* 0x080fe20000410000 */
[----:B------:R-:W-:Y:S02]  /*8da0*/  HADD2.F32 R5, -RZ, R4.H1_H1 ;  /* 0x30000004ff057230 */ /* 0x000fe40000004100 */
        /* <DEDUP_REMOVED lines=8> */
[C---:B------:R-:W-:Y:S01]  /*8e30*/  FMUL.FTZ R11, R5.reuse, R13 ;  /* 0x0000000d050b7220 */ /* 0x040fe20000410000 */
[----:B------:R-:W-:Y:S02]  /*8e40*/  HADD2.F32 R3, -RZ, R0.H1_H1 ;  /* 0x30000000ff037230 */ /* 0x000fe40000004100 */
[----:B------:R-:W-:Y:S02]  /*8e50*/  HADD2.F32 R8, -RZ, R8.H0_H0 ;  /* 0x20000008ff087230 */ /* 0x000fe40000004100 */
[-C--:B------:R-:W-:Y:S01]  /*8e60*/  FMUL.FTZ R15, R5, R9.reuse ;  /* 0x00000009050f7220 */ /* 0x080fe20000410000 */
        /* <DEDUP_REMOVED lines=8> */
[----:B------:R-:W-:-:S02]  /*8ef0*/  HADD2.F32 R4, -RZ, R12.H1_H1 ;  /* 0x3000000cff047230 */ /* 0x000fc40000004100 */
[--C-:B------:R-:W-:Y:S02]  /*8f00*/  HADD2.F32 R3, -RZ, R7.reuse.H1_H1 ;  /* 0x30000007ff037230 */ /* 0x100fe40000004100 */
[--C-:B------:R-:W-:Y:S02]  /*8f10*/  HADD2.F32 R8, -RZ, R20.reuse.H1_H1 ;  /* 0x30000014ff087230 */ /* 0x100fe40000004100 */
[----:B------:R-:W-:Y:S02]  /*8f20*/  HADD2.F32 R9, -RZ, R20.H0_H0 ;  /* 0x20000014ff097230 */ /* 0x000fe40000004100 */
[C---:B------:R-:W-:Y:S01]  /*8f30*/  FMUL.FTZ R13, R3.reuse, R4 ;  /* 0x00000004030d7220 */ /* 0x040fe20000410000 */
[----:B------:R-:W-:Y:S02]  /*8f40*/  HADD2.F32 R0, -RZ, R6.H1_H1 ;  /* 0x30000006ff007230 */ /* 0x000fe40000004100 */
[----:B------:R-:W-:Y:S02]  /*8f50*/  HADD2.F32 R5, -RZ, R12.H0_H0 ;  /* 0x2000000cff057230 */ /* 0x000fe40000004100 */
[----:B------:R-:W-:Y:S01]  /*8f60*/  FMUL.FTZ R12, R3, R8 ;  /* 0x00000008030c7220 */ /* 0x000fe20000410000 */
[----:B------:R-:W-:-:S02]  /*8f70*/  HADD2.F32 R7, -RZ, R7.H0_H0 ;  /* 0x20000007ff077230 */ /* 0x000fc40000004100 */
[C---:B------:R-:W-:Y:S01]  /*8f80*/  FMUL.FTZ R3, R0.reuse, R9 ;  /* 0x0000000900037220 */ /* 0x040fe20000410000 */
[----:B------:R-:W-:Y:S02]  /*8f90*/  HADD2.F32 R6, -RZ, R6.H0_H0 ;  /* 0x20000006ff067230 */ /* 0x000fe40000004100 */
[-C--:B------:R-:W-:Y:S01]  /*8fa0*/  FMUL.FTZ R0, R0, R5.reuse ;  /* 0x0000000500007220 */ /* 0x080fe20000410000 */
[C---:B------:R-:W-:Y:S01]  /*8fb0*/  FFMA.FTZ R12, R7.reuse, R4, -R12 ;  /* 0x00000004070c7223 */ /* 0x040fe2000001080c */
[----:B------:R-:W-:Y:S01]  /*8fc0*/  FFMA.FTZ R13, R7, R8, R13 ;  /* 0x00000008070d7223 */ /* 0x000fe2000001000d */
[C---:B------:R-:W-:Y:S01]  /*8fd0*/  FFMA.FTZ R5, R6.reuse, R5, -R3 ;  /* 0x0000000506057223 */ /* 0x040fe20000010803 */
[----:B------:R-:W-:Y:S01]  /*8fe0*/  FFMA.FTZ R0, R6, R9, R0 ;  /* 0x0000000906007223 */ /* 0x000fe20000010000 */
[----:B------:R-:W-:Y:S02]  /*8ff0*/  F2FP.SATFINITE.E4M3.F32.PACK_AB_MERGE_C R6, R29, R28, RZ ;  /* 0x0000001c1d06723e */ /* 0x000fe400048070ff */
[----:B------:R-:W-:-:S02]  /*9000*/  F2FP.SATFINITE.E4M3.F32.PACK_AB_MERGE_C R7, R31, R30, RZ ;  /* 0x0000001e1f07723e */ /* 0x000fc400048070ff */
[----:B------:R-:W-:Y:S02]  /*9010*/  F2FP.SATFINITE.E4M3.F32.PACK_AB_MERGE_C R4, R15, R14, RZ ;  /* 0x0000000e0f04723e */ /* 0x000fe400048070ff */
[----:B------:R-:W-:Y:S02]  /*9020*/  F2FP.SATFINITE.E4M3.F32.PACK_AB_MERGE_C R12, R13, R12, RZ ;  /* 0x0000000c0d0c723e */ /* 0x000fe400048070ff */
[----:B------:R-:W-:Y:S02]  /*9030*/  F2FP.SATFINITE.E4M3.F32.PACK_AB_MERGE_C R6, R27, R26, R6 ;  /* 0x0000001a1b06723e */ /* 0x000fe40004807006 */
[----:B------:R-:W-:Y:S02]  /*9040*/  F2FP.SATFINITE.E4M3.F32.PACK_AB_MERGE_C R7, R25, R24, R7 ;  /* 0x000000181907723e */ /* 0x000fe40004807007 */
[----:B------:R-:W-:Y:S02]  /*9050*/  F2FP.SATFINITE.E4M3.F32.PACK_AB_MERGE_C R4, R10, R11, R4 ;  /* 0x0000000b0a04723e */ /* 0x000fe40004807004 */
[----:B------:R-:W-:-:S05]  /*9060*/  F2FP.SATFINITE.E4M3.F32.PACK_AB_MERGE_C R5, R0, R5, R12 ;  /* 0x000000050005723e */ /* 0x000fca000480700c */
[----:B------:R0:W-:Y:S01]  /*9070*/  STS.128 [R21+0x12000], R4 ;  /* 0x0120000415007388 */ /* 0x0001e20000000c00 */
[----:B------:R-:W-:Y:S05]  /*9080*/  BRA `(.L_x_388) ;  /* 0x0000002000f87947 */ /* 0x000fea0003800000 */
.L_x_382:
[----:B------:R-:W-:-:S03]  /*9090*/  UMOV UR4, 0xffffffff ;  /* 0xffffffff00047882 */ /* 0x000fc60000000000 */
[----:B------:R-:W-:Y:S05]  /*90a0*/  BRA.DIV UR4, `(.L_x_393) ;  /* 0x0000012604307947 */ /* 0x000fea000b800000 */
[----:B------:R0:W1:Y:S04]  /*90b0*/  SHFL.IDX PT, R3, R26, RZ, 0x1e1f ;  /* 0x001e1fff1a037589 */ /* 0x00006800000e0000 */
[----:B------:R0:W2:Y:S04]  /*90c0*/  SHFL.IDX PT, R31, R30, RZ, 0x1e1f ;  /* 0x001e1fff1e1f7589 */ /* 0x0000a800000e0000 */
[----:B------:R0:W3:Y:S04]  /*90d0*/  SHFL.IDX PT, R0, R25, RZ, 0x1e1f ;  /* 0x001e1fff19007589 */ /* 0x0000e800000e0000 */
[----:B------:R0:W4:Y:S02]  /*90e0*/  SHFL.IDX PT, R20, R28, RZ, 0x1e1f ;  /* 0x001e1fff1c147589 */ /* 0x00012400000e0000 */
.L_x_595:
[----:B------:R-:W5:Y:S01]  /*90f0*/  LDL R9, [R1+0x40] ;  /* 0x0000400001097983 */ /* 0x000f620000100800 */
[----:B------:R-:W-:Y:S01]  /*9100*/  ULDC UR4, c[0x0][0x448] ;  /* 0x0001120000047ab9 */ /* 0x000fe20000000800 */
[----:B------:R-:W-:Y:S01]  /*9110*/  BSSY B1, `(.L_x_394) ;  /* 0x000002c000017945 */ /* 0x000fe20003800000 */
[----:B0-----:R-:W-:Y:S01]  /*9120*/  IMAD R28, R24, UR4, RZ ;  /* 0x00000004181c7c24 */ /* 0x001fe2000f8e02ff */
[----:B------:R-:W-:Y:S02]  /*9130*/  CS2R R12, SRZ ;  /* 0x00000000000c7805 */ /* 0x000fe4000001ff00 */
[----:B------:R-:W-:Y:S02]  /*9140*/  CS2R R14, SRZ ;  /* 0x00000000000e7805 */ /* 0x000fe4000001ff00 */
[----:B------:R-:W-:Y:S02]  /*9150*/  CS2R R6, SRZ ;  /* 0x0000000000067805 */ /* 0x000fe4000001ff00 */
[----:B------:R-:W-:-:S02]  /*9160*/  CS2R R24, SRZ ;  /* 0x0000000000187805 */ /* 0x000fc4000001ff00 */
[----:B------:R-:W-:Y:S02]  /*9170*/  ISETP.GE.AND P0, PT, R4, R28, PT ;  /* 0x0000001c0400720c */ /* 0x000fe40003f06270 */
[----:B------:R-:W-:Y:S02]  /*9180*/  CS2R R26, SRZ ;  /* 0x00000000001a7805 */ /* 0x000fe4000001ff00 */
[----:B------:R-:W-:Y:S02]  /*9190*/  CS2R R10, SRZ ;  /* 0x00000000000a7805 */ /* 0x000fe4000001ff00 */
[----:B-----5:R-:W-:-:S04]  /*91a0*/  LEA.HI R5, R9, R9, RZ, 0x1 ;  /* 0x0000000909057211 */ /* 0x020fc800078f08ff */
[----:B------:R-:W-:Y:S02]  /*91b0*/  LOP3.LUT R8, R5, 0xfffffffe, RZ, 0xc0, !PT ;  /* 0xfffffffe05087812 */ /* 0x000fe400078ec0ff */
[----:B------:R-:W-:-:S03]  /*91c0*/  CS2R R4, SRZ ;  /* 0x0000000000047805 */ /* 0x000fc6000001ff00 */
[----:B------:R-:W-:Y:S01]  /*91d0*/  IMAD.IADD R37, R9, 0x1, -R8 ;  /* 0x0000000109257824 */ /* 0x000fe200078e0a08 */
[----:B------:R-:W-:-:S04]  /*91e0*/  CS2R R8, SRZ ;  /* 0x0000000000087805 */ /* 0x000fc8000001ff00 */
[----:B------:R-:W-:Y:S01]  /*91f0*/  SHF.L.U32 R37, R37, 0x1f, RZ ;  /* 0x0000001f25257819 */ /* 0x000fe200000006ff */
[----:B------:R-:W-:Y:S06]  /*9200*/  @P0 BRA `(.L_x_395) ;  /* 0x0000000000700947 */ /* 0x000fec0003800000 */
[----:B------:R-:W2:Y:S01]  /*9210*/  LDL R30, [R1+0x68] ;  /* 0x00006800011e7983 */ /* 0x000ea20000100800 */
[C---:B------:R-:W-:Y:S01]  /*9220*/  VIADD R4, R18.reuse, 0x20 ;  /* 0x0000002012047836 */ /* 0x040fe20000000000 */
[----:B------:R-:W-:Y:S01]  /*9230*/  ULDC UR4, c[0x0][0x3f4] ;  /* 0x0000fd0000047ab9 */ /* 0x000fe20000000800 */
[----:B------:R-:W-:Y:S02]  /*9240*/  CS2R R24, SRZ ;  /* 0x0000000000187805 */ /* 0x000fe4000001ff00 */
[----:B------:R-:W-:Y:S02]  /*9250*/  ISETP.GE.AND P4, PT, R18, UR4, PT ;  /* 0x0000000412007c0c */ /* 0x000fe4000bf86270 */
[----:B------:R-:W-:Y:S02]  /*9260*/  CS2R R26, SRZ ;  /* 0x00000000001a7805 */ /* 0x000fe4000001ff00 */
[----:B------:R-:W-:Y:S02]  /*9270*/  ISETP.GE.AND P5, PT, R4, UR4, PT ;  /* 0x0000000404007c0c */ /* 0x000fe4000bfa6270 */
[----:B------:R-:W-:-:S02]  /*9280*/  CS2R R12, SRZ ;  /* 0x00000000000c7805 */ /* 0x000fc4000001ff00 */
[----:B------:R-:W-:Y:S02]  /*9290*/  CS2R R14, SRZ ;  /* 0x00000000000e7805 */ /* 0x000fe4000001ff00 */
[----:B------:R-:W-:Y:S02]  /*92a0*/  CS2R R8, SRZ ;  /* 0x0000000000087805 */ /* 0x000fe4000001ff00 */
[----:B------:R-:W-:Y:S02]  /*92b0*/  CS2R R10, SRZ ;  /* 0x00000000000a7805 */ /* 0x000fe4000001ff00 */
[----:B------:R-:W-:Y:S02]  /*92c0*/  CS2R R6, SRZ ;  /* 0x0000000000067805 */ /* 0x000fe4000001ff00 */
[----:B------:R-:W-:Y:S02]  /*92d0*/  @!P4 SHF.R.S32.HI R5, RZ, 0x1f, R18 ;  /* 0x0000001fff05c819 */ /* 0x000fe40000011412 */
[----:B-1----:R-:W-:-:S04]  /*92e0*/  @!P4 IADD3 R38, P0, R18, R3, RZ ;  /* 0x000000031226c210 */ /* 0x002fc80007f1e0ff */
[----:B---3--:R-:W-:-:S05]  /*92f0*/  @!P4 IADD3.X R39, R0, R5, RZ, P0, !PT ;  /* 0x000000050027c210 */ /* 0x008fca00007fe4ff */
[----:B------:R0:W5:Y:S01]  /*9300*/  @!P4 LD.E.128 R24, desc[UR40][R38.64] ;  /* 0x000000282618c980 */ /* 0x000162000c101d00 */
[----:B--2---:R-:W-:Y:S01]  /*9310*/  @!P5 IMAD.SHL.U32 R4, R30, 0x10, RZ ;  /* 0x000000101e04d824 */ /* 0x004fe200078e00ff */
[----:B------:R-:W-:-:S04]  /*9320*/  @!P4 IADD3 R30, P1, R18, R31, RZ ;  /* 0x0000001f121ec210 */ /* 0x000fc80007f3e0ff */
[-C--:B------:R-:W-:Y:S02]  /*9330*/  @!P5 IADD3 R32, P2, R3, R4.reuse, RZ ;  /* 0x000000040320d210 */ /* 0x080fe40007f5e0ff */
[----:B------:R-:W-:Y:S01]  /*9340*/  @!P5 IADD3 R34, P3, R31, R4, RZ ;  /* 0x000000041f22d210 */ /* 0x000fe20007f7e0ff */
[----:B----4-:R-:W-:Y:S01]  /*9350*/  @!P4 IMAD.X R31, R20, 0x1, R5, P1 ;  /* 0x00000001141fc824 */ /* 0x010fe200008e0605 */
[----:B------:R-:W-:Y:S02]  /*9360*/  @!P5 SHF.R.S32.HI R3, RZ, 0x1f, R4 ;  /* 0x0000001fff03d819 */ /* 0x000fe40000011404 */
[----:B------:R-:W-:Y:S02]  /*9370*/  CS2R R4, SRZ ;  /* 0x0000000000047805 */ /* 0x000fe4000001ff00 */
[----:B------:R0:W5:Y:S01]  /*9380*/  @!P4 LD.E.128 R12, desc[UR40][R30.64] ;  /* 0x000000281e0cc980 */ /* 0x000162000c101d00 */
[--C-:B------:R-:W-:Y:S02]  /*9390*/  @!P5 IMAD.X R33, R0, 0x1, R3.reuse, P2 ;  /* 0x000000010021d824 */ /* 0x100fe400010e0603 */
[----:B------:R-:W-:-:S03]  /*93a0*/  @!P5 IMAD.X R35, R20, 0x1, R3, P3 ;  /* 0x000000011423d824 */ /* 0x000fc600018e0603 */
[----:B------:R0:W5:Y:S04]  /*93b0*/  @!P5 LD.E.128 R8, desc[UR40][R32.64] ;  /* 0x000000282008d980 */ /* 0x000168000c101d00 */
[----:B------:R0:W5:Y:S02]  /*93c0*/  @!P5 LD.E.128 R4, desc[UR40][R34.64] ;  /* 0x000000282204d980 */ /* 0x000164000c101d00 */
.L_x_395:
[----:B------:R-:W-:Y:S05]  /*93d0*/  BSYNC B1 ;  /* 0x0000000000017941 */ /* 0x000fea0003800000 */
.L_x_394:
[----:B------:R-:W2:Y:S01]  /*93e0*/  SYNCS.PHASECHK.TRANS64.TRYWAIT P0, [R16+URZ+0x19c00], R37 ;  /* 0x019c0025100075a7 */ /* 0x000ea2000800017f */
[----:B---3--:R-:W-:Y:S01]  /*93f0*/  IMAD R0, R29, -0xc0, R28 ;  /* 0xffffff401d007824 */ /* 0x008fe200078e021c */
[----:B------:R-:W-:Y:S04]  /*9400*/  BSSY B1, `(.L_x_396) ;  /* 0x0000004000017945 */ /* 0x000fe80003800000 */
[----:B-1----:R-:W-:-:S04]  /*9410*/  VIMNMX R3, R0, 0xc0, PT ;  /* 0x000000c000037848 */ /* 0x002fc80003fe0100 */
[----:B------:R-:W-:Y:S01]  /*9420*/  ISETP.GE.AND P1, PT, R22, R3, PT ;  /* 0x000000031600720c */ /* 0x000fe20003f26270 */
[----:B--2---:R-:W-:-:S12]  /*9430*/  @!P0 BRA `(.L_x_397) ;  /* 0x0000012000c08947 */ /* 0x004fd80003800000 */
.L_x_596:
[----:B------:R-:W-:Y:S05]  /*9440*/  BSYNC B1 ;  /* 0x0000000000017941 */ /* 0x000fea0003800000 */
.L_x_396:
[----:B------:R-:W-:Y:S05]  /*9450*/  @P1 BRA `(.L_x_388) ;  /* 0x0000002000041947 */ /* 0x000fea0003800000 */
[----:B------:R2:W5:Y:S01]  /*9460*/  LDL R61, [R1+0x10] ;  /* 0x00001000013d7983 */ /* 0x0005620000100800 */
[----:B------:R-:W3:Y:S01]  /*9470*/  LDC R3, c[0x0][0x3f4] ;  /* 0x0000fd00ff037b82 */ /* 0x000ee20000000800 */
[C---:B------:R-:W-:Y:S01]  /*9480*/  VIADD R0, R18.reuse, 0x20 ;  /* 0x0000002012007836 */ /* 0x040fe20000000000 */
[----:B------:R-:W-:Y:S01]  /*9490*/  BSSY B1, `(.L_x_398) ;  /* 0x00000fe000017945 */ /* 0x000fe20003800000 */
[----:B------:R-:W-:Y:S02]  /*94a0*/  SHF.R.U32.HI R60, RZ, 0x3, R157 ;  /* 0x00000003ff3c7819 */ /* 0x000fe4000001169d */
[-C--:B---3--:R-:W-:Y:S02]  /*94b0*/  ISETP.GE.AND P0, PT, R18, R3.reuse, PT ;  /* 0x000000031200720c */ /* 0x088fe40003f06270 */
[----:B------:R-:W-:-:S11]  /*94c0*/  ISETP.GE.AND P1, PT, R0, R3, PT ;  /* 0x000000030000720c */ /* 0x000fd60003f26270 */
[----:B--2---:R-:W-:Y:S05]  /*94d0*/  @P0 BRA `(.L_x_399) ;  /* 0x0000000c00e40947 */ /* 0x004fea0003800000 */
[----:B------:R-:W2:Y:S01]  /*94e0*/  S2R R29, SR_TID.X ;  /* 0x00000000001d7919 */ /* 0x000ea20000002100 */
[----:B----45:R-:W-:Y:S02]  /*94f0*/  SHF.R.U32.HI R20, RZ, 0x8, R24 ;  /* 0x00000008ff147819 */ /* 0x030fe40000011618 */
[----:B------:R-:W-:Y:S02]  /*9500*/  LOP3.LUT R0, R24, 0xff, RZ, 0xc0, !PT ;  /* 0x000000ff18007812 */ /* 0x000fe400078ec0ff */
[----:B0-----:R-:W-:Y:S02]  /*9510*/  SHF.R.U32.HI R30, RZ, 0x8, R26 ;  /* 0x00000008ff1e7819 */ /* 0x001fe4000001161a */
[----:B------:R-:W-:Y:S02]  /*9520*/  SHF.R.U32.HI R31, RZ, 0x8, R25 ;  /* 0x00000008ff1f7819 */ /* 0x000fe40000011619 */
[----:B------:R-:W-:Y:S02]  /*9530*/  LOP3.LUT R28, R25, 0xff, RZ, 0xc0, !PT ;  /* 0x000000ff191c7812 */ /* 0x000fe400078ec0ff */
[----:B------:R-:W-:-:S02]  /*9540*/  LOP3.LUT R31, R31, 0xff, RZ, 0xc0, !PT ;  /* 0x000000ff1f1f7812 */ /* 0x000fc400078ec0ff */
[----:B------:R-:W-:Y:S02]  /*9550*/  SHF.R.U32.HI R45, RZ, 0x8, R15 ;  /* 0x00000008ff2d7819 */ /* 0x000fe4000001160f */
[----:B------:R-:W-:Y:S02]  /*9560*/  PRMT R38, R31, 0x7604, R28 ;  /* 0x000076041f267816 */ /* 0x000fe4000000001c */
[----:B------:R-:W-:Y:S02]  /*9570*/  LOP3.LUT R28, R27, 0xff, RZ, 0xc0, !PT ;  /* 0x000000ff1b1c7812 */ /* 0x000fe400078ec0ff */
[----:B------:R-:W-:Y:S02]  /*9580*/  SHF.R.U32.HI R40, RZ, 0x8, R13 ;  /* 0x00000008ff287819 */ /* 0x000fe4000001160d */
[----:B------:R-:W-:Y:S02]  /*9590*/  SHF.R.U32.HI R43, RZ, 0x8, R14 ;  /* 0x00000008ff2b7819 */ /* 0x000fe4000001160e */
[----:B------:R-:W-:-:S02]  /*95a0*/  LOP3.LUT R44, R15, 0xff, RZ, 0xc0, !PT ;  /* 0x000000ff0f2c7812 */ /* 0x000fc400078ec0ff */
[----:B------:R-:W-:Y:S02]  /*95b0*/  LOP3.LUT R45, R45, 0xff, RZ, 0xc0, !PT ;  /* 0x000000ff2d2d7812 */ /* 0x000fe400078ec0ff */
[----:B------:R-:W-:Y:S02]  /*95c0*/  LOP3.LUT R39, R13, 0xff, RZ, 0xc0, !PT ;  /* 0x000000ff0d277812 */ /* 0x000fe400078ec0ff */
[----:B------:R-:W-:Y:S02]  /*95d0*/  LOP3.LUT R40, R40, 0xff, RZ, 0xc0, !PT ;  /* 0x000000ff28287812 */ /* 0x000fe400078ec0ff */
[----:B------:R-:W-:Y:S01]  /*95e0*/  LOP3.LUT R42, R14, 0xff, RZ, 0xc0, !PT ;  /* 0x000000ff0e2a7812 */ /* 0x000fe200078ec0ff */
[----:B--2---:R-:W-:Y:S01]  /*95f0*/  VIADD R33, R29, 0xffffff80 ;  /* 0xffffff801d217836 */ /* 0x004fe20000000000 */
[----:B------:R-:W-:Y:S02]  /*9600*/  LOP3.LUT R29, R20, 0xff, RZ, 0xc0, !PT ;  /* 0x000000ff141d7812 */ /* 0x000fe400078ec0ff */
[----:B------:R-:W-:-:S02]  /*9610*/  LOP3.LUT R20, R26, 0xff, RZ, 0xc0, !PT ;  /* 0x000000ff1a147812 */ /* 0x000fc400078ec0ff */
[----:B------:R-:W-:Y:S02]  /*9620*/  LEA.HI R32, R33, R33, RZ, 0x1 ;  /* 0x0000002121207211 */ /* 0x000fe400078f08ff */
[----:B-1----:R-:W-:Y:S02]  /*9630*/  PRMT R37, R29, 0x7604, R0 ;  /* 0x000076041d257816 */ /* 0x002fe40000000000 */
[----:B------:R-:W-:Y:S02]  /*9640*/  LOP3.LUT R32, R32, 0xfffffffe, RZ, 0xc0, !PT ;  /* 0xfffffffe20207812 */ /* 0x000fe400078ec0ff */
[----:B------:R-:W-:Y:S02]  /*9650*/  SHF.R.U32.HI R29, RZ, 0x8, R27 ;  /* 0x00000008ff1d7819 */ /* 0x000fe4000001161b */
[----:B------:R-:W-:Y:S01]  /*9660*/  LOP3.LUT R43, R43, 0xff, RZ, 0xc0, !PT ;  /* 0x000000ff2b2b7812 */ /* 0x000fe200078ec0ff */
[----:B------:R-:W-:Y:S01]  /*9670*/  IMAD.IADD R32, R33, 0x1, -R32 ;  /* 0x0000000121207824 */ /* 0x000fe200078e0a20 */
[----:B------:R-:W-:-:S02]  /*9680*/  LOP3.LUT R33, R30, 0xff, RZ, 0xc0, !PT ;  /* 0x000000ff1e217812 */ /* 0x000fc400078ec0ff */
[----:B------:R-:W-:Y:S02]  /*9690*/  SHF.R.U32.HI R30, RZ, 0x8, R12 ;  /* 0x00000008ff1e7819 */ /* 0x000fe4000001160c */
[----:B------:R-:W-:Y:S02]  /*96a0*/  LEA.HI R0, R3, R32, RZ, 0x1c ;  /* 0x0000002003007211 */ /* 0x000fe400078fe0ff */
[----:B------:R-:W-:Y:S02]  /*96b0*/  PRMT R41, R33, 0x7604, R20 ;  /* 0x0000760421297816 */ /* 0x000fe40000000014 */
[C---:B------:R-:W-:Y:S01]  /*96c0*/  LEA.HI R20, R0.reuse, R0, RZ, 0x1 ;  /* 0x0000000000147211 */ /* 0x040fe200078f08ff */
[----:B------:R-:W-:Y:S01]  /*96d0*/  IMAD.SHL.U32 R0, R0, 0x10, RZ ;  /* 0x0000001000007824 */ /* 0x000fe200078e00ff */
[----:B------:R-:W-:Y:S02]  /*96e0*/  LOP3.LUT R29, R29, 0xff, RZ, 0xc0, !PT ;  /* 0x000000ff1d1d7812 */ /* 0x000fe400078ec0ff */
[----:B------:R-:W-:-:S02]  /*96f0*/  SHF.R.S32.HI R20, RZ, 0x1, R20 ;  /* 0x00000001ff147819 */ /* 0x000fc40000011414 */
[----:B------:R-:W-:Y:S02]  /*9700*/  LOP3.LUT R0, R157, 0x10, R0, 0xf8, !PT ;  /* 0x000000109d007812 */ /* 0x000fe400078ef800 */
[----:B------:R-:W-:Y:S01]  /*9710*/  LOP3.LUT R32, R12, 0xff, RZ, 0xc0, !PT ;  /* 0x000000ff0c207812 */ /* 0x000fe200078ec0ff */
[----:B------:R-:W-:Y:S01]  /*9720*/  IMAD R33, R20, 0x1800, R61 ;  /* 0x0000180014217824 */ /* 0x000fe200078e023d */
[----:B------:R-:W-:Y:S02]  /*9730*/  LOP3.LUT R0, R0, R60, RZ, 0x3c, !PT ;  /* 0x0000003c00007212 */ /* 0x000fe400078e3cff */
[----:B------:R-:W-:Y:S02]  /*9740*/  LOP3.LUT R35, R30, 0xff, RZ, 0xc0, !PT ;  /* 0x000000ff1e237812 */ /* 0x000fe400078ec0ff */
[----:B------:R-:W-:Y:S02]  /*9750*/  IADD3 R0, R16, R33, R0 ;  /* 0x0000002110007210 */ /* 0x000fe40007ffe000 */
[----:B------:R-:W-:-:S02]  /*9760*/  PRMT R20, R29, 0x7604, R28 ;  /* 0x000076041d147816 */ /* 0x000fc4000000001c */
[----:B------:R-:W0:Y:S01]  /*9770*/  LDS.128 R28, [R21+0xf000] ;  /* 0x00f00000151c7984 */ /* 0x000e220000000c00 */
[----:B------:R-:W-:Y:S02]  /*9780*/  PRMT R47, R35, 0x7604, R32 ;  /* 0x00007604232f7816 */ /* 0x000fe40000000020 */
[----:B------:R-:W-:Y:S01]  /*9790*/  PRMT R44, R45, 0x7604, R44 ;  /* 0x000076042d2c7816 */ /* 0x000fe2000000002c */
[----:B------:R-:W1:Y:S01]  /*97a0*/  LDS.128 R32, [R0+0xf000] ;  /* 0x00f0000000207984 */ /* 0x000e620000000c00 */
[----:B------:R-:W-:Y:S02]  /*97b0*/  PRMT R40, R40, 0x7604, R39 ;  /* 0x0000760428287816 */ /* 0x000fe40000000027 */
[----:B------:R-:W-:Y:S02]  /*97c0*/  SHF.R.U32.HI R45, RZ, 0x10, R13 ;  /* 0x00000010ff2d7819 */ /* 0x000fe4000001160d */
[----:B------:R-:W-:Y:S02]  /*97d0*/  SHF.R.U32.HI R39, RZ, 0x10, R25 ;  /* 0x00000010ff277819 */ /* 0x000fe40000011619 */
[----:B------:R-:W-:Y:S01]  /*97e0*/  PRMT R51, R43, 0x7604, R42 ;  /* 0x000076042b337816 */ /* 0x000fe2000000002a */
[----:B------:R-:W-:Y:S01]  /*97f0*/  IMAD.U32 R45, R45, 0x10000, RZ ;  /* 0x000100002d2d7824 */ /* 0x000fe200078e00ff */
[----:B------:R-:W-:Y:S01]  /*9800*/  SHF.R.U32.HI R43, RZ, 0x10, R27 ;  /* 0x00000010ff2b7819 */ /* 0x000fe2000001161b */
[----:B------:R-:W-:Y:S01]  /*9810*/  IMAD.U32 R39, R39, 0x10000, RZ ;  /* 0x0001000027277824 */ /* 0x000fe200078e00ff */
[----:B------:R-:W-:-:S02]  /*9820*/  LOP3.LUT R37, R37, 0xff0000, R24, 0xf8, !PT ;  /* 0x00ff000025257812 */ /* 0x000fc400078ef818 */
[----:B------:R-:W-:Y:S01]  /*9830*/  LOP3.LUT R49, R40, 0xff0000, R45, 0xf8, !PT ;  /* 0x00ff000028317812 */ /* 0x000fe200078ef82d */
[----:B------:R-:W-:Y:S01]  /*9840*/  IMAD.U32 R43, R43, 0x10000, RZ ;  /* 0x000100002b2b7824 */ /* 0x000fe200078e00ff */
[----:B------:R-:W-:Y:S02]  /*9850*/  LOP3.LUT R39, R38, 0xff0000, R39, 0xf8, !PT ;  /* 0x00ff000026277812 */ /* 0x000fe400078ef827 */
[----:B------:R-:W-:Y:S02]  /*9860*/  LOP3.LUT R41, R41, 0xff0000, R26, 0xf8, !PT ;  /* 0x00ff000029297812 */ /* 0x000fe400078ef81a */
[----:B------:R-:W-:Y:S02]  /*9870*/  LOP3.LUT R43, R20, 0xff0000, R43, 0xf8, !PT ;  /* 0x00ff0000142b7812 */ /* 0x000fe400078ef82b */
[----:B------:R-:W-:Y:S02]  /*9880*/  LOP3.LUT R49, R49, 0xff000000, R13, 0xf8, !PT ;  /* 0xff00000031317812 */ /* 0x000fe400078ef80d */
[----:B------:R-:W-:-:S02]  /*9890*/  LOP3.LUT R45, R39, 0xff000000, R25, 0xf8, !PT ;  /* 0xff000000272d7812 */ /* 0x000fc400078ef819 */
[----:B------:R-:W-:Y:S02]  /*98a0*/  LOP3.LUT R24, R37, 0xff000000, R24, 0xf8, !PT ;  /* 0xff00000025187812 */ /* 0x000fe400078ef818 */
[----:B------:R-:W-:Y:S02]  /*98b0*/  LOP3.LUT R42, R43, 0xff000000, R27, 0xf8, !PT ;  /* 0xff0000002b2a7812 */ /* 0x000fe400078ef81b */
[----:B------:R-:W-:Y:S02]  /*98c0*/  SHF.R.U32.HI R53, RZ, 0x10, R15 ;  /* 0x00000010ff357819 */ /* 0x000fe4000001160f */
[----:B------:R-:W-:Y:S02]  /*98d0*/  LOP3.LUT R37, R47, 0xff0000, R12, 0xf8, !PT ;  /* 0x00ff00002f257812 */ /* 0x000fe400078ef80c */
[----:B------:R-:W-:Y:S01]  /*98e0*/  LOP3.LUT R20, R41, 0xff000000, R26, 0xf8, !PT ;  /* 0xff00000029147812 */ /* 0x000fe200078ef81a */
[----:B------:R-:W-:Y:S01]  /*98f0*/  IMAD.U32 R53, R53, 0x10000, RZ ;  /* 0x0001000035357824 */ /* 0x000fe200078e00ff */
[----:B------:R-:W-:-:S02]  /*9900*/  LOP3.LUT R51, R51, 0xff0000, R14, 0xf8, !PT ;  /* 0x00ff000033337812 */ /* 0x000fc400078ef80e */
[-C--:B0-----:R-:W-:Y:S02]  /*9910*/  F2FP.F16.E4M3.UNPACK_B R27, R28.reuse ;  /* 0x0000001cff1b723e */ /* 0x081fe400020006ff */
[----:B------:R-:W-:Y:S02]  /*9920*/  F2FP.F16.E4M3.UNPACK_B R38, R28.H1 ;  /* 0x0000001cff26723e */ /* 0x000fe400030006ff */
[-C--:B------:R-:W-:Y:S02]  /*9930*/  F2FP.F16.E4M3.UNPACK_B R26, R29.reuse ;  /* 0x0000001dff1a723e */ /* 0x080fe400020006ff */
[----:B------:R-:W-:Y:S02]  /*9940*/  F2FP.F16.E4M3.UNPACK_B R39, R29.H1 ;  /* 0x0000001dff27723e */ /* 0x000fe400030006ff */
[----:B------:R-:W-:Y:S01]  /*9950*/  F2FP.F16.E4M3.UNPACK_B R48, R49 ;  /* 0x00000031ff30723e */ /* 0x000fe200020006ff */
[--C-:B------:R-:W-:Y:S01]  /*9960*/  HADD2.F32 R25, -RZ, R26.reuse.H0_H0 ;  /* 0x2000001aff197230 */ /* 0x100fe20000004100 */
[----:B-1----:R-:W-:Y:S01]  /*9970*/  F2FP.F16.E4M3.UNPACK_B R28, R33 ;  /* 0x00000021ff1c723e */ /* 0x002fe200020006ff */
[----:B------:R-:W-:Y:S01]  /*9980*/  HADD2.F32 R26, -RZ, R26.H1_H1 ;  /* 0x3000001aff1a7230 */ /* 0x000fe20000004100 */
[----:B------:R-:W-:Y:S01]  /*9990*/  F2FP.F16.E4M3.UNPACK_B R29, R45 ;  /* 0x0000002dff1d723e */ /* 0x000fe200020006ff */
[----:B------:R-:W-:Y:S01]  /*99a0*/  HADD2.F32 R50, -RZ, R48.H0_H0 ;  /* 0x20000030ff327230 */ /* 0x000fe20000004100 */
[----:B------:R-:W-:-:S02]  /*99b0*/  LOP3.LUT R37, R37, 0xff000000, R12, 0xf8, !PT ;  /* 0xff00000025257812 */ /* 0x000fc400078ef80c */
[----:B------:R-:W-:Y:S01]  /*99c0*/  LOP3.LUT R12, R51, 0xff000000, R14, 0xf8, !PT ;  /* 0xff000000330c7812 */ /* 0x000fe200078ef80e */
[----:B------:R-:W-:Y:S01]  /*99d0*/  HADD2.F32 R14, -RZ, R28.H0_H0 ;  /* 0x2000001cff0e7230 */ /* 0x000fe20000004100 */
[-C--:B------:R-:W-:Y:S01]  /*99e0*/  F2FP.F16.E4M3.UNPACK_B R43, R31.reuse ;  /* 0x0000001fff2b723e */ /* 0x080fe200020006ff */
[----:B------:R-:W-:Y:S01]  /*99f0*/  HADD2.F32 R51, -RZ, R48.H1_H1 ;  /* 0x30000030ff337230 */ /* 0x000fe20000004100 */
[----:B------:R-:W-:Y:S01]  /*9a00*/  F2FP.F16.E4M3.UNPACK_B R46, R31.H1 ;  /* 0x0000001fff2e723e */ /* 0x000fe200030006ff */
[----:B------:R-:W-:Y:S01]  /*9a10*/  HADD2.F32 R31, -RZ, R29.H0_H0 ;  /* 0x2000001dff1f7230 */ /* 0x000fe20000004100 */
[----:B------:R-:W-:Y:S01]  /*9a20*/  F2FP.F16.E4M3.UNPACK_B R40, R33.H1 ;  /* 0x00000021ff28723e */ /* 0x000fe200030006ff */
[----:B------:R-:W-:Y:S01]  /*9a30*/  HADD2.F32 R28, -RZ, R28.H1_H1 ;  /* 0x3000001cff1c7230 */ /* 0x000fe20000004100 */
[----:B------:R-:W-:Y:S02]  /*9a40*/  LOP3.LUT R53, R44, 0xff0000, R53, 0xf8, !PT ;  /* 0x00ff00002c357812 */ /* 0x000fe400078ef835 */
[----:B------:R-:W-:-:S02]  /*9a50*/  F2FP.F16.E4M3.UNPACK_B R33, R32 ;  /* 0x00000020ff21723e */ /* 0x000fc400020006ff */
[----:B------:R-:W-:Y:S01]  /*9a60*/  F2FP.F16.E4M3.UNPACK_B R41, R32.H1 ;  /* 0x00000020ff29723e */ /* 0x000fe200030006ff */
[-C--:B------:R-:W-:Y:S01]  /*9a70*/  FMUL.FTZ R32, R14, R50.reuse ;  /* 0x000000320e207220 */ /* 0x080fe20000410000 */
[----:B------:R-:W-:Y:S01]  /*9a80*/  F2FP.F16.E4M3.UNPACK_B R44, R35 ;  /* 0x00000023ff2c723e */ /* 0x000fe200020006ff */
[----:B------:R-:W-:Y:S01]  /*9a90*/  FMUL.FTZ R55, R28, R51 ;  /* 0x000000331c377220 */ /* 0x000fe20000410000 */
[----:B------:R-:W-:Y:S01]  /*9aa0*/  F2FP.F16.E4M3.UNPACK_B R47, R35.H1 ;  /* 0x00000023ff2f723e */ /* 0x000fe200030006ff */
[----:B------:R-:W-:Y:S01]  /*9ab0*/  FMUL.FTZ R35, R14, R31 ;  /* 0x0000001f0e237220 */ /* 0x000fe20000410000 */
[----:B------:R-:W-:Y:S01]  /*9ac0*/  F2FP.F16.E4M3.UNPACK_B R49, R49.H1 ;  /* 0x00000031ff31723e */ /* 0x000fe200030006ff */
[C---:B------:R-:W-:Y:S01]  /*9ad0*/  FFMA.FTZ R14, R25.reuse, R31, -R32 ;  /* 0x0000001f190e7223 */ /* 0x040fe20000010820 */
[----:B------:R-:W-:Y:S01]  /*9ae0*/  F2FP.F16.E4M3.UNPACK_B R45, R45.H1 ;  /* 0x0000002dff2d723e */ /* 0x000fe200030006ff */
[----:B------:R-:W-:Y:S01]  /*9af0*/  FFMA.FTZ R25, R25, R50, R35 ;  /* 0x0000003219197223 */ /* 0x000fe20000010023 */
[----:B------:R-:W-:Y:S01]  /*9b00*/  HADD2.F32 R35, -RZ, R29.H1_H1 ;  /* 0x3000001dff237230 */ /* 0x000fe20000004100 */
[----:B------:R-:W-:Y:S01]  /*9b10*/  LOP3.LUT R53, R53, 0xff000000, R15, 0xf8, !PT ;  /* 0xff00000035357812 */ /* 0x000fe200078ef80f */
[----:B------:R-:W-:Y:S01]  /*9b20*/  HADD2.F32 R48, -RZ, R49.H0_H0 ;  /* 0x20000031ff307230 */ /* 0x000fe20000004100 */
[----:B------:R-:W-:Y:S01]  /*9b30*/  F2FP.F16.E4M3.UNPACK_B R15, R34 ;  /* 0x00000022ff0f723e */ /* 0x000fe200020006ff */
[----:B------:R-:W-:-:S02]  /*9b40*/  HADD2.F32 R29, -RZ, R40.H0_H0 ;  /* 0x20000028ff1d7230 */ /* 0x000fc40000004100 */
[-C--:B------:R-:W-:Y:S01]  /*9b50*/  FMUL.FTZ R28, R28, R35.reuse ;  /* 0x000000231c1c7220 */ /* 0x080fe20000410000 */
[----:B------:R-:W-:Y:S01]  /*9b60*/  HADD2.F32 R32, -RZ, R45.H0_H0 ;  /* 0x2000002dff207230 */ /* 0x000fe20000004100 */
[----:B------:R-:W-:Y:S01]  /*9b70*/  F2FP.F16.E4M3.UNPACK_B R34, R34.H1 ;  /* 0x00000022ff22723e */ /* 0x000fe200030006ff */
[----:B------:R-:W-:Y:S02]  /*9b80*/  HADD2.F32 R31, -RZ, R39.H0_H0 ;  /* 0x20000027ff1f7230 */ /* 0x000fe40000004100 */
[C---:B------:R-:W-:Y:S01]  /*9b90*/  FMUL.FTZ R50, R29.reuse, R48 ;  /* 0x000000301d327220 */ /* 0x040fe20000410000 */
[----:B------:R-:W-:Y:S02]  /*9ba0*/  HADD2.F32 R45, -RZ, R45.H1_H1 ;  /* 0x3000002dff2d7230 */ /* 0x000fe40000004100 */
[-C--:B------:R-:W-:Y:S01]  /*9bb0*/  FMUL.FTZ R57, R29, R32.reuse ;  /* 0x000000201d397220 */ /* 0x080fe20000410000 */
[C---:B------:R-:W-:Y:S01]  /*9bc0*/  FFMA.FTZ R29, R26.reuse, R35, -R55 ;  /* 0x000000231a1d7223 */ /* 0x040fe20000010837 */
[----:B------:R-:W-:Y:S01]  /*9bd0*/  FFMA.FTZ R26, R26, R51, R28 ;  /* 0x000000331a1a7223 */ /* 0x000fe2000001001c */
[C---:B------:R-:W-:Y:S01]  /*9be0*/  FFMA.FTZ R28, R31.reuse, R32, -R50 ;  /* 0x000000201f1c7223 */ /* 0x040fe20000010832 */
[----:B------:R-:W-:Y:S01]  /*9bf0*/  FFMA.FTZ R31, R31, R48, R57 ;  /* 0x000000301f1f7223 */ /* 0x000fe20000010039 */
[----:B------:R-:W-:Y:S01]  /*9c00*/  F2FP.F16.E4M3.UNPACK_B R51, R53 ;  /* 0x00000035ff33723e */ /* 0x000fe200020006ff */
[----:B------:R-:W-:Y:S01]  /*9c10*/  HADD2.F32 R50, -RZ, R49.H1_H1 ;  /* 0x30000031ff327230 */ /* 0x000fe20000004100 */
[----:B------:R-:W-:Y:S01]  /*9c20*/  F2FP.F16.E4M3.UNPACK_B R48, R42 ;  /* 0x0000002aff30723e */ /* 0x000fe200020006ff */
[----:B------:R-:W-:Y:S01]  /*9c30*/  HADD2.F32 R40, -RZ, R40.H1_H1 ;  /* 0x30000028ff287230 */ /* 0x000fe20000004100 */
[-C--:B------:R-:W-:Y:S01]  /*9c40*/  F2FP.F16.E4M3.UNPACK_B R13, R30.reuse ;  /* 0x0000001eff0d723e */ /* 0x080fe200020006ff */
[----:B------:R-:W-:Y:S01]  /*9c50*/  HADD2.F32 R52, -RZ, R51.H0_H0 ;  /* 0x20000033ff347230 */ /* 0x000fe20000004100 */
[----:B------:R-:W-:Y:S01]  /*9c60*/  F2FP.F16.E4M3.UNPACK_B R30, R30.H1 ;  /* 0x0000001eff1e723e */ /* 0x000fe200030006ff */
[----:B------:R-:W-:-:S02]  /*9c70*/  HADD2.F32 R35, -RZ, R44.H0_H0 ;  /* 0x2000002cff237230 */ /* 0x000fc40000004100 */
[C---:B------:R-:W-:Y:S01]  /*9c80*/  FMUL.FTZ R54, R40.reuse, R50 ;  /* 0x0000003228367220 */ /* 0x040fe20000410000 */
[----:B------:R-:W-:Y:S02]  /*9c90*/  HADD2.F32 R49, -RZ, R48.H0_H0 ;  /* 0x20000030ff317230 */ /* 0x000fe40000004100 */
[----:B------:R-:W-:Y:S01]  /*9ca0*/  FMUL.FTZ R55, R40, R45 ;  /* 0x0000002d28377220 */ /* 0x000fe20000410000 */
[----:B------:R-:W-:Y:S02]  /*9cb0*/  HADD2.F32 R39, -RZ, R39.H1_H1 ;  /* 0x30000027ff277230 */ /* 0x000fe40000004100 */
[C---:B------:R-:W-:Y:S01]  /*9cc0*/  FMUL.FTZ R57, R35.reuse, R52 ;  /* 0x0000003423397220 */ /* 0x040fe20000410000 */
[----:B------:R-:W-:Y:S02]  /*9cd0*/  HADD2.F32 R32, -RZ, R43.H0_H0 ;  /* 0x2000002bff207230 */ /* 0x000fe40000004100 */
[----:B------:R-:W-:Y:S01]  /*9ce0*/  FMUL.FTZ R59, R35, R49 ;  /* 0x00000031233b7220 */ /* 0x000fe20000410000 */
[----:B------:R-:W-:-:S02]  /*9cf0*/  HADD2.F32 R51, -RZ, R51.H1_H1 ;  /* 0x30000033ff337230 */ /* 0x000fc40000004100 */
[C---:B------:R-:W-:Y:S01]  /*9d00*/  FFMA.FTZ R35, R39.reuse, R45, -R54 ;  /* 0x0000002d27237223 */ /* 0x040fe20000010836 */
[----:B------:R-:W-:Y:S01]  /*9d10*/  FFMA.FTZ R40, R39, R50, R55 ;  /* 0x0000003227287223 */ /* 0x000fe20000010037 */
[C---:B------:R-:W-:Y:S01]  /*9d20*/  FFMA.FTZ R39, R32.reuse, R49, -R57 ;  /* 0x0000003120277223 */ /* 0x040fe20000010839 */
[----:B------:R-:W-:Y:S01]  /*9d30*/  FFMA.FTZ R32, R32, R52, R59 ;  /* 0x0000003420207223 */ /* 0x000fe2000001003b */
[----:B------:R-:W-:Y:S01]  /*9d40*/  HADD2.F32 R49, -RZ, R48.H1_H1 ;  /* 0x30000030ff317230 */ /* 0x000fe20000004100 */
[----:B------:R-:W-:Y:S01]  /*9d50*/  F2FP.F16.E4M3.UNPACK_B R52, R53.H1 ;  /* 0x00000035ff34723e */ /* 0x000fe200030006ff */
[----:B------:R-:W-:Y:S01]  /*9d60*/  HADD2.F32 R44, -RZ, R44.H1_H1 ;  /* 0x3000002cff2c7230 */ /* 0x000fe20000004100 */
[----:B------:R-:W-:Y:S01]  /*9d70*/  F2FP.F16.E4M3.UNPACK_B R48, R42.H1 ;  /* 0x0000002aff30723e */ /* 0x000fe200030006ff */
[----:B------:R-:W-:Y:S01]  /*9d80*/  HADD2.F32 R42, -RZ, R47.H0_H0 ;  /* 0x2000002fff2a7230 */ /* 0x000fe20000004100 */
[----:B------:R-:W-:Y:S01]  /*9d90*/  F2FP.SATFINITE.E4M3.F32.PACK_AB_MERGE_C R31, R40, R31, RZ ;  /* 0x0000001f281f723e */ /* 0x000fe200048070ff */
        /* <DEDUP_REMOVED lines=13> */
[----:B------:R-:W-:Y:S01]  /*9e70*/  F2FP.F16.E4M3.UNPACK_B R53, R37.H1 ;  /* 0x00000025ff35723e */ /* 0x000fe200030006ff */
[----:B------:R-:W-:Y:S01]  /*9e80*/  HADD2.F32 R51, -RZ, R48.H1_H1 ;  /* 0x30000030ff337230 */ /* 0x000fe20000004100 */
[----:B------:R-:W-:Y:S01]  /*9e90*/  F2FP.F16.E4M3.UNPACK_B R50, R24.H1 ;  /* 0x00000018ff32723e */ /* 0x000fe200030006ff */
[----:B------:R-:W-:Y:S01]  /*9ea0*/  HADD2.F32 R48, -RZ, R47.H1_H1 ;  /* 0x3000002fff307230 */ /* 0x000fe20000004100 */
[----:B------:R-:W-:Y:S01]  /*9eb0*/  F2FP.SATFINITE.E4M3.F32.PACK_AB_MERGE_C R25, R26, R25, R31 ;  /* 0x000000191a19723e */ /* 0x000fe2000480701f */
[----:B------:R-:W-:Y:S02]  /*9ec0*/  HADD2.F32 R54, -RZ, R53.H0_H0 ;  /* 0x20000035ff367230 */ /* 0x000fe40000004100 */
[----:B------:R-:W-:-:S02]  /*9ed0*/  HADD2.F32 R47, -RZ, R41.H0_H0 ;  /* 0x20000029ff2f7230 */ /* 0x000fc40000004100 */
[C---:B------:R-:W-:Y:S01]  /*9ee0*/  FMUL.FTZ R59, R48.reuse, R55 ;  /* 0x00000037303b7220 */ /* 0x040fe20000410000 */
[----:B------:R-:W-:Y:S02]  /*9ef0*/  HADD2.F32 R52, -RZ, R50.H0_H0 ;  /* 0x20000032ff347230 */ /* 0x000fe40000004100 */
[----:B------:R-:W-:Y:S01]  /*9f00*/  FMUL.FTZ R56, R48, R51 ;  /* 0x0000003330387220 */ /* 0x000fe20000410000 */
[----:B------:R-:W-:Y:S02]  /*9f10*/  HADD2.F32 R49, -RZ, R38.H0_H0 ;  /* 0x20000026ff317230 */ /* 0x000fe40000004100 */
[C---:B------:R-:W-:Y:S01]  /*9f20*/  FMUL.FTZ R48, R47.reuse, R54 ;  /* 0x000000362f307220 */ /* 0x040fe20000410000 */
[----:B------:R-:W-:Y:S02]  /*9f30*/  HADD2.F32 R46, -RZ, R46.H1_H1 ;  /* 0x3000002eff2e7230 */ /* 0x000fe40000004100 */
[----:B------:R-:W-:Y:S01]  /*9f40*/  FMUL.FTZ R57, R47, R52 ;  /* 0x000000342f397220 */ /* 0x000fe20000410000 */
[----:B------:R-:W-:-:S02]  /*9f50*/  HADD2.F32 R41, -RZ, R41.H1_H1 ;  /* 0x30000029ff297230 */ /* 0x000fc40000004100 */
[C---:B------:R-:W-:Y:S01]  /*9f60*/  FFMA.FTZ R48, R49.reuse, R52, -R48 ;  /* 0x0000003431307223 */ /* 0x040fe20000010830 */
[----:B------:R-:W-:Y:S01]  /*9f70*/  F2FP.F16.E4M3.UNPACK_B R52, R37 ;  /* 0x00000025ff34723e */ /* 0x000fe200020006ff */
[----:B------:R-:W-:Y:S01]  /*9f80*/  FFMA.FTZ R49, R49, R54, R57 ;  /* 0x0000003631317223 */ /* 0x000fe20000010039 */
[----:B------:R-:W-:Y:S02]  /*9f90*/  HADD2.F32 R54, -RZ, R53.H1_H1 ;  /* 0x30000035ff367230 */ /* 0x000fe40000004100 */
[----:B------:R-:W-:Y:S01]  /*9fa0*/  FFMA.FTZ R47, R46, R51, -R59 ;  /* 0x000000332e2f7223 */ /* 0x000fe2000001083b */
[----:B------:R-:W-:Y:S01]  /*9fb0*/  HADD2.F32 R51, -RZ, R50.H1_H1 ;  /* 0x30000032ff337230 */ /* 0x000fe20000004100 */
[----:B------:R-:W-:Y:S01]  /*9fc0*/  F2FP.F16.E4M3.UNPACK_B R50, R24 ;  /* 0x00000018ff32723e */ /* 0x000fe200020006ff */
[----:B------:R-:W-:Y:S02]  /*9fd0*/  HADD2.F32 R38, -RZ, R38.H1_H1 ;  /* 0x30000026ff267230 */ /* 0x000fe40000004100 */
[----:B------:R-:W-:Y:S01]  /*9fe0*/  FMUL.FTZ R37, R41, R54 ;  /* 0x0000003629257220 */ /* 0x000fe20000410000 */
[----:B------:R-:W-:-:S02]  /*9ff0*/  HADD2.F32 R53, -RZ, R52.H0_H0 ;  /* 0x20000034ff357230 */ /* 0x000fc40000004100 */
[-C--:B------:R-:W-:Y:S01]  /*a000*/  FMUL.FTZ R41, R41, R51.reuse ;  /* 0x0000003329297220 */ /* 0x080fe20000410000 */
[----:B------:R-:W-:Y:S02]  /*a010*/  HADD2.F32 R24, -RZ, R33.H0_H0 ;  /* 0x20000021ff187230 */ /* 0x000fe40000004100 */
[C---:B------:R-:W-:Y:S01]  /*a020*/  FFMA.FTZ R37, R38.reuse, R51, -R37 ;  /* 0x0000003326257223 */ /* 0x040fe20000010825 */
[----:B------:R-:W-:Y:S02]  /*a030*/  HADD2.F32 R51, -RZ, R50.H0_H0 ;  /* 0x20000032ff337230 */ /* 0x000fe40000004100 */
[----:B------:R-:W-:Y:S01]  /*a040*/  FFMA.FTZ R38, R38, R54, R41 ;  /* 0x0000003626267223 */ /* 0x000fe20000010029 */
[----:B------:R-:W-:Y:S01]  /*a050*/  FFMA.FTZ R46, R46, R55, R56 ;  /* 0x000000372e2e7223 */ /* 0x000fe20000010038 */
[----:B------:R-:W-:Y:S02]  /*a060*/  HADD2.F32 R41, -RZ, R27.H0_H0 ;  /* 0x2000001bff297230 */ /* 0x000fe40000004100 */
[----:B------:R-:W-:Y:S01]  /*a070*/  FMUL.FTZ R54, R24, R53 ;  /* 0x0000003518367220 */ /* 0x000fe20000410000 */
[----:B------:R-:W-:-:S02]  /*a080*/  HADD2.F32 R52, -RZ, R52.H1_H1 ;  /* 0x30000034ff347230 */ /* 0x000fc40000004100 */
[-C--:B------:R-:W-:Y:S01]  /*a090*/  FMUL.FTZ R56, R24, R51.reuse ;  /* 0x0000003318387220 */ /* 0x080fe20000410000 */
[----:B------:R-:W-:Y:S02]  /*a0a0*/  HADD2.F32 R33, -RZ, R33.H1_H1 ;  /* 0x30000021ff217230 */ /* 0x000fe40000004100 */
[C---:B------:R-:W-:Y:S01]  /*a0b0*/  FFMA.FTZ R24, R41.reuse, R51, -R54 ;  /* 0x0000003329187223 */ /* 0x040fe20000010836 */
[----:B------:R-:W-:Y:S02]  /*a0c0*/  HADD2.F32 R50, -RZ, R50.H1_H1 ;  /* 0x30000032ff327230 */ /* 0x000fe40000004100 */
[----:B------:R-:W-:Y:S01]  /*a0d0*/  FFMA.FTZ R56, R41, R53, R56 ;  /* 0x0000003529387223 */ /* 0x000fe20000010038 */
[----:B------:R-:W-:Y:S01]  /*a0e0*/  HADD2.F32 R27, -RZ, R27.H1_H1 ;  /* 0x3000001bff1b7230 */ /* 0x000fe20000004100 */
[----:B------:R-:W-:Y:S01]  /*a0f0*/  F2FP.F16.E4M3.UNPACK_B R51, R12.H1 ;  /* 0x0000000cff33723e */ /* 0x000fe200030006ff */
[C---:B------:R-:W-:Y:S01]  /*a100*/  FMUL.FTZ R54, R33.reuse, R52 ;  /* 0x0000003421367220 */ /* 0x040fe20000410000 */
[----:B------:R-:W-:Y:S01]  /*a110*/  F2FP.F16.E4M3.UNPACK_B R41, R20.H1 ;  /* 0x00000014ff29723e */ /* 0x000fe200030006ff */
[----:B------:R-:W-:Y:S01]  /*a120*/  FMUL.FTZ R55, R33, R50 ;  /* 0x0000003221377220 */ /* 0x000fe20000410000 */
[----:B------:R-:W-:-:S02]  /*a130*/  HADD2.F32 R33, -RZ, R34.H0_H0 ;  /* 0x20000022ff217230 */ /* 0x000fc40000004100 */
[C---:B------:R-:W-:Y:S01]  /*a140*/  FFMA.FTZ R53, R27.reuse, R50, -R54 ;  /* 0x000000321b357223 */ /* 0x040fe20000010836 */
[----:B------:R-:W-:Y:S02]  /*a150*/  HADD2.F32 R54, -RZ, R51.H0_H0 ;  /* 0x20000033ff367230 */ /* 0x000fe40000004100 */
[----:B------:R-:W-:Y:S01]  /*a160*/  FFMA.FTZ R55, R27, R52, R55 ;  /* 0x000000341b377223 */ /* 0x000fe20000010037 */
[----:B------:R-:W-:Y:S01]  /*a170*/  HADD2.F32 R50, -RZ, R41.H0_H0 ;  /* 0x20000029ff327230 */ /* 0x000fe20000004100 */
[----:B------:R-:W-:Y:S01]  /*a180*/  F2FP.F16.E4M3.UNPACK_B R20, R20 ;  /* 0x00000014ff14723e */ /* 0x000fe200020006ff */
[----:B------:R-:W-:Y:S02]  /*a190*/  HADD2.F32 R51, -RZ, R51.H1_H1 ;  /* 0x30000033ff337230 */ /* 0x000fe40000004100 */
[C---:B------:R-:W-:Y:S01]  /*a1a0*/  FMUL.FTZ R52, R33.reuse, R54 ;  /* 0x0000003621347220 */ /* 0x040fe20000410000 */
[----:B------:R-:W-:Y:S02]  /*a1b0*/  HADD2.F32 R34, -RZ, R34.H1_H1 ;  /* 0x30000022ff227230 */ /* 0x000fe40000004100 */
[----:B------:R-:W-:Y:S01]  /*a1c0*/  FMUL.FTZ R58, R33, R50 ;  /* 0x00000032213a7220 */ /* 0x000fe20000410000 */
[----:B------:R-:W-:Y:S01]  /*a1d0*/  HADD2.F32 R41, -RZ, R41.H1_H1 ;  /* 0x30000029ff297230 */ /* 0x000fe20000004100 */
[----:B------:R-:W-:Y:S01]  /*a1e0*/  F2FP.F16.E4M3.UNPACK_B R12, R12 ;  /* 0x0000000cff0c723e */ /* 0x000fe200020006ff */
[----:B------:R-:W-:-:S02]  /*a1f0*/  HADD2.F32 R27, -RZ, R30.H0_H0 ;  /* 0x2000001eff1b7230 */ /* 0x000fc40000004100 */
[C---:B------:R-:W-:Y:S01]  /*a200*/  FMUL.FTZ R33, R34.reuse, R51 ;  /* 0x0000003322217220 */ /* 0x040fe20000410000 */
[----:B------:R-:W-:Y:S02]  /*a210*/  HADD2.F32 R30, -RZ, R30.H1_H1 ;  /* 0x3000001eff1e7230 */ /* 0x000fe40000004100 */
[----:B------:R-:W-:Y:S01]  /*a220*/  FMUL.FTZ R34, R34, R41 ;  /* 0x0000002922227220 */ /* 0x000fe20000410000 */
[----:B------:R-:W-:Y:S01]  /*a230*/  F2FP.SATFINITE.E4M3.F32.PACK_AB_MERGE_C R38, R38, R49, RZ ;  /* 0x000000312626723e */ /* 0x000fe200048070ff */
[C---:B------:R-:W-:Y:S01]  /*a240*/  FFMA.FTZ R52, R27.reuse, R50, -R52 ;  /* 0x000000321b347223 */ /* 0x040fe20000010834 */
[----:B------:R-:W-:Y:S01]  /*a250*/  FFMA.FTZ R58, R27, R54, R58 ;  /* 0x000000361b3a7223 */ /* 0x000fe2000001003a */
[C---:B------:R-:W-:Y:S01]  /*a260*/  FFMA.FTZ R57, R30.reuse, R41, -R33 ;  /* 0x000000291e397223 */ /* 0x040fe20000010821 */
[----:B------:R-:W-:Y:S01]  /*a270*/  FFMA.FTZ R51, R30, R51, R34 ;  /* 0x000000331e337223 */ /* 0x000fe20000010022 */
[--C-:B------:R-:W-:Y:S02]  /*a280*/  HADD2.F32 R27, -RZ, R20.reuse.H0_H0 ;  /* 0x20000014ff1b7230 */ /* 0x100fe40000004100 */
[----:B------:R-:W-:Y:S01]  /*a290*/  HADD2.F32 R30, -RZ, R20.H1_H1 ;  /* 0x30000014ff1e7230 */ /* 0x000fe20000004100 */
[----:B------:R-:W-:Y:S01]  /*a2a0*/  F2FP.SATFINITE.E4M3.F32.PACK_AB_MERGE_C R52, R57, R52, RZ ;  /* 0x000000343934723e */ /* 0x000fe200048070ff */
[----:B------:R-:W-:Y:S01]  /*a2b0*/  HADD2.F32 R33, -RZ, R12.H0_H0 ;  /* 0x2000000cff217230 */ /* 0x000fe20000004100 */
[----:B------:R-:W-:Y:S01]  /*a2c0*/  F2FP.SATFINITE.E4M3.F32.PACK_AB_MERGE_C R51, R51, R58, RZ ;  /* 0x0000003a3333723e */ /* 0x000fe200048070ff */
[----:B------:R-:W-:-:S02]  /*a2d0*/  HADD2.F32 R20, -RZ, R15.H0_H0 ;  /* 0x2000000fff147230 */ /* 0x000fc40000004100 */
[----:B------:R-:W-:Y:S02]  /*a2e0*/  HADD2.F32 R34, -RZ, R12.H1_H1 ;  /* 0x3000000cff227230 */ /* 0x000fe40000004100 */
[----:B------:R-:W-:Y:S02]  /*a2f0*/  HADD2.F32 R15, -RZ, R15.H1_H1 ;  /* 0x3000000fff0f7230 */ /* 0x000fe40000004100 */
[C---:B------:R-:W-:Y:S01]  /*a300*/  FMUL.FTZ R41, R20.reuse, R33 ;  /* 0x0000002114297220 */ /* 0x040fe20000410000 */
[--C-:B------:R-:W-:Y:S02]  /*a310*/  HADD2.F32 R12, -RZ, R13.reuse.H0_H0 ;  /* 0x2000000dff0c7230 */ /* 0x100fe40000004100 */
[----:B------:R-:W-:Y:S01]  /*a320*/  FMUL.FTZ R20, R20, R27 ;  /* 0x0000001b14147220 */ /* 0x000fe20000410000 */
[----:B------:R-:W-:Y:S02]  /*a330*/  HADD2.F32 R13, -RZ, R13.H1_H1 ;  /* 0x3000000dff0d7230 */ /* 0x000fe40000004100 */
[C---:B------:R-:W-:Y:S01]  /*a340*/  FMUL.FTZ R50, R15.reuse, R34 ;  /* 0x000000220f327220 */ /* 0x040fe20000410000 */
[-C--:B------:R-:W-:Y:S01]  /*a350*/  FMUL.FTZ R15, R15, R30.reuse ;  /* 0x0000001e0f0f7220 */ /* 0x080fe20000410000 */
[C---:B------:R-:W-:Y:S01]  /*a360*/  FFMA.FTZ R20, R12.reuse, R33, R20 ;  /* 0x000000210c147223 */ /* 0x040fe20000010014 */
[----:B------:R-:W-:Y:S01]  /*a370*/  FFMA.FTZ R41, R12, R27, -R41 ;  /* 0x0000001b0c297223 */ /* 0x000fe20000010829 */
        /* <DEDUP_REMOVED lines=9> */
[----:B------:R-:W-:Y:S02]  /*a410*/  F2FP.SATFINITE.E4M3.F32.PACK_AB_MERGE_C R14, R50, R41, R52 ;  /* 0x00000029320e723e */ /* 0x000fe40004807034 */
[----:B------:R-:W-:Y:S02]  /*a420*/  F2FP.SATFINITE.E4M3.F32.PACK_AB_MERGE_C R27, R43, R32, R27 ;  /* 0x000000202b1b723e */ /* 0x000fe4000480701b */
[----:B------:R-:W-:Y:S01]  /*a430*/  F2FP.SATFINITE.E4M3.F32.PACK_AB_MERGE_C R24, R55, R56, R38 ;  /* 0x000000383718723e */ /* 0x000fe20004807026 */
[----:B------:R2:W-:Y:S01]  /*a440*/  STS.128 [R21+0xf000], R12 ;  /* 0x00f0000c15007388 */ /* 0x0005e20000000c00 */
[----:B------:R-:W-:-:S05]  /*a450*/  F2FP.SATFINITE.E4M3.F32.PACK_AB_MERGE_C R26, R33, R20, R51 ;  /* 0x00000014211a723e */ /* 0x000fca0004807033 */
[----:B------:R2:W-:Y:S02]  /*a460*/  STS.128 [R0+0xf000], R24 ;  /* 0x00f0001800007388 */ /* 0x0005e40000000c00 */
.L_x_399:
[----:B------:R-:W-:Y:S05]  /*a470*/  BSYNC B1 ;  /* 0x0000000000017941 */ /* 0x000fea0003800000 */
.L_x_398:
[----:B------:R-:W-:Y:S05]  /*a480*/  @P1 BRA `(.L_x_388) ;  /* 0x0000000c00f81947 */ /* 0x000fea0003800000 */
[----:B--2--5:R-:W2:Y:S04]  /*a490*/  LDL R24, [R1+0x68] ;  /* 0x0000680001187983 */ /* 0x024ea80000100800 */
[----:B------:R-:W3:Y:S01]  /*a4a0*/  LDL R51, [R1+0x78] ;  /* 0x0000780001337983 */ /* 0x000ee20000100800 */
[----:B------:R-:W-:Y:S02]  /*a4b0*/  SHF.R.U32.HI R0, RZ, 0x8, R8 ;  /* 0x00000008ff007819 */ /* 0x000fe40000011608 */
[----:B------:R-:W-:Y:S02]  /*a4c0*/  LOP3.LUT R13, R8, 0xff, RZ, 0xc0, !PT ;  /* 0x000000ff080d7812 */ /* 0x000fe400078ec0ff */
[----:B------:R-:W-:Y:S02]  /*a4d0*/  LOP3.LUT R0, R0, 0xff, RZ, 0xc0, !PT ;  /* 0x000000ff00007812 */ /* 0x000fe400078ec0ff */
[----:B------:R-:W-:-:S02]  /*a4e0*/  SHF.R.U32.HI R21, RZ, 0x8, R9 ;  /* 0x00000008ff157819 */ /* 0x000fc40000011609 */
[----:B----4-:R-:W-:Y:S02]  /*a4f0*/  SHF.R.U32.HI R20, RZ, 0x8, R4 ;  /* 0x00000008ff147819 */ /* 0x010fe40000011604 */
[----:B------:R-:W-:Y:S02]  /*a500*/  PRMT R28, R0, 0x7604, R13 ;  /* 0x00007604001c7816 */ /* 0x000fe4000000000d */
[----:B------:R-:W-:Y:S02]  /*a510*/  LOP3.LUT R15, R9, 0xff, RZ, 0xc0, !PT ;  /* 0x000000ff090f7812 */ /* 0x000fe400078ec0ff */
[----:B------:R-:W-:Y:S02]  /*a520*/  LOP3.LUT R0, R21, 0xff, RZ, 0xc0, !PT ;  /* 0x000000ff15007812 */ /* 0x000fe400078ec0ff */
[----:B------:R-:W-:Y:S02]  /*a530*/  LOP3.LUT R27, R4, 0xff, RZ, 0xc0, !PT ;  /* 0x000000ff041b7812 */ /* 0x000fe400078ec0ff */
[----:B------:R-:W-:-:S02]  /*a540*/  LOP3.LUT R20, R20, 0xff, RZ, 0xc0, !PT ;  /* 0x000000ff14147812 */ /* 0x000fc400078ec0ff */
[----:B------:R-:W-:Y:S02]  /*a550*/  PRMT R21, R0, 0x7604, R15 ;  /* 0x0000760400157816 */ /* 0x000fe4000000000f */
[----:B0-----:R-:W-:Y:S02]  /*a560*/  PRMT R33, R20, 0x7604, R27 ;  /* 0x0000760414217816 */ /* 0x001fe4000000001b */
[----:B------:R-:W-:Y:S02]  /*a570*/  SHF.R.U32.HI R14, RZ, 0x8, R11 ;  /* 0x00000008ff0e7819 */ /* 0x000fe4000001160b */
[----:B------:R-:W-:Y:S02]  /*a580*/  SHF.R.U32.HI R12, RZ, 0x8, R10 ;  /* 0x00000008ff0c7819 */ /* 0x000fe4000001160a */
[----:B------:R-:W-:Y:S02]  /*a590*/  LOP3.LUT R25, R11, 0xff, RZ, 0xc0, !PT ;  /* 0x000000ff0b197812 */ /* 0x000fe400078ec0ff */
[----:B------:R-:W-:-:S02]  /*a5a0*/  LOP3.LUT R14, R14, 0xff, RZ, 0xc0, !PT ;  /* 0x000000ff0e0e7812 */ /* 0x000fc400078ec0ff */
[----:B------:R-:W-:Y:S02]  /*a5b0*/  SHF.R.U32.HI R26, RZ, 0x8, R6 ;  /* 0x00000008ff1a7819 */ /* 0x000fe40000011606 */
[----:B------:R-:W-:Y:S02]  /*a5c0*/  LOP3.LUT R13, R10, 0xff, RZ, 0xc0, !PT ;  /* 0x000000ff0a0d7812 */ /* 0x000fe400078ec0ff */
[----:B------:R-:W-:Y:S02]  /*a5d0*/  LOP3.LUT R12, R12, 0xff, RZ, 0xc0, !PT ;  /* 0x000000ff0c0c7812 */ /* 0x000fe400078ec0ff */
[----:B------:R-:W-:Y:S02]  /*a5e0*/  PRMT R32, R14, 0x7604, R25 ;  /* 0x000076040e207816 */ /* 0x000fe40000000019 */
[----:B------:R-:W-:Y:S02]  /*a5f0*/  LOP3.LUT R25, R5, 0xff, RZ, 0xc0, !PT ;  /* 0x000000ff05197812 */ /* 0x000fe400078ec0ff */
[----:B------:R-:W-:-:S02]  /*a600*/  LOP3.LUT R27, R6, 0xff, RZ, 0xc0, !PT ;  /* 0x000000ff061b7812 */ /* 0x000fc400078ec0ff */
[----:B------:R-:W-:Y:S02]  /*a610*/  LOP3.LUT R26, R26, 0xff, RZ, 0xc0, !PT ;  /* 0x000000ff1a1a7812 */ /* 0x000fe400078ec0ff */
[----:B------:R-:W-:Y:S02]  /*a620*/  PRMT R30, R12, 0x7604, R13 ;  /* 0x000076040c1e7816 */ /* 0x000fe4000000000d */
[----:B------:R-:W-:Y:S02]  /*a630*/  PRMT R39, R26, 0x7604, R27 ;  /* 0x000076041a277816 */ /* 0x000fe4000000001b */
[----:B------:R-:W-:Y:S02]  /*a640*/  SHF.R.U32.HI R31, RZ, 0x8, R7 ;  /* 0x00000008ff1f7819 */ /* 0x000fe40000011607 */
[----:B------:R-:W-:Y:S02]  /*a650*/  LOP3.LUT R29, R7, 0xff, RZ, 0xc0, !PT ;  /* 0x000000ff071d7812 */ /* 0x000fe400078ec0ff */
[----:B--2---:R-:W-:-:S02]  /*a660*/  LEA.HI R3, R3, R24, RZ, 0x1c ;  /* 0x0000001803037211 */ /* 0x004fc400078fe0ff */
[----:B------:R-:W-:Y:S02]  /*a670*/  SHF.R.U32.HI R24, RZ, 0x8, R5 ;  /* 0x00000008ff187819 */ /* 0x000fe40000011605 */
[C---:B------:R-:W-:Y:S01]  /*a680*/  LEA.HI R0, R3.reuse, R3, RZ, 0x1 ;  /* 0x0000000303007211 */ /* 0x040fe200078f08ff */
[----:B------:R-:W-:Y:S01]  /*a690*/  IMAD.SHL.U32 R20, R3, 0x10, RZ ;  /* 0x0000001003147824 */ /* 0x000fe200078e00ff */
[----:B------:R-:W-:Y:S01]  /*a6a0*/  LOP3.LUT R24, R24, 0xff, RZ, 0xc0, !PT ;  /* 0x000000ff18187812 */ /* 0x000fe200078ec0ff */
[----:B---3--:R-:W0:Y:S01]  /*a6b0*/  LDS.128 R12, [R51+0xf000] ;  /* 0x00f00000330c7984 */ /* 0x008e220000000c00 */
[----:B------:R-:W-:Y:S02]  /*a6c0*/  SHF.R.S32.HI R0, RZ, 0x1, R0 ;  /* 0x00000001ff007819 */ /* 0x000fe40000011400 */
[----:B------:R-:W-:Y:S02]  /*a6d0*/  LOP3.LUT R20, R157, 0x10, R20, 0xf8, !PT ;  /* 0x000000109d147812 */ /* 0x000fe400078ef814 */
[----:B-1----:R-:W-:Y:S01]  /*a6e0*/  PRMT R37, R24, 0x7604, R25 ;  /* 0x0000760418257816 */ /* 0x002fe20000000019 */
[----:B------:R-:W-:Y:S01]  /*a6f0*/  IMAD R3, R0, 0x1800, R61 ;  /* 0x0000180000037824 */ /* 0x000fe200078e023d */
[----:B------:R-:W-:-:S02]  /*a700*/  LOP3.LUT R0, R20, R60, RZ, 0x3c, !PT ;  /* 0x0000003c14007212 */ /* 0x000fc400078e3cff */
[----:B------:R-:W-:Y:S02]  /*a710*/  LOP3.LUT R20, R31, 0xff, RZ, 0xc0, !PT ;  /* 0x000000ff1f147812 */ /* 0x000fe400078ec0ff */
[----:B------:R-:W-:Y:S02]  /*a720*/  IADD3 R0, R16, R3, R0 ;  /* 0x0000000310007210 */ /* 0x000fe40007ffe000 */
[----:B------:R-:W-:Y:S02]  /*a730*/  SHF.R.U32.HI R3, RZ, 0x10, R8 ;  /* 0x00000010ff037819 */ /* 0x000fe40000011608 */
[----:B------:R-:W-:Y:S01]  /*a740*/  PRMT R41, R20, 0x7604, R29 ;  /* 0x0000760414297816 */ /* 0x000fe2000000001d */
[----:B------:R-:W1:Y:S01]  /*a750*/  LDS.128 R24, [R0+0xf000] ;  /* 0x00f0000000187984 */ /* 0x000e620000000c00 */
[----:B------:R-:W-:Y:S02]  /*a760*/  SHF.R.U32.HI R20, RZ, 0x10, R9 ;  /* 0x00000010ff147819 */ /* 0x000fe40000011609 */
[----:B------:R-:W-:-:S02]  /*a770*/  SHF.R.U32.HI R29, RZ, 0x10, R10 ;  /* 0x00000010ff1d7819 */ /* 0x000fc4000001160a */
[----:B------:R-:W-:Y:S02]  /*a780*/  LOP3.LUT R3, R3, 0xff, RZ, 0xc0, !PT ;  /* 0x000000ff03037812 */ /* 0x000fe400078ec0ff */
[----:B------:R-:W-:Y:S02]  /*a790*/  LOP3.LUT R20, R20, 0xff, RZ, 0xc0, !PT ;  /* 0x000000ff14147812 */ /* 0x000fe400078ec0ff */
[----:B------:R-:W-:Y:S02]  /*a7a0*/  LOP3.LUT R29, R29, 0xff, RZ, 0xc0, !PT ;  /* 0x000000ff1d1d7812 */ /* 0x000fe400078ec0ff */
[----:B------:R-:W-:Y:S02]  /*a7b0*/  PRMT R3, R3, 0x7054, R28 ;  /* 0x0000705403037816 */ /* 0x000fe4000000001c */
[----:B------:R-:W-:Y:S02]  /*a7c0*/  SHF.R.U32.HI R28, RZ, 0x10, R5 ;  /* 0x00000010ff1c7819 */ /* 0x000fe40000011605 */
[----:B------:R-:W-:-:S02]  /*a7d0*/  SHF.R.U32.HI R31, RZ, 0x10, R11 ;  /* 0x00000010ff1f7819 */ /* 0x000fc4000001160b */
[----:B------:R-:W-:Y:S02]  /*a7e0*/  PRMT R21, R20, 0x7054, R21 ;  /* 0x0000705414157816 */ /* 0x000fe40000000015 */
[----:B------:R-:W-:Y:S02]  /*a7f0*/  PRMT R29, R29, 0x7054, R30 ;  /* 0x000070541d1d7816 */ /* 0x000fe4000000001e */
[----:B------:R-:W-:Y:S02]  /*a800*/  SHF.R.U32.HI R20, RZ, 0x10, R4 ;  /* 0x00000010ff147819 */ /* 0x000fe40000011604 */
[----:B------:R-:W-:Y:S02]  /*a810*/  SHF.R.U32.HI R30, RZ, 0x10, R6 ;  /* 0x00000010ff1e7819 */ /* 0x000fe40000011606 */
[----:B------:R-:W-:Y:S02]  /*a820*/  LOP3.LUT R28, R28, 0xff, RZ, 0xc0, !PT ;  /* 0x000000ff1c1c7812 */ /* 0x000fe400078ec0ff */
[----:B------:R-:W-:-:S02]  /*a830*/  LOP3.LUT R31, R31, 0xff, RZ, 0xc0, !PT ;  /* 0x000000ff1f1f7812 */ /* 0x000fc400078ec0ff */
[----:B------:R-:W-:Y:S02]  /*a840*/  LOP3.LUT R20, R20, 0xff, RZ, 0xc0, !PT ;  /* 0x000000ff14147812 */ /* 0x000fe400078ec0ff */
[----:B------:R-:W-:Y:S02]  /*a850*/  LOP3.LUT R30, R30, 0xff, RZ, 0xc0, !PT ;  /* 0x000000ff1e1e7812 */ /* 0x000fe400078ec0ff */
[----:B------:R-:W-:Y:S02]  /*a860*/  PRMT R37, R28, 0x7054, R37 ;  /* 0x000070541c257816 */ /* 0x000fe40000000025 */
[----:B------:R-:W-:Y:S02]  /*a870*/  PRMT R31, R31, 0x7054, R32 ;  /* 0x000070541f1f7816 */ /* 0x000fe40000000020 */
[----:B------:R-:W-:Y:S02]  /*a880*/  PRMT R35, R20, 0x7054, R33 ;  /* 0x0000705414237816 */ /* 0x000fe40000000021 */
        /* <DEDUP_REMOVED lines=8> */
[-C--:B0-----:R-:W-:Y:S02]  /*a910*/  F2FP.F16.E4M3.UNPACK_B R10, R12.reuse ;  /* 0x0000000cff0a723e */ /* 0x081fe400020006ff */
[----:B------:R-:W-:Y:S02]  /*a920*/  F2FP.F16.E4M3.UNPACK_B R28, R12.H1 ;  /* 0x0000000cff1c723e */ /* 0x000fe400030006ff */
[----:B------:R-:W-:Y:S02]  /*a930*/  F2FP.F16.E4M3.UNPACK_B R39, R38 ;  /* 0x00000026ff27723e */ /* 0x000fe400020006ff */
[----:B-1----:R-:W-:Y:S02]  /*a940*/  F2FP.F16.E4M3.UNPACK_B R12, R25 ;  /* 0x00000019ff0c723e */ /* 0x002fe400020006ff */
[-C--:B------:R-:W-:Y:S01]  /*a950*/  F2FP.F16.E4M3.UNPACK_B R20, R13.reuse ;  /* 0x0000000dff14723e */ /* 0x080fe200020006ff */
[--C-:B------:R-:W-:Y:S01]  /*a960*/  HADD2.F32 R40, -RZ, R39.reuse.H0_H0 ;  /* 0x20000027ff287230 */ /* 0x100fe20000004100 */
[----:B------:R-:W-:Y:S01]  /*a970*/  F2FP.F16.E4M3.UNPACK_B R29, R13.H1 ;  /* 0x0000000dff1d723e */ /* 0x000fe200030006ff */
[----:B------:R-:W-:Y:S01]  /*a980*/  HADD2.F32 R6, -RZ, R12.H0_H0 ;  /* 0x2000000cff067230 */ /* 0x000fe20000004100 */
[----:B------:R-:W-:Y:S01]  /*a990*/  SHF.R.U32.HI R32, RZ, 0x10, R7 ;  /* 0x00000010ff207819 */ /* 0x000fe20000011607 */
[----:B------:R-:W-:Y:S01]  /*a9a0*/  HADD2.F32 R9, -RZ, R20.H0_H0 ;  /* 0x20000014ff097230 */ /* 0x000fe20000004100 */
[----:B------:R-:W-:Y:S01]  /*a9b0*/  F2FP.F16.E4M3.UNPACK_B R13, R33 ;  /* 0x00000021ff0d723e */ /* 0x000fe200020006ff */
[----:B------:R-:W-:Y:S01]  /*a9c0*/  HADD2.F32 R39, -RZ, R39.H1_H1 ;  /* 0x30000027ff277230 */ /* 0x000fe20000004100 */
[----:B------:R-:W-:Y:S01]  /*a9d0*/  LOP3.LUT R32, R32, 0xff, RZ, 0xc0, !PT ;  /* 0x000000ff20207812 */ /* 0x000fe200078ec0ff */
[----:B------:R-:W-:Y:S01]  /*a9e0*/  HADD2.F32 R12, -RZ, R12.H1_H1 ;  /* 0x3000000cff0c7230 */ /* 0x000fe20000004100 */
[-C--:B------:R-:W-:Y:S01]  /*a9f0*/  F2FP.F16.E4M3.UNPACK_B R30, R15.reuse ;  /* 0x0000000fff1e723e */ /* 0x080fe200020006ff */
[----:B------:R-:W-:Y:S01]  /*aa00*/  HADD2.F32 R20, -RZ, R20.H1_H1 ;  /* 0x30000014ff147230 */ /* 0x000fe20000004100 */
[----:B------:R-:W-:Y:S01]  /*aa10*/  F2FP.F16.E4M3.UNPACK_B R35, R15.H1 ;  /* 0x0000000fff23723e */ /* 0x000fe200030006ff */
[----:B------:R-:W-:Y:S01]  /*aa20*/  HADD2.F32 R15, -RZ, R13.H0_H0 ;  /* 0x2000000dff0f7230 */ /* 0x000fe20000004100 */
[-C--:B------:R-:W-:Y:S01]  /*aa30*/  F2FP.F16.E4M3.UNPACK_B R21, R24.reuse ;  /* 0x00000018ff15723e */ /* 0x080fe200020006ff */
[----:B------:R-:W-:Y:S01]  /*aa40*/  FMUL.FTZ R43, R12, R39 ;  /* 0x000000270c2b7220 */ /* 0x000fe20000410000 */
[----:B------:R-:W-:Y:S01]  /*aa50*/  F2FP.F16.E4M3.UNPACK_B R31, R24.H1 ;  /* 0x00000018ff1f723e */ /* 0x000fe200030006ff */
[----:B------:R-:W-:Y:S01]  /*aa60*/  FMUL.FTZ R24, R6, R40 ;  /* 0x0000002806187220 */ /* 0x000fe20000410000 */
[----:B------:R-:W-:-:S02]  /*aa70*/  PRMT R41, R32, 0x7054, R41 ;  /* 0x0000705420297816 */ /* 0x000fc40000000029 */
[-C--:B------:R-:W-:Y:S02]  /*aa80*/  F2FP.F16.E4M3.UNPACK_B R32, R27.reuse ;  /* 0x0000001bff20723e */ /* 0x080fe400020006ff */
[----:B------:R-:W-:Y:S01]  /*aa90*/  F2FP.F16.E4M3.UNPACK_B R37, R27.H1 ;  /* 0x0000001bff25723e */ /* 0x000fe200030006ff */
[-C--:B------:R-:W-:Y:S01]  /*aaa0*/  FMUL.FTZ R27, R6, R15.reuse ;  /* 0x0000000f061b7220 */ /* 0x080fe20000410000 */
[C---:B------:R-:W-:Y:S01]  /*aab0*/  FFMA.FTZ R6, R9.reuse, R15, -R24 ;  /* 0x0000000f09067223 */ /* 0x040fe20000010818 */
[----:B------:R-:W-:Y:S01]  /*aac0*/  F2FP.F16.E4M3.UNPACK_B R25, R25.H1 ;  /* 0x00000019ff19723e */ /* 0x000fe200030006ff */
[----:B------:R-:W-:Y:S01]  /*aad0*/  HADD2.F32 R15, -RZ, R13.H1_H1 ;  /* 0x3000000dff0f7230 */ /* 0x000fe20000004100 */
[----:B------:R-:W-:Y:S01]  /*aae0*/  F2FP.F16.E4M3.UNPACK_B R38, R38.H1 ;  /* 0x00000026ff26723e */ /* 0x000fe200030006ff */
[----:B------:R-:W-:Y:S01]  /*aaf0*/  FFMA.FTZ R9, R9, R40, R27 ;  /* 0x0000002809097223 */ /* 0x000fe2000001001b */
[----:B------:R-:W-:Y:S01]  /*ab00*/  F2FP.F16.E4M3.UNPACK_B R33, R33.H1 ;  /* 0x00000021ff21723e */ /* 0x000fe200030006ff */
[----:B------:R-:W-:-:S02]  /*ab10*/  HADD2.F32 R13, -RZ, R25.H0_H0 ;  /* 0x20000019ff0d7230 */ /* 0x000fc40000004100 */
[----:B------:R-:W-:Y:S01]  /*ab20*/  FMUL.FTZ R12, R12, R15 ;  /* 0x0000000f0c0c7220 */ /* 0x000fe20000410000 */
[--C-:B------:R-:W-:Y:S01]  /*ab30*/  HADD2.F32 R40, -RZ, R38.reuse.H0_H0 ;  /* 0x20000026ff287230 */ /* 0x100fe20000004100 */
[----:B------:R-:W-:Y:S01]  /*ab40*/  LOP3.LUT R41, R41, 0xff000000, R7, 0xf8, !PT ;  /* 0xff00000029297812 */ /* 0x000fe200078ef807 */
[----:B------:R-:W-:Y:S02]  /*ab50*/  HADD2.F32 R27, -RZ, R33.H0_H0 ;  /* 0x20000021ff1b7230 */ /* 0x000fe40000004100 */
[----:B------:R-:W-:Y:S01]  /*ab60*/  FFMA.FTZ R12, R20, R39, R12 ;  /* 0x00000027140c7223 */ /* 0x000fe2000001000c */
[----:B------:R-:W-:Y:S02]  /*ab70*/  HADD2.F32 R24, -RZ, R29.H0_H0 ;  /* 0x2000001dff187230 */ /* 0x000fe40000004100 */
[----:B------:R-:W-:Y:S01]  /*ab80*/  FMUL.FTZ R45, R13, R40 ;  /* 0x000000280d2d7220 */ /* 0x000fe20000410000 */
[----:B------:R-:W-:Y:S01]  /*ab90*/  F2FP.F16.E4M3.UNPACK_B R42, R41 ;  /* 0x00000029ff2a723e */ /* 0x000fe200020006ff */
[----:B------:R-:W-:-:S02]  /*aba0*/  HADD2.F32 R39, -RZ, R38.H1_H1 ;  /* 0x30000026ff277230 */ /* 0x000fc40000004100 */
[----:B------:R-:W-:Y:S01]  /*abb0*/  FMUL.FTZ R47, R13, R27 ;  /* 0x0000001b0d2f7220 */ /* 0x000fe20000410000 */
[----:B------:R-:W-:Y:S01]  /*abc0*/  F2FP.F16.E4M3.UNPACK_B R38, R34 ;  /* 0x00000022ff26723e */ /* 0x000fe200020006ff */
[----:B------:R-:W-:Y:S01]  /*abd0*/  FFMA.FTZ R13, R20, R15, -R43 ;  /* 0x0000000f140d7223 */ /* 0x000fe2000001082b */
[C---:B------:R-:W-:Y:S01]  /*abe0*/  FFMA.FTZ R15, R24.reuse, R27, -R45 ;  /* 0x0000001b180f7223 */ /* 0x040fe2000001082d */
[----:B------:R-:W-:Y:S01]  /*abf0*/  FFMA.FTZ R20, R24, R40, R47 ;  /* 0x0000002818147223 */ /* 0x000fe2000001002f */
[----:B------:R-:W-:Y:S01]  /*ac00*/  HADD2.F32 R44, -RZ, R42.H0_H0 ;  /* 0x2000002aff2c7230 */ /* 0x000fe20000004100 */
[-C--:B------:R-:W-:Y:S01]  /*ac10*/  F2FP.F16.E4M3.UNPACK_B R7, R26.reuse ;  /* 0x0000001aff07723e */ /* 0x080fe200020006ff */
[----:B------:R-:W-:Y:S01]  /*ac20*/  HADD2.F32 R27, -RZ, R32.H0_H0 ;  /* 0x20000020ff1b7230 */ /* 0x000fe20000004100 */
[----:B------:R-:W-:Y:S01]  /*ac30*/  F2FP.F16.E4M3.UNPACK_B R26, R26.H1 ;  /* 0x0000001aff1a723e */ /* 0x000fe200030006ff */
[----:B------:R-:W-:Y:S01]  /*ac40*/  HADD2.F32 R40, -RZ, R38.H0_H0 ;  /* 0x20000026ff287230 */ /* 0x000fe20000004100 */
[----:B------:R-:W-:Y:S01]  /*ac50*/  F2FP.F16.E4M3.UNPACK_B R5, R14 ;  /* 0x0000000eff05723e */ /* 0x000fe200020006ff */
[----:B------:R-:W-:-:S02]  /*ac60*/  HADD2.F32 R24, -RZ, R25.H1_H1 ;  /* 0x30000019ff187230 */ /* 0x000fc40000004100 */
[C---:B------:R-:W-:Y:S01]  /*ac70*/  FMUL.FTZ R50, R27.reuse, R44 ;  /* 0x0000002c1b327220 */ /* 0x040fe20000410000 */
[----:B------:R-:W-:Y:S02]  /*ac80*/  HADD2.F32 R33, -RZ, R33.H1_H1 ;  /* 0x30000021ff217230 */ /* 0x000fe40000004100 */
[----:B------:R-:W-:Y:S01]  /*ac90*/  FMUL.FTZ R43, R27, R40 ;  /* 0x000000281b2b7220 */ /* 0x000fe20000410000 */
[----:B------:R-:W-:Y:S02]  /*aca0*/  HADD2.F32 R25, -RZ, R30.H0_H0 ;  /* 0x2000001eff197230 */ /* 0x000fe40000004100 */
[C---:B------:R-:W-:Y:S01]  /*acb0*/  FMUL.FTZ R46, R24.reuse, R39 ;  /* 0x00000027182e7220 */ /* 0x040fe20000410000 */
[----:B------:R-:W-:Y:S02]  /*acc0*/  HADD2.F32 R29, -RZ, R29.H1_H1 ;  /* 0x3000001dff1d7230 */ /* 0x000fe40000004100 */
[----:B------:R-:W-:Y:S01]  /*acd0*/  FMUL.FTZ R48, R24, R33 ;  /* 0x0000002118307220 */ /* 0x000fe20000410000 */
[----:B------:R-:W-:-:S02]  /*ace0*/  HADD2.F32 R32, -RZ, R32.H1_H1 ;  /* 0x30000020ff207230 */ /* 0x000fc40000004100 */
[C---:B------:R-:W-:Y:S01]  /*acf0*/  FFMA.FTZ R27, R25.reuse, R40, -R50 ;  /* 0x00000028191b7223 */ /* 0x040fe20000010832 */
[----:B------:R-:W-:Y:S01]  /*ad00*/  FFMA.FTZ R25, R25, R44, R43 ;  /* 0x0000002c19197223 */ /* 0x000fe2000001002b */
[C---:B------:R-:W-:Y:S01]  /*ad10*/  FFMA.FTZ R24, R29.reuse, R33, -R46 ;  /* 0x000000211d187223 */ /* 0x040fe2000001082e */
[----:B------:R-:W-:Y:S01]  /*ad20*/  F2FP.F16.E4M3.UNPACK_B R44, R41.H1 ;  /* 0x00000029ff2c723e */ /* 0x000fe200030006ff */
[----:B------:R-:W-:Y:S01]  /*ad30*/  FFMA.FTZ R29, R29, R39, R48 ;  /* 0x000000271d1d7223 */ /* 0x000fe20000010030 */
[----:B------:R-:W-:Y:S01]  /*ad40*/  HADD2.F32 R39, -RZ, R38.H1_H1 ;  /* 0x30000026ff277230 */ /* 0x000fe20000004100 */
[----:B------:R-:W-:Y:S01]  /*ad50*/  F2FP.F16.E4M3.UNPACK_B R38, R34.H1 ;  /* 0x00000022ff26723e */ /* 0x000fe200030006ff */
[----:B------:R-:W-:Y:S01]  /*ad60*/  HADD2.F32 R41, -RZ, R42.H1_H1 ;  /* 0x3000002aff297230 */ /* 0x000fe20000004100 */
[----:B------:R-:W-:Y:S01]  /*ad70*/  F2FP.F16.E4M3.UNPACK_B R14, R14.H1 ;  /* 0x0000000eff0e723e */ /* 0x000fe200030006ff */
[----:B------:R-:W-:Y:S02]  /*ad80*/  HADD2.F32 R42, -RZ, R44.H0_H0 ;  /* 0x2000002cff2a7230 */ /* 0x000fe40000004100 */
[----:B------:R-:W-:Y:S01]  /*ad90*/  FMUL.FTZ R46, R32, R39 ;  /* 0x00000027202e7220 */ /* 0x000fe20000410000 */
[----:B------:R-:W-:-:S02]  /*ada0*/  HADD2.F32 R33, -RZ, R37.H0_H0 ;  /* 0x20000025ff217230 */ /* 0x000fc40000004100 */
[----:B------:R-:W-:Y:S01]  /*adb0*/  FMUL.FTZ R43, R32, R41 ;  /* 0x00000029202b7220 */ /* 0x000fe20000410000 */
[----:B------:R-:W-:Y:S01]  /*adc0*/  HADD2.F32 R30, -RZ, R30.H1_H1 ;  /* 0x3000001eff1e7230 */ /* 0x000fe20000004100 */
[----:B------:R-:W-:Y:S01]  /*add0*/  F2FP.SATFINITE.E4M3.F32.PACK_AB_MERGE_C R20, R29, R20, RZ ;  /* 0x000000141d14723e */ /* 0x000fe200048070ff */
[--C-:B------:R-:W-:Y:S02]  /*ade0*/  HADD2.F32 R40, -RZ, R38.reuse.H0_H0 ;  /* 0x20000026ff287230 */ /* 0x100fe40000004100 */
[C---:B------:R-:W-:Y:S01]  /*adf0*/  FMUL.FTZ R45, R33.reuse, R42 ;  /* 0x0000002a212d7220 */ /* 0x040fe20000410000 */
[----:B------:R-:W-:Y:S02]  /*ae00*/  HADD2.F32 R34, -RZ, R35.H0_H0 ;  /* 0x20000023ff227230 */ /* 0x000fe40000004100 */
[C---:B------:R-:W-:Y:S01]  /*ae10*/  FFMA.FTZ R32, R30.reuse, R39, -R43 ;  /* 0x000000271e207223 */ /* 0x040fe2000001082b */
[----:B------:R-:W-:Y:S01]  /*ae20*/  FFMA.FTZ R30, R30, R41, R46 ;  /* 0x000000291e1e7223 */ /* 0x000fe2000001002e */
[----:B------:R-:W-:Y:S01]  /*ae30*/  FMUL.FTZ R47, R33, R40 ;  /* 0x00000028212f7220 */ /* 0x000fe20000410000 */
[----:B------:R-:W-:-:S02]  /*ae40*/  HADD2.F32 R41, -RZ, R38.H1_H1 ;  /* 0x30000026ff297230 */ /* 0x000fc40000004100 */
[C---:B------:R-:W-:Y:S01]  /*ae50*/  FFMA.FTZ R33, R34.reuse, R40, -R45 ;  /* 0x0000002822217223 */ /* 0x040fe2000001082d */
[----:B------:R-:W-:Y:S01]  /*ae60*/  F2FP.F16.E4M3.UNPACK_B R43, R11.H1 ;  /* 0x0000000bff2b723e */ /* 0x000fe200030006ff */
[----:B------:R-:W-:Y:S01]  /*ae70*/  HADD2.F32 R45, -RZ, R44.H1_H1 ;  /* 0x3000002cff2d7230 */ /* 0x000fe20000004100 */
[----:B------:R-:W-:Y:S01]  /*ae80*/  F2FP.F16.E4M3.UNPACK_B R40, R8.H1 ;  /* 0x00000008ff28723e */ /* 0x000fe200030006ff */
[----:B------:R-:W-:Y:S02]  /*ae90*/  HADD2.F32 R38, -RZ, R37.H1_H1 ;  /* 0x30000025ff267230 */ /* 0x000fe40000004100 */
[----:B------:R-:W-:Y:S01]  /*aea0*/  FFMA.FTZ R34, R34, R42, R47 ;  /* 0x0000002a22227223 */ /* 0x000fe2000001002f */
[----:B------:R-:W-:Y:S01]  /*aeb0*/  HADD2.F32 R35, -RZ, R35.H1_H1 ;  /* 0x30000023ff237230 */ /* 0x000fe20000004100 */
[----:B------:R-:W-:Y:S01]  /*aec0*/  F2FP.SATFINITE.E4M3.F32.PACK_AB_MERGE_C R9, R12, R9, R20 ;  /* 0x000000090c09723e */ /* 0x000fe20004807014 */
[----:B------:R-:W-:Y:S02]  /*aed0*/  HADD2.F32 R44, -RZ, R43.H0_H0 ;  /* 0x2000002bff2c7230 */ /* 0x000fe40000004100 */
[----:B------:R-:W-:Y:S01]  /*aee0*/  FMUL.FTZ R48, R38, R45 ;  /* 0x0000002d26307220 */ /* 0x000fe20000410000 */
[----:B------:R-:W-:-:S02]  /*aef0*/  HADD2.F32 R37, -RZ, R31.H0_H0 ;  /* 0x2000001fff257230 */ /* 0x000fc40000004100 */
[-C--:B------:R-:W-:Y:S01]  /*af00*/  FMUL.FTZ R50, R38, R41.reuse ;  /* 0x0000002926327220 */ /* 0x080fe20000410000 */
[----:B------:R-:W-:Y:S02]  /*af10*/  HADD2.F32 R42, -RZ, R40.H0_H0 ;  /* 0x20000028ff2a7230 */ /* 0x000fe40000004100 */
[----:B------:R-:W-:Y:S01]  /*af20*/  FFMA.FTZ R38, R35, R41, -R48 ;  /* 0x0000002923267223 */ /* 0x000fe20000010830 */
[----:B------:R-:W-:Y:S02]  /*af30*/  HADD2.F32 R39, -RZ, R28.H0_H0 ;  /* 0x2000001cff277230 */ /* 0x000fe40000004100 */
[C---:B------:R-:W-:Y:S01]  /*af40*/  FMUL.FTZ R46, R37.reuse, R44 ;  /* 0x0000002c252e7220 */ /* 0x040fe20000410000 */
[----:B------:R-:W-:Y:S02]  /*af50*/  HADD2.F32 R43, -RZ, R43.H1_H1 ;  /* 0x3000002bff2b7230 */ /* 0x000fe40000004100 */
[----:B------:R-:W-:Y:S01]  /*af60*/  FMUL.FTZ R47, R37, R42 ;  /* 0x0000002a252f7220 */ /* 0x000fe20000410000 */
[----:B------:R-:W-:-:S02]  /*af70*/  HADD2.F32 R31, -RZ, R31.H1_H1 ;  /* 0x3000001fff1f7230 */ /* 0x000fc40000004100 */
[----:B------:R-:W-:Y:S01]  /*af80*/  FFMA.FTZ R37, R39, R42, -R46 ;  /* 0x0000002a27257223 */ /* 0x000fe2000001082e */
[----:B------:R-:W-:Y:S02]  /*af90*/  HADD2.F32 R41, -RZ, R40.H1_H1 ;  /* 0x30000028ff297230 */ /* 0x000fe40000004100 */
[----:B------:R-:W-:Y:S01]  /*afa0*/  FFMA.FTZ R35, R35, R45, R50 ;  /* 0x0000002d23237223 */ /* 0x000fe20000010032 */
[----:B------:R-:W-:Y:S01]  /*afb0*/  F2FP.F16.E4M3.UNPACK_B R42, R11 ;  /* 0x0000000bff2a723e */ /* 0x000fe200020006ff */
[----:B------:R-:W-:Y:S01]  /*afc0*/  HADD2.F32 R28, -RZ, R28.H1_H1 ;  /* 0x3000001cff1c7230 */ /* 0x000fe20000004100 */
[----:B------:R-:W-:Y:S01]  /*afd0*/  F2FP.F16.E4M3.UNPACK_B R40, R8 ;  /* 0x00000008ff28723e */ /* 0x000fe200020006ff */
[C---:B------:R-:W-:Y:S01]  /*afe0*/  FMUL.FTZ R45, R31.reuse, R43 ;  /* 0x0000002b1f2d7220 */ /* 0x040fe20000410000 */
[----:B------:R-:W-:Y:S01]  /*aff0*/  FMUL.FTZ R8, R31, R41 ;  /* 0x000000291f087220 */ /* 0x000fe20000410000 */
[----:B------:R-:W-:Y:S02]  /*b000*/  HADD2.F32 R31, -RZ, R42.H0_H0 ;  /* 0x2000002aff1f7230 */ /* 0x000fe40000004100 */
[----:B------:R-:W-:Y:S01]  /*b010*/  FFMA.FTZ R39, R39, R44, R47 ;  /* 0x0000002c27277223 */ /* 0x000fe2000001002f */
[----:B------:R-:W-:-:S02]  /*b020*/  HADD2.F32 R11, -RZ, R21.H0_H0 ;  /* 0x20000015ff0b7230 */ /* 0x000fc40000004100 */
[C---:B------:R-:W-:Y:S01]  /*b030*/  FFMA.FTZ R46, R28.reuse, R41, -R45 ;  /* 0x000000291c2e7223 */ /* 0x040fe2000001082d */
[----:B------:R-:W-:Y:S01]  /*b040*/  FFMA.FTZ R48, R28, R43, R8 ;  /* 0x0000002b1c307223 */ /* 0x000fe20000010008 */
[----:B------:R-:W-:Y:S02]  /*b050*/  HADD2.F32 R28, -RZ, R40.H0_H0 ;  /* 0x20000028ff1c7230 */ /* 0x000fe40000004100 */
[----:B------:R-:W-:Y:S02]  /*b060*/  HADD2.F32 R8, -RZ, R10.H0_H0 ;  /* 0x2000000aff087230 */ /* 0x000fe40000004100 */
[C---:B------:R-:W-:Y:S01]  /*b070*/  FMUL.FTZ R41, R11.reuse, R31 ;  /* 0x0000001f0b297220 */ /* 0x040fe20000410000 */
[----:B------:R-:W-:Y:S02]  /*b080*/  HADD2.F32 R42, -RZ, R42.H1_H1 ;  /* 0x3000002aff2a7230 */ /* 0x000fe40000004100 */
[----:B------:R-:W-:Y:S01]  /*b090*/  FMUL.FTZ R11, R11, R28 ;  /* 0x0000001c0b0b7220 */ /* 0x000fe20000410000 */
[----:B------:R-:W-:-:S02]  /*b0a0*/  HADD2.F32 R21, -RZ, R21.H1_H1 ;  /* 0x30000015ff157230 */ /* 0x000fc40000004100 */
[C---:B------:R-:W-:Y:S01]  /*b0b0*/  FFMA.FTZ R43, R8.reuse, R28, -R41 ;  /* 0x0000001c082b7223 */ /* 0x040fe20000010829 */
[----:B------:R-:W-:Y:S01]  /*b0c0*/  HADD2.F32 R40, -RZ, R40.H1_H1 ;  /* 0x30000028ff287230 */ /* 0x000fe20000004100 */
[----:B------:R-:W-:Y:S01]  /*b0d0*/  F2FP.F16.E4M3.UNPACK_B R28, R4.H1 ;  /* 0x00000004ff1c723e */ /* 0x000fe200030006ff */
[----:B------:R-:W-:Y:S02]  /*b0e0*/  HADD2.F32 R10, -RZ, R10.H1_H1 ;  /* 0x3000000aff0a7230 */ /* 0x000fe40000004100 */
[C---:B------:R-:W-:Y:S01]  /*b0f0*/  FMUL.FTZ R41, R21.reuse, R42 ;  /* 0x0000002a15297220 */ /* 0x040fe20000410000 */
[----:B------:R-:W-:Y:S01]  /*b100*/  FFMA.FTZ R44, R8, R31, R11 ;  /* 0x0000001f082c7223 */ /* 0x000fe2000001000b */
[-C--:B------:R-:W-:Y:S01]  /*b110*/  F2FP.F16.E4M3.UNPACK_B R8, R3.reuse.H1 ;  /* 0x00000003ff08723e */ /* 0x080fe200030006ff */
[-C--:B------:R-:W-:Y:S01]  /*b120*/  FMUL.FTZ R21, R21, R40.reuse ;  /* 0x0000002815157220 */ /* 0x080fe20000410000 */
[----:B------:R-:W-:Y:S01]  /*b130*/  FFMA.FTZ R40, R10, R40, -R41 ;  /* 0x000000280a287223 */ /* 0x000fe20000010829 */
[----:B------:R-:W-:Y:S01]  /*b140*/  HADD2.F32 R31, -RZ, R28.H0_H0 ;  /* 0x2000001cff1f7230 */ /* 0x000fe20000004100 */
[----:B------:R-:W-:Y:S01]  /*b150*/  F2FP.F16.E4M3.UNPACK_B R3, R3 ;  /* 0x00000003ff03723e */ /* 0x000fe200020006ff */
[----:B------:R-:W-:-:S02]  /*b160*/  HADD2.F32 R11, -RZ, R26.H0_H0 ;  /* 0x2000001aff0b7230 */ /* 0x000fc40000004100 */
[----:B------:R-:W-:Y:S01]  /*b170*/  FFMA.FTZ R45, R10, R42, R21 ;  /* 0x0000002a0a2d7223 */ /* 0x000fe20000010015 */
[--C-:B------:R-:W-:Y:S02]  /*b180*/  HADD2.F32 R10, -RZ, R8.reuse.H0_H0 ;  /* 0x20000008ff0a7230 */ /* 0x100fe40000004100 */
[----:B------:R-:W-:Y:S02]  /*b190*/  HADD2.F32 R21, -RZ, R8.H1_H1 ;  /* 0x30000008ff157230 */ /* 0x000fe40000004100 */
[C---:B------:R-:W-:Y:S01]  /*b1a0*/  FMUL.FTZ R47, R11.reuse, R31 ;  /* 0x0000001f0b2f7220 */ /* 0x040fe20000410000 */
[----:B------:R-:W-:Y:S02]  /*b1b0*/  HADD2.F32 R8, -RZ, R14.H0_H0 ;  /* 0x2000000eff087230 */ /* 0x000fe40000004100 */
[----:B------:R-:W-:Y:S01]  /*b1c0*/  FMUL.FTZ R11, R11, R10 ;  /* 0x0000000a0b0b7220 */ /* 0x000fe20000410000 */
[----:B------:R-:W-:Y:S02]  /*b1d0*/  HADD2.F32 R41, -RZ, R28.H1_H1 ;  /* 0x3000001cff297230 */ /* 0x000fe40000004100 */
[----:B------:R-:W-:-:S02]  /*b1e0*/  HADD2.F32 R26, -RZ, R26.H1_H1 ;  /* 0x3000001aff1a7230 */ /* 0x000fc40000004100 */
[C---:B------:R-:W-:Y:S01]  /*b1f0*/  FFMA.FTZ R31, R8.reuse, R31, R11 ;  /* 0x0000001f081f7223 */ /* 0x040fe2000001000b */
[----:B------:R-:W-:Y:S01]  /*b200*/  HADD2.F32 R14, -RZ, R14.H1_H1 ;  /* 0x3000000eff0e7230 */ /* 0x000fe20000004100 */
[----:B------:R-:W-:Y:S01]  /*b210*/  F2FP.F16.E4M3.UNPACK_B R11, R4 ;  /* 0x00000004ff0b723e */ /* 0x000fe200020006ff */
[----:B------:R-:W-:Y:S01]  /*b220*/  FFMA.FTZ R47, R8, R10, -R47 ;  /* 0x0000000a082f7223 */ /* 0x000fe2000001082f */
[C---:B------:R-:W-:Y:S01]  /*b230*/  FMUL.FTZ R49, R26.reuse, R41 ;  /* 0x000000291a317220 */ /* 0x040fe20000410000 */
[-C--:B------:R-:W-:Y:S01]  /*b240*/  FMUL.FTZ R26, R26, R21.reuse ;  /* 0x000000151a1a7220 */ /* 0x080fe20000410000 */
[----:B------:R-:W-:Y:S02]  /*b250*/  HADD2.F32 R8, -RZ, R3.H0_H0 ;  /* 0x20000003ff087230 */ /* 0x000fe40000004100 */
[C---:B------:R-:W-:Y:S01]  /*b260*/  FFMA.FTZ R42, R14.reuse, R21, -R49 ;  /* 0x000000150e2a7223 */ /* 0x040fe20000010831 */
[----:B------:R-:W-:Y:S01]  /*b270*/  FFMA.FTZ R50, R14, R41, R26 ;  /* 0x000000290e327223 */ /* 0x000fe2000001001a */
[----:B------:R-:W-:-:S02]  /*b280*/  HADD2.F32 R14, -RZ, R11.H0_H0 ;  /* 0x2000000bff0e7230 */ /* 0x000fc40000004100 */
[----:B------:R-:W-:Y:S01]  /*b290*/  HADD2.F32 R4, -RZ, R7.H0_H0 ;  /* 0x20000007ff047230 */ /* 0x000fe20000004100 */
[----:B------:R-:W-:Y:S01]  /*b2a0*/  F2FP.SATFINITE.E4M3.F32.PACK_AB_MERGE_C R42, R42, R47, RZ ;  /* 0x0000002f2a2a723e */ /* 0x000fe200048070ff */
[----:B------:R-:W-:Y:S01]  /*b2b0*/  HADD2.F32 R26, -RZ, R11.H1_H1 ;  /* 0x3000000bff1a7230 */ /* 0x000fe20000004100 */
[----:B------:R-:W-:Y:S01]  /*b2c0*/  F2FP.SATFINITE.E4M3.F32.PACK_AB_MERGE_C R31, R50, R31, RZ ;  /* 0x0000001f321f723e */ /* 0x000fe200048070ff */
[----:B------:R-:W-:Y:S02]  /*b2d0*/  HADD2.F32 R7, -RZ, R7.H1_H1 ;  /* 0x30000007ff077230 */ /* 0x000fe40000004100 */
[C---:B------:R-:W-:Y:S01]  /*b2e0*/  FMUL.FTZ R28, R4.reuse, R14 ;  /* 0x0000000e041c7220 */ /* 0x040fe20000410000 */
[----:B------:R-:W-:Y:S02]  /*b2f0*/  HADD2.F32 R10, -RZ, R3.H1_H1 ;  /* 0x30000003ff0a7230 */ /* 0x000fe40000004100 */
[----:B------:R-:W-:Y:S01]  /*b300*/  FMUL.FTZ R11, R4, R8 ;  /* 0x00000008040b7220 */ /* 0x000fe20000410000 */
[----:B------:R-:W-:-:S02]  /*b310*/  HADD2.F32 R3, -RZ, R5.H0_H0 ;  /* 0x20000005ff037230 */ /* 0x000fc40000004100 */
[C---:B------:R-:W-:Y:S01]  /*b320*/  FMUL.FTZ R4, R7.reuse, R26 ;  /* 0x0000001a07047220 */ /* 0x040fe20000410000 */
[----:B------:R-:W-:Y:S02]  /*b330*/  HADD2.F32 R5, -RZ, R5.H1_H1 ;  /* 0x30000005ff057230 */ /* 0x000fe40000004100 */
[----:B------:R-:W-:Y:S01]  /*b340*/  FMUL.FTZ R7, R7, R10 ;  /* 0x0000000a07077220 */ /* 0x000fe20000410000 */
        /* <DEDUP_REMOVED lines=18> */
.L_x_388:
[----:B------:R-:W-:Y:S05]  /*b470*/  BSYNC B0 ;  /* 0x0000000000007941 */ /* 0x000fea0003800000 */
.L_x_381:
[----:B------:R-:W-:Y:S01]  /*b480*/  @!PT LDS RZ, [RZ] ;  /* 0x00000000fffff984 */ /* 0x000fe20000000800 */
[----:B------:R-:W-:Y:S01]  /*b490*/  @!PT LDS RZ, [RZ] ;  /* 0x00000000fffff984 */ /* 0x000fe20000000800 */
[----:B------:R-:W-:Y:S01]  /*b4a0*/  @!PT LDS RZ, [RZ] ;  /* 0x00000000fffff984 */ /* 0x000fe20000000800 */
[----:B------:R-:W-:Y:S01]  /*b4b0*/  @!PT LDS RZ, [RZ] ;  /* 0x00000000fffff984 */ /* 0x000fe20000000800 */
[----:B------:R1:W-:Y:S06]  /*b4c0*/  MEMBAR.ALL.CTA ;  /* 0x0000000000007992 */ /* 0x0003ec0000008000 */
[----:B-1----:R-:W1:Y:S01]  /*b4d0*/  FENCE.VIEW.ASYNC.S ;  /* 0x00000000000073c6 */ /* 0x002e620000000000 */
[----:B------:R-:W-:Y:S05]  /*b4e0*/  WARPSYNC.ALL ;  /* 0x0000000000007948 */ /* 0x000fea0003800000 */
[----:B-1----:R-:W-:Y:S06]  /*b4f0*/  BAR.SYNC.DEFER_BLOCKING 0xd, 0x180 ;  /* 0x0346000000007b1d */ /* 0x002fec0000010000 */
.L_x_378:
[----:B------:R-:W-:-:S13]  /*b500*/  ISETP.NE.AND P0, PT, R155, 0x3, PT ;  /* 0x000000039b00780c */ /* 0x000fda0003f05270 */
[----:B------:R-:W-:Y:S05]  /*b510*/  @!P0 BRA `(.L_x_400) ;  /* 0x0000000000048947 */ /* 0x000fea0003800000 */
[----:B------:R-:W-:Y:S01]  /*b520*/  BPT.TRAP 0x1 ;  /* 0x000000040000795c */ /* 0x000fe20000300000 */
.L_x_400:
[----:B--23--:R-:W-:Y:S01]  /*b530*/  IMAD R0, R154, 0x8, R16 ;  /* 0x000000089a007824 */ /* 0x00cfe200078e0210 */
[----:B0----5:R-:W-:-:S04]  /*b540*/  SHF.L.U32 R7, R156, 0x1f, RZ ;  /* 0x0000001f9c077819 */ /* 0x021fc800000006ff */
[----:B------:R0:W2:Y:S01]  /*b550*/  SYNCS.PHASECHK.TRANS64.TRYWAIT P1, [R0+URZ+0x19c30], R7 ;  /* 0x019c3007000075a7 */ /* 0x0000a2000802017f */
[----:B------:R-:W-:Y:S05]  /*b560*/  @!P0 BRA `(.L_x_401) ;  /* 0x0000000000048947 */ /* 0x000fea0003800000 */
[----:B------:R-:W-:Y:S01]  /*b570*/  BPT.TRAP 0x1 ;  /* 0x000000040000795c */ /* 0x000fe20000300000 */
.L_x_401:
[----:B-1----:R-:W-:Y:S01]  /*b580*/  VIADD R3, R16, 0x13800 ;  /* 0x0001380010037836 */ /* 0x002fe20000000000 */
[----:B------:R-:W-:Y:S01]  /*b590*/  LOP3.LUT R4, R36, 0x10000, RZ, 0xfc, !PT ;  /* 0x0001000024047812 */ /* 0x000fe200078efcff */
[----:B------:R-:W-:-:S03]  /*b5a0*/  IMAD.MOV.U32 R5, RZ, RZ, -0x3ffffff0 ;  /* 0xc0000010ff057424 */ /* 0x000fc600078e00ff */
[----:B------:R-:W-:-:S04]  /*b5b0*/  SHF.R.U32.HI R3, RZ, 0x4, R3 ;  /* 0x00000004ff037819 */ /* 0x000fc80000011603 */
[----:B------:R-:W-:-:S04]  /*b5c0*/  LOP3.LUT R3, R3, 0x3fff, RZ, 0xc0, !PT ;  /* 0x00003fff03037812 */ /* 0x000fc800078ec0ff */
[----:B------:R-:W-:Y:S01]  /*b5d0*/  LOP3.LUT R15, R3, 0x10000, RZ, 0xfc, !PT ;  /* 0x00010000030f7812 */ /* 0x000fe200078efcff */
[----:B--2---:R-:W-:Y:S06]  /*b5e0*/  @P1 BRA `(.L_x_402) ;  /* 0x0000000000081947 */ /* 0x004fec0003800000 */
[----:B------:R-:W1:Y:S02]  /*b5f0*/  SYNCS.PHASECHK.TRANS64.TRYWAIT P1, [R0+URZ+0x19c30], R7 ;  /* 0x019c3007000075a7 */ /* 0x000e64000802017f */
[----:B-1----:R-:W-:Y:S05]  /*b600*/  @!P1 BRA `(.L_x_403) ;  /* 0x0000010000609947 */ /* 0x002fea0003800000 */
.L_x_402:
[----:B------:R-:W-:Y:S01]  /*b610*/  IMAD R6, R154, 0x300, R15 ;  /* 0x000003009a067824 */ /* 0x000fe200078e020f */
[----:B------:R-:W-:Y:S05]  /*b620*/  WARPSYNC.ALL ;  /* 0x0000000000007948 */ /* 0x000fea0003800000 */
[----:B01----:R-:W-:Y:S01]  /*b630*/  IMAD.MOV.U32 R7, RZ, RZ, -0x3ffffff0 ;  /* 0xc0000010ff077424 */ /* 0x003fe200078e00ff */
[C---:B------:R-:W-:Y:S01]  /*b640*/  R2UR UR4, R4.reuse ;  /* 0x00000000040472ca */ /* 0x040fe200000e0000 */
[----:B------:R-:W-:Y:S01]  /*b650*/  WARPGROUP.ARRIVE ;  /* 0x00000000000079c5 */ /* 0x000fe20000000000 */
[----:B------:R-:W-:Y:S01]  /*b660*/  R2UR UR5, R5 ;  /* 0x00000000050572ca */ /* 0x000fe200000e0000 */
[----:B------:R-:W-:Y:S01]  /*b670*/  VIADD R10, R4, 0x180 ;  /* 0x00000180040a7836 */ /* 0x000fe20000000000 */
[C---:B------:R-:W-:Y:S01]  /*b680*/  R2UR UR6, R6.reuse ;  /* 0x00000000060672ca */ /* 0x040fe200000e0000 */
[----:B------:R-:W-:Y:S01]  /*b690*/  IMAD.MOV.U32 R11, RZ, RZ, -0x3ffffff0 ;  /* 0xc0000010ff0b7424 */ /* 0x000fe200078e00ff */
[----:B------:R-:W-:Y:S01]  /*b6a0*/  R2UR UR7, R7 ;  /* 0x00000000070772ca */ /* 0x000fe200000e0000 */
[----:B------:R-:W-:Y:S01]  /*b6b0*/  VIADD R8, R6, 0x100 ;  /* 0x0000010006087836 */ /* 0x000fe20000000000 */
[----:B------:R-:W-:-:S02]  /*b6c0*/  P2R R90, PR, RZ, 0x1 ;  /* 0x00000001ff5a7803 */ /* 0x000fc40000000000 */
[----:B------:R0:W-:Y:S04]  /*b6d0*/  STL.64 [R1], R10 ;  /* 0x0000000a01007387 */ /* 0x0001e80000100a00 */
[----:B------:R-:W2:Y:S05]  /*b6e0*/  LDL R91, [R1+0x30] ;  /* 0x00003000015b7983 */ /* 0x000eaa0000100800 */
[----:B------:R-:W-:Y:S01]  /*b6f0*/  QGMMA.64x128x32.F32.E4M3.E4M3 R24, gdesc[UR4], RZ, !UPT, gsb0 ;  /* 0x01e00000041879f3 */ /* 0x000fe2000c0008ff */
[----:B------:R-:W-:-:S02]  /*b700*/  MOV R9, 0xc0000010 ;  /* 0xc000001000097802 */ /* 0x000fc40000000f00 */
[----:B------:R-:W-:Y:S02]  /*b710*/  R2UR UR4, R10 ;  /* 0x000000000a0472ca */ /* 0x000fe400000e0000 */
[----:B------:R-:W-:Y:S02]  /*b720*/  R2UR UR5, R11 ;  /* 0x000000000b0572ca */ /* 0x000fe400000e0000 */
[----:B------:R-:W-:Y:S02]  /*b730*/  R2UR UR6, R8 ;  /* 0x00000000080672ca */ /* 0x000fe400000e0000 */
[----:B------:R-:W-:Y:S01]  /*b740*/  R2UR UR7, R9 ;  /* 0x00000000090772ca */ /* 0x000fe200000e0000 */
[----:B----4-:R-:W-:Y:S02]  /*b750*/  VIADD R20, R4, 0x300 ;  /* 0x0000030004147836 */ /* 0x010fe40000000000 */
[----:B------:R-:W-:Y:S02]  /*b760*/  VIADD R6, R6, 0x200 ;  /* 0x0000020006067836 */ /* 0x000fe40000000000 */
[----:B------:R-:W-:-:S02]  /*b770*/  IMAD.MOV.U32 R21, RZ, RZ, -0x3ffffff0 ;  /* 0xc0000010ff157424 */ /* 0x000fc400078e00ff */
[----:B------:R-:W-:Y:S01]  /*b780*/  IMAD.MOV.U32 R7, RZ, RZ, -0x3ffffff0 ;  /* 0xc0000010ff077424 */ /* 0x000fe200078e00ff */
[----:B------:R-:W-:Y:S02]  /*b790*/  WARPGROUP.DEPBAR.LE gsb0, 0x0 ;  /* 0x00008000000079c5 */ /* 0x000fe40000010000 */
[----:B------:R-:W-:-:S06]  /*b7a0*/  WARPGROUP.ARRIVE ;  /* 0x00000000000079c5 */ /* 0x000fcc0000000000 */
[----:B------:R-:W-:Y:S01]  /*b7b0*/  QGMMA.64x128x32.F32.E4M3.E4M3 R24, gdesc[UR4], R24, gsb0 ;  /* 0x01e00000041879f3 */ /* 0x000fe20008000818 */
[----:B------:R-:W-:Y:S02]  /*b7c0*/  R2UR UR4, R20 ;  /* 0x00000000140472ca */ /* 0x000fe400000e0000 */
[----:B------:R-:W-:Y:S02]  /*b7d0*/  R2UR UR5, R21 ;  /* 0x00000000150572ca */ /* 0x000fe400000e0000 */
[----:B------:R-:W-:Y:S02]  /*b7e0*/  R2UR UR6, R6 ;  /* 0x00000000060672ca */ /* 0x000fe400000e0000 */
[----:B------:R-:W-:Y:S01]  /*b7f0*/  R2UR UR7, R7 ;  /* 0x00000000070772ca */ /* 0x000fe200000e0000 */
[----:B------:R-:W-:Y:S02]  /*b800*/  WARPGROUP.DEPBAR.LE gsb0, 0x0 ;  /* 0x00008000000079c5 */ /* 0x000fe40000010000 */
[----:B------:R-:W-:-:S10]  /*b810*/  WARPGROUP.ARRIVE ;  /* 0x00000000000079c5 */ /* 0x000fd40000000000 */
[----:B------:R-:W-:Y:S01]  /*b820*/  QGMMA.64x128x32.F32.E4M3.E4M3 R24, gdesc[UR4], R24, gsb0 ;  /* 0x01e00000041879f3 */ /* 0x000fe20008000818 */
[----:B------:R-:W-:Y:S01]  /*b830*/  ULDC UR4, c[0x0][0x988] ;  /* 0x0002620000047ab9 */ /* 0x000fe20000000800 */
[----:B--2---:R-:W-:Y:S01]  /*b840*/  IADD3 R89, R89, 0x80, -R91 ;  /* 0x0000008059597810 */ /* 0x004fe20007ffe85b */
[----:B------:R-:W-:Y:S02]  /*b850*/  WARPGROUP.DEPBAR.LE gsb0, 0x0 ;  /* 0x00008000000079c5 */ /* 0x000fe40000010000 */
[C---:B------:R-:W-:Y:S01]  /*b860*/  FMUL.FTZ R3, R2.reuse, R24 ;  /* 0x0000001802037220 */ /* 0x040fe20000410000 */
[C---:B------:R-:W-:Y:S01]  /*b870*/  FMUL.FTZ R7, R2.reuse, R25 ;  /* 0x0000001902077220 */ /* 0x040fe20000410000 */
[C---:B------:R-:W-:Y:S01]  /*b880*/  FMUL.FTZ R6, R2.reuse, R26 ;  /* 0x0000001a02067220 */ /* 0x040fe20000410000 */
[C---:B------:R-:W-:Y:S01]  /*b890*/  FMUL.FTZ R24, R2.reuse, R33 ;  /* 0x0000002102187220 */ /* 0x040fe20000410000 */
[C---:B------:R-:W-:Y:S01]  /*b8a0*/  FMUL.FTZ R9, R2.reuse, R28 ;  /* 0x0000001c02097220 */ /* 0x040fe20000410000 */
[C---:B------:R-:W-:Y:S01]  /*b8b0*/  FMUL.FTZ R12, R2.reuse, R31 ;  /* 0x0000001f020c7220 */ /* 0x040fe20000410000 */
[----:B------:R-:W1:Y:S01]  /*b8c0*/  MUFU.TANH R3, R3 ;  /* 0x0000000300037308 */ /* 0x000e620000002400 */
[C---:B------:R-:W-:Y:S01]  /*b8d0*/  FMUL.FTZ R26, R2.reuse, R36 ;  /* 0x00000024021a7220 */ /* 0x040fe20000410000 */
[C---:B0-----:R-:W-:Y:S01]  /*b8e0*/  FMUL.FTZ R11, R2.reuse, R29 ;  /* 0x0000001d020b7220 */ /* 0x041fe20000410000 */
[----:B------:R-:W-:-:S05]  /*b8f0*/  FMUL.FTZ R25, R2, R35 ;  /* 0x0000002302197220 */ /* 0x000fca0000410000 */
[----:B------:R-:W0:Y:S01]  /*b900*/  MUFU.TANH R7, R7 ;  /* 0x0000000700077308 */ /* 0x000e220000002400 */
[C---:B------:R-:W-:Y:S01]  /*b910*/  FMUL.FTZ R13, R2.reuse, R32 ;  /* 0x00000020020d7220 */ /* 0x040fe20000410000 */
[C---:B------:R-:W-:Y:S01]  /*b920*/  FMUL.FTZ R35, R2.reuse, R46 ;  /* 0x0000002e02237220 */ /* 0x040fe20000410000 */
[----:B------:R-:W-:-:S05]  /*b930*/  FMUL.FTZ R46, R2, R56 ;  /* 0x00000038022e7220 */ /* 0x000fca0000410000 */
[----:B------:R-:W2:Y:S01]  /*b940*/  MUFU.TANH R6, R6 ;  /* 0x0000000600067308 */ /* 0x000ea20000002400 */
[----:B------:R-:W-:Y:S01]  /*b950*/  FMUL.FTZ R8, R2, R27 ;  /* 0x0000001b02087220 */ /* 0x000fe20000410000 */
[----:B------:R-:W-:-:S06]  /*b960*/  IMAD R56, R88, -0x80, R89 ;  /* 0xffffff8058387824 */ /* 0x000fcc00078e0259 */
[----:B------:R-:W3:Y:S01]  /*b970*/  MUFU.TANH R24, R24 ;  /* 0x0000001800187308 */ /* 0x000ee20000002400 */
[----:B------:R-:W-:-:S07]  /*b980*/  FMUL.FTZ R14, R2, R34 ;  /* 0x00000022020e7220 */ /* 0x000fce0000410000 */
[----:B------:R-:W4:Y:S08]  /*b990*/  MUFU.TANH R9, R9 ;  /* 0x0000000900097308 */ /* 0x000f300000002400 */
[----:B------:R-:W5:Y:S01]  /*b9a0*/  MUFU.TANH R12, R12 ;  /* 0x0000000c000c7308 */ /* 0x000f620000002400 */
[----:B------:R-:W-:Y:S01]  /*b9b0*/  FMUL.FTZ R28, R2, R37 ;  /* 0x00000025021c7220 */ /* 0x000fe20000410000 */
[----:B------:R-:W-:-:S06]  /*b9c0*/  ISETP.GT.AND P1, PT, R56, RZ, PT ;  /* 0x000000ff3800720c */ /* 0x000fcc0003f24270 */
[----:B------:R-:W5:Y:S01]  /*b9d0*/  MUFU.TANH R26, R26 ;  /* 0x0000001a001a7308 */ /* 0x000f620000002400 */
[----:B------:R-:W-:-:S07]  /*b9e0*/  ISETP.GT.AND P2, PT, R56, 0x1, PT ;  /* 0x000000013800780c */ /* 0x000fce0003f44270 */
[----:B------:R-:W5:Y:S01]  /*b9f0*/  MUFU.TANH R11, R11 ;  /* 0x0000000b000b7308 */ /* 0x000f620000002400 */
[C---:B------:R-:W-:Y:S01]  /*ba00*/  FMUL.FTZ R10, R2.reuse, R30 ;  /* 0x0000001e020a7220 */ /* 0x040fe20000410000 */
[C---:B------:R-:W-:Y:S01]  /*ba10*/  FMUL.FTZ R27, R2.reuse, R38 ;  /* 0x00000026021b7220 */ /* 0x040fe20000410000 */
[----:B------:R-:W-:Y:S01]  /*ba20*/  FMUL.FTZ R30, R2, R40 ;  /* 0x00000028021e7220 */ /* 0x000fe20000410000 */
[----:B------:R-:W-:-:S04]  /*ba30*/  ISETP.GT.AND P3, PT, R56, 0x11, PT ;  /* 0x000000113800780c */ /* 0x000fc80003f64270 */
[----:B------:R-:W5:Y:S01]  /*ba40*/  MUFU.TANH R13, R13 ;  /* 0x0000000d000d7308 */ /* 0x000f620000002400 */
[C---:B------:R-:W-:Y:S01]  /*ba50*/  FMUL.FTZ R38, R2.reuse, R48 ;  /* 0x0000003002267220 */ /* 0x040fe20000410000 */
[----:B------:R-:W-:Y:S01]  /*ba60*/  FMUL.FTZ R40, R2, R49 ;  /* 0x0000003102287220 */ /* 0x000fe20000410000 */
[----:B------:R-:W-:Y:S01]  /*ba70*/  ISETP.GT.AND P6, PT, R56, 0x8, PT ;  /* 0x000000083800780c */ /* 0x000fe20003fc4270 */
[----:B------:R-:W-:Y:S01]  /*ba80*/  FMUL.FTZ R34, R2, R44 ;  /* 0x0000002c02227220 */ /* 0x000fe20000410000 */
[----:B-1----:R-:W-:-:S03]  /*ba90*/  FSEL R3, R3, -INF , P1 ;  /* 0xff80000003037808 */ /* 0x002fc60000800000 */
[----:B------:R-:W1:Y:S01]  /*baa0*/  MUFU.TANH R8, R8 ;  /* 0x0000000800087308 */ /* 0x000e620000002400 */
[----:B0-----:R-:W-:Y:S01]  /*bab0*/  FSEL R7, R7, -INF , P2 ;  /* 0xff80000007077808 */ /* 0x001fe20001000000 */
[C---:B------:R-:W-:Y:S01]  /*bac0*/  FMUL.FTZ R48, R2.reuse, R57 ;  /* 0x0000003902307220 */ /* 0x040fe20000410000 */
[----:B------:R-:W-:Y:S01]  /*bad0*/  FMUL.FTZ R49, R2, R59 ;  /* 0x0000003b02317220 */ /* 0x000fe20000410000 */
[----:B------:R-:W-:Y:S01]  /*bae0*/  ISETP.GT.AND P5, PT, R56, 0x9, PT ;  /* 0x000000093800780c */ /* 0x000fe20003fa4270 */
[C---:B------:R-:W-:Y:S01]  /*baf0*/  FMUL.FTZ R44, R2.reuse, R53 ;  /* 0x00000035022c7220 */ /* 0x040fe20000410000 */
[----:B------:R-:W-:Y:S02]  /*bb00*/  FMUL.FTZ R59, R2, R67 ;  /* 0x00000043023b7220 */ /* 0x000fe40000410000 */
[----:B------:R-:W0:Y:S01]  /*bb10*/  MUFU.TANH R14, R14 ;  /* 0x0000000e000e7308 */ /* 0x000e220000002400 */
[----:B--2---:R-:W-:Y:S01]  /*bb20*/  FSEL R57, R6, -INF , P1 ;  /* 0xff80000006397808 */ /* 0x004fe20000800000 */
[----:B------:R-:W-:Y:S01]  /*bb30*/  FMUL.FTZ R53, R2, R63 ;  /* 0x0000003f02357220 */ /* 0x000fe20000410000 */
[----:B------:R-:W-:-:S02]  /*bb40*/  ISETP.GT.AND P1, PT, R56, 0x18, PT ;  /* 0x000000183800780c */ /* 0x000fc40003f24270 */
[----:B---3--:R-:W-:-:S03]  /*bb50*/  FSEL R67, R24, -INF , P3 ;  /* 0xff80000018437808 */ /* 0x008fc60001800000 */
[----:B------:R-:W2:Y:S01]  /*bb60*/  MUFU.TANH R28, R28 ;  /* 0x0000001c001c7308 */ /* 0x000ea20000002400 */
[----:B----4-:R-:W-:Y:S02]  /*bb70*/  FSEL R63, R9, -INF , P6 ;  /* 0xff800000093f7808 */ /* 0x010fe40003000000 */
[----:B------:R-:W-:Y:S02]  /*bb80*/  FMNMX.FTZ R24, R3, R7, !PT ;  /* 0x0000000703187209 */ /* 0x000fe40007810000 */
[----:B-----5:R-:W-:Y:S01]  /*bb90*/  FSEL R9, R12, -INF , P5 ;  /* 0xff8000000c097808 */ /* 0x020fe20002800000 */
[----:B------:R-:W-:Y:S01]  /*bba0*/  FMUL.FTZ R12, R2, R69 ;  /* 0x00000045020c7220 */ /* 0x000fe20000410000 */
[----:B------:R-:W-:Y:S01]  /*bbb0*/  FSEL R69, R26, -INF , P1 ;  /* 0xff8000001a457808 */ /* 0x000fe20000800000 */
[----:B------:R-:W3:Y:S01]  /*bbc0*/  MUFU.TANH R10, R10 ;  /* 0x0000000a000a7308 */ /* 0x000ee20000002400 */
[----:B------:R-:W-:Y:S01]  /*bbd0*/  ISETP.GT.AND P4, PT, R56, 0x10, PT ;  /* 0x000000103800780c */ /* 0x000fe20003f84270 */
[----:B------:R-:W-:Y:S01]  /*bbe0*/  FMUL.FTZ R32, R2, R41 ;  /* 0x0000002902207220 */ /* 0x000fe20000410000 */
[----:B------:R-:W-:-:S02]  /*bbf0*/  FSEL R11, R11, -INF , P5 ;  /* 0xff8000000b0b7808 */ /* 0x000fc40002800000 */
[----:B------:R-:W-:Y:S02]  /*bc00*/  FMNMX.FTZ R26, R63, R24, !PT ;  /* 0x000000183f1a7209 */ /* 0x000fe40007810000 */
[----:B------:R-:W-:Y:S01]  /*bc10*/  FSEL R13, R13, -INF , P4 ;  /* 0xff8000000d0d7808 */ /* 0x000fe20002000000 */
[----:B------:R-:W4:Y:S01]  /*bc20*/  MUFU.TANH R30, R30 ;  /* 0x0000001e001e7308 */ /* 0x000f220000002400 */
[----:B------:R-:W-:Y:S01]  /*bc30*/  FMNMX.FTZ R26, R11, R26, !PT ;  /* 0x0000001a0b1a7209 */ /* 0x000fe20007810000 */
[----:B------:R-:W-:Y:S01]  /*bc40*/  FMUL.FTZ R37, R2, R47 ;  /* 0x0000002f02257220 */ /* 0x000fe20000410000 */
[----:B-1----:R-:W-:Y:S01]  /*bc50*/  FSEL R8, R8, -INF , P2 ;  /* 0xff80000008087808 */ /* 0x002fe20001000000 */
[----:B------:R-:W-:Y:S01]  /*bc60*/  FMUL.FTZ R47, R2, R58 ;  /* 0x0000003a022f7220 */ /* 0x000fe20000410000 */
[----:B------:R-:W-:Y:S01]  /*bc70*/  ISETP.GT.AND P2, PT, R56, 0x19, PT ;  /* 0x000000193800780c */ /* 0x000fe20003f44270 */
[C---:B------:R-:W-:Y:S01]  /*bc80*/  FMUL.FTZ R58, R2.reuse, R65 ;  /* 0x00000041023a7220 */ /* 0x040fe20000410000 */
[----:B------:R-:W-:Y:S01]  /*bc90*/  FMNMX.FTZ R26, R13, R26, !PT ;  /* 0x0000001a0d1a7209 */ /* 0x000fe20007810000 */
[----:B------:R-:W1:Y:S01]  /*bca0*/  MUFU.TANH R32, R32 ;  /* 0x0000002000207308 */ /* 0x000e620000002400 */
[----:B------:R-:W-:Y:S01]  /*bcb0*/  FMUL.FTZ R36, R2, R45 ;  /* 0x0000002d02247220 */ /* 0x000fe20000410000 */
[----:B0-----:R-:W-:Y:S01]  /*bcc0*/  FSEL R65, R14, -INF , P4 ;  /* 0xff8000000e417808 */ /* 0x001fe20002000000 */
[----:B------:R-:W-:Y:S01]  /*bcd0*/  FMUL.FTZ R14, R2, R71 ;  /* 0x00000047020e7220 */ /* 0x000fe20000410000 */
[----:B--2---:R-:W-:Y:S01]  /*bce0*/  FSEL R71, R28, -INF , P2 ;  /* 0xff8000001c477808 */ /* 0x004fe20001000000 */
[C---:B------:R-:W-:Y:S01]  /*bcf0*/  FMUL.FTZ R29, R2.reuse, R39 ;  /* 0x00000027021d7220 */ /* 0x040fe20000410000 */
[----:B------:R-:W-:-:S02]  /*bd00*/  FMUL.FTZ R31, R2, R42 ;  /* 0x0000002a021f7220 */ /* 0x000fc40000410000 */
[----:B------:R-:W0:Y:S01]  /*bd10*/  MUFU.TANH R25, R25 ;  /* 0x0000001900197308 */ /* 0x000e220000002400 */
[----:B------:R-:W-:Y:S01]  /*bd20*/  FMNMX.FTZ R28, R67, R26, !PT ;  /* 0x0000001a431c7209 */ /* 0x000fe20007810000 */
[C---:B------:R-:W-:Y:S01]  /*bd30*/  FMUL.FTZ R42, R2.reuse, R52 ;  /* 0x00000034022a7220 */ /* 0x040fe20000410000 */
[----:B------:R-:W-:Y:S01]  /*bd40*/  FMUL.FTZ R52, R2, R61 ;  /* 0x0000003d02347220 */ /* 0x000fe20000410000 */
[----:B---3--:R-:W-:-:S04]  /*bd50*/  FSEL R61, R10, -INF , P6 ;  /* 0xff8000000a3d7808 */ /* 0x008fc80003000000 */
[----:B------:R-:W2:Y:S01]  /*bd60*/  MUFU.TANH R34, R34 ;  /* 0x0000002200227308 */ /* 0x000ea20000002400 */
[----:B------:R-:W-:Y:S02]  /*bd70*/  ISETP.GT.AND P6, PT, R56, 0x20, PT ;  /* 0x000000203800780c */ /* 0x000fe40003fc4270 */
[----:B------:R-:W-:-:S05]  /*bd80*/  FMNMX.FTZ R28, R69, R28, !PT ;  /* 0x0000001c451c7209 */ /* 0x000fca0007810000 */
[----:B------:R-:W3:Y:S01]  /*bd90*/  MUFU.TANH R27, R27 ;  /* 0x0000001b001b7308 */ /* 0x000ee20000002400 */
[----:B------:R-:W-:Y:S01]  /*bda0*/  FMUL.FTZ R33, R2, R43 ;  /* 0x0000002b02217220 */ /* 0x000fe20000410000 */
[----:B------:R-:W-:-:S06]  /*bdb0*/  ISETP.GT.AND P5, PT, R56, 0x21, PT ;  /* 0x000000213800780c */ /* 0x000fcc0003fa4270 */
[----:B------:R-:W5:Y:S01]  /*bdc0*/  MUFU.TANH R36, R36 ;  /* 0x0000002400247308 */ /* 0x000f620000002400 */
[----:B----4-:R-:W-:Y:S02]  /*bdd0*/  FSEL R89, R30, -INF , P6 ;  /* 0xff8000001e597808 */ /* 0x010fe40003000000 */
[----:B------:R-:W-:-:S05]  /*bde0*/  FMNMX.FTZ R28, R71, R28, !PT ;  /* 0x0000001c471c7209 */ /* 0x000fca0007810000 */
[----:B------:R-:W4:Y:S01]  /*bdf0*/  MUFU.TANH R29, R29 ;  /* 0x0000001d001d7308 */ /* 0x000f220000002400 */
[----:B------:R-:W-:Y:S02]  /*be00*/  ISETP.GT.AND P4, PT, R56, 0x28, PT ;  /* 0x000000283800780c */ /* 0x000fe40003f84270 */
[----:B-1----:R-:W-:-:S05]  /*be10*/  FSEL R91, R32, -INF , P5 ;  /* 0xff800000205b7808 */ /* 0x002fca0002800000 */
[----:B------:R-:W1:Y:S01]  /*be20*/  MUFU.TANH R38, R38 ;  /* 0x0000002600267308 */ /* 0x000e620000002400 */
[----:B------:R-:W-:Y:S02]  /*be30*/  FMNMX.FTZ R28, R89, R28, !PT ;  /* 0x0000001c591c7209 */ /* 0x000fe40007810000 */
[----:B0-----:R-:W-:-:S05]  /*be40*/  FSEL R25, R25, -INF , P3 ;  /* 0xff80000019197808 */ /* 0x001fca0001800000 */
[----:B------:R-:W0:Y:S01]  /*be50*/  MUFU.TANH R31, R31 ;  /* 0x0000001f001f7308 */ /* 0x000e220000002400 */
[----:B------:R-:W-:Y:S02]  /*be60*/  ISETP.GT.AND P3, PT, R56, 0x29, PT ;  /* 0x000000293800780c */ /* 0x000fe40003f64270 */
[----:B--2---:R-:W-:-:S05]  /*be70*/  FSEL R93, R34, -INF , P4 ;  /* 0xff800000225d7808 */ /* 0x004fca0002000000 */
[----:B------:R-:W2:Y:S01]  /*be80*/  MUFU.TANH R40, R40 ;  /* 0x0000002800287308 */ /* 0x000ea20000002400 */
[----:B------:R-:W-:Y:S01]  /*be90*/  FMNMX.FTZ R28, R91, R28, !PT ;  /* 0x0000001c5b1c7209 */ /* 0x000fe20007810000 */
[----:B------:R-:W-:Y:S01]  /*bea0*/  FMUL.FTZ R39, R2, R50 ;  /* 0x0000003202277220 */ /* 0x000fe20000410000 */
[----:B---3--:R-:W-:-:S05]  /*beb0*/  FSEL R27, R27, -INF , P1 ;  /* 0xff8000001b1b7808 */ /* 0x008fca0000800000 */
[----:B------:R-:W3:Y:S01]  /*bec0*/  MUFU.TANH R33, R33 ;  /* 0x0000002100217308 */ /* 0x000ee20000002400 */
[----:B------:R-:W-:Y:S02]  /*bed0*/  ISETP.GT.AND P1, PT, R56, 0x30, PT ;  /* 0x000000303800780c */ /* 0x000fe40003f24270 */
[----:B-----5:R-:W-:-:S05]  /*bee0*/  FSEL R95, R36, -INF , P3 ;  /* 0xff800000245f7808 */ /* 0x020fca0001800000 */
[----:B------:R-:W5:Y:S01]  /*bef0*/  MUFU.TANH R42, R42 ;  /* 0x0000002a002a7308 */ /* 0x000f620000002400 */
[----:B------:R-:W-:Y:S01]  /*bf00*/  FMNMX.FTZ R28, R93, R28, !PT ;  /* 0x0000001c5d1c7209 */ /* 0x000fe20007810000 */
[----:B------:R-:W-:Y:S01]  /*bf10*/  FMUL.FTZ R115, R2, R73 ;  /* 0x0000004902737220 */ /* 0x000fe20000410000 */
[----:B----4-:R-:W-:-:S05]  /*bf20*/  FSEL R29, R29, -INF , P2 ;  /* 0xff8000001d1d7808 */ /* 0x010fca0001000000 */
[----:B------:R-:W4:Y:S01]  /*bf30*/  MUFU.TANH R35, R35 ;  /* 0x0000002300237308 */ /* 0x000f220000002400 */
[----:B------:R-:W-:Y:S01]  /*bf40*/  FMUL.FTZ R41, R2, R51 ;  /* 0x0000003302297220 */ /* 0x000fe20000410000 */
[----:B------:R-:W-:-:S06]  /*bf50*/  ISETP.GT.AND P2, PT, R56, 0x31, PT ;  /* 0x000000313800780c */ /* 0x000fcc0003f44270 */
[----:B------:R-:W4:Y:S01]  /*bf60*/  MUFU.TANH R44, R44 ;  /* 0x0000002c002c7308 */ /* 0x000f220000002400 */
[----:B-1----:R-:W-:Y:S01]  /*bf70*/  FSEL R73, R38, -INF , P1 ;  /* 0xff80000026497808 */ /* 0x002fe20000800000 */
[----:B------:R-:W-:Y:S01]  /*bf80*/  FMUL.FTZ R50, R2, R60 ;  /* 0x0000003c02327220 */ /* 0x000fe20000410000 */
[----:B------:R-:W-:-:S05]  /*bf90*/  FMNMX.FTZ R28, R95, R28, !PT ;  /* 0x0000001c5f1c7209 */ /* 0x000fca0007810000 */
[----:B------:R-:W1:Y:S01]  /*bfa0*/  MUFU.TANH R37, R37 ;  /* 0x0000002500257308 */ /* 0x000e620000002400 */
[----:B0-----:R-:W-:Y:S01]  /*bfb0*/  FSEL R31, R31, -INF , P6 ;  /* 0xff8000001f1f7808 */ /* 0x001fe20003000000 */
[----:B------:R-:W-:Y:S01]  /*bfc0*/  FMUL.FTZ R43, R2, R54 ;  /* 0x00000036022b7220 */ /* 0x000fe20000410000 */
[----:B------:R-:W-:-:S05]  /*bfd0*/  ISETP.GT.AND P6, PT, R56, 0x38, PT ;  /* 0x000000383800780c */ /* 0x000fca0003fc4270 */
[----:B------:R-:W0:Y:S01]  /*bfe0*/  MUFU.TANH R46, R46 ;  /* 0x0000002e002e7308 */ /* 0x000e220000002400 */
[----:B--2---:R-:W-:Y:S02]  /*bff0*/  FSEL R97, R40, -INF , P2 ;  /* 0xff80000028617808 */ /* 0x004fe40001000000 */
[----:B------:R-:W-:-:S05]  /*c000*/  FMNMX.FTZ R28, R73, R28, !PT ;  /* 0x0000001c491c7209 */ /* 0x000fca0007810000 */
[----:B------:R-:W2:Y:S01]  /*c010*/  MUFU.TANH R39, R39 ;  /* 0x0000002700277308 */ /* 0x000ea20000002400 */
[----:B---3--:R-:W-:Y:S01]  /*c020*/  FSEL R33, R33, -INF , P5 ;  /* 0xff80000021217808 */ /* 0x008fe20002800000 */
[C---:B------:R-:W-:Y:S01]  /*c030*/  FMUL.FTZ R129, R2.reuse, R75 ;  /* 0x0000004b02817220 */ /* 0x040fe20000410000 */
[----:B------:R-:W-:-:S05]  /*c040*/  FMUL.FTZ R45, R2, R55 ;  /* 0x00000037022d7220 */ /* 0x000fca0000410000 */
[----:B------:R-:W3:Y:S01]  /*c050*/  MUFU.TANH R48, R48 ;  /* 0x0000003000307308 */ /* 0x000ee20000002400 */
[----:B------:R-:W-:Y:S01]  /*c060*/  ISETP.GT.AND P5, PT, R56, 0x39, PT ;  /* 0x000000393800780c */ /* 0x000fe20003fa4270 */
[----:B------:R-:W-:Y:S01]  /*c070*/  FMUL.FTZ R54, R2, R64 ;  /* 0x0000004002367220 */ /* 0x000fe20000410000 */
[----:B-----5:R-:W-:Y:S02]  /*c080*/  FSEL R75, R42, -INF , P6 ;  /* 0xff8000002a4b7808 */ /* 0x020fe40003000000 */
[----:B------:R-:W-:-:S03]  /*c090*/  FMNMX.FTZ R28, R97, R28, !PT ;  /* 0x0000001c611c7209 */ /* 0x000fc60007810000 */
[----:B------:R-:W5:Y:S01]  /*c0a0*/  MUFU.TANH R41, R41 ;  /* 0x0000002900297308 */ /* 0x000f620000002400 */
[----:B----4-:R-:W-:Y:S02]  /*c0b0*/  FSEL R35, R35, -INF , P4 ;  /* 0xff80000023237808 */ /* 0x010fe40002000000 */
[----:B------:R-:W-:-:S05]  /*c0c0*/  ISETP.GT.AND P4, PT, R56, 0x40, PT ;  /* 0x000000403800780c */ /* 0x000fca0003f84270 */
[----:B------:R-:W4:Y:S01]  /*c0d0*/  MUFU.TANH R50, R50 ;  /* 0x0000003200327308 */ /* 0x000f220000002400 */
[----:B------:R-:W-:Y:S02]  /*c0e0*/  FSEL R101, R44, -INF , P5 ;  /* 0xff8000002c657808 */ /* 0x000fe40002800000 */
[----:B------:R-:W-:-:S05]  /*c0f0*/  FMNMX.FTZ R28, R75, R28, !PT ;  /* 0x0000001c4b1c7209 */ /* 0x000fca0007810000 */
[----:B------:R-:W4:Y:S01]  /*c100*/  MUFU.TANH R43, R43 ;  /* 0x0000002b002b7308 */ /* 0x000f220000002400 */
[----:B-1----:R-:W-:Y:S02]  /*c110*/  FSEL R37, R37, -INF , P3 ;  /* 0xff80000025257808 */ /* 0x002fe40001800000 */
[----:B------:R-:W-:-:S05]  /*c120*/  ISETP.GT.AND P3, PT, R56, 0x41, PT ;  /* 0x000000413800780c */ /* 0x000fca0003f64270 */
[----:B------:R-:W1:Y:S01]  /*c130*/  MUFU.TANH R52, R52 ;  /* 0x0000003400347308 */ /* 0x000e620000002400 */
[----:B0-----:R-:W-:Y:S02]  /*c140*/  FSEL R103, R46, -INF , P4 ;  /* 0xff8000002e677808 */ /* 0x001fe40002000000 */
[----:B------:R-:W-:-:S05]  /*c150*/  FMNMX.FTZ R28, R101, R28, !PT ;  /* 0x0000001c651c7209 */ /* 0x000fca0007810000 */
[----:B------:R-:W0:Y:S01]  /*c160*/  MUFU.TANH R45, R45 ;  /* 0x0000002d002d7308 */ /* 0x000e220000002400 */
[----:B------:R-:W-:Y:S01]  /*c170*/  FMUL.FTZ R68, R2, R68 ;  /* 0x0000004402447220 */ /* 0x000fe20000410000 */
[----:B--2---:R-:W-:-:S06]  /*c180*/  FSEL R39, R39, -INF , P1 ;  /* 0xff80000027277808 */ /* 0x004fcc0000800000 */
[----:B------:R-:W2:Y:S01]  /*c190*/  MUFU.TANH R54, R54 ;  /* 0x0000003600367308 */ /* 0x000ea20000002400 */
[----:B------:R-:W-:Y:S02]  /*c1a0*/  ISETP.GT.AND P1, PT, R56, 0x48, PT ;  /* 0x000000483800780c */ /* 0x000fe40003f24270 */
[----:B---3--:R-:W-:Y:S02]  /*c1b0*/  FSEL R105, R48, -INF , P3 ;  /* 0xff80000030697808 */ /* 0x008fe40001800000 */
[----:B------:R-:W-:-:S03]  /*c1c0*/  FMNMX.FTZ R28, R103, R28, !PT ;  /* 0x0000001c671c7209 */ /* 0x000fc60007810000 */
[----:B------:R-:W3:Y:S01]  /*c1d0*/  MUFU.TANH R47, R47 ;  /* 0x0000002f002f7308 */ /* 0x000ee20000002400 */
[----:B-----5:R-:W-:Y:S01]  /*c1e0*/  FSEL R41, R41, -INF , P2 ;  /* 0xff80000029297808 */ /* 0x020fe20001000000 */
[C---:B------:R-:W-:Y:S01]  /*c1f0*/  FMUL.FTZ R121, R2.reuse, R77 ;  /* 0x0000004d02797220 */ /* 0x040fe20000410000 */
[----:B------:R-:W-:-:S05]  /*c200*/  FMUL.FTZ R51, R2, R62 ;  /* 0x0000003e02337220 */ /* 0x000fca0000410000 */
[----:B------:R-:W5:Y:S01]  /*c210*/  MUFU.TANH R58, R58 ;  /* 0x0000003a003a7308 */ /* 0x000f620000002400 */
[----:B------:R-:W-:Y:S01]  /*c220*/  ISETP.GT.AND P2, PT, R56, 0x49, PT ;  /* 0x000000493800780c */ /* 0x000fe20003f44270 */
[----:B------:R-:W-:Y:S01]  /*c230*/  FMUL.FTZ R24, R2, R72 ;  /* 0x0000004802187220 */ /* 0x000fe20000410000 */
[----:B----4-:R-:W-:Y:S02]  /*c240*/  FSEL R77, R50, -INF , P1 ;  /* 0xff800000324d7808 */ /* 0x010fe40000800000 */
[----:B------:R-:W-:-:S03]  /*c250*/  FMNMX.FTZ R28, R105, R28, !PT ;  /* 0x0000001c691c7209 */ /* 0x000fc60007810000 */
[----:B------:R-:W4:Y:S01]  /*c260*/  MUFU.TANH R49, R49 ;  /* 0x0000003100317308 */ /* 0x000f220000002400 */
[----:B------:R-:W-:Y:S01]  /*c270*/  FSEL R43, R43, -INF , P6 ;  /* 0xff8000002b2b7808 */ /* 0x000fe20003000000 */
[----:B------:R-:W-:Y:S01]  /*c280*/  FMUL.FTZ R55, R2, R66 ;  /* 0x0000004202377220 */ /* 0x000fe20000410000 */
[----:B------:R-:W-:-:S05]  /*c290*/  ISETP.GT.AND P6, PT, R56, 0x50, PT ;  /* 0x000000503800780c */ /* 0x000fca0003fc4270 */
[----:B------:R-:W4:Y:S01]  /*c2a0*/  MUFU.TANH R6, R68 ;  /* 0x0000004400067308 */ /* 0x000f220000002400 */
[----:B-1----:R-:W-:Y:S02]  /*c2b0*/  FSEL R107, R52, -INF , P2 ;  /* 0xff800000346b7808 */ /* 0x002fe40001000000 */
        /* <DEDUP_REMOVED lines=9> */
[----:B---3--:R-:W-:Y:S02]  /*c350*/  FSEL R47, R47, -INF , P4 ;  /* 0xff8000002f2f7808 */ /* 0x008fe40002000000 */
[----:B------:R-:W-:-:S05]  /*c360*/  ISETP.GT.AND P4, PT, R56, 0x58, PT ;  /* 0x000000583800780c */ /* 0x000fca0003f84270 */
[----:B------:R-:W3:Y:S01]  /*c370*/  MUFU.TANH R24, R24 ;  /* 0x0000001800187308 */ /* 0x000ee20000002400 */
[----:B-----5:R-:W-:Y:S02]  /*c380*/  FSEL R111, R58, -INF , P5 ;  /* 0xff8000003a6f7808 */ /* 0x020fe40002800000 */
[----:B------:R-:W-:Y:S01]  /*c390*/  FMNMX.FTZ R30, R109, R28, !PT ;  /* 0x0000001c6d1e7209 */ /* 0x000fe20007810000 */
[----:B------:R-:W-:-:S04]  /*c3a0*/  FMUL.FTZ R70, R2, R70 ;  /* 0x0000004602467220 */ /* 0x000fc80000410000 */
[----:B------:R-:W5:Y:S01]  /*c3b0*/  MUFU.TANH R55, R55 ;  /* 0x0000003700377308 */ /* 0x000f620000002400 */
[----:B----4-:R-:W-:Y:S01]  /*c3c0*/  FSEL R49, R49, -INF , P3 ;  /* 0xff80000031317808 */ /* 0x010fe20001800000 */
[----:B------:R-:W-:Y:S01]  /*c3d0*/  FMUL.FTZ R28, R2, R81 ;  /* 0x00000051021c7220 */ /* 0x000fe20000410000 */
[----:B------:R-:W-:-:S05]  /*c3e0*/  ISETP.GT.AND P3, PT, R56, 0x59, PT ;  /* 0x000000593800780c */ /* 0x000fca0003f64270 */
[----:B------:R-:W4:Y:S01]  /*c3f0*/  MUFU.TANH R115, R115 ;  /* 0x0000007300737308 */ /* 0x000f220000002400 */
[----:B------:R-:W-:Y:S01]  /*c400*/  FSEL R81, R6, -INF , P4 ;  /* 0xff80000006517808 */ /* 0x000fe20002000000 */
[----:B------:R-:W-:Y:S01]  /*c410*/  FMUL.FTZ R127, R2, R80 ;  /* 0x00000050027f7220 */ /* 0x000fe20000410000 */
[----:B------:R-:W-:-:S05]  /*c420*/  FMNMX.FTZ R30, R111, R30, !PT ;  /* 0x0000001e6f1e7209 */ /* 0x000fca0007810000 */
[----:B------:R-:W4:Y:S01]  /*c430*/  MUFU.TANH R59, R59 ;  /* 0x0000003b003b7308 */ /* 0x000f220000002400 */
[----:B-1----:R-:W-:Y:S01]  /*c440*/  FSEL R53, R53, -INF , P2 ;  /* 0xff80000035357808 */ /* 0x002fe20001000000 */
[----:B------:R-:W-:Y:S01]  /*c450*/  FMUL.FTZ R26, R2, R74 ;  /* 0x0000004a021a7220 */ /* 0x000fe20000410000 */
[----:B------:R-:W-:-:S05]  /*c460*/  ISETP.GT.AND P2, PT, R56, 0x60, PT ;  /* 0x000000603800780c */ /* 0x000fca0003f44270 */
[----:B------:R-:W1:Y:S01]  /*c470*/  MUFU.TANH R123, R123 ;  /* 0x0000007b007b7308 */ /* 0x000e620000002400 */
[----:B0-----:R-:W-:Y:S02]  /*c480*/  FSEL R113, R12, -INF , P3 ;  /* 0xff8000000c717808 */ /* 0x001fe40001800000 */
[----:B------:R-:W-:-:S05]  /*c490*/  FMNMX.FTZ R30, R81, R30, !PT ;  /* 0x0000001e511e7209 */ /* 0x000fca0007810000 */
[----:B------:R-:W0:Y:S01]  /*c4a0*/  MUFU.TANH R14, R14 ;  /* 0x0000000e000e7308 */ /* 0x000e220000002400 */
[----:B--2---:R-:W-:-:S07]  /*c4b0*/  FSEL R51, R51, -INF , P1 ;  /* 0xff80000033337808 */ /* 0x004fce0000800000 */
[----:B------:R-:W2:Y:S01]  /*c4c0*/  MUFU.TANH R10, R70 ;  /* 0x00000046000a7308 */ /* 0x000ea20000002400 */
[----:B------:R-:W-:Y:S01]  /*c4d0*/  ISETP.GT.AND P1, PT, R56, 0x61, PT ;  /* 0x000000613800780c */ /* 0x000fe20003f24270 */
[----:B------:R-:W-:Y:S01]  /*c4e0*/  FMUL.FTZ R84, R2, R84 ;  /* 0x0000005402547220 */ /* 0x000fe20000410000 */
[----:B---3--:R-:W-:-:S05]  /*c4f0*/  FSEL R117, R24, -INF , P2 ;  /* 0xff80000018757808 */ /* 0x008fca0001000000 */
[----:B------:R-:W3:Y:S01]  /*c500*/  MUFU.TANH R121, R121 ;  /* 0x0000007900797308 */ /* 0x000ee20000002400 */
[----:B------:R-:W-:Y:S02]  /*c510*/  FMNMX.FTZ R30, R113, R30, !PT ;  /* 0x0000001e711e7209 */ /* 0x000fe40007810000 */
[----:B-----5:R-:W-:-:S05]  /*c520*/  FSEL R55, R55, -INF , P6 ;  /* 0xff80000037377808 */ /* 0x020fca0003000000 */
[----:B------:R-:W5:Y:S01]  /*c530*/  MUFU.TANH R127, R127 ;  /* 0x0000007f007f7308 */ /* 0x000f620000002400 */
[----:B------:R-:W-:Y:S01]  /*c540*/  ISETP.GT.AND P6, PT, R56, 0x68, PT ;  /* 0x000000683800780c */ /* 0x000fe20003fc4270 */
[----:B------:R-:W-:Y:S01]  /*c550*/  FMUL.FTZ R6, R2, R85 ;  /* 0x0000005502067220 */ /* 0x000fe20000410000 */
[----:B----4-:R-:W-:Y:S02]  /*c560*/  FSEL R115, R115, -INF , P1 ;  /* 0xff80000073737808 */ /* 0x010fe40000800000 */
[----:B------:R-:W-:-:S03]  /*c570*/  FMNMX.FTZ R30, R117, R30, !PT ;  /* 0x0000001e751e7209 */ /* 0x000fc60007810000 */
[----:B------:R-:W4:Y:S01]  /*c580*/  MUFU.TANH R26, R26 ;  /* 0x0000001a001a7308 */ /* 0x000f220000002400 */
[----:B------:R-:W-:Y:S02]  /*c590*/  FSEL R59, R59, -INF , P5 ;  /* 0xff8000003b3b7808 */ /* 0x000fe40002800000 */
[----:B------:R-:W-:-:S05]  /*c5a0*/  ISETP.GT.AND P5, PT, R56, 0x69, PT ;  /* 0x000000693800780c */ /* 0x000fca0003fa4270 */
[----:B------:R-:W4:Y:S01]  /*c5b0*/  MUFU.TANH R28, R28 ;  /* 0x0000001c001c7308 */ /* 0x000f220000002400 */
[----:B-1----:R-:W-:Y:S02]  /*c5c0*/  FSEL R123, R123, -INF , P6 ;  /* 0xff8000007b7b7808 */ /* 0x002fe40003000000 */
[----:B------:R-:W-:Y:S02]  /*c5d0*/  FMNMX.FTZ R30, R115, R30, !PT ;  /* 0x0000001e731e7209 */ /* 0x000fe40007810000 */
[----:B0-----:R-:W-:-:S03]  /*c5e0*/  FSEL R119, R14, -INF , P3 ;  /* 0xff8000000e777808 */ /* 0x001fc60001800000 */
[----:B------:R-:W0:Y:S01]  /*c5f0*/  MUFU.TANH R129, R129 ;  /* 0x0000008100817308 */ /* 0x000e220000002400 */
[----:B------:R-:W-:Y:S02]  /*c600*/  FMNMX.FTZ R14, R57, R8, !PT ;  /* 0x00000008390e7209 */ /* 0x000fe40007810000 */
[----:B--2---:R-:W-:-:S05]  /*c610*/  FSEL R85, R10, -INF , P4 ;  /* 0xff8000000a557808 */ /* 0x004fca0002000000 */
[----:B------:R-:W1:Y:S01]  /*c620*/  MUFU.TANH R84, R84 ;  /* 0x0000005400547308 */ /* 0x000e620000002400 */
[----:B------:R-:W-:Y:S02]  /*c630*/  ISETP.GT.AND P4, PT, R56, 0x70, PT ;  /* 0x000000703800780c */ /* 0x000fe40003f84270 */
[----:B---3--:R-:W-:Y:S02]  /*c640*/  FSEL R121, R121, -INF , P5 ;  /* 0xff80000079797808 */ /* 0x008fe40002800000 */
[----:B------:R-:W-:-:S03]  /*c650*/  FMNMX.FTZ R30, R123, R30, !PT ;  /* 0x0000001e7b1e7209 */ /* 0x000fc60007810000 */
[----:B------:R-:W2:Y:S01]  /*c660*/  MUFU.TANH R6, R6 ;  /* 0x0000000600067308 */ /* 0x000ea20000002400 */
[----:B------:R-:W-:Y:S02]  /*c670*/  FMNMX.FTZ R14, R61, R14, !PT ;  /* 0x0000000e3d0e7209 */ /* 0x000fe40007810000 */
[----:B------:R-:W-:Y:S02]  /*c680*/  ISETP.GT.AND P3, PT, R56, 0x71, PT ;  /* 0x000000713800780c */ /* 0x000fe40003f64270 */
[----:B-----5:R-:W-:Y:S02]  /*c690*/  FSEL R127, R127, -INF , P4 ;  /* 0xff8000007f7f7808 */ /* 0x020fe40002000000 */
[----:B------:R-:W-:Y:S02]  /*c6a0*/  FMNMX.FTZ R30, R121, R30, !PT ;  /* 0x0000001e791e7209 */ /* 0x000fe40007810000 */
[----:B------:R-:W-:Y:S02]  /*c6b0*/  FMNMX.FTZ R14, R9, R14, !PT ;  /* 0x0000000e090e7209 */ /* 0x000fe40007810000 */
[----:B----4-:R-:W-:-:S02]  /*c6c0*/  FSEL R125, R26, -INF , P2 ;  /* 0xff8000001a7d7808 */ /* 0x010fc40001000000 */
[----:B------:R-:W-:Y:S02]  /*c6d0*/  ISETP.GT.AND P2, PT, R56, 0x78, PT ;  /* 0x000000783800780c */ /* 0x000fe40003f44270 */
[----:B------:R-:W-:Y:S02]  /*c6e0*/  FSEL R131, R28, -INF , P3 ;  /* 0xff8000001c837808 */ /* 0x000fe40001800000 */
[----:B------:R-:W-:Y:S02]  /*c6f0*/  FMNMX.FTZ R30, R127, R30, !PT ;  /* 0x0000001e7f1e7209 */ /* 0x000fe40007810000 */
[----:B------:R-:W-:Y:S02]  /*c700*/  FMNMX.FTZ R14, R65, R14, !PT ;  /* 0x0000000e410e7209 */ /* 0x000fe40007810000 */
[----:B0-----:R-:W-:Y:S02]  /*c710*/  FSEL R129, R129, -INF , P1 ;  /* 0xff80000081817808 */ /* 0x001fe40000800000 */
[----:B------:R-:W-:-:S02]  /*c720*/  ISETP.GT.AND P1, PT, R56, 0x79, PT ;  /* 0x000000793800780c */ /* 0x000fc40003f24270 */
[----:B-1----:R-:W-:Y:S02]  /*c730*/  FSEL R133, R84, -INF , P2 ;  /* 0xff80000054857808 */ /* 0x002fe40001000000 */
[----:B------:R-:W-:Y:S02]  /*c740*/  FMNMX.FTZ R30, R131, R30, !PT ;  /* 0x0000001e831e7209 */ /* 0x000fe40007810000 */
[----:B------:R-:W-:Y:S02]  /*c750*/  FMNMX.FTZ R24, R25, R14, !PT ;  /* 0x0000000e19187209 */ /* 0x000fe40007810000 */
[----:B--2---:R-:W-:Y:S02]  /*c760*/  FSEL R135, R6, -INF , P1 ;  /* 0xff80000006877808 */ /* 0x004fe40000800000 */
[----:B------:R-:W-:Y:S02]  /*c770*/  FMNMX.FTZ R30, R133, R30, !PT ;  /* 0x0000001e851e7209 */ /* 0x000fe40007810000 */
[----:B------:R-:W-:-:S02]  /*c780*/  FMNMX.FTZ R24, R27, R24, !PT ;  /* 0x000000181b187209 */ /* 0x000fc40007810000 */
[----:B------:R-:W-:Y:S02]  /*c790*/  FMNMX.FTZ R30, R135, R30, !PT ;  /* 0x0000001e871e7209 */ /* 0x000fe40007810000 */
[----:B------:R-:W-:-:S03]  /*c7a0*/  FMNMX.FTZ R24, R29, R24, !PT ;  /* 0x000000181d187209 */ /* 0x000fc60007810000 */
[----:B------:R-:W0:Y:S01]  /*c7b0*/  SHFL.BFLY PT, R45, R30, 0x2, 0x1f ;  /* 0x0c401f001e2d7f89 */ /* 0x000e2200000e0000 */
[----:B------:R-:W-:-:S04]  /*c7c0*/  FMNMX.FTZ R24, R31, R24, !PT ;  /* 0x000000181f187209 */ /* 0x000fc80007810000 */
[----:B------:R-:W-:-:S04]  /*c7d0*/  FMNMX.FTZ R24, R33, R24, !PT ;  /* 0x0000001821187209 */ /* 0x000fc80007810000 */
[----:B------:R-:W-:-:S04]  /*c7e0*/  FMNMX.FTZ R24, R35, R24, !PT ;  /* 0x0000001823187209 */ /* 0x000fc80007810000 */
[----:B------:R-:W-:-:S04]  /*c7f0*/  FMNMX.FTZ R28, R37, R24, !PT ;  /* 0x00000018251c7209 */ /* 0x000fc80007810000 */
[----:B------:R-:W-:-:S04]  /*c800*/  FMNMX.FTZ R28, R39, R28, !PT ;  /* 0x0000001c271c7209 */ /* 0x000fc80007810000 */
[----:B------:R-:W-:Y:S02]  /*c810*/  FMNMX.FTZ R28, R41, R28, !PT ;  /* 0x0000001c291c7209 */ /* 0x000fe40007810000 */
[----:B0-----:R-:W-:Y:S02]  /*c820*/  FMNMX.FTZ R10, R30, R45, !PT ;  /* 0x0000002d1e0a7209 */ /* 0x001fe40007810000 */
[----:B------:R-:W-:-:S03]  /*c830*/  FMNMX.FTZ R28, R43, R28, !PT ;  /* 0x0000001c2b1c7209 */ /* 0x000fc60007810000 */
[----:B------:R-:W0:Y:S01]  /*c840*/  SHFL.BFLY PT, R45, R10, 0x1, 0x1f ;  /* 0x0c201f000a2d7f89 */ /* 0x000e2200000e0000 */
[----:B------:R-:W-:-:S04]  /*c850*/  FMNMX.FTZ R28, R99, R28, !PT ;  /* 0x0000001c631c7209 */ /* 0x000fc80007810000 */
[----:B------:R-:W-:-:S04]  /*c860*/  FMNMX.FTZ R28, R47, R28, !PT ;  /* 0x0000001c2f1c7209 */ /* 0x000fc80007810000 */
[----:B------:R-:W-:-:S04]  /*c870*/  FMNMX.FTZ R28, R49, R28, !PT ;  /* 0x0000001c311c7209 */ /* 0x000fc80007810000 */
[----:B------:R-:W-:Y:S01]  /*c880*/  FMNMX.FTZ R28, R51, R28, !PT ;  /* 0x0000001c331c7209 */ /* 0x000fe20007810000 */
[----:B------:R-:W-:-:S03]  /*c890*/  FMUL.FTZ R32, R2, R78 ;  /* 0x0000004e02207220 */ /* 0x000fc60000410000 */
[----:B------:R-:W-:Y:S01]  /*c8a0*/  FMNMX.FTZ R34, R53, R28, !PT ;  /* 0x0000001c35227209 */ /* 0x000fe20007810000 */
[----:B------:R-:W-:-:S03]  /*c8b0*/  FMUL.FTZ R79, R2, R79 ;  /* 0x0000004f024f7220 */ /* 0x000fc60000410000 */
[----:B------:R-:W-:Y:S01]  /*c8c0*/  FMNMX.FTZ R34, R55, R34, !PT ;  /* 0x0000002237227209 */ /* 0x000fe20007810000 */
[----:B------:R-:W1:Y:S01]  /*c8d0*/  MUFU.TANH R32, R32 ;  /* 0x0000002000207308 */ /* 0x000e620000002400 */
[----:B------:R-:W-:Y:S01]  /*c8e0*/  IMAD.U32 R44, RZ, RZ, UR4 ;  /* 0x00000004ff2c7e24 */ /* 0x000fe2000f8e00ff */
[----:B0-----:R-:W-:Y:S01]  /*c8f0*/  FMNMX.FTZ R45, R10, R45, !PT ;  /* 0x0000002d0a2d7209 */ /* 0x001fe20007810000 */
[C---:B------:R-:W-:Y:S01]  /*c900*/  FMUL.FTZ R36, R2.reuse, R82 ;  /* 0x0000005202247220 */ /* 0x040fe20000410000 */
[----:B------:R-:W-:Y:S01]  /*c910*/  FMNMX.FTZ R34, R59, R34, !PT ;  /* 0x000000223b227209 */ /* 0x000fe20007810000 */
[----:B------:R-:W-:-:S03]  /*c920*/  FMUL.FTZ R38, R2, R83 ;  /* 0x0000005302267220 */ /* 0x000fc60000410000 */
[----:B------:R-:W0:Y:S01]  /*c930*/  MUFU.TANH R79, R79 ;  /* 0x0000004f004f7308 */ /* 0x000e220000002400 */
[----:B------:R-:W-:Y:S01]  /*c940*/  FMNMX.FTZ R34, R85, R34, !PT ;  /* 0x0000002255227209 */ /* 0x000fe20007810000 */
[----:B------:R-:W-:-:S01]  /*c950*/  FFMA.FTZ R6, R45, R44, -8 ;  /* 0xc10000002d067423 */ /* 0x000fc2000001002c */
[----:B------:R-:W-:Y:S01]  /*c960*/  FSETP.NEU.FTZ.AND P0, PT, R45, -INF , PT ;  /* 0xff8000002d00780b */ /* 0x000fe20003f1d000 */
[----:B------:R-:W-:Y:S01]  /*c970*/  FMUL.FTZ R40, R2, R86 ;  /* 0x0000005602287220 */ /* 0x000fe20000410000 */
[----:B------:R-:W-:-:S03]  /*c980*/  FMNMX.FTZ R46, R119, R34, !PT ;  /* 0x00000022772e7209 */ /* 0x000fc60007810000 */
[----:B------:R-:W2:Y:S01]  /*c990*/  MUFU.TANH R36, R36 ;  /* 0x0000002400247308 */ /* 0x000ea20000002400 */
[----:B------:R-:W-:Y:S01]  /*c9a0*/  FSEL R6, R6, RZ, P0 ;  /* 0x000000ff06067208 */ /* 0x000fe20000000000 */
[----:B------:R-:W-:Y:S01]  /*c9b0*/  FMUL.FTZ R42, R2, R87 ;  /* 0x00000057022a7220 */ /* 0x000fe20000410000 */
[----:B------:R-:W-:-:S05]  /*c9c0*/  FMNMX.FTZ R46, R125, R46, !PT ;  /* 0x0000002e7d2e7209 */ /* 0x000fca0007810000 */
[----:B------:R-:W3:Y:S01]  /*c9d0*/  MUFU.TANH R38, R38 ;  /* 0x0000002600267308 */ /* 0x000ee20000002400 */
[----:B------:R-:W-:-:S01]  /*c9e0*/  FFMA.FTZ R48, R73, R44, -R6 ;  /* 0x0000002c49307223 */ /* 0x000fc20000010806 */
[----:B-1----:R-:W-:Y:S02]  /*c9f0*/  FSEL R73, R32, -INF , P6 ;  /* 0xff80000020497808 */ /* 0x002fe40003000000 */
[----:B------:R-:W-:-:S04]  /*ca00*/  FMNMX.FTZ R46, R129, R46, !PT ;  /* 0x0000002e812e7209 */ /* 0x000fc80007810000 */
[----:B------:R-:W1:Y:S01]  /*ca10*/  MUFU.TANH R40, R40 ;  /* 0x0000002800287308 */ /* 0x000e620000002400 */
[----:B0-----:R-:W-:Y:S02]  /*ca20*/  FSEL R79, R79, -INF , P5 ;  /* 0xff8000004f4f7808 */ /* 0x001fe40002800000 */
[----:B------:R-:W-:Y:S01]  /*ca30*/  FMNMX.FTZ R46, R73, R46, !PT ;  /* 0x0000002e492e7209 */ /* 0x000fe20007810000 */
[----:B------:R-:W-:-:S04]  /*ca40*/  FFMA.FTZ R50, R75, R44, -R6 ;  /* 0x0000002c4b327223 */ /* 0x000fc80000010806 */
[----:B------:R-:W0:Y:S01]  /*ca50*/  MUFU.TANH R42, R42 ;  /* 0x0000002a002a7308 */ /* 0x000e220000002400 */
[----:B--2---:R-:W-:Y:S02]  /*ca60*/  FSEL R75, R36, -INF , P4 ;  /* 0xff800000244b7808 */ /* 0x004fe40002000000 */
[----:B------:R-:W-:Y:S01]  /*ca70*/  FMNMX.FTZ R46, R79, R46, !PT ;  /* 0x0000002e4f2e7209 */ /* 0x000fe20007810000 */
[----:B------:R-:W-:-:S01]  /*ca80*/  FFMA.FTZ R89, R89, R44, -R6 ;  /* 0x0000002c59597223 */ /* 0x000fc20000010806 */
[----:B---3--:R-:W-:Y:S02]  /*ca90*/  FSEL R87, R38, -INF , P3 ;  /* 0xff80000026577808 */ /* 0x008fe40001800000 */
[----:B------:R-:W-:Y:S01]  /*caa0*/  FMNMX.FTZ R46, R75, R46, !PT ;  /* 0x0000002e4b2e7209 */ /* 0x000fe20007810000 */
[----:B------:R1:W-:Y:S03]  /*cab0*/  MUFU.EX2 R24, R89 ;  /* 0x0000005900187308 */ /* 0x0003e60000000800 */
[----:B------:R-:W-:Y:S01]  /*cac0*/  FMNMX.FTZ R46, R87, R46, !PT ;  /* 0x0000002e572e7209 */ /* 0x000fe20007810000 */
[----:B------:R-:W-:Y:S01]  /*cad0*/  FFMA.FTZ R30, R93, R44, -R6 ;  /* 0x0000002c5d1e7223 */ /* 0x000fe20000010806 */
[----:B-1----:R-:W-:-:S02]  /*cae0*/  FSEL R89, R40, -INF , P2 ;  /* 0xff80000028597808 */ /* 0x002fc40001000000 */
[----:B0-----:R-:W-:Y:S02]  /*caf0*/  FSEL R93, R42, -INF , P1 ;  /* 0xff8000002a5d7808 */ /* 0x001fe40000800000 */
[----:B------:R-:W-:Y:S01]  /*cb00*/  FMNMX.FTZ R46, R89, R46, !PT ;  /* 0x0000002e592e7209 */ /* 0x000fe20007810000 */
[----:B------:R-:W-:-:S03]  /*cb10*/  FFMA.FTZ R67, R67, R44, -R6 ;  /* 0x0000002c43437223 */ /* 0x000fc60000010806 */
[----:B------:R-:W-:Y:S01]  /*cb20*/  FMNMX.FTZ R46, R93, R46, !PT ;  /* 0x0000002e5d2e7209 */ /* 0x000fe20007810000 */
[----:B------:R0:W-:Y:S02]  /*cb30*/  MUFU.EX2 R14, R67 ;  /* 0x00000043000e7308 */ /* 0x0001e40000000800 */
[----:B0-----:R-:W-:-:S02]  /*cb40*/  FFMA.FTZ R67, R97, R44, -R6 ;  /* 0x0000002c61437223 */ /* 0x001fc40000010806 */
[----:B------:R-:W0:Y:S04]  /*cb50*/  SHFL.BFLY PT, R97, R46, 0x2, 0x1f ;  /* 0x0c401f002e617f89 */ /* 0x000e2800000e0000 */
[----:B------:R0:W-:Y:S01]  /*cb60*/  MUFU.EX2 R34, R50 ;  /* 0x0000003200227308 */ /* 0x0001e20000000800 */
[----:B------:R-:W-:-:S01]  /*cb70*/  FFMA.FTZ R83, R101, R44, -R6 ;  /* 0x0000002c65537223 */ /* 0x000fc20000010806 */
[----:B0-----:R-:W-:-:S05]  /*cb80*/  FMNMX.FTZ R50, R46, R97, !PT ;  /* 0x000000612e327209 */ /* 0x001fca0007810000 */
[----:B------:R-:W0:Y:S02]  /*cb90*/  SHFL.BFLY PT, R101, R50, 0x1, 0x1f ;  /* 0x0c201f0032657f89 */ /* 0x000e2400000e0000 */
[----:B0-----:R-:W-:-:S04]  /*cba0*/  FMNMX.FTZ R76, R50, R101, !PT ;  /* 0x00000065324c7209 */ /* 0x001fc80007810000 */
[C---:B------:R-:W-:Y:S01]  /*cbb0*/  FSETP.NEU.FTZ.AND P1, PT, R76.reuse, -INF , PT ;  /* 0xff8000004c00780b */ /* 0x040fe20003f3d000 */
[----:B------:R-:W-:-:S05]  /*cbc0*/  FFMA.FTZ R52, R76, R44, -8 ;  /* 0xc10000004c347423 */ /* 0x000fca000001002c */
[----:B------:R-:W-:-:S05]  /*cbd0*/  FSEL R52, R52, RZ, P1 ;  /* 0x000000ff34347208 */ /* 0x000fca0000800000 */
[-C--:B------:R-:W-:Y:S02]  /*cbe0*/  FFMA.FTZ R62, R49, R44.reuse, -R52 ;  /* 0x0000002c313e7223 */ /* 0x080fe40000010834 */
[----:B------:R-:W2:Y:S01]  /*cbf0*/  LDL R49, [R1+0x1c] ;  /* 0x00001c0001317983 */ /* 0x000ea20000100800 */
[----:B------:R-:W-:-:S01]  /*cc00*/  FFMA.FTZ R10, R7, R44, -R6 ;  /* 0x0000002c070a7223 */ /* 0x000fc20000010806 */
[-CC-:B------:R-:W-:Y:S01]  /*cc10*/  FFMA.FTZ R12, R11, R44.reuse, -R6.reuse ;  /* 0x0000002c0b0c7223 */ /* 0x180fe20000010806 */
[----:B------:R-:W-:-:S01]  /*cc20*/  FFMA.FTZ R7, R63, R44, -R6 ;  /* 0x0000002c3f077223 */ /* 0x000fc20000010806 */
[-CC-:B------:R-:W-:Y:S01]  /*cc30*/  FFMA.FTZ R11, R13, R44.reuse, -R6.reuse ;  /* 0x0000002c0d0b7223 */ /* 0x180fe20000010806 */
[----:B------:R-:W-:-:S01]  /*cc40*/  FFMA.FTZ R3, R3, R44, -R6 ;  /* 0x0000002c03037223 */ /* 0x000fc20000010806 */
[-CC-:B------:R-:W-:Y:S01]  /*cc50*/  FFMA.FTZ R13, R69, R44.reuse, -R6.reuse ;  /* 0x0000002c450d7223 */ /* 0x180fe20000010806 */
[----:B------:R-:W-:-:S01]  /*cc60*/  FFMA.FTZ R63, R91, R44, -R6 ;  /* 0x0000002c5b3f7223 */ /* 0x000fc20000010806 */
[-CC-:B------:R-:W-:Y:S01]  /*cc70*/  FFMA.FTZ R26, R71, R44.reuse, -R6.reuse ;  /* 0x0000002c471a7223 */ /* 0x180fe20000010806 */
[----:B------:R-:W-:-:S01]  /*cc80*/  FFMA.FTZ R69, R95, R44, -R6 ;  /* 0x0000002c5f457223 */ /* 0x000fc20000010806 */
[----:B------:R0:W-:Y:S01]  /*cc90*/  MUFU.EX2 R28, R48 ;  /* 0x00000030001c7308 */ /* 0x0001e20000000800 */
        /* <DEDUP_REMOVED lines=12> */
[----:B0-----:R-:W-:-:S01]  /*cd60*/  FFMA.FTZ R48, R127, R44, -R6 ;  /* 0x0000002c7f307223 */ /* 0x001fc20000010806 */
[-CC-:B------:R-:W-:Y:S01]  /*cd70*/  FFMA.FTZ R131, R131, R44.reuse, -R6.reuse ;  /* 0x0000002c83837223 */ /* 0x180fe20000010806 */
[----:B------:R-:W-:-:S01]  /*cd80*/  FFMA.FTZ R50, R133, R44, -R6 ;  /* 0x0000002c85327223 */ /* 0x000fc20000010806 */
[-C--:B------:R-:W-:Y:S01]  /*cd90*/  FFMA.FTZ R103, R135, R44.reuse, -R6 ;  /* 0x0000002c87677223 */ /* 0x080fe20000010806 */
[----:B------:R-:W-:-:S01]  /*cda0*/  FFMA.FTZ R149, R57, R44, -R52 ;  /* 0x0000002c39957223 */ /* 0x000fc20000010834 */
[-CC-:B------:R-:W-:Y:S01]  /*cdb0*/  FFMA.FTZ R6, R8, R44.reuse, -R52.reuse ;  /* 0x0000002c08067223 */ /* 0x180fe20000010834 */
[----:B------:R-:W-:Y:S01]  /*cdc0*/  MUFU.EX2 R3, R3 ;  /* 0x0000000300037308 */ /* 0x000fe20000000800 */
[----:B------:R-:W-:-:S01]  /*cdd0*/  FFMA.FTZ R56, R61, R44, -R52 ;  /* 0x0000002c3d387223 */ /* 0x000fc20000010834 */
[----:B------:R-:W-:-:S06]  /*cde0*/  FFMA.FTZ R57, R9, R44, -R52 ;  /* 0x0000002c09397223 */ /* 0x000fcc0000010834 */
[----:B------:R-:W0:Y:S01]  /*cdf0*/  MUFU.EX2 R10, R10 ;  /* 0x0000000a000a7308 */ /* 0x000e220000000800 */
[----:B------:R-:W-:-:S07]  /*ce00*/  FFMA.FTZ R8, R65, R44, -R52 ;  /* 0x0000002c41087223 */ /* 0x000fce0000010834 */
[----:B------:R-:W-:Y:S08]  /*ce10*/  MUFU.EX2 R149, R149 ;  /* 0x0000009500957308 */ /* 0x000ff00000000800 */
[----:B------:R-:W1:Y:S08]  /*ce20*/  MUFU.EX2 R6, R6 ;  /* 0x0000000600067308 */ /* 0x000e700000000800 */
[----:B------:R-:W3:Y:S01]  /*ce30*/  MUFU.EX2 R7, R7 ;  /* 0x0000000700077308 */ /* 0x000ee20000000800 */
[----:B------:R-:W-:-:S07]  /*ce40*/  FFMA.FTZ R9, R25, R44, -R52 ;  /* 0x0000002c19097223 */ /* 0x000fce0000010834 */
[----:B------:R-:W4:Y:S08]  /*ce50*/  MUFU.EX2 R56, R56 ;  /* 0x0000003800387308 */ /* 0x000f300000000800 */
[----:B------:R-:W5:Y:S01]  /*ce60*/  MUFU.EX2 R12, R12 ;  /* 0x0000000c000c7308 */ /* 0x000f620000000800 */
[----:B------:R-:W-:-:S01]  /*ce70*/  FFMA.FTZ R60, R27, R44, -R52 ;  /* 0x0000002c1b3c7223 */ /* 0x000fc20000010834 */
[----:B0-----:R-:W-:-:S06]  /*ce80*/  FADD.FTZ R70, R3, R10 ;  /* 0x0000000a03467221 */ /* 0x001fcc0000010000 */
[----:B------:R-:W0:Y:S01]  /*ce90*/  MUFU.EX2 R57, R57 ;  /* 0x0000003900397308 */ /* 0x000e220000000800 */
[----:B------:R-:W-:-:S07]  /*cea0*/  FFMA.FTZ R27, R39, R44, -R52 ;  /* 0x0000002c271b7223 */ /* 0x000fce0000010834 */
[----:B------:R-:W0:Y:S01]  /*ceb0*/  MUFU.EX2 R11, R11 ;  /* 0x0000000b000b7308 */ /* 0x000e220000000800 */
[----:B------:R-:W-:-:S01]  /*cec0*/  FFMA.FTZ R58, R41, R44, -R52 ;  /* 0x0000002c293a7223 */ /* 0x000fc20000010834 */
[----:B-1----:R-:W-:-:S06]  /*ced0*/  FADD.FTZ R39, R149, R6 ;  /* 0x0000000695277221 */ /* 0x002fcc0000010000 */
[----:B------:R-:W1:Y:S01]  /*cee0*/  MUFU.EX2 R8, R8 ;  /* 0x0000000800087308 */ /* 0x000e620000000800 */
[----:B------:R-:W-:-:S01]  /*cef0*/  FFMA.FTZ R61, R29, R44, -R52 ;  /* 0x0000002c1d3d7223 */ /* 0x000fc20000010834 */
[----:B---3--:R-:W-:Y:S01]  /*cf00*/  FADD.FTZ R41, R7, R70 ;  /* 0x0000004607297221 */ /* 0x008fe20000010000 */
[----:B------:R-:W3:Y:S05]  /*cf10*/  S2R R92, SR_TID.X ;  /* 0x00000000005c7919 */ /* 0x000eea0000002100 */
[----:B------:R-:W1:Y:S01]  /*cf20*/  MUFU.EX2 R9, R9 ;  /* 0x0000000900097308 */ /* 0x000e620000000800 */
[----:B----4-:R-:W-:-:S01]  /*cf30*/  FADD.FTZ R70, R56, R39 ;  /* 0x0000002738467221 */ /* 0x010fc20000010000 */
[----:B------:R-:W-:Y:S01]  /*cf40*/  FFMA.FTZ R25, R31, R44, -R52 ;  /* 0x0000002c1f197223 */ /* 0x000fe20000010834 */
[----:B-----5:R-:W-:-:S05]  /*cf50*/  FADD.FTZ R72, R12, R41 ;  /* 0x000000290c487221 */ /* 0x020fca0000010000 */
[----:B------:R-:W4:Y:S01]  /*cf60*/  MUFU.EX2 R13, R13 ;  /* 0x0000000d000d7308 */ /* 0x000f220000000800 */
[----:B------:R-:W-:-:S01]  /*cf70*/  FFMA.FTZ R64, R37, R44, -R52 ;  /* 0x0000002c25407223 */ /* 0x000fc20000010834 */
[----:B------:R-:W-:Y:S01]  /*cf80*/  FFMA.FTZ R37, R43, R44, -R52 ;  /* 0x0000002c2b257223 */ /* 0x000fe20000010834 */
[----:B0-----:R-:W-:-:S05]  /*cf90*/  FADD.FTZ R41, R57, R70 ;  /* 0x0000004639297221 */ /* 0x001fca0000010000 */
[----:B------:R-:W0:Y:S01]  /*cfa0*/  MUFU.EX2 R60, R60 ;  /* 0x0000003c003c7308 */ /* 0x000e220000000800 */
[----:B------:R-:W-:-:S01]  /*cfb0*/  FFMA.FTZ R54, R33, R44, -R52 ;  /* 0x0000002c21367223 */ /* 0x000fc20000010834 */
[----:B------:R-:W-:-:S06]  /*cfc0*/  FADD.FTZ R43, R11, R72 ;  /* 0x000000480b2b7221 */ /* 0x000fcc0000010000 */
[----:B------:R-:W5:Y:S01]  /*cfd0*/  MUFU.EX2 R26, R26 ;  /* 0x0000001a001a7308 */ /* 0x000f620000000800 */
[----:B-1----:R-:W-:-:S01]  /*cfe0*/  FADD.FTZ R72, R8, R41 ;  /* 0x0000002908487221 */ /* 0x002fc20000010000 */
[----:B------:R-:W-:-:S06]  /*cff0*/  FFMA.FTZ R33, R35, R44, -R52 ;  /* 0x0000002c23217223 */ /* 0x000fcc0000010834 */
[----:B------:R-:W1:Y:S01]  /*d000*/  MUFU.EX2 R61, R61 ;  /* 0x0000003d003d7308 */ /* 0x000e620000000800 */
[----:B------:R-:W-:-:S01]  /*d010*/  FADD.FTZ R74, R14, R43 ;  /* 0x0000002b0e4a7221 */ /* 0x000fc20000010000 */
[----:B------:R-:W-:Y:S01]  /*d020*/  FFMA.FTZ R29, R47, R44, -R52 ;  /* 0x0000002c2f1d7223 */ /* 0x000fe20000010834 */
[----:B------:R-:W-:-:S05]  /*d030*/  FADD.FTZ R43, R9, R72 ;  /* 0x00000048092b7221 */ /* 0x000fca0000010000 */
[----:B------:R-:W3:Y:S01]  /*d040*/  MUFU.EX2 R25, R25 ;  /* 0x0000001900197308 */ /* 0x000ee20000000800 */
[----:B----4-:R-:W-:-:S07]  /*d050*/  FADD.FTZ R47, R13, R74 ;  /* 0x0000004a0d2f7221 */ /* 0x010fce0000010000 */
[----:B------:R-:W4:Y:S01]  /*d060*/  MUFU.EX2 R63, R63 ;  /* 0x0000003f003f7308 */ /* 0x000f220000000800 */
[----:B0-----:R-:W-:-:S01]  /*d070*/  FADD.FTZ R72, R60, R43 ;  /* 0x0000002b3c487221 */ /* 0x001fc20000010000 */
[----:B-----5:R-:W-:-:S06]  /*d080*/  FADD.FTZ R47, R26, R47 ;  /* 0x0000002f1a2f7221 */ /* 0x020fcc0000010000 */
[----:B------:R-:W0:Y:S08]  /*d090*/  MUFU.EX2 R54, R54 ;  /* 0x0000003600367308 */ /* 0x000e300000000800 */
[----:B------:R-:W5:Y:S01]  /*d0a0*/  MUFU.EX2 R30, R30 ;  /* 0x0000001e001e7308 */ /* 0x000f620000000800 */
[----:B-1----:R-:W-:-:S01]  /*d0b0*/  FADD.FTZ R72, R61, R72 ;  /* 0x000000483d487221 */ /* 0x002fc20000010000 */
[----:B------:R-:W-:-:S06]  /*d0c0*/  FADD.FTZ R74, R24, R47 ;  /* 0x0000002f184a7221 */ /* 0x000fcc0000010000 */
[----:B------:R-:W1:Y:S08]  /*d0d0*/  MUFU.EX2 R33, R33 ;  /* 0x0000002100217308 */ /* 0x000e700000000800 */
[----:B------:R-:W1:Y:S01]  /*d0e0*/  MUFU.EX2 R69, R69 ;  /* 0x0000004500457308 */ /* 0x000e620000000800 */
[----:B---3--:R-:W-:-:S01]  /*d0f0*/  FADD.FTZ R43, R25, R72 ;  /* 0x00000048192b7221 */ /* 0x008fc20000010000 */
[----:B----4-:R-:W-:-:S06]  /*d100*/  FADD.FTZ R47, R63, R74 ;  /* 0x0000004a3f2f7221 */ /* 0x010fcc0000010000 */
[----:B------:R-:W3:Y:S01]  /*d110*/  MUFU.EX2 R64, R64 ;  /* 0x0000004000407308 */ /* 0x000ee20000000800 */
[----:B0-----:R-:W-:-:S01]  /*d120*/  FADD.FTZ R72, R54, R43 ;  /* 0x0000002b36487221 */ /* 0x001fc20000010000 */
[----:B------:R-:W-:-:S06]  /*d130*/  FFMA.FTZ R68, R99, R44, -R52 ;  /* 0x0000002c63447223 */ /* 0x000fcc0000010834 */
[----:B------:R-:W0:Y:S01]  /*d140*/  MUFU.EX2 R27, R27 ;  /* 0x0000001b001b7308 */ /* 0x000e220000000800 */
[----:B-----5:R-:W-:-:S01]  /*d150*/  FADD.FTZ R74, R30, R47 ;  /* 0x0000002f1e4a7221 */ /* 0x020fc20000010000 */
[----:B------:R-:W-:-:S06]  /*d160*/  LOP3.LUT R66, R92, 0x7f, RZ, 0xc0, !PT ;  /* 0x0000007f5c427812 */ /* 0x000fcc00078ec0ff */
[----:B------:R-:W4:Y:S01]  /*d170*/  MUFU.EX2 R67, R67 ;  /* 0x0000004300437308 */ /* 0x000f220000000800 */
[----:B-1----:R-:W-:-:S01]  /*d180*/  FADD.FTZ R43, R33, R72 ;  /* 0x00000048212b7221 */ /* 0x002fc20000010000 */
[----:B------:R-:W-:-:S06]  /*d190*/  FADD.FTZ R47, R69, R74 ;  /* 0x0000004a452f7221 */ /* 0x000fcc0000010000 */
[----:B------:R-:W1:Y:S01]  /*d1a0*/  MUFU.EX2 R58, R58 ;  /* 0x0000003a003a7308 */ /* 0x000e620000000800 */
[----:B------:R-:W-:Y:S01]  /*d1b0*/  ISETP.NE.AND P1, PT, R66, RZ, PT ;  /* 0x000000ff4200720c */ /* 0x000fe20003f25270 */
[----:B---3--:R-:W-:-:S06]  /*d1c0*/  FADD.FTZ R72, R64, R43 ;  /* 0x0000002b40487221 */ /* 0x008fcc0000010000 */
[----:B------:R-:W3:Y:S01]  /*d1d0*/  MUFU.EX2 R83, R83 ;  /* 0x0000005300537308 */ /* 0x000ee20000000800 */
[----:B------:R-:W-:-:S07]  /*d1e0*/  FADD.FTZ R74, R28, R47 ;  /* 0x0000002f1c4a7221 */ /* 0x000fce0000010000 */
[----:B------:R-:W5:Y:S01]  /*d1f0*/  MUFU.EX2 R37, R37 ;  /* 0x0000002500257308 */ /* 0x000f620000000800 */
[----:B------:R-:W-:Y:S01]  /*d200*/  F2FP.SATFINITE.E4M3.F32.PACK_AB_MERGE_C R148, R12, R7, RZ ;  /* 0x000000070c94723e */ /* 0x000fe200048070ff */
[----:B0-----:R-:W-:Y:S01]  /*d210*/  FADD.FTZ R7, R27, R72 ;  /* 0x000000481b077221 */ /* 0x001fe20000010000 */
[----:B------:R-:W-:-:S05]  /*d220*/  F2FP.SATFINITE.E4M3.F32.PACK_AB_MERGE_C R150, R26, R13, RZ ;  /* 0x0000000d1a96723e */ /* 0x000fca00048070ff */
[----:B------:R-:W0:Y:S01]  /*d230*/  MUFU.EX2 R68, R68 ;  /* 0x0000004400447308 */ /* 0x000e220000000800 */
[----:B------:R-:W-:-:S01]  /*d240*/  FFMA.FTZ R35, R51, R44, -R52 ;  /* 0x0000002c33237223 */ /* 0x000fc20000010834 */
[----:B----4-:R-:W-:-:S06]  /*d250*/  FADD.FTZ R13, R67, R74 ;  /* 0x0000004a430d7221 */ /* 0x010fcc0000010000 */
[----:B------:R-:W4:Y:S01]  /*d260*/  MUFU.EX2 R32, R32 ;  /* 0x0000002000207308 */ /* 0x000f220000000800 */
[----:B------:R-:W-:-:S01]  /*d270*/  FFMA.FTZ R66, R53, R44, -R52 ;  /* 0x0000002c35427223 */ /* 0x000fc20000010834 */
[----:B------:R-:W-:Y:S01]  /*d280*/  F2FP.SATFINITE.E4M3.F32.PACK_AB_MERGE_C R136, R69, R30, RZ ;  /* 0x0000001e4588723e */ /* 0x000fe200048070ff */
[----:B-1----:R-:W-:-:S05]  /*d290*/  FADD.FTZ R26, R58, R7 ;  /* 0x000000073a1a7221 */ /* 0x002fca0000010000 */
[----:B------:R-:W1:Y:S01]  /*d2a0*/  MUFU.EX2 R29, R29 ;  /* 0x0000001d001d7308 */ /* 0x000e620000000800 */
[----:B------:R-:W-:-:S07]  /*d2b0*/  FADD.FTZ R30, R34, R13 ;  /* 0x0000000d221e7221 */ /* 0x000fce0000010000 */
[----:B------:R-:W1:Y:S01]  /*d2c0*/  MUFU.EX2 R71, R71 ;  /* 0x0000004700477308 */ /* 0x000e620000000800 */
[----:B------:R-:W-:Y:S01]  /*d2d0*/  @!P1 VIADD R0, R0, 0x19c40 ;  /* 0x00019c4000009836 */ /* 0x000fe20000000000 */
[----:B---3--:R-:W-:Y:S01]  /*d2e0*/  F2FP.SATFINITE.E4M3.F32.PACK_AB_MERGE_C R138, R83, R34, RZ ;  /* 0x00000022538a723e */ /* 0x008fe200048070ff */
[----:B-----5:R-:W-:-:S05]  /*d2f0*/  FADD.FTZ R7, R37, R26 ;  /* 0x0000001a25077221 */ /* 0x020fca0000010000 */
[----:B------:R-:W3:Y:S01]  /*d300*/  MUFU.EX2 R62, R62 ;  /* 0x0000003e003e7308 */ /* 0x000ee20000000800 */
[----:B------:R-:W-:-:S01]  /*d310*/  FFMA.FTZ R31, R55, R44, -R52 ;  /* 0x0000002c371f7223 */ /* 0x000fc20000010834 */
[----:B------:R-:W-:-:S06]  /*d320*/  FADD.FTZ R83, R83, R30 ;  /* 0x0000001e53537221 */ /* 0x000fcc0000010000 */
[----:B------:R-:W5:Y:S01]  /*d330*/  MUFU.EX2 R38, R38 ;  /* 0x0000002600267308 */ /* 0x000f620000000800 */
[----:B------:R-:W-:Y:S01]  /*d340*/  @!P1 PRMT R39, RZ, 0x654, R0 ;  /* 0x00000654ff279816 */ /* 0x000fe20000000000 */
[----:B0-----:R-:W-:-:S06]  /*d350*/  FADD.FTZ R30, R68, R7 ;  /* 0x00000007441e7221 */ /* 0x001fcc0000010000 */
[----:B------:R-:W0:Y:S01]  /*d360*/  MUFU.EX2 R95, R95 ;  /* 0x0000005f005f7308 */ /* 0x000e220000000800 */
[----:B----4-:R-:W-:-:S01]  /*d370*/  FADD.FTZ R34, R32, R83 ;  /* 0x0000005320227221 */ /* 0x010fc20000010000 */
[----:B------:R-:W-:Y:S01]  /*d380*/  FFMA.FTZ R59, R59, R44, -R52 ;  /* 0x0000002c3b3b7223 */ /* 0x000fe20000010834 */
[----:B------:R4:W-:Y:S05]  /*d390*/  @!P1 SYNCS.ARRIVE.TRANS64.RED.A1T0 RZ, [R39+URZ], RZ ;  /* 0x000000ff27ff99a7 */ /* 0x0009ea000810043f */
[----:B------:R-:W2:Y:S01]  /*d3a0*/  MUFU.EX2 R35, R35 ;  /* 0x0000002300237308 */ /* 0x000ea20000000800 */
[----:B-1----:R-:W-:-:S07]  /*d3b0*/  FADD.FTZ R7, R29, R30 ;  /* 0x0000001e1d077221 */ /* 0x002fce0000010000 */
[----:B------:R-:W1:Y:S01]  /*d3c0*/  MUFU.EX2 R66, R66 ;  /* 0x0000004200427308 */ /* 0x000e620000000800 */
[----:B----4-:R-:W-:-:S01]  /*d3d0*/  FFMA.FTZ R39, R85, R44, -R52 ;  /* 0x0000002c55277223 */ /* 0x010fc20000010834 */
[----:B------:R-:W-:-:S06]  /*d3e0*/  FADD.FTZ R13, R71, R34 ;  /* 0x00000022470d7221 */ /* 0x000fcc0000010000 */
[----:B------:R-:W4:Y:S01]  /*d3f0*/  MUFU.EX2 R36, R36 ;  /* 0x0000002400247308 */ /* 0x000f220000000800 */
[----:B------:R-:W-:Y:S01]  /*d400*/  F2FP.SATFINITE.E4M3.F32.PACK_AB_MERGE_C R148, R10, R3, R148 ;  /* 0x000000030a94723e */ /* 0x000fe20004807094 */
[----:B------:R-:W-:Y:S01]  /*d410*/  FFMA.FTZ R70, R119, R44, -R52 ;  /* 0x0000002c77467223 */ /* 0x000fe20000010834 */
[----:B------:R-:W-:-:S05]  /*d420*/  F2FP.SATFINITE.E4M3.F32.PACK_AB_MERGE_C R150, R14, R11, R150 ;  /* 0x0000000b0e96723e */ /* 0x000fca0004807096 */
[----:B------:R-:W4:Y:S01]  /*d430*/  MUFU.EX2 R31, R31 ;  /* 0x0000001f001f7308 */ /* 0x000f220000000800 */
[----:B---3--:R-:W-:-:S01]  /*d440*/  FADD.FTZ R10, R62, R7 ;  /* 0x000000073e0a7221 */ /* 0x008fc20000010000 */
[----:B-----5:R-:W-:-:S06]  /*d450*/  FADD.FTZ R14, R38, R13 ;  /* 0x0000000d260e7221 */ /* 0x020fcc0000010000 */
[----:B------:R-:W3:Y:S01]  /*d460*/  MUFU.EX2 R77, R77 ;  /* 0x0000004d004d7308 */ /* 0x000ee20000000800 */
[----:B0-----:R-:W-:Y:S01]  /*d470*/  F2FP.SATFINITE.E4M3.F32.PACK_AB_MERGE_C R140, R95, R38, RZ ;  /* 0x000000265f8c723e */ /* 0x001fe200048070ff */
[----:B--2---:R-:W-:-:S06]  /*d480*/  FADD.FTZ R3, R35, R10 ;  /* 0x0000000a23037221 */ /* 0x004fcc0000010000 */
[----:B------:R-:W-:Y:S01]  /*d490*/  MUFU.EX2 R91, R91 ;  /* 0x0000005b005b7308 */ /* 0x000fe20000000800 */
[----:B------:R-:W-:-:S01]  /*d4a0*/  FFMA.FTZ R41, R125, R44, -R52 ;  /* 0x0000002c7d297223 */ /* 0x000fc20000010834 */
[----:B------:R-:W-:-:S06]  /*d4b0*/  FADD.FTZ R95, R95, R14 ;  /* 0x0000000e5f5f7221 */ /* 0x000fcc0000010000 */
[----:B------:R-:W0:Y:S08]  /*d4c0*/  MUFU.EX2 R42, R42 ;  /* 0x0000002a002a7308 */ /* 0x000e300000000800 */
[----:B------:R-:W2:Y:S01]  /*d4d0*/  MUFU.EX2 R0, R59 ;  /* 0x0000003b00007308 */ /* 0x000ea20000000800 */
[C---:B-1----:R-:W-:Y:S01]  /*d4e0*/  F2FP.SATFINITE.E4M3.F32.PACK_AB_MERGE_C R141, R66.reuse, R35, RZ ;  /* 0x00000023428d723e */ /* 0x042fe200048070ff */
[----:B------:R-:W-:-:S06]  /*d4f0*/  FADD.FTZ R66, R66, R3 ;  /* 0x0000000342427221 */ /* 0x000fcc0000010000 */
[----:B------:R-:W1:Y:S01]  /*d500*/  MUFU.EX2 R39, R39 ;  /* 0x0000002700277308 */ /* 0x000e620000000800 */
[----:B----4-:R-:W-:-:S01]  /*d510*/  FADD.FTZ R10, R36, R95 ;  /* 0x0000005f240a7221 */ /* 0x010fc20000010000 */
[----:B------:R-:W-:-:S06]  /*d520*/  FFMA.FTZ R129, R129, R44, -R52 ;  /* 0x0000002c81817223 */ /* 0x000fcc0000010834 */
[----:B------:R-:W4:Y:S01]  /*d530*/  MUFU.EX2 R70, R70 ;  /* 0x0000004600467308 */ /* 0x000f220000000800 */
[----:B------:R-:W-:-:S01]  /*d540*/  FADD.FTZ R3, R31, R66 ;  /* 0x000000421f037221 */ /* 0x000fc20000010000 */
[----:B------:R-:W-:Y:S01]  /*d550*/  FFMA.FTZ R73, R73, R44, -R52 ;  /* 0x0000002c49497223 */ /* 0x000fe20000010834 */
[----:B---3--:R-:W-:-:S05]  /*d560*/  FADD.FTZ R10, R77, R10 ;  /* 0x0000000a4d0a7221 */ /* 0x008fca0000010000 */
[----:B------:R-:W-:Y:S08]  /*d570*/  MUFU.EX2 R40, R40 ;  /* 0x0000002800287308 */ /* 0x000ff00000000800 */
[----:B------:R-:W-:Y:S08]  /*d580*/  MUFU.EX2 R46, R46 ;  /* 0x0000002e002e7308 */ /* 0x000ff00000000800 */
[----:B------:R-:W3:Y:S01]  /*d590*/  MUFU.EX2 R97, R97 ;  /* 0x0000006100617308 */ /* 0x000ee20000000800 */
[----:B0-----:R-:W-:Y:S01]  /*d5a0*/  F2FP.SATFINITE.E4M3.F32.PACK_AB_MERGE_C R142, R42, R91, RZ ;  /* 0x0000005b2a8e723e */ /* 0x001fe200048070ff */
[----:B--2---:R-:W-:-:S06]  /*d5b0*/  FADD.FTZ R14, R0, R3 ;  /* 0x00000003000e7221 */ /* 0x004fcc0000010000 */
[----:B------:R-:W0:Y:S01]  /*d5c0*/  MUFU.EX2 R41, R41 ;  /* 0x0000002900297308 */ /* 0x000e220000000800 */
[----:B------:R-:W-:-:S01]  /*d5d0*/  FADD.FTZ R91, R91, R10 ;  /* 0x0000000a5b5b7221 */ /* 0x000fc20000010000 */
[----:B------:R-:W-:-:S06]  /*d5e0*/  FFMA.FTZ R79, R79, R44, -R52 ;  /* 0x0000002c4f4f7223 */ /* 0x000fcc0000010834 */
[----:B------:R-:W2:Y:S01]  /*d5f0*/  MUFU.EX2 R81, R81 ;  /* 0x0000005100517308 */ /* 0x000ea20000000800 */
[----:B------:R-:W-:Y:S01]  /*d600*/  F2FP.SATFINITE.E4M3.F32.PACK_AB_MERGE_C R56, R57, R56, RZ ;  /* 0x000000383938723e */ /* 0x000fe200048070ff */
[----:B-1----:R-:W-:-:S06]  /*d610*/  FADD.FTZ R3, R39, R14 ;  /* 0x0000000e27037221 */ /* 0x002fcc0000010000 */
[----:B------:R-:W1:Y:S01]  /*d620*/  MUFU.EX2 R12, R129 ;  /* 0x00000081000c7308 */ /* 0x000e620000000800 */
[----:B------:R-:W-:-:S01]  /*d630*/  FFMA.FTZ R75, R75, R44, -R52 ;  /* 0x0000002c4b4b7223 */ /* 0x000fc20000010834 */
[----:B------:R-:W-:Y:S01]  /*d640*/  FADD.FTZ R91, R42, R91 ;  /* 0x0000005b2a5b7221 */ /* 0x000fe20000010000 */
[----:B----4-:R-:W-:-:S05]  /*d650*/  F2FP.SATFINITE.E4M3.F32.PACK_AB_MERGE_C R143, R70, R39, RZ ;  /* 0x00000027468f723e */ /* 0x010fca00048070ff */
[----:B------:R-:W4:Y:S01]  /*d660*/  MUFU.EX2 R73, R73 ;  /* 0x0000004900497308 */ /* 0x000f220000000800 */
[----:B------:R-:W-:Y:S01]  /*d670*/  F2FP.SATFINITE.E4M3.F32.PACK_AB_MERGE_C R149, R6, R149, R56 ;  /* 0x000000950695723e */ /* 0x000fe20004807038 */
[----:B------:R-:W-:Y:S01]  /*d680*/  FADD.FTZ R70, R70, R3 ;  /* 0x0000000346467221 */ /* 0x000fe20000010000 */
[----:B---3--:R-:W-:Y:S01]  /*d690*/  F2FP.SATFINITE.E4M3.F32.PACK_AB_MERGE_C R144, R97, R46, RZ ;  /* 0x0000002e6190723e */ /* 0x008fe200048070ff */
[----:B------:R-:W-:-:S04]  /*d6a0*/  FADD.FTZ R6, R40, R91 ;  /* 0x0000005b28067221 */ /* 0x000fc80000010000 */
[----:B------:R-:W3:Y:S01]  /*d6b0*/  MUFU.EX2 R26, R79 ;  /* 0x0000004f001a7308 */ /* 0x000ee20000000800 */
[----:B------:R-:W-:-:S01]  /*d6c0*/  FFMA.FTZ R87, R87, R44, -R52 ;  /* 0x0000002c57577223 */ /* 0x000fc20000010834 */
[----:B------:R-:W-:Y:S01]  /*d6d0*/  F2FP.SATFINITE.E4M3.F32.PACK_AB_MERGE_C R151, R61, R60, RZ ;  /* 0x0000003c3d97723e */ /* 0x000fe200048070ff */
[----:B------:R-:W-:-:S01]  /*d6e0*/  FFMA.FTZ R89, R89, R44, -R52 ;  /* 0x0000002c59597223 */ /* 0x000fc20000010834 */
[----:B0-----:R-:W-:-:S04]  /*d6f0*/  FADD.FTZ R3, R41, R70 ;  /* 0x0000004629037221 */ /* 0x001fc80000010000 */
[----:B------:R-:W-:Y:S01]  /*d700*/  MUFU.EX2 R50, R50 ;  /* 0x0000003200327308 */ /* 0x000fe20000000800 */
[----:B------:R-:W-:-:S01]  /*d710*/  FFMA.FTZ R52, R93, R44, -R52 ;  /* 0x0000002c5d347223 */ /* 0x000fc20000010834 */
[C---:B--2---:R-:W-:Y:S01]  /*d720*/  F2FP.SATFINITE.E4M3.F32.PACK_AB_MERGE_C R144, R81.reuse, R40, R144 ;  /* 0x000000285190723e */ /* 0x044fe20004807090 */
[----:B------:R-:W-:-:S05]  /*d730*/  FADD.FTZ R81, R81, R6 ;  /* 0x0000000651517221 */ /* 0x000fca0000010000 */
[----:B------:R-:W0:Y:S01]  /*d740*/  MUFU.EX2 R103, R103 ;  /* 0x0000006700677308 */ /* 0x000e220000000800 */
[----:B------:R-:W-:Y:S01]  /*d750*/  F2FP.SATFINITE.E4M3.F32.PACK_AB_MERGE_C R151, R9, R8, R151 ;  /* 0x000000080997723e */ /* 0x000fe20004807097 */
[----:B-1----:R-:W-:-:S06]  /*d760*/  FADD.FTZ R8, R12, R3 ;  /* 0x000000030c087221 */ /* 0x002fcc0000010000 */
[----:B------:R-:W1:Y:S08]  /*d770*/  MUFU.EX2 R48, R48 ;  /* 0x0000003000307308 */ /* 0x000e700000000800 */
[----:B------:R-:W2:Y:S01]  /*d780*/  MUFU.EX2 R75, R75 ;  /* 0x0000004b004b7308 */ /* 0x000ea20000000800 */
[----:B------:R-:W-:-:S07]  /*d790*/  FADD.FTZ R46, R46, R81 ;  /* 0x000000512e2e7221 */ /* 0x000fce0000010000 */
[----:B------:R-:W5:Y:S01]  /*d7a0*/  MUFU.EX2 R101, R131 ;  /* 0x0000008300657308 */ /* 0x000f620000000800 */
[----:B----4-:R-:W-:-:S07]  /*d7b0*/  FADD.FTZ R3, R73, R8 ;  /* 0x0000000849037221 */ /* 0x010fce0000010000 */
[----:B------:R-:W4:Y:S01]  /*d7c0*/  MUFU.EX2 R6, R87 ;  /* 0x0000005700067308 */ /* 0x000f220000000800 */
[----:B------:R-:W-:Y:S02]  /*d7d0*/  VIADD R10, R88, 0xfffffffe ;  /* 0xfffffffe580a7836 */ /* 0x000fe40000000000 */
[----:B------:R-:W-:Y:S01]  /*d7e0*/  FADD.FTZ R97, R97, R46 ;  /* 0x0000002e61617221 */ /* 0x000fe20000010000 */
[----:B---3--:R-:W-:-:S04]  /*d7f0*/  F2FP.SATFINITE.E4M3.F32.PACK_AB_MERGE_C R145, R26, R73, RZ ;  /* 0x000000491a91723e */ /* 0x008fc800048070ff */
[----:B------:R-:W3:Y:S01]  /*d800*/  MUFU.EX2 R89, R89 ;  /* 0x0000005900597308 */ /* 0x000ee20000000800 */
[----:B------:R-:W-:-:S07]  /*d810*/  FADD.FTZ R26, R26, R3 ;  /* 0x000000031a1a7221 */ /* 0x000fce0000010000 */
[----:B------:R-:W3:Y:S01]  /*d820*/  MUFU.EX2 R52, R52 ;  /* 0x0000003400347308 */ /* 0x000ee20000000800 */
[----:B0-----:R-:W-:Y:S02]  /*d830*/  F2FP.SATFINITE.E4M3.F32.PACK_AB_MERGE_C R146, R103, R50, RZ ;  /* 0x000000326792723e */ /* 0x001fe400048070ff */
[----:B------:R-:W-:Y:S01]  /*d840*/  F2FP.SATFINITE.E4M3.F32.PACK_AB_MERGE_C R143, R0, R31, R143 ;  /* 0x0000001f008f723e */ /* 0x000fe2000480708f */
[----:B-1----:R-:W-:-:S01]  /*d850*/  FADD.FTZ R0, R48, R97 ;  /* 0x0000006130007221 */ /* 0x002fc20000010000 */
[----:B------:R-:W-:Y:S01]  /*d860*/  ISETP.GE.AND P1, PT, R10, R49, PT ;  /* 0x000000310a00720c */ /* 0x000fe20003f26270 */
[----:B--2---:R-:W-:-:S01]  /*d870*/  FADD.FTZ R3, R75, R26 ;  /* 0x0000001a4b037221 */ /* 0x004fc20000010000 */
[C---:B-----5:R-:W-:Y:S01]  /*d880*/  F2FP.SATFINITE.E4M3.F32.PACK_AB_MERGE_C R146, R101.reuse, R48, R146 ;  /* 0x000000306592723e */ /* 0x060fe20004807092 */
[----:B------:R-:W-:-:S02]  /*d890*/  FADD.FTZ R101, R101, R0 ;  /* 0x0000000065657221 */ /* 0x000fc40000010000 */
[----:B----4-:R-:W-:Y:S01]  /*d8a0*/  FADD.FTZ R0, R6, R3 ;  /* 0x0000000306007221 */ /* 0x010fe20000010000 */
[----:B------:R-:W-:Y:S01]  /*d8b0*/  F2FP.SATFINITE.E4M3.F32.PACK_AB_MERGE_C R137, R64, R33, RZ ;  /* 0x000000214089723e */ /* 0x000fe200048070ff */
[----:B------:R-:W-:-:S02]  /*d8c0*/  FADD.FTZ R50, R50, R101 ;  /* 0x0000006532327221 */ /* 0x000fc40000010000 */
[----:B---3--:R-:W-:-:S01]  /*d8d0*/  FADD.FTZ R3, R89, R0 ;  /* 0x0000000059037221 */ /* 0x008fc20000010000 */
[----:B------:R-:W-:Y:S02]  /*d8e0*/  F2FP.SATFINITE.E4M3.F32.PACK_AB_MERGE_C R139, R68, R37, RZ ;  /* 0x00000025448b723e */ /* 0x000fe400048070ff */
[----:B------:R-:W-:Y:S01]  /*d8f0*/  F2FP.SATFINITE.E4M3.F32.PACK_AB_MERGE_C R147, R52, R89, RZ ;  /* 0x000000593493723e */ /* 0x000fe200048070ff */
[----:B------:R-:W-:Y:S01]  /*d900*/  IMAD.MOV.U32 R89, RZ, RZ, RZ ;  /* 0x000000ffff597224 */ /* 0x000fe200078e00ff */
[----:B------:R-:W-:Y:S01]  /*d910*/  BSSY B0, `(.L_x_404) ;  /* 0x00002b7000007945 */ /* 0x000fe20003800000 */
[----:B------:R-:W-:Y:S01]  /*d920*/  ISETP.NE.AND P0, PT, R90, RZ, PT ;  /* 0x000000ff5a00720c */ /* 0x000fe20003f05270 */
[----:B------:R-:W-:Y:S01]  /*d930*/  FADD.FTZ R0, R103, R50 ;  /* 0x0000003267007221 */ /* 0x000fe20000010000 */
[----:B------:R-:W-:Y:S01]  /*d940*/  F2FP.SATFINITE.E4M3.F32.PACK_AB_MERGE_C R136, R63, R24, R136 ;  /* 0x000000183f88723e */ /* 0x000fe20004807088 */
[----:B------:R-:W-:Y:S01]  /*d950*/  FADD.FTZ R3, R52, R3 ;  /* 0x0000000334037221 */ /* 0x000fe20000010000 */
[----:B------:R-:W-:Y:S01]  /*d960*/  F2FP.SATFINITE.E4M3.F32.PACK_AB_MERGE_C R138, R67, R28, R138 ;  /* 0x0000001c438a723e */ /* 0x000fe2000480708a */
[--C-:B------:R-:W-:Y:S01]  /*d970*/  IMAD.MOV.U32 R88, RZ, RZ, R89.reuse ;  /* 0x000000ffff587224 */ /* 0x100fe200078e0059 */
[----:B------:R-:W-:Y:S01]  /*d980*/  F2FP.SATFINITE.E4M3.F32.PACK_AB_MERGE_C R140, R71, R32, R140 ;  /* 0x00000020478c723e */ /* 0x000fe2000480708c */
[--C-:B------:R-:W-:Y:S01]  /*d990*/  IMAD.MOV.U32 R91, RZ, RZ, R89.reuse ;  /* 0x000000ffff5b7224 */ /* 0x100fe200078e0059 */
[----:B------:R-:W-:Y:S01]  /*d9a0*/  F2FP.SATFINITE.E4M3.F32.PACK_AB_MERGE_C R142, R77, R36, R142 ;  /* 0x000000244d8e723e */ /* 0x000fe2000480708e */
[----:B------:R-:W-:Y:S01]  /*d9b0*/  IMAD.MOV.U32 R90, RZ, RZ, R89 ;  /* 0x000000ffff5a7224 */ /* 0x000fe200078e0059 */
        /* <DEDUP_REMOVED lines=9> */
[--C-:B------:R-:W-:Y:S01]  /*da50*/  IMAD.MOV.U32 R97, RZ, RZ, R89.reuse ;  /* 0x000000ffff617224 */ /* 0x100fe200078e0059 */
[-C--:B------:R-:W-:Y:S01]  /*da60*/  MOV R101, R89.reuse ;  /* 0x0000005900657202 */ /* 0x080fe20000000f00 */
[--C-:B------:R-:W-:Y:S01]  /*da70*/  IMAD.MOV.U32 R96, RZ, RZ, R89.reuse ;  /* 0x000000ffff607224 */ /* 0x100fe200078e0059 */
[----:B------:R-:W-:Y:S01]  /*da80*/  MOV R121, R89 ;  /* 0x0000005900797202 */ /* 0x000fe20000000f00 */
        /* <DEDUP_REMOVED lines=36> */
[----:B------:R-:W-:Y:S06]  /*dcd0*/  @!P1 BRA `(.L_x_405) ;  /* 0x0000002400e89947 */ /* 0x000fec0003800000 */
[----:B------:R-:W-:Y:S01]  /*dce0*/  IMAD.MOV.U32 R11, RZ, RZ, R76 ;  /* 0x000000ffff0b7224 */ /* 0x000fe200078e004c */
[----:B------:R-:W-:Y:S01]  /*dcf0*/  CS2R R134, SRZ ;  /* 0x0000000000867805 */ /* 0x000fe2000001ff00 */
[----:B------:R-:W-:Y:S01]  /*dd00*/  IMAD.MOV.U32 R12, RZ, RZ, R45 ;  /* 0x000000ffff0c7224 */ /* 0x000fe200078e002d */
[----:B------:R-:W-:Y:S01]  /*dd10*/  CS2R R132, SRZ ;  /* 0x0000000000847805 */ /* 0x000fe2000001ff00 */
[----:B------:R-:W-:Y:S01]  /*dd20*/  IMAD.MOV.U32 R7, RZ, RZ, R156 ;  /* 0x000000ffff077224 */ /* 0x000fe200078e009c */
[----:B------:R-:W-:Y:S01]  /*dd30*/  CS2R R130, SRZ ;  /* 0x0000000000827805 */ /* 0x000fe2000001ff00 */
[----:B------:R-:W-:Y:S01]  /*dd40*/  IMAD.MOV.U32 R6, RZ, RZ, R154 ;  /* 0x000000ffff067224 */ /* 0x000fe200078e009a */
        /* <DEDUP_REMOVED lines=20> */
[----:B------:R-:W-:-:S07]  /*de90*/  CS2R R88, SRZ ;  /* 0x0000000000587805 */ /* 0x000fce000001ff00 */
.L_x_417:
[----:B------:R-:W-:-:S04]  /*dea0*/  ISETP.NE.AND P1, PT, R6, 0x1, PT ;  /* 0x000000010600780c */ /* 0x000fc80003f25270 */
[----:B------:R-:W-:-:S04]  /*deb0*/  SEL R156, RZ, 0x1, P1 ;  /* 0x00000001ff9c7807 */ /* 0x000fc80000800000 */
[----:B------:R-:W-:Y:S01]  /*dec0*/  LOP3.LUT R156, R7, R156, RZ, 0x3c, !PT ;  /* 0x0000009c079c7212 */ /* 0x000fe200078e3cff */
[----:B------:R-:W-:Y:S06]  /*ded0*/  @!P0 BRA `(.L_x_406) ;  /* 0x0000000000048947 */ /* 0x000fec0003800000 */
[----:B------:R-:W-:Y:S01]  /*dee0*/  BPT.TRAP 0x1 ;  /* 0x000000040000795c */ /* 0x000fe20000300000 */
.L_x_406:
[----:B------:R-:W-:Y:S02]  /*def0*/  IADD3 R154, R6, 0x1, RZ ;  /* 0x00000001069a7810 */ /* 0x000fe40007ffe0ff */
[----:B------:R-:W-:Y:S02]  /*df00*/  SHF.L.U32 R8, R156, 0x1f, RZ ;  /* 0x0000001f9c087819 */ /* 0x000fe400000006ff */
[----:B------:R-:W-:-:S04]  /*df10*/  ISETP.NE.AND P1, PT, R154, 0x2, PT ;  /* 0x000000029a00780c */ /* 0x000fc80003f25270 */
[----:B------:R-:W-:-:S05]  /*df20*/  SEL R154, R154, RZ, P1 ;  /* 0x000000ff9a9a7207 */ /* 0x000fca0000800000 */
[----:B------:R-:W-:-:S04]  /*df30*/  IMAD R13, R154, 0x8, R16 ;  /* 0x000000089a0d7824 */ /* 0x000fc800078e0210 */
[----:B------:R0:W1:Y:S01]  /*df40*/  SYNCS.PHASECHK.TRANS64.TRYWAIT P1, [R13+URZ+0x19c30], R8 ;  /* 0x019c30080d0075a7 */ /* 0x000062000802017f */
[----:B------:R-:W-:Y:S05]  /*df50*/  @!P0 BRA `(.L_x_407) ;  /* 0x0000000000048947 */ /* 0x000fea0003800000 */
[----:B------:R-:W-:Y:S01]  /*df60*/  BPT.TRAP 0x1 ;  /* 0x000000040000795c */ /* 0x000fe20000300000 */
.L_x_407:
[----:B------:R-:W-:Y:S01]  /*df70*/  BSSY B1, `(.L_x_408) ;  /* 0x0000006000017945 */ /* 0x000fe20003800000 */
[----:B------:R-:W-:Y:S02]  /*df80*/  IMAD R24, R154, 0x300, R15 ;  /* 0x000003009a187824 */ /* 0x000fe400078e020f */
[----:B------:R-:W-:Y:S01]  /*df90*/  IMAD.MOV.U32 R25, RZ, RZ, -0x3ffffff0 ;  /* 0xc0000010ff197424 */ /* 0x000fe200078e00ff */
[----:B-1----:R-:W-:Y:S06]  /*dfa0*/  @P1 BRA `(.L_x_409) ;  /* 0x0000000000081947 */ /* 0x002fec0003800000 */
[----:B------:R-:W1:Y:S02]  /*dfb0*/  SYNCS.PHASECHK.TRANS64.TRYWAIT P1, [R13+URZ+0x19c30], R8 ;  /* 0x019c30080d0075a7 */ /* 0x000e64000802017f */
[----:B-1----:R-:W-:Y:S05]  /*dfc0*/  @!P1 BRA `(.L_x_410) ;  /* 0x000000d800049947 */ /* 0x002fea0003800000 */
.L_x_409:
[----:B------:R-:W-:Y:S05]  /*dfd0*/  BSYNC B1 ;  /* 0x0000000000017941 */ /* 0x000fea0003800000 */
.L_x_408:
[C---:B01----:R-:W-:Y:S01]  /*dfe0*/  VIADD R8, R24.reuse, 0x100 ;  /* 0x0000010018087836 */ /* 0x043fe20000000000 */
[C---:B------:R-:W-:Y:S01]  /*dff0*/  R2UR UR6, R24.reuse ;  /* 0x00000000180672ca */ /* 0x040fe200000e0000 */
[----:B------:R-:W-:Y:S01]  /*e000*/  IMAD.MOV.U32 R9, RZ, RZ, -0x3ffffff0 ;  /* 0xc0000010ff097424 */ /* 0x000fe200078e00ff */
[----:B------:R-:W-:Y:S01]  /*e010*/  R2UR UR7, R25 ;  /* 0x00000000190772ca */ /* 0x000fe200000e0000 */
[----:B------:R-:W-:Y:S01]  /*e020*/  VIADD R24, R24, 0x200 ;  /* 0x0000020018187836 */ /* 0x000fe20000000000 */
[----:B------:R-:W-:Y:S02]  /*e030*/  R2UR UR10, R8 ;  /* 0x00000000080a72ca */ /* 0x000fe400000e0000 */
[----:B------:R-:W-:Y:S02]  /*e040*/  R2UR UR11, R9 ;  /* 0x00000000090b72ca */ /* 0x000fe400000e0000 */
[----:B------:R-:W2:Y:S01]  /*e050*/  LDL.64 R8, [R1] ;  /* 0x0000000001087983 */ /* 0x000ea20000100a00 */
[----:B------:R-:W-:Y:S01]  /*e060*/  R2UR UR4, R4 ;  /* 0x00000000040472ca */ /* 0x000fe200000e0000 */
[----:B------:R-:W-:Y:S01]  /*e070*/  IMAD.MOV.U32 R25, RZ, RZ, -0x3ffffff0 ;  /* 0xc0000010ff197424 */ /* 0x000fe200078e00ff */
[----:B------:R-:W-:-:S02]  /*e080*/  R2UR UR5, R5 ;  /* 0x00000000050572ca */ /* 0x000fc400000e0000 */
[----:B------:R-:W-:Y:S02]  /*e090*/  R2UR UR14, R24 ;  /* 0x00000000180e72ca */ /* 0x000fe400000e0000 */
[----:B------:R-:W-:Y:S02]  /*e0a0*/  R2UR UR15, R25 ;  /* 0x00000000190f72ca */ /* 0x000fe400000e0000 */
[----:B------:R-:W-:-:S07]  /*e0b0*/  WARPGROUP.ARRIVE ;  /* 0x00000000000079c5 */ /* 0x000fce0000000000 */
[----:B------:R-:W-:Y:S01]  /*e0c0*/  QGMMA.64x128x32.F32.E4M3.E4M3 R24, gdesc[UR4], RZ, !UPT, gsb0 ;  /* 0x01e00000041879f3 */ /* 0x000fe2000c0008ff */
[----:B------:R-:W-:Y:S02]  /*e0d0*/  R2UR UR12, R20 ;  /* 0x00000000140c72ca */ /* 0x000fe400000e0000 */
[----:B------:R-:W-:Y:S01]  /*e0e0*/  R2UR UR13, R21 ;  /* 0x00000000150d72ca */ /* 0x000fe200000e0000 */
[----:B------:R-:W-:Y:S02]  /*e0f0*/  WARPGROUP.DEPBAR.LE gsb0, 0x0 ;  /* 0x00008000000079c5 */ /* 0x000fe40000010000 */
[----:B------:R-:W-:Y:S01]  /*e100*/  WARPGROUP.ARRIVE ;  /* 0x00000000000079c5 */ /* 0x000fe20000000000 */
[----:B--2---:R-:W-:Y:S02]  /*e110*/  R2UR UR8, R8 ;  /* 0x00000000080872ca */ /* 0x004fe400000e0000 */
[----:B------:R-:W-:-:S13]  /*e120*/  R2UR UR9, R9 ;  /* 0x00000000090972ca */ /* 0x000fda00000e0000 */
[----:B------:R-:W-:Y:S03]  /*e130*/  QGMMA.64x128x32.F32.E4M3.E4M3 R24, gdesc[UR8], R24, gsb0 ;  /* 0x01e00000081879f3 */ /* 0x000fe60008000818 */
[----:B------:R-:W-:Y:S02]  /*e140*/  WARPGROUP.DEPBAR.LE gsb0, 0x0 ;  /* 0x00008000000079c5 */ /* 0x000fe40000010000 */
[----:B------:R-:W-:-:S07]  /*e150*/  WARPGROUP.ARRIVE ;  /* 0x00000000000079c5 */ /* 0x000fce0000000000 */
[----:B------:R-:W-:Y:S03]  /*e160*/  QGMMA.64x128x32.F32.E4M3.E4M3 R24, gdesc[UR12], R24, gsb0 ;  /* 0x01e000000c1879f3 */ /* 0x000fe60008000818 */
[----:B------:R-:W-:Y:S02]  /*e170*/  WARPGROUP.DEPBAR.LE gsb0, 0x0 ;  /* 0x00008000000079c5 */ /* 0x000fe40000010000 */
[----:B------:R-:W-:Y:S05]  /*e180*/  @!P0 BRA `(.L_x_411) ;  /* 0x0000000000048947 */ /* 0x000fea0003800000 */
[----:B------:R-:W-:Y:S01]  /*e190*/  BPT.TRAP 0x1 ;  /* 0x000000040000795c */ /* 0x000fe20000300000 */
.L_x_411:
[----:B------:R-:W-:Y:S01]  /*e1a0*/  SHF.L.U32 R7, R7, 0x1f, RZ ;  /* 0x0000001f07077819 */ /* 0x000fe200000006ff */
[----:B------:R-:W-:-:S04]  /*e1b0*/  IMAD R14, R6, 0x8, R16 ;  /* 0x00000008060e7824 */ /* 0x000fc800078e0210 */
[----:B------:R0:W1:Y:S01]  /*e1c0*/  SYNCS.PHASECHK.TRANS64.TRYWAIT P1, [R14+URZ+0x19c50], R7 ;  /* 0x019c50070e0075a7 */ /* 0x000062000802017f */
[----:B------:R-:W-:Y:S05]  /*e1d0*/  @!P0 BRA `(.L_x_412) ;  /* 0x0000000000048947 */ /* 0x000fea0003800000 */
[----:B------:R-:W-:Y:S01]  /*e1e0*/  BPT.TRAP 0x1 ;  /* 0x000000040000795c */ /* 0x000fe20000300000 */
.L_x_412:
[----:B------:R-:W-:Y:S04]  /*e1f0*/  BSSY B1, `(.L_x_413) ;  /* 0x0000004000017945 */ /* 0x000fe80003800000 */
[----:B-1----:R-:W-:Y:S05]  /*e200*/  @P1 BRA `(.L_x_414) ;  /* 0x0000000000081947 */ /* 0x002fea0003800000 */
[----:B------:R-:W1:Y:S02]  /*e210*/  SYNCS.PHASECHK.TRANS64.TRYWAIT P1, [R14+URZ+0x19c50], R7 ;  /* 0x019c50070e0075a7 */ /* 0x000e64000802017f */
[----:B-1----:R-:W-:Y:S05]  /*e220*/  @!P1 BRA `(.L_x_415) ;  /* 0x000000d400809947 */ /* 0x002fea0003800000 */
.L_x_414:
[----:B------:R-:W-:Y:S05]  /*e230*/  BSYNC B1 ;  /* 0x0000000000017941 */ /* 0x000fea0003800000 */
.L_x_413:
[----:B01----:R-:W-:Y:S01]  /*e240*/  VIADD R7, R16, 0x3000 ;  /* 0x0000300010077836 */ /* 0x003fe20000000000 */
[----:B------:R-:W-:Y:S01]  /*e250*/  WARPGROUP.ARRIVE ;  /* 0x00000000000079c5 */ /* 0x000fe20000000000 */
[----:B------:R-:W-:Y:S02]  /*e260*/  IMAD.MOV.U32 R9, RZ, RZ, 0x40000040 ;  /* 0x40000040ff097424 */ /* 0x000fe400078e00ff */
[C---:B------:R-:W-:Y:S01]  /*e270*/  FMUL.FTZ R77, R2.reuse, R77 ;  /* 0x0000004d024d7220 */ /* 0x040fe20000410000 */
[C---:B------:R-:W-:Y:S01]  /*e280*/  FMUL.FTZ R78, R2.reuse, R78 ;  /* 0x0000004e024e7220 */ /* 0x040fe20000410000 */
[----:B------:R-:W-:Y:S01]  /*e290*/  SHF.R.U32.HI R7, RZ, 0x4, R7 ;  /* 0x00000004ff077819 */ /* 0x000fe20000011607 */
[C---:B------:R-:W-:Y:S01]  /*e2a0*/  FMUL.FTZ R79, R2.reuse, R79 ;  /* 0x0000004f024f7220 */ /* 0x040fe20000410000 */
[C---:B------:R-:W-:Y:S01]  /*e2b0*/  FMUL.FTZ R80, R2.reuse, R80 ;  /* 0x0000005002507220 */ /* 0x040fe20000410000 */
[C---:B------:R-:W-:Y:S01]  /*e2c0*/  FMUL.FTZ R81, R2.reuse, R81 ;  /* 0x0000005102517220 */ /* 0x040fe20000410000 */
[----:B------:R-:W-:Y:S01]  /*e2d0*/  LOP3.LUT R7, R7, 0x3fff, RZ, 0xc0, !PT ;  /* 0x00003fff07077812 */ /* 0x000fe200078ec0ff */
[----:B------:R-:W-:Y:S01]  /*e2e0*/  MUFU.TANH R77, R77 ;  /* 0x0000004d004d7308 */ /* 0x000fe20000002400 */
[C---:B------:R-:W-:Y:S01]  /*e2f0*/  FMUL.FTZ R82, R2.reuse, R82 ;  /* 0x0000005202527220 */ /* 0x040fe20000410000 */
[C---:B------:R-:W-:Y:S01]  /*e300*/  FMUL.FTZ R83, R2.reuse, R83 ;  /* 0x0000005302537220 */ /* 0x040fe20000410000 */
[----:B------:R-:W-:Y:S01]  /*e310*/  LOP3.LUT R7, R7, 0x10000, RZ, 0xfc, !PT ;  /* 0x0001000007077812 */ /* 0x000fe200078efcff */
[C---:B------:R-:W-:Y:S01]  /*e320*/  FMUL.FTZ R84, R2.reuse, R84 ;  /* 0x0000005402547220 */ /* 0x040fe20000410000 */
[C---:B------:R-:W-:Y:S01]  /*e330*/  FMUL.FTZ R85, R2.reuse, R85 ;  /* 0x0000005502557220 */ /* 0x040fe20000410000 */
[C---:B------:R-:W-:Y:S01]  /*e340*/  FMUL.FTZ R86, R2.reuse, R86 ;  /* 0x0000005602567220 */ /* 0x040fe20000410000 */
[----:B------:R-:W-:Y:S01]  /*e350*/  FMUL.FTZ R87, R2, R87 ;  /* 0x0000005702577220 */ /* 0x000fe20000410000 */
[----:B------:R-:W-:Y:S01]  /*e360*/  IMAD R6, R6, 0x300, R7 ;  /* 0x0000030006067824 */ /* 0x000fe200078e0207 */
[----:B------:R-:W-:Y:S01]  /*e370*/  MUFU.TANH R78, R78 ;  /* 0x0000004e004e7308 */ /* 0x000fe20000002400 */
[----:B------:R-:W-:Y:S01]  /*e380*/  IMAD.MOV.U32 R7, RZ, RZ, 0x40000040 ;  /* 0x40000040ff077424 */ /* 0x000fe200078e00ff */
[----:B------:R-:W-:Y:S01]  /*e390*/  ULDC UR4, c[0x0][0x988] ;  /* 0x0002620000047ab9 */ /* 0x000fe20000000800 */
[C---:B------:R-:W-:Y:S01]  /*e3a0*/  VIADD R8, R6.reuse, 0x2 ;  /* 0x0000000206087836 */ /* 0x040fe20000000000 */
[----:B------:R-:W-:-:S02]  /*e3b0*/  R2UR UR6, R6 ;  /* 0x00000000060672ca */ /* 0x000fc400000e0000 */
[----:B------:R-:W-:Y:S01]  /*e3c0*/  R2UR UR7, R7 ;  /* 0x00000000070772ca */ /* 0x000fe200000e0000 */
[C---:B------:R-:W-:Y:S01]  /*e3d0*/  FMUL.FTZ R7, R2.reuse, R24 ;  /* 0x0000001802077220 */ /* 0x040fe20000410000 */
[C---:B------:R-:W-:Y:S01]  /*e3e0*/  FMUL.FTZ R24, R2.reuse, R27 ;  /* 0x0000001b02187220 */ /* 0x040fe20000410000 */
[C---:B------:R-:W-:Y:S01]  /*e3f0*/  FMUL.FTZ R27, R2.reuse, R30 ;  /* 0x0000001e021b7220 */ /* 0x040fe20000410000 */
[C---:B------:R-:W-:Y:S01]  /*e400*/  FMUL.FTZ R30, R2.reuse, R33 ;  /* 0x00000021021e7220 */ /* 0x040fe20000410000 */
[C---:B------:R-:W-:Y:S01]  /*e410*/  FMUL.FTZ R33, R2.reuse, R36 ;  /* 0x0000002402217220 */ /* 0x040fe20000410000 */
[C---:B------:R-:W-:Y:S01]  /*e420*/  FMUL.FTZ R36, R2.reuse, R39 ;  /* 0x0000002702247220 */ /* 0x040fe20000410000 */
[----:B------:R-:W0:Y:S01]  /*e430*/  MUFU.TANH R7, R7 ;  /* 0x0000000700077308 */ /* 0x000e220000002400 */
[C---:B------:R-:W-:Y:S01]  /*e440*/  FMUL.FTZ R39, R2.reuse, R42 ;  /* 0x0000002a02277220 */ /* 0x040fe20000410000 */
[----:B------:R-:W-:-:S04]  /*e450*/  FMUL.FTZ R42, R2, R45 ;  /* 0x0000002d022a7220 */ /* 0x000fc80000410000 */
[----:B------:R-:W-:Y:S01]  /*e460*/  QGMMA.64x96x32.F32.E4M3.E4M3 R88, R148, gdesc[UR4], R88, gsb0 ;  /* 0x0160000494587df3 */ /* 0x000fe20008000858 */
[----:B------:R-:W-:Y:S01]  /*e470*/  R2UR UR6, R8 ;  /* 0x00000000080672ca */ /* 0x000fe200000e0000 */
[----:B------:R-:W-:Y:S01]  /*e480*/  VIADD R8, R6, 0x4 ;  /* 0x0000000406087836 */ /* 0x000fe20000000000 */
[----:B------:R-:W-:Y:S01]  /*e490*/  R2UR UR7, R9 ;  /* 0x00000000090772ca */ /* 0x000fe200000e0000 */
[----:B------:R-:W-:Y:S01]  /*e4a0*/  IMAD.MOV.U32 R9, RZ, RZ, 0x40000040 ;  /* 0x40000040ff097424 */ /* 0x000fe200078e00ff */
[----:B------:R-:W-:Y:S01]  /*e4b0*/  MUFU.TANH R24, R24 ;  /* 0x0000001800187308 */ /* 0x000fe20000002400 */
[----:B0-----:R-:W-:-:S07]  /*e4c0*/  FMNMX.FTZ R45, R7, R12, !PT ;  /* 0x0000000c072d7209 */ /* 0x001fce0007810000 */
[----:B------:R-:W-:Y:S08]  /*e4d0*/  MUFU.TANH R27, R27 ;  /* 0x0000001b001b7308 */ /* 0x000ff00000002400 */
        /* <DEDUP_REMOVED lines=11> */
[----:B------:R-:W-:Y:S01]  /*e590*/  MUFU.TANH R85, R85 ;  /* 0x0000005500557308 */ /* 0x000fe20000002400 */
[----:B------:R-:W-:-:S02]  /*e5a0*/  WARPGROUP.DEPBAR.LE gsb0, 0x0 ;  /* 0x00008000000079c5 */ /* 0x000fc40000010000 */
[----:B------:R-:W-:-:S06]  /*e5b0*/  WARPGROUP.ARRIVE ;  /* 0x00000000000079c5 */ /* 0x000fcc0000000000 */
[----:B------:R-:W0:Y:S01]  /*e5c0*/  S2R R151, SR_TID.X ;  /* 0x0000000000977919 */ /* 0x000e220000002100 */
[----:B------:R-:W-:Y:S01]  /*e5d0*/  MUFU.TANH R86, R86 ;  /* 0x0000005600567308 */ /* 0x000fe20000002400 */
[----:B------:R-:W-:Y:S01]  /*e5e0*/  QGMMA.64x96x32.F32.E4M3.E4M3 R88, R136, gdesc[UR4], R88, gsb0 ;  /* 0x0160000488587df3 */ /* 0x000fe20008000858 */
[----:B------:R-:W-:Y:S01]  /*e5f0*/  R2UR UR6, R8 ;  /* 0x00000000080672ca */ /* 0x000fe200000e0000 */
[C---:B------:R-:W-:Y:S01]  /*e600*/  FMUL.FTZ R8, R2.reuse, R25 ;  /* 0x0000001902087220 */ /* 0x040fe20000410000 */
[----:B------:R-:W-:Y:S01]  /*e610*/  R2UR UR7, R9 ;  /* 0x00000000090772ca */ /* 0x000fe200000e0000 */
[C---:B------:R-:W-:Y:S01]  /*e620*/  FMUL.FTZ R9, R2.reuse, R26 ;  /* 0x0000001a02097220 */ /* 0x040fe20000410000 */
[C---:B------:R-:W-:Y:S01]  /*e630*/  FMUL.FTZ R25, R2.reuse, R28 ;  /* 0x0000001c02197220 */ /* 0x040fe20000410000 */
[C---:B------:R-:W-:Y:S01]  /*e640*/  FMUL.FTZ R26, R2.reuse, R29 ;  /* 0x0000001d021a7220 */ /* 0x040fe20000410000 */
[C---:B------:R-:W-:Y:S01]  /*e650*/  FMUL.FTZ R28, R2.reuse, R31 ;  /* 0x0000001f021c7220 */ /* 0x040fe20000410000 */
[----:B------:R-:W1:Y:S01]  /*e660*/  MUFU.TANH R8, R8 ;  /* 0x0000000800087308 */ /* 0x000e620000002400 */
[C---:B------:R-:W-:Y:S01]  /*e670*/  FMUL.FTZ R29, R2.reuse, R32 ;  /* 0x00000020021d7220 */ /* 0x040fe20000410000 */
        /* <DEDUP_REMOVED lines=13> */
[----:B------:R-:W-:Y:S01]  /*e750*/  FMUL.FTZ R49, R2, R50 ;  /* 0x0000003202317220 */ /* 0x000fe20000410000 */
[----:B------:R-:W3:Y:S01]  /*e760*/  MUFU.TANH R25, R25 ;  /* 0x0000001900197308 */ /* 0x000ee20000002400 */
        /* <DEDUP_REMOVED lines=11> */
[----:B------:R-:W-:Y:S01]  /*e820*/  FMUL.FTZ R58, R2, R59 ;  /* 0x0000003b023a7220 */ /* 0x000fe20000410000 */
[----:B------:R-:W-:Y:S01]  /*e830*/  FMNMX.FTZ R44, R24, R44, !PT ;  /* 0x0000002c182c7209 */ /* 0x000fe20007810000 */
[C---:B------:R-:W-:Y:S01]  /*e840*/  FMUL.FTZ R59, R2.reuse, R60 ;  /* 0x0000003c023b7220 */ /* 0x040fe20000410000 */
[C---:B------:R-:W-:Y:S01]  /*e850*/  FMUL.FTZ R60, R2.reuse, R61 ;  /* 0x0000003d023c7220 */ /* 0x040fe20000410000 */
[----:B------:R-:W2:Y:S01]  /*e860*/  MUFU.TANH R28, R28 ;  /* 0x0000001c001c7308 */ /* 0x000ea20000002400 */
[----:B---3--:R-:W-:Y:S01]  /*e870*/  FMNMX.FTZ R45, R25, R45, !PT ;  /* 0x0000002d192d7209 */ /* 0x008fe20007810000 */
[C---:B------:R-:W-:Y:S01]  /*e880*/  FMUL.FTZ R61, R2.reuse, R62 ;  /* 0x0000003e023d7220 */ /* 0x040fe20000410000 */
[----:B------:R-:W-:Y:S01]  /*e890*/  FMNMX.FTZ R44, R27, R44, !PT ;  /* 0x0000002c1b2c7209 */ /* 0x000fe20007810000 */
        /* <DEDUP_REMOVED lines=11> */
[----:B------:R-:W-:Y:S01]  /*e950*/  FMUL.FTZ R71, R2, R72 ;  /* 0x0000004802477220 */ /* 0x000fe20000410000 */
[----:B------:R-:W1:Y:S01]  /*e960*/  MUFU.TANH R31, R31 ;  /* 0x0000001f001f7308 */ /* 0x000e620000002400 */
[----:B--2---:R-:W-:Y:S01]  /*e970*/  FMNMX.FTZ R44, R28, R44, !PT ;  /* 0x0000002c1c2c7209 */ /* 0x004fe20007810000 */
[C---:B------:R-:W-:Y:S01]  /*e980*/  FMUL.FTZ R72, R2.reuse, R73 ;  /* 0x0000004902487220 */ /* 0x040fe20000410000 */
[C---:B------:R-:W-:Y:S01]  /*e990*/  FMUL.FTZ R73, R2.reuse, R74 ;  /* 0x0000004a02497220 */ /* 0x040fe20000410000 */
[C---:B------:R-:W-:Y:S01]  /*e9a0*/  FMUL.FTZ R74, R2.reuse, R75 ;  /* 0x0000004b024a7220 */ /* 0x040fe20000410000 */
[----:B------:R-:W-:Y:S01]  /*e9b0*/  FMUL.FTZ R75, R2, R76 ;  /* 0x0000004c024b7220 */ /* 0x000fe20000410000 */
[----:B0-----:R-:W-:-:S02]  /*e9c0*/  LOP3.LUT R151, R151, 0x7f, RZ, 0xc0, !PT ;  /* 0x0000007f97977812 */ /* 0x001fc400078ec0ff */
[----:B------:R-:W0:Y:S01]  /*e9d0*/  MUFU.TANH R32, R32 ;  /* 0x0000002000207308 */ /* 0x000e220000002400 */
[----:B---3--:R-:W-:Y:S02]  /*e9e0*/  FMNMX.FTZ R45, R29, R45, !PT ;  /* 0x0000002d1d2d7209 */ /* 0x008fe40007810000 */
[----:B------:R-:W-:Y:S02]  /*e9f0*/  ISETP.NE.AND P1, PT, R151, RZ, PT ;  /* 0x000000ff9700720c */ /* 0x000fe40003f25270 */
[----:B------:R-:W-:-:S03]  /*ea00*/  FMNMX.FTZ R45, R30, R45, !PT ;  /* 0x0000002d1e2d7209 */ /* 0x000fc60007810000 */
[----:B------:R-:W2:Y:S01]  /*ea10*/  MUFU.TANH R34, R34 ;  /* 0x0000002200227308 */ /* 0x000ea20000002400 */
[----:B-1----:R-:W-:Y:S02]  /*ea20*/  FMNMX.FTZ R44, R31, R44, !PT ;  /* 0x0000002c1f2c7209 */ /* 0x002fe40007810000 */
[----:B------:R-:W-:-:S05]  /*ea30*/  FMNMX.FTZ R45, R33, R45, !PT ;  /* 0x0000002d212d7209 */ /* 0x000fca0007810000 */
[----:B------:R-:W1:Y:S01]  /*ea40*/  MUFU.TANH R35, R35 ;  /* 0x0000002300237308 */ /* 0x000e620000002400 */
[----:B0-----:R-:W-:Y:S01]  /*ea50*/  FMNMX.FTZ R44, R32, R44, !PT ;  /* 0x0000002c202c7209 */ /* 0x001fe20007810000 */
[----:B------:R-:W-:-:S05]  /*ea60*/  @!P1 VIADD R13, R13, 0x19c40 ;  /* 0x00019c400d0d9836 */ /* 0x000fca0000000000 */
[----:B------:R-:W-:Y:S01]  /*ea70*/  @!P1 PRMT R13, RZ, 0x654, R13 ;  /* 0x00000654ff0d9816 */ /* 0x000fe2000000000d */
[----:B------:R-:W0:Y:S01]  /*ea80*/  MUFU.TANH R37, R37 ;  /* 0x0000002500257308 */ /* 0x000e220000002400 */
[----:B--2---:R-:W-:-:S07]  /*ea90*/  FMNMX.FTZ R45, R34, R45, !PT ;  /* 0x0000002d222d7209 */ /* 0x004fce0007810000 */
[----:B------:R-:W2:Y:S01]  /*eaa0*/  MUFU.TANH R38, R38 ;  /* 0x0000002600267308 */ /* 0x000ea20000002400 */
[----:B-1----:R-:W-:-:S04]  /*eab0*/  FMNMX.FTZ R44, R35, R44, !PT ;  /* 0x0000002c232c7209 */ /* 0x002fc80007810000 */
[----:B------:R-:W-:-:S03]  /*eac0*/  FMNMX.FTZ R44, R36, R44, !PT ;  /* 0x0000002c242c7209 */ /* 0x000fc60007810000 */
[----:B------:R-:W1:Y:S01]  /*ead0*/  MUFU.TANH R40, R40 ;  /* 0x0000002800287308 */ /* 0x000e620000002400 */
[----:B0-----:R-:W-:Y:S02]  /*eae0*/  FMNMX.FTZ R45, R37, R45, !PT ;  /* 0x0000002d252d7209 */ /* 0x001fe40007810000 */
[----:B------:R-:W-:Y:S01]  /*eaf0*/  FMNMX.FTZ R44, R39, R44, !PT ;  /* 0x0000002c272c7209 */ /* 0x000fe20007810000 */
[----:B------:R-:W-:-:S04]  /*eb00*/  WARPGROUP.DEPBAR.LE gsb0, 0x0 ;  /* 0x00008000000079c5 */ /* 0x000fc80000010000 */
[----:B------:R-:W0:Y:S01]  /*eb10*/  MUFU.TANH R41, R41 ;  /* 0x0000002900297308 */ /* 0x000e220000002400 */
[----:B--2---:R-:W-:Y:S01]  /*eb20*/  FMNMX.FTZ R45, R38, R45, !PT ;  /* 0x0000002d262d7209 */ /* 0x004fe20007810000 */
[----:B------:R-:W-:-:S06]  /*eb30*/  WARPGROUP.ARRIVE ;  /* 0x00000000000079c5 */ /* 0x000fcc0000000000 */
[----:B------:R-:W2:Y:S01]  /*eb40*/  MUFU.TANH R43, R43 ;  /* 0x0000002b002b7308 */ /* 0x000ea20000002400 */
[----:B-1----:R-:W-:Y:S01]  /*eb50*/  FMNMX.FTZ R44, R40, R44, !PT ;  /* 0x0000002c282c7209 */ /* 0x002fe20007810000 */
[----:B------:R-:W-:Y:S06]  /*eb60*/  QGMMA.64x96x32.F32.E4M3.E4M3 R88, R140, gdesc[UR4], R88, gsb0 ;  /* 0x016000048c587df3 */ /* 0x000fec0008000858 */
[----:B------:R-:W1:Y:S01]  /*eb70*/  MUFU.TANH R46, R46 ;  /* 0x0000002e002e7308 */ /* 0x000e620000002400 */
[----:B0-----:R-:W-:-:S04]  /*eb80*/  FMNMX.FTZ R45, R41, R45, !PT ;  /* 0x0000002d292d7209 */ /* 0x001fc80007810000 */
[----:B------:R-:W-:-:S03]  /*eb90*/  FMNMX.FTZ R45, R42, R45, !PT ;  /* 0x0000002d2a2d7209 */ /* 0x000fc60007810000 */
        /* <DEDUP_REMOVED lines=25> */
[----:B--2---:R-:W-:Y:S01]  /*ed30*/  FMNMX.FTZ R44, R57, R44, !PT ;  /* 0x0000002c392c7209 */ /* 0x004fe20007810000 */
[----:B------:R-:W-:Y:S02]  /*ed40*/  WARPGROUP.DEPBAR.LE gsb0, 0x0 ;  /* 0x00008000000079c5 */ /* 0x000fe40000010000 */
[----:B------:R-:W-:-:S04]  /*ed50*/  WARPGROUP.ARRIVE ;  /* 0x00000000000079c5 */ /* 0x000fc80000000000 */
        /* <DEDUP_REMOVED lines=33> */
[----:B0-----:R-:W-:-:S04]  /*ef70*/  FMNMX.FTZ R44, R74, R44, !PT ;  /* 0x0000002c4a2c7209 */ /* 0x001fc80007810000 */
[----:B------:R-:W-:Y:S02]  /*ef80*/  FMNMX.FTZ R44, R78, R44, !PT ;  /* 0x0000002c4e2c7209 */ /* 0x000fe40007810000 */
[----:B--2---:R-:W-:Y:S02]  /*ef90*/  FMNMX.FTZ R45, R75, R45, !PT ;  /* 0x0000002d4b2d7209 */ /* 0x004fe40007810000 */
[----:B------:R-:W-:Y:S02]  /*efa0*/  FMNMX.FTZ R44, R79, R44, !PT ;  /* 0x0000002c4f2c7209 */ /* 0x000fe40007810000 */
[----:B------:R-:W-:Y:S02]  /*efb0*/  FMNMX.FTZ R45, R77, R45, !PT ;  /* 0x0000002d4d2d7209 */ /* 0x000fe40007810000 */
[----:B------:R-:W-:Y:S02]  /*efc0*/  FMNMX.FTZ R44, R82, R44, !PT ;  /* 0x0000002c522c7209 */ /* 0x000fe40007810000 */
[----:B------:R-:W-:-:S02]  /*efd0*/  FMNMX.FTZ R45, R80, R45, !PT ;  /* 0x0000002d502d7209 */ /* 0x000fc40007810000 */
[----:B------:R-:W-:Y:S02]  /*efe0*/  FMNMX.FTZ R44, R83, R44, !PT ;  /* 0x0000002c532c7209 */ /* 0x000fe40007810000 */
[----:B------:R-:W-:Y:S02]  /*eff0*/  FMNMX.FTZ R45, R81, R45, !PT ;  /* 0x0000002d512d7209 */ /* 0x000fe40007810000 */
[----:B------:R-:W-:Y:S02]  /*f000*/  FMNMX.FTZ R44, R86, R44, !PT ;  /* 0x0000002c562c7209 */ /* 0x000fe40007810000 */
[----:B------:R-:W-:Y:S02]  /*f010*/  FMNMX.FTZ R45, R84, R45, !PT ;  /* 0x0000002d542d7209 */ /* 0x000fe40007810000 */
[----:B-1----:R-:W-:Y:S02]  /*f020*/  FMNMX.FTZ R76, R87, R44, !PT ;  /* 0x0000002c574c7209 */ /* 0x002fe40007810000 */
[----:B------:R-:W-:-:S03]  /*f030*/  FMNMX.FTZ R136, R85, R45, !PT ;  /* 0x0000002d55887209 */ /* 0x000fc60007810000 */
[----:B------:R-:W0:Y:S04]  /*f040*/  SHFL.BFLY PT, R44, R76, 0x2, 0x1f ;  /* 0x0c401f004c2c7f89 */ /* 0x000e2800000e0000 */
[----:B------:R-:W1:Y:S01]  /*f050*/  SHFL.BFLY PT, R45, R136, 0x2, 0x1f ;  /* 0x0c401f00882d7f89 */ /* 0x000e6200000e0000 */
[----:B0-----:R-:W-:Y:S01]  /*f060*/  FMNMX.FTZ R76, R76, R44, !PT ;  /* 0x0000002c4c4c7209 */ /* 0x001fe20007810000 */
[----:B------:R-:W-:Y:S01]  /*f070*/  VIADD R44, R6, 0x6 ;  /* 0x00000006062c7836 */ /* 0x000fe20000000000 */
[----:B-1----:R-:W-:-:S03]  /*f080*/  FMNMX.FTZ R136, R136, R45, !PT ;  /* 0x0000002d88887209 */ /* 0x002fc60007810000 */
[----:B------:R-:W0:Y:S01]  /*f090*/  SHFL.BFLY PT, R6, R76, 0x1, 0x1f ;  /* 0x0c201f004c067f89 */ /* 0x000e2200000e0000 */
[----:B------:R-:W-:Y:S01]  /*f0a0*/  IMAD.MOV.U32 R45, RZ, RZ, 0x40000040 ;  /* 0x40000040ff2d7424 */ /* 0x000fe200078e00ff */
[----:B------:R-:W-:Y:S01]  /*f0b0*/  R2UR UR6, R44 ;  /* 0x000000002c0672ca */ /* 0x000fe200000e0000 */
[----:B------:R-:W-:Y:S01]  /*f0c0*/  IMAD.U32 R44, RZ, RZ, UR4 ;  /* 0x00000004ff2c7e24 */ /* 0x000fe2000f8e00ff */
[----:B------:R-:W1:Y:S02]  /*f0d0*/  SHFL.BFLY PT, R137, R136, 0x1, 0x1f ;  /* 0x0c201f0088897f89 */ /* 0x000e6400000e0000 */
[----:B------:R-:W-:-:S13]  /*f0e0*/  R2UR UR7, R45 ;  /* 0x000000002d0772ca */ /* 0x000fda00000e0000 */
[----:B------:R-:W-:Y:S01]  /*f0f0*/  QGMMA.64x96x32.F32.E4M3.E4M3 R88, R144, gdesc[UR4], R88, gsb0 ;  /* 0x0160000490587df3 */ /* 0x000fe20008000858 */
[----:B0-----:R-:W-:Y:S02]  /*f100*/  FMNMX.FTZ R76, R76, R6, !PT ;  /* 0x000000064c4c7209 */ /* 0x001fe40007810000 */
[----:B-1----:R-:W-:-:S05]  /*f110*/  FMNMX.FTZ R45, R136, R137, !PT ;  /* 0x00000089882d7209 */ /* 0x002fca0007810000 */
[----:B------:R-:W-:Y:S01]  /*f120*/  FADD.FTZ R6, -R45, R12 ;  /* 0x0000000c2d067221 */ /* 0x000fe20000010100 */
[----:B------:R-:W-:-:S01]  /*f130*/  FADD.FTZ R12, -R76, R11 ;  /* 0x0000000b4c0c7221 */ /* 0x000fc20000010100 */
[-C--:B------:R-:W-:Y:S02]  /*f140*/  FFMA.FTZ R137, R45, R44.reuse, -8 ;  /* 0xc10000002d897423 */ /* 0x080fe4000001002c */
[-C--:B------:R-:W-:Y:S02]  /*f150*/  FMUL.FTZ R6, R6, R44.reuse ;  /* 0x0000002c06067220 */ /* 0x080fe40000410000 */
[-CC-:B------:R-:W-:Y:S01]  /*f160*/  FFMA.FTZ R7, R7, R44.reuse, -R137.reuse ;  /* 0x0000002c07077223 */ /* 0x180fe20000010889 */
[----:B------:R-:W-:-:S01]  /*f170*/  FFMA.FTZ R8, R8, R44, -R137 ;  /* 0x0000002c08087223 */ /* 0x000fc20000010889 */
[----:B------:R0:W-:Y:S08]  /*f180*/  MUFU.EX2 R11, R6 ;  /* 0x00000006000b7308 */ /* 0x0001f00000000800 */
[----:B------:R-:W1:Y:S01]  /*f190*/  MUFU.EX2 R7, R7 ;  /* 0x0000000700077308 */ /* 0x000e620000000800 */
[-C--:B0-----:R-:W-:Y:S01]  /*f1a0*/  FMUL.FTZ R6, R12, R44.reuse ;  /* 0x0000002c0c067220 */ /* 0x081fe20000410000 */
        /* <DEDUP_REMOVED lines=30> */
[----:B------:R-:W-:Y:S01]  /*f390*/  FFMA.FTZ R85, R76, R44, -8 ;  /* 0xc10000004c557423 */ /* 0x000fe2000001002c */
[----:B------:R-:W-:Y:S01]  /*f3a0*/  MUFU.EX2 R6, R6 ;  /* 0x0000000600067308 */ /* 0x000fe20000000800 */
[----:B-1----:R-:W-:-:S02]  /*f3b0*/  FFMA.FTZ R0, R11, R0, R7 ;  /* 0x000000000b007223 */ /* 0x002fc40000010007 */
[-CC-:B------:R-:W-:Y:S01]  /*f3c0*/  FFMA.FTZ R9, R9, R44.reuse, -R85.reuse ;  /* 0x0000002c09097223 */ /* 0x180fe20000010855 */
[----:B------:R-:W-:-:S01]  /*f3d0*/  FFMA.FTZ R24, R24, R44, -R85 ;  /* 0x0000002c18187223 */ /* 0x000fc20000010855 */
[-CC-:B------:R-:W-:Y:S01]  /*f3e0*/  FFMA.FTZ R27, R27, R44.reuse, -R85.reuse ;  /* 0x0000002c1b1b7223 */ /* 0x180fe20000010855 */
[----:B------:R-:W-:-:S01]  /*f3f0*/  FFMA.FTZ R28, R28, R44, -R85 ;  /* 0x0000002c1c1c7223 */ /* 0x000fc20000010855 */
[-CC-:B------:R-:W-:Y:S01]  /*f400*/  FFMA.FTZ R31, R31, R44.reuse, -R85.reuse ;  /* 0x0000002c1f1f7223 */ /* 0x180fe20000010855 */
[----:B------:R-:W0:Y:S01]  /*f410*/  MUFU.EX2 R8, R8 ;  /* 0x0000000800087308 */ /* 0x000e220000000800 */
[----:B------:R-:W-:-:S01]  /*f420*/  FFMA.FTZ R32, R32, R44, -R85 ;  /* 0x0000002c20207223 */ /* 0x000fc20000010855 */
[-CC-:B------:R-:W-:Y:S01]  /*f430*/  FFMA.FTZ R35, R35, R44.reuse, -R85.reuse ;  /* 0x0000002c23237223 */ /* 0x180fe20000010855 */
[----:B------:R-:W-:-:S01]  /*f440*/  FFMA.FTZ R36, R36, R44, -R85 ;  /* 0x0000002c24247223 */ /* 0x000fc20000010855 */
[-CC-:B------:R-:W-:Y:S01]  /*f450*/  FFMA.FTZ R39, R39, R44.reuse, -R85.reuse ;  /* 0x0000002c27277223 */ /* 0x180fe20000010855 */
[----:B------:R-:W-:-:S01]  /*f460*/  FFMA.FTZ R40, R40, R44, -R85 ;  /* 0x0000002c28287223 */ /* 0x000fc20000010855 */
[-CC-:B------:R-:W-:Y:S01]  /*f470*/  FFMA.FTZ R43, R43, R44.reuse, -R85.reuse ;  /* 0x0000002c2b2b7223 */ /* 0x180fe20000010855 */
[----:B------:R-:W-:-:S01]  /*f480*/  FFMA.FTZ R46, R46, R44, -R85 ;  /* 0x0000002c2e2e7223 */ /* 0x000fc20000010855 */
[----:B------:R-:W1:Y:S01]  /*f490*/  MUFU.EX2 R9, R9 ;  /* 0x0000000900097308 */ /* 0x000e620000000800 */
[----:B------:R-:W-:-:S01]  /*f4a0*/  FFMA.FTZ R49, R49, R44, -R85 ;  /* 0x0000002c31317223 */ /* 0x000fc20000010855 */
[-CC-:B------:R-:W-:Y:S01]  /*f4b0*/  FFMA.FTZ R50, R50, R44.reuse, -R85.reuse ;  /* 0x0000002c32327223 */ /* 0x180fe20000010855 */
[----:B------:R-:W-:-:S01]  /*f4c0*/  FFMA.FTZ R53, R53, R44, -R85 ;  /* 0x0000002c35357223 */ /* 0x000fc20000010855 */
[-CC-:B------:R-:W-:Y:S01]  /*f4d0*/  FFMA.FTZ R54, R54, R44.reuse, -R85.reuse ;  /* 0x0000002c36367223 */ /* 0x180fe20000010855 */
[----:B------:R-:W-:-:S01]  /*f4e0*/  FFMA.FTZ R57, R57, R44, -R85 ;  /* 0x0000002c39397223 */ /* 0x000fc20000010855 */
[-CC-:B------:R-:W-:Y:S01]  /*f4f0*/  FFMA.FTZ R58, R58, R44.reuse, -R85.reuse ;  /* 0x0000002c3a3a7223 */ /* 0x180fe20000010855 */
[----:B------:R-:W-:-:S01]  /*f500*/  FFMA.FTZ R61, R61, R44, -R85 ;  /* 0x0000002c3d3d7223 */ /* 0x000fc20000010855 */
[----:B------:R-:W2:Y:S01]  /*f510*/  MUFU.EX2 R24, R24 ;  /* 0x0000001800187308 */ /* 0x000ea20000000800 */
[----:B0-----:R-:W-:-:S01]  /*f520*/  FADD.FTZ R0, R8, R0 ;  /* 0x0000000008007221 */ /* 0x001fc20000010000 */
[-CC-:B------:R-:W-:Y:S01]  /*f530*/  FFMA.FTZ R62, R62, R44.reuse, -R85.reuse ;  /* 0x0000002c3e3e7223 */ /* 0x180fe20000010855 */
[----:B------:R-:W-:-:S01]  /*f540*/  FFMA.FTZ R65, R65, R44, -R85 ;  /* 0x0000002c41417223 */ /* 0x000fc20000010855 */
[-CC-:B------:R-:W-:Y:S01]  /*f550*/  FFMA.FTZ R66, R66, R44.reuse, -R85.reuse ;  /* 0x0000002c42427223 */ /* 0x180fe20000010855 */
[----:B------:R-:W-:-:S01]  /*f560*/  FFMA.FTZ R69, R69, R44, -R85 ;  /* 0x0000002c45457223 */ /* 0x000fc20000010855 */
[-CC-:B------:R-:W-:Y:S01]  /*f570*/  FFMA.FTZ R70, R70, R44.reuse, -R85.reuse ;  /* 0x0000002c46467223 */ /* 0x180fe20000010855 */
[----:B------:R-:W-:-:S01]  /*f580*/  FFMA.FTZ R73, R73, R44, -R85 ;  /* 0x0000002c49497223 */ /* 0x000fc20000010855 */
[----:B------:R-:W0:Y:S01]  /*f590*/  MUFU.EX2 R12, R12 ;  /* 0x0000000c000c7308 */ /* 0x000e220000000800 */
[----:B-1----:R-:W-:-:S01]  /*f5a0*/  FFMA.FTZ R3, R6, R3, R9 ;  /* 0x0000000306037223 */ /* 0x002fc20000010009 */
[-CC-:B------:R-:W-:Y:S01]  /*f5b0*/  FFMA.FTZ R74, R74, R44.reuse, -R85.reuse ;  /* 0x0000002c4a4a7223 */ /* 0x180fe20000010855 */
[----:B------:R-:W-:-:S01]  /*f5c0*/  FFMA.FTZ R78, R78, R44, -R85 ;  /* 0x0000002c4e4e7223 */ /* 0x000fc20000010855 */
[-CC-:B------:R-:W-:Y:S01]  /*f5d0*/  FFMA.FTZ R79, R79, R44.reuse, -R85.reuse ;  /* 0x0000002c4f4f7223 */ /* 0x180fe20000010855 */
[----:B------:R-:W-:-:S01]  /*f5e0*/  FFMA.FTZ R82, R82, R44, -R85 ;  /* 0x0000002c52527223 */ /* 0x000fc20000010855 */
[-CC-:B------:R-:W-:Y:S01]  /*f5f0*/  FFMA.FTZ R83, R83, R44.reuse, -R85.reuse ;  /* 0x0000002c53537223 */ /* 0x180fe20000010855 */
[----:B------:R-:W-:-:S01]  /*f600*/  FFMA.FTZ R86, R86, R44, -R85 ;  /* 0x0000002c56567223 */ /* 0x000fc20000010855 */
[----:B------:R-:W1:Y:S01]  /*f610*/  MUFU.EX2 R27, R27 ;  /* 0x0000001b001b7308 */ /* 0x000e620000000800 */
[----:B--2---:R-:W-:-:S01]  /*f620*/  FADD.FTZ R3, R24, R3 ;  /* 0x0000000318037221 */ /* 0x004fc20000010000 */
[----:B------:R-:W-:Y:S01]  /*f630*/  FFMA.FTZ R85, R87, R44, -R85 ;  /* 0x0000002c57557223 */ /* 0x000fe20000010855 */
[----:B------:R-:W-:-:S05]  /*f640*/  WARPGROUP.DEPBAR.LE gsb0, 0x0 ;  /* 0x00008000000079c5 */ /* 0x000fca0000010000 */
[----:B------:R-:W2:Y:S01]  /*f650*/  MUFU.EX2 R25, R25 ;  /* 0x0000001900197308 */ /* 0x000ea20000000800 */
[----:B0-----:R-:W-:-:S01]  /*f660*/  FADD.FTZ R0, R12, R0 ;  /* 0x000000000c007221 */ /* 0x001fc20000010000 */
[----:B------:R0:W-:Y:S06]  /*f670*/  @!P1 SYNCS.ARRIVE.TRANS64.RED.A1T0 RZ, [R13+URZ], RZ ;  /* 0x000000ff0dff99a7 */ /* 0x0001ec000810043f */
[----:B------:R-:W3:Y:S01]  /*f680*/  MUFU.EX2 R28, R28 ;  /* 0x0000001c001c7308 */ /* 0x000ee20000000800 */
[----:B-1----:R-:W-:-:S07]  /*f690*/  FADD.FTZ R3, R27, R3 ;  /* 0x000000031b037221 */ /* 0x002fce0000010000 */
[----:B------:R-:W1:Y:S01]  /*f6a0*/  MUFU.EX2 R26, R26 ;  /* 0x0000001a001a7308 */ /* 0x000e620000000800 */
[----:B--2---:R-:W-:-:S07]  /*f6b0*/  FADD.FTZ R0, R25, R0 ;  /* 0x0000000019007221 */ /* 0x004fce0000010000 */
[----:B------:R-:W2:Y:S01]  /*f6c0*/  MUFU.EX2 R31, R31 ;  /* 0x0000001f001f7308 */ /* 0x000ea20000000800 */
[----:B---3--:R-:W-:-:S07]  /*f6d0*/  FADD.FTZ R3, R28, R3 ;  /* 0x000000031c037221 */ /* 0x008fce0000010000 */
        /* <DEDUP_REMOVED lines=107> */
[----:B---3--:R-:W-:-:S01]  /*fd90*/  FADD.FTZ R3, R86, R3 ;  /* 0x0000000356037221 */ /* 0x008fc20000010000 */
[----:B-1----:R-:W-:-:S03]  /*fda0*/  FADD.FTZ R0, R84, R0 ;  /* 0x0000000054007221 */ /* 0x002fc60000010000 */
[----:B--2---:R-:W-:Y:S01]  /*fdb0*/  FADD.FTZ R3, R85, R3 ;  /* 0x0000000355037221 */ /* 0x004fe20000010000 */
[----:B0-----:R-:W-:Y:S06]  /*fdc0*/  @!P0 BRA `(.L_x_416) ;  /* 0x0000000000048947 */ /* 0x001fec0003800000 */
[----:B------:R-:W-:Y:S01]  /*fdd0*/  BPT.TRAP 0x1 ;  /* 0x000000040000795c */ /* 0x000fe20000300000 */
.L_x_416:
[----:B------:R-:W2:Y:S01]  /*fde0*/  LDL R13, [R1+0x20] ;  /* 0x00002000010d7983 */ /* 0x000ea20000100800 */
[----:B------:R-:W-:-:S05]  /*fdf0*/  VIADD R14, R14, 0x19c60 ;  /* 0x00019c600e0e7836 */ /* 0x000fca0000000000 */
[----:B--2---:R-:W-:Y:S02]  /*fe00*/  PRMT R14, R13, 0x654, R14 ;  /* 0x000006540d0e7816 */ /* 0x004fe4000000000e */
[----:B------:R-:W2:Y:S01]  /*fe10*/  LDL R13, [R1+0x1c] ;  /* 0x00001c00010d7983 */ /* 0x000ea20000100800 */
[----:B------:R-:W-:Y:S01]  /*fe20*/  F2FP.SATFINITE.E4M3.F32.PACK_AB_MERGE_C R12, R25, R12, RZ ;  /* 0x0000000c190c723e */ /* 0x000fe200048070ff */
[----:B------:R0:W-:Y:S01]  /*fe30*/  SYNCS.ARRIVE.TRANS64.RED.A1T0 RZ, [R14+URZ], RZ ;  /* 0x000000ff0eff79a7 */ /* 0x0001e2000810043f */
        /* <DEDUP_REMOVED lines=25> */
[----:B------:R-:W-:Y:S01]  /*ffd0*/  FMUL.FTZ R112, R112, R11 ;  /* 0x0000000b70707220 */ /* 0x000fe20000410000 */
[----:B------:R-:W-:Y:S01]  /*ffe0*/  F2FP.SATFINITE.E4M3.F32.PACK_AB_MERGE_C R8, R8, R7, R12 ;  /* 0x000000070808723e */ /* 0x000fe2000480700c */
[----:B------:R-:W-:Y:S01]  /*fff0*/  FMUL.FTZ R113, R113, R11 ;  /* 0x0000000b71717220 */ /* 0x000fe20000410000 */
[----:B------:R-:W-:Y:S01]  /*10000*/  F2FP.SATFINITE.E4M3.F32.PACK_AB_MERGE_C R27, R24, R9, R27 ;  /* 0x00000009181b723e */ /* 0x000fe2000480701b */
[-C--:B------:R-:W-:Y:S01]  /*10010*/  FMUL.FTZ R116, R116, R11.reuse ;  /* 0x0000000b74747220 */ /* 0x080fe20000410000 */
        /* <DEDUP_REMOVED lines=19> */
[----:B------:R-:W-:Y:S01]  /*10150*/  FMUL.FTZ R90, R90, R6 ;  /* 0x000000065a5a7220 */ /* 0x000fe20000410000 */
[----:B------:R-:W-:Y:S01]  /*10160*/  F2FP.SATFINITE.E4M3.F32.PACK_AB_MERGE_C R72, R71, R68, R72 ;  /* 0x000000444748723e */ /* 0x000fe20004807048 */
[-C--:B------:R-:W-:Y:S01]  /*10170*/  FMUL.FTZ R91, R91, R6.reuse ;  /* 0x000000065b5b7220 */ /* 0x080fe20000410000 */
[----:B------:R-:W-:Y:S01]  /*10180*/  F2FP.SATFINITE.E4M3.F32.PACK_AB_MERGE_C R78, R74, R73, R78 ;  /* 0x000000494a4e723e */ /* 0x000fe2000480704e */
[-C--:B------:R-:W-:Y:S01]  /*10190*/  FMUL.FTZ R94, R94, R6.reuse ;  /* 0x000000065e5e7220 */ /* 0x080fe20000410000 */
        /* <DEDUP_REMOVED lines=27> */
[----:B------:R-:W-:Y:S01]  /*10350*/  MOV R11, R76 ;  /* 0x0000004c000b7202 */ /* 0x000fe20000000f00 */
[----:B------:R-:W-:-:S02]  /*10360*/  IMAD.MOV.U32 R6, RZ, RZ, R154 ;  /* 0x000000ffff067224 */ /* 0x000fc400078e009a */
[----:B------:R-:W-:Y:S02]  /*10370*/  IMAD.MOV.U32 R148, RZ, RZ, R8 ;  /* 0x000000ffff947224 */ /* 0x000fe400078e0008 */
[----:B------:R-:W-:Y:S02]  /*10380*/  IMAD.MOV.U32 R149, RZ, RZ, R27 ;  /* 0x000000ffff957224 */ /* 0x000fe400078e001b */
[----:B------:R-:W-:Y:S02]  /*10390*/  IMAD.MOV.U32 R150, RZ, RZ, R30 ;  /* 0x000000ffff967224 */ /* 0x000fe400078e001e */
[----:B------:R-:W-:Y:S02]  /*103a0*/  IMAD.MOV.U32 R151, RZ, RZ, R35 ;  /* 0x000000ffff977224 */ /* 0x000fe400078e0023 */
[----:B------:R-:W-:Y:S02]  /*103b0*/  IMAD.MOV.U32 R136, RZ, RZ, R38 ;  /* 0x000000ffff887224 */ /* 0x000fe400078e0026 */
        /* <DEDUP_REMOVED lines=8> */
[----:B------:R-:W-:Y:S01]  /*10440*/  IMAD.MOV.U32 R145, RZ, RZ, R78 ;  /* 0x000000ffff917224 */ /* 0x000fe200078e004e */
[C---:B--2---:R-:W-:Y:S01]  /*10450*/  ISETP.GT.AND P1, PT, R10.reuse, R13, PT ;  /* 0x0000000d0a00720c */ /* 0x044fe20003f24270 */
[----:B------:R-:W-:-:S12]  /*10460*/  VIADD R10, R10, 0xffffffff ;  /* 0xffffffff0a0a7836 */ /* 0x000fd80000000000 */
[----:B0-----:R-:W-:Y:S05]  /*10470*/  @P1 BRA `(.L_x_417) ;  /* 0xffffffd800881947 */ /* 0x001fea000383ffff */
.L_x_405:
[----:B------:R-:W-:Y:S05]  /*10480*/  BSYNC B0 ;  /* 0x0000000000007941 */ /* 0x000fea0003800000 */
.L_x_404:
[----:B------:R-:W-:Y:S06]  /*10490*/  BAR.ARV 0x8, 0x200 ;  /* 0x0208000000007b1d */ /* 0x000fec0000002000 */
[----:B------:R-:W-:Y:S05]  /*104a0*/  @!P0 BRA `(.L_x_418) ;  /* 0x0000000000048947 */ /* 0x000fea0003800000 */
[----:B------:R-:W-:Y:S01]  /*104b0*/  BPT.TRAP 0x1 ;  /* 0x000000040000795c */ /* 0x000fe20000300000 */
.L_x_418:
[----:B------:R-:W-:Y:S01]  /*104c0*/  IMAD R10, R154, 0x8, R16 ;  /* 0x000000089a0a7824 */ /* 0x000fe200078e0210 */
[----:B------:R-:W-:-:S04]  /*104d0*/  SHF.L.U32 R5, R156, 0x1f, RZ ;  /* 0x0000001f9c057819 */ /* 0x000fc800000006ff */
[----:B------:R0:W1:Y:S01]  /*104e0*/  SYNCS.PHASECHK.TRANS64.TRYWAIT P1, [R10+URZ+0x19c50], R5 ;  /* 0x019c50050a0075a7 */ /* 0x000062000802017f */
[----:B------:R-:W-:Y:S05]  /*104f0*/  @!P0 BRA `(.L_x_419) ;  /* 0x0000000000048947 */ /* 0x000fea0003800000 */
[----:B------:R-:W-:Y:S01]  /*10500*/  BPT.TRAP 0x1 ;  /* 0x000000040000795c */ /* 0x000fe20000300000 */
.L_x_419:
[----:B------:R-:W-:Y:S04]  /*10510*/  BSSY B0, `(.L_x_420) ;  /* 0x0000004000007945 */ /* 0x000fe80003800000 */
[----:B-1----:R-:W-:Y:S05]  /*10520*/  @P1 BRA `(.L_x_421) ;  /* 0x0000000000081947 */ /* 0x002fea0003800000 */
[----:B------:R-:W1:Y:S02]  /*10530*/  SYNCS.PHASECHK.TRANS64.TRYWAIT P1, [R10+URZ+0x19c50], R5 ;  /* 0x019c50050a0075a7 */ /* 0x000e64000802017f */
[----:B-1----:R-:W-:Y:S05]  /*10540*/  @!P1 BRA `(.L_x_422) ;  /* 0x000000b000cc9947 */ /* 0x002fea0003800000 */
.L_x_421:
[----:B------:R-:W-:Y:S05]  /*10550*/  BSYNC B0 ;  /* 0x0000000000007941 */ /* 0x000fea0003800000 */
.L_x_420:
[----:B------:R-:W2:Y:S04]  /*10560*/  LDL R2, [R1+0x44] ;  /* 0x0000440001027983 */ /* 0x000ea80000100800 */
[----:B------:R-:W3:Y:S04]  /*10570*/  LDL R12, [R1+0x28] ;  /* 0x00002800010c7983 */ /* 0x000ee80000100800 */
[----:B------:R-:W4:Y:S01]  /*10580*/  LDL R11, [R1+0x18] ;  /* 0x00001800010b7983 */ /* 0x000f220000100800 */
[----:B------:R-:W-:Y:S01]  /*10590*/  VIADD R16, R16, 0x3000 ;  /* 0x0000300010107836 */ /* 0x000fe20000000000 */
[----:B------:R-:W-:Y:S01]  /*105a0*/  ULDC.64 UR4, c[0x0][0x9a0] ;  /* 0x0002680000047ab9 */ /* 0x000fe20000000a00 */
[----:B------:R-:W-:Y:S01]  /*105b0*/  WARPGROUP.ARRIVE ;  /* 0x00000000000079c5 */ /* 0x000fe20000000000 */
[----:B------:R-:W-:-:S02]  /*105c0*/  ISETP.NE.U32.AND P1, PT, RZ, UR4, PT ;  /* 0x00000004ff007c0c */ /* 0x000fc4000bf25070 */
[----:B------:R-:W-:Y:S02]  /*105d0*/  SHF.R.U32.HI R16, RZ, 0x4, R16 ;  /* 0x00000004ff107819 */ /* 0x000fe40000011610 */
[----:B------:R-:W-:Y:S02]  /*105e0*/  ISETP.NE.AND.EX P1, PT, RZ, UR5, PT, P1 ;  /* 0x00000005ff007c0c */ /* 0x000fe4000bf25310 */
[----:B------:R-:W-:-:S04]  /*105f0*/  LOP3.LUT R16, R16, 0x3fff, RZ, 0xc0, !PT ;  /* 0x00003fff10107812 */ /* 0x000fc800078ec0ff */
[----:B01----:R-:W-:-:S05]  /*10600*/  LOP3.LUT R5, R16, 0x10000, RZ, 0xfc, !PT ;  /* 0x0001000010057812 */ /* 0x003fca00078efcff */
[----:B------:R-:W-:Y:S01]  /*10610*/  IMAD R4, R154, 0x300, R5 ;  /* 0x000003009a047824 */ /* 0x000fe200078e0205 */
[----:B------:R-:W-:Y:S01]  /*10620*/  MOV R5, 0x40000040 ;  /* 0x4000004000057802 */ /* 0x000fe20000000f00 */
[----:B------:R-:W2:Y:S03]  /*10630*/  @P1 LDC.64 R8, c[0x0][0x9c8] ;  /* 0x00027200ff081b82 */ /* 0x000ea60000000a00 */
[----:B------:R-:W-:Y:S02]  /*10640*/  R2UR UR6, R4 ;  /* 0x00000000040672ca */ /* 0x000fe400000e0000 */
[----:B------:R-:W-:-:S03]  /*10650*/  R2UR UR7, R5 ;  /* 0x00000000050772ca */ /* 0x000fc600000e0000 */
[----:B------:R-:W4:Y:S10]  /*10660*/  @P1 LDC.64 R6, c[0x0][0x9d0] ;  /* 0x00027400ff061b82 */ /* 0x000f340000000a00 */
[----:B------:R-:W-:Y:S03]  /*10670*/  QGMMA.64x96x32.F32.E4M3.E4M3 R88, R148, gdesc[UR4], R88, gsb0 ;  /* 0x0160000494587df3 */ /* 0x000fe60008000858 */
[----:B------:R-:W-:-:S02]  /*10680*/  WARPGROUP.DEPBAR.LE gsb0, 0x0 ;  /* 0x00008000000079c5 */ /* 0x000fc40000010000 */
[----:B------:R-:W-:Y:S01]  /*10690*/  WARPGROUP.ARRIVE ;  /* 0x00000000000079c5 */ /* 0x000fe20000000000 */
[----:B--2---:R-:W-:-:S04]  /*106a0*/  @P1 IMAD R2, R2, R8, RZ ;  /* 0x0000000802021224 */ /* 0x004fc800078e02ff */
[C---:B---3--:R-:W-:Y:S02]  /*106b0*/  @P1 IMAD R5, R12.reuse, R9, R2 ;  /* 0x000000090c051224 */ /* 0x048fe400078e0202 */
[----:B------:R-:W-:-:S04]  /*106c0*/  @P1 IMAD.WIDE.U32 R8, R12, R8, RZ ;  /* 0x000000080c081225 */ /* 0x000fc800078e00ff */
[----:B------:R-:W-:Y:S02]  /*106d0*/  @P1 IMAD.IADD R9, R9, 0x1, R5 ;  /* 0x0000000109091824 */ /* 0x000fe400078e0205 */
[----:B----4-:R-:W-:-:S04]  /*106e0*/  @P1 IMAD.WIDE.U32 R8, R11, R6, R8 ;  /* 0x000000060b081225 */ /* 0x010fc800078e0008 */
[----:B------:R-:W-:Y:S01]  /*106f0*/  @P1 IMAD R7, R11, R7, R9 ;  /* 0x000000070b071224 */ /* 0x000fe200078e0209 */
[----:B------:R-:W-:-:S04]  /*10700*/  @P1 LEA R6, P2, R8, UR4, 0x2 ;  /* 0x0000000408061c11 */ /* 0x000fc8000f8410ff */
[----:B------:R-:W-:Y:S01]  /*10710*/  @P1 LEA.HI.X R7, R8, UR5, R7, 0x2, P2 ;  /* 0x0000000508071c11 */ /* 0x000fe200090f1407 */
[----:B------:R-:W-:-:S06]  /*10720*/  IMAD.MOV.U32 R8, RZ, RZ, 0x3f800000 ;  /* 0x3f800000ff087424 */ /* 0x000fcc00078e00ff */
[----:B------:R0:W2:Y:S01]  /*10730*/  @P1 LDG.E R8, desc[UR40][R6.64] ;  /* 0x0000002806081981 */ /* 0x0000a2000c1e1900 */
[----:B------:R-:W-:-:S03]  /*10740*/  IMAD.MOV.U32 R5, RZ, RZ, 0x40000040 ;  /* 0x40000040ff057424 */ /* 0x000fc600078e00ff */
[----:B------:R-:W1:Y:S04]  /*10750*/  SHFL.BFLY PT, R9, R0, 0x2, 0x1f ;  /* 0x0c401f0000097f89 */ /* 0x000e6800000e0000 */
[----:B------:R-:W3:Y:S01]  /*10760*/  SHFL.BFLY PT, R12, R3, 0x2, 0x1f ;  /* 0x0c401f00030c7f89 */ /* 0x000ee200000e0000 */
[----:B0-----:R-:W-:Y:S02]  /*10770*/  VIADD R6, R4, 0x2 ;  /* 0x0000000204067836 */ /* 0x001fe40000000000 */
[----:B------:R-:W-:-:S03]  /*10780*/  IMAD.MOV.U32 R7, RZ, RZ, 0x40000040 ;  /* 0x40000040ff077424 */ /* 0x000fc600078e00ff */
[----:B------:R-:W-:Y:S01]  /*10790*/  R2UR UR6, R6 ;  /* 0x00000000060672ca */ /* 0x000fe200000e0000 */
[C---:B------:R-:W-:Y:S01]  /*107a0*/  VIADD R6, R4.reuse, 0x4 ;  /* 0x0000000404067836 */ /* 0x040fe20000000000 */
[----:B------:R-:W-:Y:S01]  /*107b0*/  R2UR UR7, R7 ;  /* 0x00000000070772ca */ /* 0x000fe200000e0000 */
[----:B------:R-:W-:Y:S02]  /*107c0*/  IMAD.MOV.U32 R7, RZ, RZ, 0x40000040 ;  /* 0x40000040ff077424 */ /* 0x000fe400078e00ff */
[----:B------:R-:W-:Y:S02]  /*107d0*/  VIADD R4, R4, 0x6 ;  /* 0x0000000604047836 */ /* 0x000fe40000000000 */
[----:B-1----:R-:W-:-:S01]  /*107e0*/  FADD.FTZ R9, R9, R0 ;  /* 0x0000000009097221 */ /* 0x002fc20000010000 */
[----:B------:R-:W-:-:S07]  /*107f0*/  IMAD.MOV.U32 R0, RZ, RZ, -0x800000 ;  /* 0xff800000ff007424 */ /* 0x000fce00078e00ff */
[----:B------:R-:W-:Y:S01]  /*10800*/  QGMMA.64x96x32.F32.E4M3.E4M3 R88, R136, gdesc[UR4], R88, gsb0 ;  /* 0x0160000488587df3 */ /* 0x000fe20008000858 */
[----:B------:R-:W-:Y:S01]  /*10810*/  R2UR UR6, R6 ;  /* 0x00000000060672ca */ /* 0x000fe200000e0000 */
[----:B---3--:R-:W-:Y:S01]  /*10820*/  FADD.FTZ R12, R12, R3 ;  /* 0x000000030c0c7221 */ /* 0x008fe20000010000 */
[----:B------:R-:W-:Y:S01]  /*10830*/  R2UR UR7, R7 ;  /* 0x00000000070772ca */ /* 0x000fe200000e0000 */
[----:B------:R-:W0:Y:S01]  /*10840*/  SHFL.BFLY PT, R2, R9, 0x1, 0x1f ;  /* 0x0c201f0009027f89 */ /* 0x000e2200000e0000 */
[----:B------:R-:W-:Y:S02]  /*10850*/  IMAD.MOV.U32 R3, RZ, RZ, RZ ;  /* 0x000000ffff037224 */ /* 0x000fe400078e00ff */
[----:B------:R-:W-:Y:S02]  /*10860*/  IMAD.MOV.U32 R7, RZ, RZ, RZ ;  /* 0x000000ffff077224 */ /* 0x000fe400078e00ff */
[----:B0-----:R-:W-:-:S01]  /*10870*/  FADD.FTZ R11, R9, R2 ;  /* 0x00000002090b7221 */ /* 0x001fc20000010000 */
[----:B------:R-:W-:-:S03]  /*10880*/  IMAD.MOV.U32 R2, RZ, RZ, -0x800000 ;  /* 0xff800000ff027424 */ /* 0x000fc600078e00ff */
[C---:B------:R-:W-:Y:S01]  /*10890*/  FMUL.FTZ R14, R11.reuse, 0.00390625 ;  /* 0x3b8000000b0e7820 */ /* 0x040fe20000410000 */
[----:B------:R-:W-:-:S04]  /*108a0*/  FSETP.NE.FTZ.AND P1, PT, R11, RZ, PT ;  /* 0x000000ff0b00720b */ /* 0x000fc80003f35000 */
[----:B------:R-:W-:-:S09]  /*108b0*/  FSETP.NE.FTZ.AND P2, PT, R14, RZ, PT ;  /* 0x000000ff0e00720b */ /* 0x000fd20003f55000 */
[----:B------:R-:W-:Y:S01]  /*108c0*/  @P1 MUFU.RCP R3, R11 ;  /* 0x0000000b00031308 */ /* 0x000fe20000001000 */
[----:B------:R-:W-:Y:S02]  /*108d0*/  WARPGROUP.DEPBAR.LE gsb0, 0x0 ;  /* 0x00008000000079c5 */ /* 0x000fe40000010000 */
[----:B------:R-:W-:-:S06]  /*108e0*/  WARPGROUP.ARRIVE ;  /* 0x00000000000079c5 */ /* 0x000fcc0000000000 */
[----:B------:R-:W-:Y:S01]  /*108f0*/  QGMMA.64x96x32.F32.E4M3.E4M3 R88, R140, gdesc[UR4], R88, gsb0 ;  /* 0x016000048c587df3 */ /* 0x000fe20008000858 */
[----:B------:R-:W-:Y:S01]  /*10900*/  R2UR UR6, R4 ;  /* 0x00000000040672ca */ /* 0x000fe200000e0000 */
[----:B------:R-:W-:Y:S01]  /*10910*/  @P2 FMUL.FTZ R4, R44, 0.69314718246459960938 ;  /* 0x3f3172182c042820 */ /* 0x000fe20000410000 */
[----:B------:R-:W-:Y:S02]  /*10920*/  R2UR UR7, R5 ;  /* 0x00000000050772ca */ /* 0x000fe400000e0000 */
[----:B------:R-:W0:Y:S02]  /*10930*/  SHFL.BFLY PT, R5, R12, 0x1, 0x1f ;  /* 0x0c201f000c057f89 */ /* 0x000e2400000e0000 */
[----:B0-----:R-:W-:-:S02]  /*10940*/  FADD.FTZ R13, R12, R5 ;  /* 0x000000050c0d7221 */ /* 0x001fc40000010000 */
[----:B------:R-:W0:Y:S02]  /*10950*/  @P2 MUFU.LG2 R5, R14 ;  /* 0x0000000e00052308 */ /* 0x000e240000000c00 */
[C---:B------:R-:W-:Y:S01]  /*10960*/  FMUL.FTZ R6, R13.reuse, 0.00390625 ;  /* 0x3b8000000d067820 */ /* 0x040fe20000410000 */
[----:B------:R-:W-:-:S04]  /*10970*/  FSETP.NE.FTZ.AND P1, PT, R13, RZ, PT ;  /* 0x000000ff0d00720b */ /* 0x000fc80003f35000 */
[----:B------:R-:W-:-:S09]  /*10980*/  FSETP.NE.FTZ.AND P3, PT, R6, RZ, PT ;  /* 0x000000ff0600720b */ /* 0x000fd20003f75000 */
[----:B------:R-:W-:Y:S01]  /*10990*/  @P1 MUFU.RCP R7, R13 ;  /* 0x0000000d00071308 */ /* 0x000fe20000001000 */
[----:B0-----:R-:W-:-:S03]  /*109a0*/  @P2 FMUL.FTZ R5, R5, 0.69314718246459960938 ;  /* 0x3f31721805052820 */ /* 0x001fc60000410000 */
[----:B------:R-:W-:Y:S01]  /*109b0*/  @P3 FMUL.FTZ R44, R44, 0.69314718246459960938 ;  /* 0x3f3172182c2c3820 */ /* 0x000fe20000410000 */
[----:B------:R-:W-:-:S03]  /*109c0*/  @P2 FFMA.FTZ R0, R4, R45, R5 ;  /* 0x0000002d04002223 */ /* 0x000fc60000010005 */
[----:B------:R-:W0:Y:S02]  /*109d0*/  @P3 MUFU.LG2 R6, R6 ;  /* 0x0000000600063308 */ /* 0x000e240000000c00 */
[----:B0-----:R-:W-:-:S04]  /*109e0*/  @P3 FMUL.FTZ R9, R6, 0.69314718246459960938 ;  /* 0x3f31721806093820 */ /* 0x001fc80000410000 */
[----:B------:R-:W-:Y:S01]  /*109f0*/  @P3 FFMA.FTZ R2, R44, R76, R9 ;  /* 0x0000004c2c023223 */ /* 0x000fe20000010009 */
[----:B------:R-:W-:Y:S02]  /*10a00*/  WARPGROUP.DEPBAR.LE gsb0, 0x0 ;  /* 0x00008000000079c5 */ /* 0x000fe40000010000 */
[----:B------:R-:W-:-:S06]  /*10a10*/  WARPGROUP.ARRIVE ;  /* 0x00000000000079c5 */ /* 0x000fcc0000000000 */
[----:B------:R-:W-:Y:S01]  /*10a20*/  QGMMA.64x96x32.F32.E4M3.E4M3 R88, R144, gdesc[UR4], R88, gsb0 ;  /* 0x0160000490587df3 */ /* 0x000fe20008000858 */
[-C--:B--2---:R-:W-:Y:S01]  /*10a30*/  FMUL.FTZ R16, R3, R8.reuse ;  /* 0x0000000803107220 */ /* 0x084fe20000410000 */
[----:B------:R-:W-:Y:S01]  /*10a40*/  FMUL.FTZ R4, R7, R8 ;  /* 0x0000000807047220 */ /* 0x000fe20000410000 */
[----:B------:R-:W-:Y:S02]  /*10a50*/  WARPGROUP.DEPBAR.LE gsb0, 0x0 ;  /* 0x00008000000079c5 */ /* 0x000fe40000010000 */
[----:B------:R-:W-:Y:S05]  /*10a60*/  @!P0 BRA `(.L_x_423) ;  /* 0x0000000000048947 */ /* 0x000fea0003800000 */
[----:B------:R-:W-:Y:S01]  /*10a70*/  BPT.TRAP 0x1 ;  /* 0x000000040000795c */ /* 0x000fe20000300000 */
.L_x_423:
[----:B------:R-:W2:Y:S01]  /*10a80*/  LDL.LU R3, [R1+0x20] ;  /* 0x0000200001037983 */ /* 0x000ea20000300800 */
[----:B------:R-:W-:Y:S02]  /*10a90*/  VIADD R10, R10, 0x19c60 ;  /* 0x00019c600a0a7836 */ /* 0x000fe40000000000 */
[-C--:B------:R-:W-:Y:S01]  /*10aa0*/  FMUL.FTZ R13, R88, R16.reuse ;  /* 0x00000010580d7220 */ /* 0x080fe20000410000 */
[----:B------:R-:W-:Y:S01]  /*10ab0*/  FMUL.FTZ R26, R93, R16 ;  /* 0x000000105d1a7220 */ /* 0x000fe20000410000 */
[----:B------:R-:W3:Y:S01]  /*10ac0*/  LDL.LU R24, [R1+0x40] ;  /* 0x0000400001187983 */ /* 0x000ee20000300800 */
[----:B------:R-:W-:-:S05]  /*10ad0*/  VIADD R154, R154, 0x1 ;  /* 0x000000019a9a7836 */ /* 0x000fca0000000000 */
[----:B------:R-:W-:Y:S01]  /*10ae0*/  ISETP.NE.AND P1, PT, R154, 0x2, PT ;  /* 0x000000029a00780c */ /* 0x000fe20003f25270 */
        /* <DEDUP_REMOVED lines=44> */
[----:B------:R-:W-:Y:S01]  /*10db0*/  FMUL.FTZ R131, R131, R4 ;  /* 0x0000000483837220 */ /* 0x000fe20000410000 */
[----:B------:R-:W-:-:S02]  /*10dc0*/  SEL R154, R154, RZ, P1 ;  /* 0x000000ff9a9a7207 */ /* 0x000fc40000800000 */
[----:B--2---:R-:W-:Y:S01]  /*10dd0*/  PRMT R5, R3, 0x654, R10 ;  /* 0x0000065403057816 */ /* 0x004fe2000000000a */
[----:B---3--:R-:W-:-:S03]  /*10de0*/  VIADD R24, R24, 0x1 ;  /* 0x0000000118187836 */ /* 0x008fc60000000000 */
[----:B------:R0:W-:Y:S02]  /*10df0*/  SYNCS.ARRIVE.TRANS64.RED.A1T0 RZ, [R5+URZ], RZ ;  /* 0x000000ff05ff79a7 */ /* 0x0001e4000810043f */
[----:B------:R1:W-:Y:S01]  /*10e00*/  STL [R1+0x40], R24 ;  /* 0x0000401801007387 */ /* 0x0003e20000100800 */
[----:B0-----:R-:W-:Y:S01]  /*10e10*/  SEL R5, RZ, 0x1, P1 ;  /* 0x00000001ff057807 */ /* 0x001fe20000800000 */
[-C--:B------:R-:W-:Y:S01]  /*10e20*/  FMUL.FTZ R10, R112, R16.reuse ;  /* 0x00000010700a7220 */ /* 0x080fe20000410000 */
[----:B------:R-:W-:Y:S02]  /*10e30*/  FMUL.FTZ R3, R133, R16 ;  /* 0x0000001085037220 */ /* 0x000fe40000410000 */
[----:B------:R-:W-:-:S07]  /*10e40*/  LOP3.LUT R156, R156, R5, RZ, 0x3c, !PT ;  /* 0x000000059c9c7212 */ /* 0x000fce00078e3cff */
.L_x_371:
[----:B------:R-:W2:Y:S01]  /*10e50*/  LDL R92, [R1+0x34] ;  /* 0x00003400015c7983 */ /* 0x000ea20000100800 */
[----:B------:R-:W0:Y:S01]  /*10e60*/  S2UR UR4, SR_CgaCtaId ;  /* 0x00000000000479c3 */ /* 0x000e220000008800 */
[----:B------:R-:W-:Y:S01]  /*10e70*/  MOV R16, 0x400 ;  /* 0x0000040000107802 */ /* 0x000fe20000000f00 */
[----:B------:R-:W-:Y:S01]  /*10e80*/  BSSY B0, `(.L_x_424) ;  /* 0x0000339000007945 */ /* 0x000fe20003800000 */
[----:B0-----:R-:W-:-:S05]  /*10e90*/  IMAD.U32 R4, RZ, RZ, UR4 ;  /* 0x00000004ff047e24 */ /* 0x001fca000f8e00ff */
[----:B------:R0:W-:Y:S01]  /*10ea0*/  STL [R1+0x20], R4 ;  /* 0x0000200401007387 */ /* 0x0001e20000100800 */
[----:B------:R-:W-:Y:S01]  /*10eb0*/  LEA R16, R4, R16, 0x18 ;  /* 0x0000001004107211 */ /* 0x000fe200078ec0ff */
[----:B------:R-:W-:Y:S06]  /*10ec0*/  BAR.SYNC.DEFER_BLOCKING 0x5, 0x200 ;  /* 0x0148000000007b1d */ /* 0x000fec0000010000 */
[----:B------:R0:W3:Y:S02]  /*10ed0*/  LDS.128 R28, [R16+0x19cd0] ;  /* 0x019cd000101c7984 */ /* 0x0000e40000000c00 */
[----:B------:R-:W-:Y:S06]  /*10ee0*/  BAR.ARV 0x4, 0x200 ;  /* 0x0108000000007b1d */ /* 0x000fec0000002000 */
[----:B--2---:R-:W-:-:S13]  /*10ef0*/  ISETP.NE.AND P1, PT, R92, RZ, PT ;  /* 0x000000ff5c00720c */ /* 0x004fda0003f25270 */
[----:B------:R-:W2:Y:S02]  /*10f00*/  @!P1 LDC R92, c[0x0][0xad4] ;  /* 0x0002b500ff5c9b82 */ /* 0x000ea40000000800 */
[----:B--2---:R0:W-:Y:S01]  /*10f10*/  @!P1 STL [R1+0x34], R92 ;  /* 0x0000345c01009387 */ /* 0x0041e20000100800 */
[----:B---3--:R-:W-:Y:S05]  /*10f20*/  @P0 BRA `(.L_x_425) ;  /* 0x0000002400f40947 */ /* 0x008fea0003800000 */
[----:B-1----:R-:W2:Y:S01]  /*10f30*/  LDL.LU R24, [R1+0x28] ;  /* 0x0000280001187983 */ /* 0x002ea20000300800 */
[----:B------:R-:W-:Y:S01]  /*10f40*/  ULDC.64 UR4, c[0x4][0x38] ;  /* 0x01000e0000047ab9 */ /* 0x000fe20000000a00 */
[----:B------:R-:W-:Y:S02]  /*10f50*/  ULDC.64 UR6, c[0x0][0xc08] ;  /* 0x0003020000067ab9 */ /* 0x000fe40000000a00 */
[----:B------:R-:W3:Y:S04]  /*10f60*/  LDL.LU R5, [R1+0x44] ;  /* 0x0000440001057983 */ /* 0x000ee80000300800 */
[----:B0-----:R-:W4:Y:S01]  /*10f70*/  LDL R4, [R1+0x18] ;  /* 0x0000180001047983 */ /* 0x001f220000100800 */
[----:B-----5:R-:W0:Y:S01]  /*10f80*/  S2R R25, SR_TID.X ;  /* 0x0000000000197919 */ /* 0x020e220000002100 */
[----:B------:R-:W-:Y:S01]  /*10f90*/  BAR.SYNC.DEFER_BLOCKING 0x1, 0x180 ;  /* 0x0046000000007b1d */ /* 0x000fe20000010000 */
[----:B--2---:R-:W-:-:S02]  /*10fa0*/  IMAD.MOV.U32 R35, RZ, RZ, R24 ;  /* 0x000000ffff237224 */ /* 0x004fc400078e0018 */
[----:B---3--:R-:W-:Y:S02]  /*10fb0*/  IMAD.MOV.U32 R37, RZ, RZ, R5 ;  /* 0x000000ffff257224 */ /* 0x008fe400078e0005 */
[----:B----4-:R-:W-:Y:S01]  /*10fc0*/  IMAD.MOV.U32 R36, RZ, RZ, R4 ;  /* 0x000000ffff247224 */ /* 0x010fe200078e0004 */
[----:B0-----:R-:W-:-:S04]  /*10fd0*/  SHF.L.U32 R4, R25, 0x2, RZ ;  /* 0x0000000219047819 */ /* 0x001fc800000006ff */
[----:B------:R-:W-:-:S04]  /*10fe0*/  LOP3.LUT R4, R4, 0xc, RZ, 0xc0, !PT ;  /* 0x0000000c04047812 */ /* 0x000fc800078ec0ff */
[----:B------:R-:W-:-:S05]  /*10ff0*/  IADD3 R4, P0, R4, UR4, RZ ;  /* 0x0000000404047c10 */ /* 0x000fca000ff1e0ff */
[----:B------:R-:W-:Y:S01]  /*11000*/  IMAD.X R5, RZ, RZ, UR5, P0 ;  /* 0x00000005ff057e24 */ /* 0x000fe200080e06ff */
[----:B------:R-:W-:-:S04]  /*11010*/  ULDC.64 UR4, c[0x0][0xc00] ;  /* 0x0003000000047ab9 */ /* 0x000fc80000000a00 */
[----:B------:R0:W2:Y:S01]  /*11020*/  LDG.E.CONSTANT R24, desc[UR40][R4.64] ;  /* 0x0000002804187981 */ /* 0x0000a2000c1e9900 */
[----:B------:R-:W-:Y:S01]  /*11030*/  LOP3.LUT P0, R25, R25, 0x3, RZ, 0xc0, !PT ;  /* 0x0000000319197812 */ /* 0x000fe2000780c0ff */
[----:B------:R-:W-:Y:S02]  /*11040*/  IMAD.MOV.U32 R42, RZ, RZ, R37 ;  /* 0x000000ffff2a7224 */ /* 0x000fe400078e0025 */
[----:B------:R-:W-:Y:S02]  /*11050*/  IMAD.MOV.U32 R97, RZ, RZ, R35 ;  /* 0x000000ffff617224 */ /* 0x000fe400078e0023 */
[----:B------:R-:W-:Y:S01]  /*11060*/  IMAD.MOV.U32 R44, RZ, RZ, R36 ;  /* 0x000000ffff2c7224 */ /* 0x000fe200078e0024 */
[----:B------:R-:W3:Y:S01]  /*11070*/  LDL R4, [R1+0x84] ;  /* 0x0000840001047983 */ /* 0x000ee20000100800 */
[----:B------:R-:W-:Y:S01]  /*11080*/  ISETP.EQ.OR P0, PT, R25, 0x3, !P0 ;  /* 0x000000031900780c */ /* 0x000fe20004702670 */
[----:B------:R-:W-:Y:S01]  /*11090*/  IMAD.MOV.U32 R96, RZ, RZ, R42 ;  /* 0x000000ffff607224 */ /* 0x000fe200078e002a */
[----:B0-----:R-:W0:Y:S02]  /*110a0*/  S2R R5, SR_SWINHI ;  /* 0x0000000000057919 */ /* 0x001e240000002f00 */
[----:B------:R-:W-:Y:S01]  /*110b0*/  SEL R65, R98, R99, P0 ;  /* 0x0000006362417207 */ /* 0x000fe20000000000 */
[----:B------:R-:W-:Y:S01]  /*110c0*/  IMAD.MOV.U32 R89, RZ, RZ, R44 ;  /* 0x000000ffff597224 */ /* 0x000fe200078e002c */
[----:B------:R-:W-:-:S02]  /*110d0*/  SEL R98, R99, R98, P0 ;  /* 0x0000006263627207 */ /* 0x000fc40000000000 */
[----:B------:R-:W4:Y:S01]  /*110e0*/  LDL.LU R99, [R1+0x38] ;  /* 0x0000380001637983 */ /* 0x000f220000300800 */
[----:B------:R-:W-:Y:S02]  /*110f0*/  SEL R63, R94, R95, P0 ;  /* 0x0000005f5e3f7207 */ /* 0x000fe40000000000 */
[----:B------:R-:W-:Y:S02]  /*11100*/  SEL R95, R95, R94, P0 ;  /* 0x0000005e5f5f7207 */ /* 0x000fe40000000000 */
[----:B------:R-:W4:Y:S01]  /*11110*/  LDL.LU R94, [R1+0x3c] ;  /* 0x00003c00015e7983 */ /* 0x000f220000300800 */
[----:B------:R-:W-:Y:S02]  /*11120*/  SEL R39, R21, R26, P0 ;  /* 0x0000001a15277207 */ /* 0x000fe40000000000 */
[----:B------:R-:W-:Y:S01]  /*11130*/  SEL R37, R13, R20, P0 ;  /* 0x000000140d257207 */ /* 0x000fe20000000000 */
[----:B------:R-:W4:Y:S01]  /*11140*/  LDL R93, [R1+0x80] ;  /* 0x00008000015d7983 */ /* 0x000f220000100800 */
[----:B------:R-:W-:-:S02]  /*11150*/  SEL R25, R20, R13, P0 ;  /* 0x0000000d14197207 */ /* 0x000fc40000000000 */
[----:B------:R-:W-:Y:S01]  /*11160*/  SEL R26, R26, R21, P0 ;  /* 0x000000151a1a7207 */ /* 0x000fe20000000000 */
[----:B------:R-:W4:Y:S01]  /*11170*/  LDL R88, [R1+0x50] ;  /* 0x0000500001587983 */ /* 0x000f220000100800 */
[----:B------:R-:W-:Y:S02]  /*11180*/  SEL R45, R12, R33, P0 ;  /* 0x000000210c2d7207 */ /* 0x000fe40000000000 */
[----:B------:R-:W-:Y:S02]  /*11190*/  SEL R33, R33, R12, P0 ;  /* 0x0000000c21217207 */ /* 0x000fe40000000000 */
[----:B------:R-:W-:Y:S02]  /*111a0*/  SEL R59, R132, R3, P0 ;  /* 0x00000003843b7207 */ /* 0x000fe40000000000 */
[----:B------:R-:W-:Y:S02]  /*111b0*/  SEL R57, R6, R129, P0 ;  /* 0x0000008106397207 */ /* 0x000fe40000000000 */
[----:B------:R-:W-:-:S02]  /*111c0*/  SEL R132, R3, R132, P0 ;  /* 0x0000008403847207 */ /* 0x000fc40000000000 */
[----:B------:R-:W-:Y:S02]  /*111d0*/  SEL R129, R129, R6, P0 ;  /* 0x0000000681817207 */ /* 0x000fe40000000000 */
[----:B------:R-:W-:Y:S02]  /*111e0*/  SEL R53, R8, R121, P0 ;  /* 0x0000007908357207 */ /* 0x000fe40000000000 */
[----:B------:R-:W-:Y:S02]  /*111f0*/  MOV R20, R16 ;  /* 0x0000001000147202 */ /* 0x000fe40000000f00 */
[----:B0-----:R-:W-:Y:S02]  /*11200*/  MOV R21, R5 ;  /* 0x0000000500157202 */ /* 0x001fe40000000f00 */
        /* <DEDUP_REMOVED lines=16> */
[----:B------:R-:W4:Y:S01]  /*11310*/  LDL R91, [R1+0x48] ;  /* 0x00004800015b7983 */ /* 0x000f220000100800 */
        /* <DEDUP_REMOVED lines=16> */
[----:B------:R-:W-:Y:S01]  /*11420*/  SEL R126, R127, R126, P0 ;  /* 0x0000007e7f7e7207 */ /* 0x000fe20000000000 */
[----:B---3--:R-:W-:-:S03]  /*11430*/  IMAD.WIDE R12, R4, 0x2, R20 ;  /* 0x00000002040c7825 */ /* 0x008fc600078e0214 */
[C---:B------:R-:W-:Y:S02]  /*11440*/  LOP3.LUT R3, R12.reuse, 0x180, RZ, 0xc0, !PT ;  /* 0x000001800c037812 */ /* 0x040fe400078ec0ff */
[----:B------:R-:W-:Y:S02]  /*11450*/  IADD3 R6, P5, R12, 0x20, RZ ;  /* 0x000000200c067810 */ /* 0x000fe40007fbe0ff */
[----:B------:R-:W-:Y:S02]  /*11460*/  SHF.R.U64 R3, R3, 0x3, RZ ;  /* 0x0000000303037819 */ /* 0x000fe400000012ff */
[----:B------:R-:W-:Y:S02]  /*11470*/  LOP3.LUT R4, R6, 0x180, RZ, 0xc0, !PT ;  /* 0x0000018006047812 */ /* 0x000fe400078ec0ff */
[C---:B------:R-:W-:Y:S02]  /*11480*/  IADD3 R8, P4, R12.reuse, 0x3000, RZ ;  /* 0x000030000c087810 */ /* 0x040fe40007f9e0ff */
[----:B------:R-:W-:-:S02]  /*11490*/  IADD3 R35, P3, R12, 0x3020, RZ ;  /* 0x000030200c237810 */ /* 0x000fc40007f7e0ff */
[C---:B------:R-:W-:Y:S02]  /*114a0*/  IADD3 R85, P2, R12.reuse, 0x6000, RZ ;  /* 0x000060000c557810 */ /* 0x040fe40007f5e0ff */
[----:B------:R-:W-:Y:S02]  /*114b0*/  IADD3 R87, P1, R12, 0x6020, RZ ;  /* 0x000060200c577810 */ /* 0x000fe40007f3e0ff */
[----:B------:R-:W-:Y:S02]  /*114c0*/  LOP3.LUT R12, R3, R12, RZ, 0x3c, !PT ;  /* 0x0000000c030c7212 */ /* 0x000fe400078e3cff */
[----:B------:R-:W-:Y:S02]  /*114d0*/  SHF.R.U64 R3, R4, 0x3, RZ ;  /* 0x0000000304037819 */ /* 0x000fe400000012ff */
[----:B------:R-:W-:Y:S02]  /*114e0*/  LOP3.LUT R4, R35, 0x180, RZ, 0xc0, !PT ;  /* 0x0000018023047812 */ /* 0x000fe400078ec0ff */
[----:B------:R-:W-:-:S02]  /*114f0*/  LOP3.LUT R14, R3, R6, RZ, 0x3c, !PT ;  /* 0x00000006030e7212 */ /* 0x000fc400078e3cff */
[----:B------:R-:W-:Y:S02]  /*11500*/  LOP3.LUT R3, R8, 0x180, RZ, 0xc0, !PT ;  /* 0x0000018008037812 */ /* 0x000fe400078ec0ff */
[----:B------:R-:W-:Y:S02]  /*11510*/  LOP3.LUT R6, R85, 0x180, RZ, 0xc0, !PT ;  /* 0x0000018055067812 */ /* 0x000fe400078ec0ff */
[----:B------:R-:W-:Y:S02]  /*11520*/  LOP3.LUT R28, R87, 0x180, RZ, 0xc0, !PT ;  /* 0x00000180571c7812 */ /* 0x000fe400078ec0ff */
[----:B------:R-:W-:Y:S02]  /*11530*/  SHF.R.U64 R3, R3, 0x3, RZ ;  /* 0x0000000303037819 */ /* 0x000fe400000012ff */
[----:B------:R-:W-:Y:S01]  /*11540*/  SHF.R.U64 R4, R4, 0x3, RZ ;  /* 0x0000000304047819 */ /* 0x000fe200000012ff */
[----:B--2---:R0:W-:Y:S01]  /*11550*/  SHFL.IDX PT, R66, R49, R24, 0x1c1f ;  /* 0x001c1f1831427589 */ /* 0x0041e200000e0000 */
[----:B------:R-:W-:-:S02]  /*11560*/  SHF.R.U64 R6, R6, 0x3, RZ ;  /* 0x0000000306067819 */ /* 0x000fc400000012ff */
[----:B------:R-:W-:Y:S01]  /*11570*/  SHF.R.U64 R28, R28, 0x3, RZ ;  /* 0x000000031c1c7819 */ /* 0x000fe200000012ff */
[--C-:B------:R-:W-:Y:S01]  /*11580*/  IMAD.X R11, RZ, RZ, R13.reuse, P4 ;  /* 0x000000ffff0b7224 */ /* 0x100fe200020e060d */
[----:B------:R-:W-:Y:S01]  /*11590*/  LOP3.LUT R10, R3, R8, RZ, 0x3c, !PT ;  /* 0x00000008030a7212 */ /* 0x000fe200078e3cff */
[--C-:B------:R-:W-:Y:S01]  /*115a0*/  IMAD.X R7, RZ, RZ, R13.reuse, P2 ;  /* 0x000000ffff077224 */ /* 0x100fe200010e060d */
[----:B------:R-:W-:Y:S01]  /*115b0*/  LOP3.LUT R8, R4, R35, RZ, 0x3c, !PT ;  /* 0x0000002304087212 */ /* 0x000fe200078e3cff */
[--C-:B------:R-:W-:Y:S01]  /*115c0*/  IMAD.X R15, RZ, RZ, R13.reuse, P5 ;  /* 0x000000ffff0f7224 */ /* 0x100fe200028e060d */
[----:B0-----:R-:W-:Y:S01]  /*115d0*/  LOP3.LUT R49, R24, 0x2, RZ, 0x3c, !PT ;  /* 0x0000000218317812 */ /* 0x001fe200078e3cff */
[--C-:B------:R-:W-:Y:S01]  /*115e0*/  IMAD.X R9, RZ, RZ, R13.reuse, P3 ;  /* 0x000000ffff097224 */ /* 0x100fe200018e060d */
[----:B------:R-:W-:Y:S01]  /*115f0*/  LOP3.LUT R6, R6, R85, RZ, 0x3c, !PT ;  /* 0x0000005506067212 */ /* 0x000fe200078e3cff */
[----:B------:R-:W-:Y:S01]  /*11600*/  IMAD.X R5, RZ, RZ, R13, P1 ;  /* 0x000000ffff057224 */ /* 0x000fe200008e060d */
[----:B------:R-:W-:Y:S01]  /*11610*/  LOP3.LUT R4, R28, R87, RZ, 0x3c, !PT ;  /* 0x000000571c047212 */ /* 0x000fe200078e3cff */
[----:B------:R-:W-:Y:S01]  /*11620*/  SHFL.IDX PT, R50, R41, R24, 0x1c1f ;  /* 0x001c1f1829327589 */ /* 0x000fe200000e0000 */
[----:B------:R-:W-:-:S02]  /*11630*/  MOV R86, R10 ;  /* 0x0000000a00567202 */ /* 0x000fc40000000f00 */
[----:B------:R-:W-:Y:S01]  /*11640*/  MOV R3, R12 ;  /* 0x0000000c00037202 */ /* 0x000fe20000000f00 */
[----:B------:R-:W-:Y:S01]  /*11650*/  SHFL.IDX PT, R42, R37, R24, 0x1c1f ;  /* 0x001c1f18252a7589 */ /* 0x000fe200000e0000 */
[----:B------:R-:W-:-:S03]  /*11660*/  MOV R84, R6 ;  /* 0x0000000600547202 */ /* 0x000fc60000000f00 */
[----:B------:R-:W-:Y:S01]  /*11670*/  SHFL.IDX PT, R41, R25, R49, 0x1c1f ;  /* 0x001c1f3119297589 */ /* 0x000fe200000e0000 */
[----:B------:R-:W-:Y:S02]  /*11680*/  MOV R35, R14 ;  /* 0x0000000e00237202 */ /* 0x000fe40000000f00 */
[----:B------:R-:W-:Y:S01]  /*11690*/  MOV R28, R8 ;  /* 0x00000008001c7202 */ /* 0x000fe20000000f00 */
[----:B------:R-:W-:Y:S01]  /*116a0*/  SHFL.IDX PT, R10, R43, R24, 0x1c1f ;  /* 0x001c1f182b0a7589 */ /* 0x000fe200000e0000 */
[----:B------:R-:W-:-:S03]  /*116b0*/  MOV R85, R4 ;  /* 0x0000000400557202 */ /* 0x000fc60000000f00 */
        /* <DEDUP_REMOVED lines=23> */
[----:B------:R-:W0:Y:S04]  /*11830*/  SHFL.IDX PT, R90, R90, R49, 0x1c1f ;  /* 0x001c1f315a5a7589 */ /* 0x000e2800000e0000 */
[----:B------:R-:W1:Y:S04]  /*11840*/  SHFL.IDX PT, R14, R95, R49, 0x1c1f ;  /* 0x001c1f315f0e7589 */ /* 0x000e6800000e0000 */
[----:B------:R-:W2:Y:S04]  /*11850*/  SHFL.IDX PT, R98, R98, R49, 0x1c1f ;  /* 0x001c1f3162627589 */ /* 0x000ea800000e0000 */
[----:B------:R-:W3:Y:S04]  /*11860*/  SHFL.IDX PT, R24, R103, R49, 0x1c1f ;  /* 0x001c1f3167187589 */ /* 0x000ee800000e0000 */
[----:B------:R-:W-:Y:S04]  /*11870*/  SHFL.IDX PT, R26, R111, R49, 0x1c1f ;  /* 0x001c1f316f1a7589 */ /* 0x000fe800000e0000 */
[----:B------:R-:W4:Y:S04]  /*11880*/  SHFL.IDX PT, R106, R106, R49, 0x1c1f ;  /* 0x001c1f316a6a7589 */ /* 0x000f2800000e0000 */
[----:B------:R-:W4:Y:S04]  /*11890*/  SHFL.IDX PT, R134, R134, R49, 0x1c1f ;  /* 0x001c1f3186867589 */ /* 0x000f2800000e0000 */
[----:B------:R-:W-:Y:S04]  /*118a0*/  SHFL.IDX PT, R38, R38, R49, 0x1c1f ;  /* 0x001c1f3126267589 */ /* 0x000fe800000e0000 */
[----:B------:R-:W4:Y:S04]  /*118b0*/  SHFL.IDX PT, R77, R36, R49, 0x1c1f ;  /* 0x001c1f31244d7589 */ /* 0x000f2800000e0000 */
[----:B------:R-:W-:Y:S04]  /*118c0*/  SHFL.IDX PT, R118, R118, R49, 0x1c1f ;  /* 0x001c1f3176767589 */ /* 0x000fe800000e0000 */
[----:B------:R-:W4:Y:S04]  /*118d0*/  SHFL.IDX PT, R114, R114, R49, 0x1c1f ;  /* 0x001c1f3172727589 */ /* 0x000f2800000e0000 */
[----:B------:R-:W4:Y:S04]  /*118e0*/  SHFL.IDX PT, R79, R122, R49, 0x1c1f ;  /* 0x001c1f317a4f7589 */ /* 0x000f2800000e0000 */
[----:B------:R-:W4:Y:S04]  /*118f0*/  SHFL.IDX PT, R124, R124, R49, 0x1c1f ;  /* 0x001c1f317c7c7589 */ /* 0x000f2800000e0000 */
[----:B------:R-:W4:Y:S04]  /*11900*/  SHFL.IDX PT, R11, R132, R49, 0x1c1f ;  /* 0x001c1f31840b7589 */ /* 0x000f2800000e0000 */
[----:B------:R-:W4:Y:S04]  /*11910*/  SHFL.IDX PT, R15, R130, R49, 0x1c1f ;  /* 0x001c1f31820f7589 */ /* 0x000f2800000e0000 */
[----:B------:R-:W-:Y:S04]  /*11920*/  SHFL.IDX PT, R34, R34, R49, 0x1c1f ;  /* 0x001c1f3122227589 */ /* 0x000fe800000e0000 */
[----:B------:R-:W4:Y:S04]  /*11930*/  SHFL.IDX PT, R33, R33, R49, 0x1c1f ;  /* 0x001c1f3121217589 */ /* 0x000f2800000e0000 */
[----:B------:R-:W4:Y:S04]  /*11940*/  SHFL.IDX PT, R25, R126, R49, 0x1c1f ;  /* 0x001c1f317e197589 */ /* 0x000f2800000e0000 */
[----:B------:R1:W4:Y:S04]  /*11950*/  SHFL.IDX PT, R13, R40, R49, 0x1c1f ;  /* 0x001c1f31280d7589 */ /* 0x00032800000e0000 */
[----:B------:R2:W4:Y:S01]  /*11960*/  SHFL.IDX PT, R129, R129, R49, 0x1c1f ;  /* 0x001c1f3181817589 */ /* 0x00052200000e0000 */
[----:B0-----:R-:W-:-:S02]  /*11970*/  SEL R44, R61, R90, P0 ;  /* 0x0000005a3d2c7207 */ /* 0x001fc40000000000 */
[----:B------:R-:W-:Y:S02]  /*11980*/  SEL R46, R90, R61, P0 ;  /* 0x0000003d5a2e7207 */ /* 0x000fe40000000000 */
[----:B-1----:R-:W-:Y:S02]  /*11990*/  SEL R40, R42, R41, P0 ;  /* 0x000000292a287207 */ /* 0x002fe40000000000 */
[----:B------:R-:W-:Y:S02]  /*119a0*/  SEL R42, R41, R42, P0 ;  /* 0x0000002a292a7207 */ /* 0x000fe40000000000 */
[----:B------:R-:W-:Y:S02]  /*119b0*/  SEL R41, R12, R43, P0 ;  /* 0x0000002b0c297207 */ /* 0x000fe40000000000 */
[----:B------:R-:W-:Y:S02]  /*119c0*/  SEL R43, R43, R12, P0 ;  /* 0x0000000c2b2b7207 */ /* 0x000fe40000000000 */
[----:B------:R-:W-:-:S02]  /*119d0*/  SEL R45, R63, R14, P0 ;  /* 0x0000000e3f2d7207 */ /* 0x000fc40000000000 */
[----:B------:R-:W-:Y:S02]  /*119e0*/  SEL R47, R14, R63, P0 ;  /* 0x0000003f0e2f7207 */ /* 0x000fe40000000000 */
[----:B------:R-:W-:Y:S02]  /*119f0*/  SEL R48, R50, R27, P0 ;  /* 0x0000001b32307207 */ /* 0x000fe40000000000 */
[----:B--2---:R-:W-:Y:S02]  /*11a00*/  SEL R49, R10, R51, P0 ;  /* 0x000000330a317207 */ /* 0x004fe40000000000 */
[----:B------:R-:W-:Y:S02]  /*11a10*/  SEL R50, R27, R50, P0 ;  /* 0x000000321b327207 */ /* 0x000fe40000000000 */
[----:B------:R-:W-:Y:S02]  /*11a20*/  SEL R51, R51, R10, P0 ;  /* 0x0000000a33337207 */ /* 0x000fe40000000000 */
[----:B------:R-:W-:-:S02]  /*11a30*/  SEL R52, R65, R98, P0 ;  /* 0x0000006241347207 */ /* 0x000fc40000000000 */
[----:B------:R-:W-:Y:S02]  /*11a40*/  SEL R54, R98, R65, P0 ;  /* 0x0000004162367207 */ /* 0x000fe40000000000 */
[----:B---3--:R-:W-:Y:S02]  /*11a50*/  SEL R53, R67, R24, P0 ;  /* 0x0000001843357207 */ /* 0x008fe40000000000 */
[----:B------:R-:W-:Y:S02]  /*11a60*/  SEL R55, R24, R67, P0 ;  /* 0x0000004318377207 */ /* 0x000fe40000000000 */
[----:B----4-:R-:W-:Y:S02]  /*11a70*/  SEL R60, R69, R106, P0 ;  /* 0x0000006a453c7207 */ /* 0x010fe40000000000 */
        /* <DEDUP_REMOVED lines=26> */
[----:B------:R-:W-:Y:S02]  /*11c20*/  F2FP.BF16.F32.PACK_AB R4, R41, R40 ;  /* 0x000000282904723e */ /* 0x000fe400000010ff */
[----:B------:R-:W-:Y:S02]  /*11c30*/  F2FP.BF16.F32.PACK_AB R5, R45, R44 ;  /* 0x0000002c2d05723e */ /* 0x000fe400000010ff */
[----:B------:R-:W-:Y:S02]  /*11c40*/  F2FP.BF16.F32.PACK_AB R6, R43, R42 ;  /* 0x0000002a2b06723e */ /* 0x000fe400000010ff */
[----:B------:R-:W-:Y:S02]  /*11c50*/  F2FP.BF16.F32.PACK_AB R7, R47, R46 ;  /* 0x0000002e2f07723e */ /* 0x000fe400000010ff */
[----:B------:R-:W-:Y:S02]  /*11c60*/  SEL R58, R33, R58, P0 ;  /* 0x0000003a213a7207 */ /* 0x000fe40000000000 */
[----:B------:R-:W-:-:S02]  /*11c70*/  F2FP.BF16.F32.PACK_AB R8, R49, R48 ;  /* 0x000000303108723e */ /* 0x000fc400000010ff */
[----:B------:R-:W-:Y:S02]  /*11c80*/  F2FP.BF16.F32.PACK_AB R9, R53, R52 ;  /* 0x000000343509723e */ /* 0x000fe400000010ff */
[----:B------:R-:W-:Y:S02]  /*11c90*/  F2FP.BF16.F32.PACK_AB R10, R51, R50 ;  /* 0x00000032330a723e */ /* 0x000fe400000010ff */
[----:B------:R-:W-:Y:S02]  /*11ca0*/  F2FP.BF16.F32.PACK_AB R11, R55, R54 ;  /* 0x00000036370b723e */ /* 0x000fe400000010ff */
[----:B------:R-:W-:Y:S02]  /*11cb0*/  SEL R72, R74, R13, P0 ;  /* 0x0000000d4a487207 */ /* 0x000fe40000000000 */
[----:B------:R-:W-:Y:S02]  /*11cc0*/  SEL R74, R13, R74, P0 ;  /* 0x0000004a0d4a7207 */ /* 0x000fe40000000000 */
[----:B------:R-:W-:Y:S01]  /*11cd0*/  SEL R80, R82, R129, P0 ;  /* 0x0000008152507207 */ /* 0x000fe20000000000 */
[----:B------:R-:W-:Y:S01]  /*11ce0*/  STSM.16.M88.4 [R3], R4 ;  /* 0x0000000403007844 */ /* 0x000fe20000000200 */
[----:B------:R-:W-:-:S02]  /*11cf0*/  SEL R82, R129, R82, P0 ;  /* 0x0000005281527207 */ /* 0x000fc40000000000 */
[----:B------:R-:W-:Y:S01]  /*11d00*/  F2FP.BF16.F32.PACK_AB R12, R57, R56 ;  /* 0x00000038390c723e */ /* 0x000fe200000010ff */
[----:B------:R0:W-:Y:S01]  /*11d10*/  STSM.16.M88.4 [R35], R8 ;  /* 0x0000000823007844 */ /* 0x0001e20000000200 */
[----:B------:R-:W-:Y:S02]  /*11d20*/  F2FP.BF16.F32.PACK_AB R13, R61, R60 ;  /* 0x0000003c3d0d723e */ /* 0x000fe400000010ff */
[----:B------:R-:W-:Y:S02]  /*11d30*/  F2FP.BF16.F32.PACK_AB R14, R59, R58 ;  /* 0x0000003a3b0e723e */ /* 0x000fe400000010ff */
[----:B------:R-:W-:Y:S02]  /*11d40*/  F2FP.BF16.F32.PACK_AB R15, R63, R62 ;  /* 0x0000003e3f0f723e */ /* 0x000fe400000010ff */
[----:B------:R-:W-:Y:S02]  /*11d50*/  F2FP.BF16.F32.PACK_AB R24, R65, R64 ;  /* 0x000000404118723e */ /* 0x000fe400000010ff */
[----:B------:R-:W-:-:S02]  /*11d60*/  F2FP.BF16.F32.PACK_AB R25, R69, R68 ;  /* 0x000000444519723e */ /* 0x000fc400000010ff */
[----:B------:R-:W-:Y:S02]  /*11d70*/  F2FP.BF16.F32.PACK_AB R26, R67, R66 ;  /* 0x00000042431a723e */ /* 0x000fe400000010ff */
[----:B------:R-:W-:Y:S02]  /*11d80*/  F2FP.BF16.F32.PACK_AB R27, R71, R70 ;  /* 0x00000046471b723e */ /* 0x000fe400000010ff */
[----:B------:R-:W-:Y:S02]  /*11d90*/  F2FP.BF16.F32.PACK_AB R32, R73, R72 ;  /* 0x000000484920723e */ /* 0x000fe400000010ff */
[----:B------:R-:W-:Y:S02]  /*11da0*/  F2FP.BF16.F32.PACK_AB R33, R77, R76 ;  /* 0x0000004c4d21723e */ /* 0x000fe400000010ff */
[----:B------:R-:W-:Y:S02]  /*11db0*/  F2FP.BF16.F32.PACK_AB R34, R75, R74 ;  /* 0x0000004a4b22723e */ /* 0x000fe400000010ff */
[----:B0-----:R-:W-:-:S02]  /*11dc0*/  F2FP.BF16.F32.PACK_AB R35, R79, R78 ;  /* 0x0000004e4f23723e */ /* 0x001fc400000010ff */
[----:B------:R-:W-:Y:S02]  /*11dd0*/  F2FP.BF16.F32.PACK_AB R4, R81, R80 ;  /* 0x000000505104723e */ /* 0x000fe400000010ff */
[----:B------:R-:W-:Y:S02]  /*11de0*/  F2FP.BF16.F32.PACK_AB R5, R37, R36 ;  /* 0x000000242505723e */ /* 0x000fe400000010ff */
[----:B------:R-:W-:Y:S02]  /*11df0*/  F2FP.BF16.F32.PACK_AB R6, R83, R82 ;  /* 0x000000525306723e */ /* 0x000fe400000010ff */
[----:B------:R-:W-:Y:S01]  /*11e00*/  F2FP.BF16.F32.PACK_AB R7, R39, R38 ;  /* 0x000000262707723e */ /* 0x000fe200000010ff */
[----:B------:R-:W-:Y:S04]  /*11e10*/  STSM.16.M88.4 [R86], R12 ;  /* 0x0000000c56007844 */ /* 0x000fe80000000200 */
[----:B------:R0:W-:Y:S04]  /*11e20*/  STSM.16.M88.4 [R28], R24 ;  /* 0x000000181c007844 */ /* 0x0001e80000000200 */
[----:B------:R-:W-:Y:S04]  /*11e30*/  STSM.16.M88.4 [R84], R32 ;  /* 0x0000002054007844 */ /* 0x000fe80000000200 */
[----:B------:R1:W-:Y:S01]  /*11e40*/  STSM.16.M88.4 [R85], R4 ;  /* 0x0000000455007844 */ /* 0x0003e20000000200 */
[----:B------:R-:W-:Y:S01]  /*11e50*/  BAR.SYNC.DEFER_BLOCKING 0x1, 0x180 ;  /* 0x0046000000007b1d */ /* 0x000fe20000010000 */
[----:B------:R-:W-:-:S04]  /*11e60*/  ISETP.NE.U32.AND P0, PT, RZ, UR4, PT ;  /* 0x00000004ff007c0c */ /* 0x000fc8000bf05070 */
[----:B------:R-:W-:Y:S02]  /*11e70*/  ISETP.NE.AND.EX P0, PT, RZ, UR5, PT, P0 ;  /* 0x00000005ff007c0c */ /* 0x000fe4000bf05300 */
[----:B------:R-:W-:Y:S01]  /*11e80*/  IADD3 R8, P1, R99, UR4, RZ ;  /* 0x0000000463087c10 */ /* 0x000fe2000ff3e0ff */
[----:B------:R-:W-:Y:S01]  /*11e90*/  IMAD.MOV.U32 R3, RZ, RZ, RZ ;  /* 0x000000ffff037224 */ /* 0x000fe200078e00ff */
[----:B------:R-:W-:Y:S01]  /*11ea0*/  ISETP.GT.AND P3, PT, R92, 0x1, PT ;  /* 0x000000015c00780c */ /* 0x000fe20003f64270 */
[----:B0-----:R-:W-:Y:S01]  /*11eb0*/  IMAD.MOV.U32 R24, RZ, RZ, 0x9b8 ;  /* 0x000009b8ff187424 */ /* 0x001fe200078e00ff */
[----:B------:R-:W-:Y:S01]  /*11ec0*/  IADD3.X R9, R94, UR5, RZ, P1, !PT ;  /* 0x000000055e097c10 */ /* 0x000fe20008ffe4ff */
[----:B------:R-:W0:Y:S08]  /*11ed0*/  LDC R28, c[0x0][0xbe8] ;  /* 0x0002fa00ff1c7b82 */ /* 0x000e300000000800 */
[----:B------:R-:W2:Y:S01]  /*11ee0*/  LDC.64 R14, c[0x0][0xba8] ;  /* 0x0002ea00ff0e7b82 */ /* 0x000ea20000000a00 */
[----:B------:R-:W3:Y:S01]  /*11ef0*/  @P0 LDG.E R3, desc[UR40][R8.64] ;  /* 0x0000002808030981 */ /* 0x000ee2000c1e1900 */
[----:B------:R-:W-:-:S06]  /*11f00*/  SEL R24, R24, 0x978, P3 ;  /* 0x0000097818187807 */ /* 0x000fcc0001800000 */
[----:B-1----:R-:W1:Y:S01]  /*11f10*/  LDC.64 R6, c[0x0][R24+0x220] ;  /* 0x0000880018067b82 */ /* 0x002e620000000a00 */
[----:B------:R-:W-:-:S07]  /*11f20*/  ISETP.NE.U32.AND P1, PT, RZ, UR6, PT ;  /* 0x00000006ff007c0c */ /* 0x000fce000bf25070 */
[----:B------:R-:W4:Y:S01]  /*11f30*/  LDC.64 R10, c[0x0][R24+0x218] ;  /* 0x00008600180a7b82 */ /* 0x000f220000000a00 */
[----:B------:R-:W-:Y:S02]  /*11f40*/  ISETP.NE.AND.EX P1, PT, RZ, UR7, PT, P1 ;  /* 0x00000007ff007c0c */ /* 0x000fe4000bf25310 */
[----:B0-----:R-:W-:-:S05]  /*11f50*/  ISETP.NE.AND P4, PT, R28, 0x1, PT ;  /* 0x000000011c00780c */ /* 0x001fca0003f85270 */
[----:B------:R-:W0:Y:S06]  /*11f60*/  LDC.64 R12, c[0x0][R24+0x228] ;  /* 0x00008a00180c7b82 */ /* 0x000e2c0000000a00 */
[----:B------:R-:W-:Y:S01]  /*11f70*/  @P1 IADD3 R4, P2, R99, UR6, RZ ;  /* 0x0000000663041c10 */ /* 0x000fe2000ff5e0ff */
[----:B------:R-:W-:Y:S01]  /*11f80*/  ULDC UR6, c[0x0][0xa88] ;  /* 0x0002a20000067ab9 */ /* 0x000fe20000000800 */
[----:B------:R-:W3:Y:S01]  /*11f90*/  @P4 LDC R26, c[0x0][0xbec] ;  /* 0x0002fb00ff1a4b82 */ /* 0x000ee20000000800 */
[----:B------:R-:W-:Y:S01]  /*11fa0*/  IMAD.U32 R27, RZ, RZ, UR6 ;  /* 0x00000006ff1b7e24 */ /* 0x000fe2000f8e00ff */
[----:B------:R-:W-:-:S05]  /*11fb0*/  @P1 IADD3.X R5, R94, UR7, RZ, P2, !PT ;  /* 0x000000075e051c10 */ /* 0x000fca00097fe4ff */
[----:B------:R2:W5:Y:S01]  /*11fc0*/  @P1 LDG.E R27, desc[UR40][R4.64] ;  /* 0x00000028041b1981 */ /* 0x000562000c1e1900 */
[----:B------:R-:W-:Y:S01]  /*11fd0*/  ISETP.NE.U32.AND P2, PT, RZ, UR4, PT ;  /* 0x00000004ff007c0c */ /* 0x000fe2000bf45070 */
[----:B------:R-:W3:Y:S08]  /*11fe0*/  @P4 LDC R87, c[0x0][0xbf0] ;  /* 0x0002fc00ff574b82 */ /* 0x000ef00000000800 */
[----:B--2---:R2:W2:Y:S01]  /*11ff0*/  LDC.64 R4, c[0x0][R24+0x210] ;  /* 0x0000840018047b82 */ /* 0x0044a20000000a00 */
[----:B------:R-:W-:-:S04]  /*12000*/  ISETP.NE.AND.EX P2, PT, RZ, UR5, PT, P2 ;  /* 0x00000005ff007c0c */ /* 0x000fc8000bf45320 */
[----:B------:R-:W-:Y:S02]  /*12010*/  SEL R84, R97, RZ, !P2 ;  /* 0x000000ff61547207 */ /* 0x000fe40005000000 */
[----:B------:R-:W-:Y:S01]  /*12020*/  SEL R25, R96, RZ, !P2 ;  /* 0x000000ff60197207 */ /* 0x000fe20005000000 */
[----:B------:R-:W2:Y:S02]  /*12030*/  @!P3 LDC R14, c[0x0][0xb50] ;  /* 0x0002d400ff0ebb82 */ /* 0x000ea40000000800 */
[----:B-1----:R-:W-:-:S04]  /*12040*/  IMAD R7, R7, R84, RZ ;  /* 0x0000005407077224 */ /* 0x002fc800078e02ff */
[----:B------:R-:W-:Y:S02]  /*12050*/  IMAD R85, R6, R25, R7 ;  /* 0x0000001906557224 */ /* 0x000fe400078e0207 */
[-C--:B----4-:R-:W-:Y:S01]  /*12060*/  IMAD R35, R11, R89.reuse, RZ ;  /* 0x000000590b237224 */ /* 0x090fe200078e02ff */
[----:B------:R-:W-:Y:S01]  /*12070*/  SEL R33, R88, RZ, P3 ;  /* 0x000000ff58217207 */ /* 0x000fe20001800000 */
[----:B------:R-:W-:Y:S01]  /*12080*/  IMAD.WIDE.U32 R10, R10, R89, RZ ;  /* 0x000000590a0a7225 */ /* 0x000fe200078e00ff */
[----:B------:R-:W1:Y:S03]  /*12090*/  @!P3 LDC R15, c[0x0][0xb54] ;  /* 0x0002d500ff0fbb82 */ /* 0x000e660000000800 */
[----:B------:R-:W-:-:S04]  /*120a0*/  IMAD.WIDE.U32 R6, R6, R84, RZ ;  /* 0x0000005406067225 */ /* 0x000fc800078e00ff */
[----:B------:R-:W-:Y:S02]  /*120b0*/  IMAD R25, R91, 0xc0, R93 ;  /* 0x000000c05b197824 */ /* 0x000fe400078e025d */
[----:B------:R-:W-:Y:S02]  /*120c0*/  IMAD.IADD R85, R7, 0x1, R85 ;  /* 0x0000000107557824 */ /* 0x000fe400078e0255 */
[----:B------:R-:W-:Y:S02]  /*120d0*/  IMAD.MOV.U32 R7, RZ, RZ, R25 ;  /* 0x000000ffff077224 */ /* 0x000fe400078e0019 */
[----:B------:R-:W-:Y:S02]  /*120e0*/  IMAD.IADD R11, R11, 0x1, R35 ;  /* 0x000000010b0b7824 */ /* 0x000fe400078e0223 */
[-C--:B0-----:R-:W-:Y:S02]  /*120f0*/  IMAD R35, R13, R33.reuse, RZ ;  /* 0x000000210d237224 */ /* 0x081fe400078e02ff */
[----:B------:R-:W-:-:S04]  /*12100*/  IMAD.WIDE.U32 R12, R12, R33, RZ ;  /* 0x000000210c0c7225 */ /* 0x000fc800078e00ff */
[----:B------:R-:W-:Y:S01]  /*12110*/  IMAD.IADD R35, R13, 0x1, R35 ;  /* 0x000000010d237824 */ /* 0x000fe200078e0223 */
[--C-:B---3--:R-:W-:Y:S01]  /*12120*/  IADD3 R10, P2, P5, R6, R10, R3.reuse ;  /* 0x0000000a060a7210 */ /* 0x108fe20007d5e003 */
[----:B------:R-:W-:Y:S01]  /*12130*/  @P4 IMAD.HI.U32 R6, R25, R26, RZ ;  /* 0x0000001a19064227 */ /* 0x000fe200078e00ff */
[----:B------:R-:W-:-:S04]  /*12140*/  SHF.R.S32.HI R86, RZ, 0x1f, R3 ;  /* 0x0000001fff567819 */ /* 0x000fc80000011403 */
[----:B------:R-:W-:Y:S02]  /*12150*/  @P4 SHF.R.U32.HI R7, RZ, R87, R6 ;  /* 0x00000057ff074219 */ /* 0x000fe40000011606 */
[----:B------:R-:W-:-:S03]  /*12160*/  IADD3.X R11, R85, R11, R86, P2, P5 ;  /* 0x0000000b550b7210 */ /* 0x000fc600017ea456 */
[--C-:B--2---:R-:W-:Y:S01]  /*12170*/  IMAD.MOV R24, RZ, RZ, -R7.reuse ;  /* 0x000000ffff187224 */ /* 0x104fe200078e0a07 */
[----:B------:R-:W-:Y:S02]  /*12180*/  IADD3 R12, P2, P5, R7, R10, R12 ;  /* 0x0000000a070c7210 */ /* 0x000fe40007d5e00c */
[----:B------:R-:W-:Y:S01]  /*12190*/  SHF.R.S32.HI R6, RZ, 0x1f, R7 ;  /* 0x0000001fff067819 */ /* 0x000fe20000011407 */
[----:B------:R-:W-:-:S03]  /*121a0*/  IMAD R7, R28, R24, R25 ;  /* 0x000000181c077224 */ /* 0x000fc600078e0219 */
[----:B------:R-:W-:Y:S01]  /*121b0*/  IADD3.X R13, R6, R11, R35, P2, P5 ;  /* 0x0000000b060d7210 */ /* 0x000fe200017ea423 */
[-C--:B------:R-:W-:Y:S01]  /*121c0*/  IMAD R5, R5, R7.reuse, RZ ;  /* 0x0000000705057224 */ /* 0x080fe200078e02ff */
[----:B------:R-:W-:Y:S01]  /*121d0*/  SHF.R.S32.HI R11, RZ, 0x1f, R7 ;  /* 0x0000001fff0b7819 */ /* 0x000fe20000011407 */
[----:B------:R-:W-:-:S04]  /*121e0*/  IMAD.WIDE.U32 R12, R4, R7, R12 ;  /* 0x00000007040c7225 */ /* 0x000fc800078e000c */
[----:B------:R-:W-:Y:S01]  /*121f0*/  IMAD R5, R4, R11, R5 ;  /* 0x0000000b04057224 */ /* 0x000fe200078e0205 */
[----:B------:R-:W-:-:S04]  /*12200*/  LEA R14, P2, R12, R14, 0x2 ;  /* 0x0000000e0c0e7211 */ /* 0x000fc800078410ff */
[----:B------:R-:W-:-:S04]  /*12210*/  IADD3 R4, R13, R5, RZ ;  /* 0x000000050d047210 */ /* 0x000fc80007ffe0ff */
[----:B-1----:R-:W-:Y:S01]  /*12220*/  LEA.HI.X R15, R12, R15, R4, 0x2, P2 ;  /* 0x0000000f0c0f7211 */ /* 0x002fe200010f1404 */
[----:B------:R-:W-:Y:S06]  /*12230*/  @P1 BRA `(.L_x_426) ;  /* 0x0000000000101947 */ /* 0x000fec0003800000 */
[----:B------:R-:W-:Y:S05]  /*12240*/  @!P0 BRA `(.L_x_426) ;  /* 0x00000000000c8947 */ /* 0x000fea0003800000 */
[----:B------:R-:W2:Y:S04]  /*12250*/  LDG.E R4, desc[UR40][R8.64] ;  /* 0x0000002808047981 */ /* 0x000ea8000c1e1900 */
[----:B-----5:R-:W2:Y:S02]  /*12260*/  LDG.E R27, desc[UR40][R8.64+0x4] ;  /* 0x00000428081b7981 */ /* 0x020ea4000c1e1900 */
[----:B--2---:R-:W-:-:S07]  /*12270*/  IMAD.IADD R27, R27, 0x1, -R4 ;  /* 0x000000011b1b7824 */ /* 0x004fce00078e0a04 */
.L_x_426:
[----:B------:R-:W2:Y:S01]  /*12280*/  LDL R9, [R1+0x7c] ;  /* 0x00007c0001097983 */ /* 0x000ea20000100800 */
[----:B------:R-:W0:Y:S03]  /*12290*/  S2R R4, SR_TID.X ;  /* 0x0000000000047919 */ /* 0x000e260000002100 */
[----:B------:R-:W-:Y:S04]  /*122a0*/  SHFL.IDX PT, R5, R15, RZ, 0x1c1f ;  /* 0x001c1fff0f057589 */ /* 0x000fe800000e0000 */
[----:B------:R-:W-:Y:S04]  /*122b0*/  SHFL.IDX PT, R6, R14, 0x1, 0x1c1f ;  /* 0x003c1f000e067f89 */ /* 0x000fe800000e0000 */
[----:B------:R-:W-:Y:S01]  /*122c0*/  SHFL.IDX PT, R7, R15, 0x1, 0x1c1f ;  /* 0x003c1f000f077f89 */ /* 0x000fe200000e0000 */
[----:B0-----:R-:W-:-:S05]  /*122d0*/  VIADD R10, R4, 0xffffff80 ;  /* 0xffffff80040a7836 */ /* 0x001fca0000000000 */
[----:B------:R-:W-:-:S04]  /*122e0*/  SHF.R.S32.HI R8, RZ, 0x1f, R10 ;  /* 0x0000001fff087819 */ /* 0x000fc8000001140a */
[----:B------:R-:W-:-:S04]  /*122f0*/  LEA.HI R8, R8, R10, RZ, 0x7 ;  /* 0x0000000a08087211 */ /* 0x000fc800078f38ff */
[----:B------:R-:W-:Y:S01]  /*12300*/  LOP3.LUT R8, R8, 0xffffff80, RZ, 0xc0, !PT ;  /* 0xffffff8008087812 */ /* 0x000fe200078ec0ff */
[----:B------:R-:W0:Y:S04]  /*12310*/  SHFL.IDX PT, R4, R14, RZ, 0x1c1f ;  /* 0x001c1fff0e047589 */ /* 0x000e2800000e0000 */
[----:B------:R-:W-:Y:S02]  /*12320*/  IMAD.IADD R8, R10, 0x1, -R8 ;  /* 0x000000010a087824 */ /* 0x000fe400078e0a08 */
[----:B-----5:R-:W-:-:S03]  /*12330*/  IMAD R85, R27, R28, RZ ;  /* 0x0000001c1b557224 */ /* 0x020fc600078e02ff */
[----:B------:R-:W-:Y:S01]  /*12340*/  LOP3.LUT P0, RZ, R8, 0x3, RZ, 0xc0, !PT ;  /* 0x0000000308ff7812 */ /* 0x000fe2000780c0ff */
[----:B--2---:R-:W-:-:S04]  /*12350*/  IMAD R10, R91, 0xc0, R9 ;  /* 0x000000c05b0a7824 */ /* 0x004fc800078e0209 */
[C---:B------:R-:W-:Y:S01]  /*12360*/  VIADD R8, R10.reuse, 0x8 ;  /* 0x000000080a087836 */ /* 0x040fe20000000000 */
[----:B------:R-:W-:-:S04]  /*12370*/  ISETP.GE.OR P1, PT, R10, R85, P0 ;  /* 0x000000550a00720c */ /* 0x000fc80000726670 */
[----:B------:R-:W-:-:S09]  /*12380*/  ISETP.GE.OR P0, PT, R8, R85, P0 ;  /* 0x000000550800720c */ /* 0x000fd20000706670 */
[----:B0-----:R0:W-:Y:S04]  /*12390*/  @!P1 ST.E desc[UR40][R4.64], R0 ;  /* 0x0000000004009985 */ /* 0x0011e8000c101928 */
[----:B------:R0:W-:Y:S01]  /*123a0*/  @!P0 ST.E desc[UR40][R6.64], R2 ;  /* 0x0000000206008985 */ /* 0x0001e2000c101928 */
[----:B------:R-:W-:Y:S05]  /*123b0*/  @P3 BRA `(.L_x_427) ;  /* 0x00000008001c3947 */ /* 0x000fea0003800000 */
[----:B------:R-:W2:Y:S01]  /*123c0*/  LDL R87, [R1+0x2c] ;  /* 0x00002c0001577983 */ /* 0x000ea20000100800 */
[----:B------:R-:W1:Y:S01]  /*123d0*/  @P4 LDC R43, c[0x0][0xbec] ;  /* 0x0002fb00ff2b4b82 */ /* 0x000e620000000800 */
[----:B------:R-:W-:Y:S02]  /*123e0*/  ULDC.64 UR4, c[0x0][0xaa0] ;  /* 0x0002a80000047ab9 */ /* 0x000fe40000000a00 */
[----:B------:R-:W5:Y:S04]  /*123f0*/  LDL R50, [R1+0x8c] ;  /* 0x00008c0001327983 */ /* 0x000f680000100800 */
[----:B------:R-:W5:Y:S01]  /*12400*/  LDL R49, [R1+0x4c] ;  /* 0x00004c0001317983 */ /* 0x000f620000100800 */
[----:B------:R-:W3:Y:S03]  /*12410*/  @P4 LDC R45, c[0x0][0xbf0] ;  /* 0x0002fc00ff2d4b82 */ /* 0x000ee60000000800 */
[----:B------:R-:W5:Y:S04]  /*12420*/  LDL R48, [R1+0x88] ;  /* 0x0000880001307983 */ /* 0x000f680000100800 */
[----:B------:R-:W5:Y:S01]  /*12430*/  LDL R47, [R1+0x58] ;  /* 0x00005800012f7983 */ /* 0x000f620000100800 */
[----:B------:R-:W4:Y:S02]  /*12440*/  S2R R9, SR_TID.X ;  /* 0x0000000000097919 */ /* 0x000f240000002100 */
[----:B----4-:R-:W-:-:S05]  /*12450*/  VIADD R92, R9, 0xffffff80 ;  /* 0xffffff80095c7836 */ /* 0x010fca0000000000 */
[----:B------:R-:W-:-:S04]  /*12460*/  SHF.R.S32.HI R90, RZ, 0x1f, R92 ;  /* 0x0000001fff5a7819 */ /* 0x000fc8000001145c */
[----:B------:R-:W-:-:S04]  /*12470*/  LEA.HI R90, R90, R92, RZ, 0x2 ;  /* 0x0000005c5a5a7211 */ /* 0x000fc800078f10ff */
[----:B------:R-:W-:Y:S02]  /*12480*/  SHF.R.S32.HI R90, RZ, 0x2, R90 ;  /* 0x00000002ff5a7819 */ /* 0x000fe4000001145a */
[----:B------:R-:W-:-:S04]  /*12490*/  SHF.R.S32.HI R40, RZ, 0x1f, R92 ;  /* 0x0000001fff287819 */ /* 0x000fc8000001145c */
[----:B------:R-:W-:Y:S01]  /*124a0*/  LEA.HI R40, R40, R92, RZ, 0x2 ;  /* 0x0000005c28287211 */ /* 0x000fe200078f10ff */
[----:B------:R-:W-:-:S03]  /*124b0*/  IMAD R86, R86, UR4, RZ ;  /* 0x0000000456567c24 */ /* 0x000fc6000f8e02ff */
[----:B------:R-:W-:Y:S01]  /*124c0*/  LOP3.LUT R40, R40, 0xfffffffc, RZ, 0xc0, !PT ;  /* 0xfffffffc28287812 */ /* 0x000fe200078ec0ff */
[C---:B------:R-:W-:Y:S02]  /*124d0*/  IMAD R41, R3.reuse, UR5, R86 ;  /* 0x0000000503297c24 */ /* 0x040fe4000f8e0256 */
[----:B0-----:R-:W-:Y:S01]  /*124e0*/  IMAD.WIDE.U32 R2, R3, UR4, RZ ;  /* 0x0000000403027c25 */ /* 0x001fe2000f8e00ff */
[----:B------:R-:W-:-:S03]  /*124f0*/  ULDC.64 UR4, c[0x0][0xae8] ;  /* 0x0002ba0000047ab9 */ /* 0x000fc60000000a00 */
[----:B------:R-:W-:Y:S02]  /*12500*/  IMAD.IADD R40, R92, 0x1, -R40 ;  /* 0x000000015c287824 */ /* 0x000fe400078e0a28 */
[----:B------:R-:W-:Y:S01]  /*12510*/  IMAD.IADD R3, R3, 0x1, R41 ;  /* 0x0000000103037824 */ /* 0x000fe200078e0229 */
[----:B------:R-:W-:Y:S01]  /*12520*/  SHF.R.S32.HI R41, RZ, 0x1f, R84 ;  /* 0x0000001fff297819 */ /* 0x000fe20000011454 */
[----:B------:R-:W-:-:S04]  /*12530*/  IMAD.WIDE.U32 R2, R89, UR4, R2 ;  /* 0x0000000459027c25 */ /* 0x000fc8000f8e0002 */
[----:B------:R-:W-:Y:S01]  /*12540*/  IMAD R3, R89, UR5, R3 ;  /* 0x0000000559037c24 */ /* 0x000fe2000f8e0203 */
[----:B------:R-:W-:Y:S02]  /*12550*/  ULDC.64 UR4, c[0x0][0xaf0] ;  /* 0x0002bc0000047ab9 */ /* 0x000fe40000000a00 */
[----:B------:R-:W-:Y:S02]  /*12560*/  IMAD R41, R41, UR4, RZ ;  /* 0x0000000429297c24 */ /* 0x000fe4000f8e02ff */
[----:B------:R-:W-:-:S04]  /*12570*/  IMAD.WIDE.U32 R2, R84, UR4, R2 ;  /* 0x0000000454027c25 */ /* 0x000fc8000f8e0002 */
[----:B------:R-:W-:Y:S01]  /*12580*/  IMAD R41, R84, UR5, R41 ;  /* 0x0000000554297c24 */ /* 0x000fe2000f8e0229 */
[----:B------:R-:W-:-:S03]  /*12590*/  ULDC.64 UR4, c[0x0][0xae0] ;  /* 0x0002b80000047ab9 */ /* 0x000fc60000000a00 */
[----:B------:R-:W-:Y:S02]  /*125a0*/  IMAD.IADD R3, R3, 0x1, R41 ;  /* 0x0000000103037824 */ /* 0x000fe400078e0229 */
[----:B------:R-:W-:Y:S01]  /*125b0*/  IMAD R46, R91, 0xc0, R90 ;  /* 0x000000c05b2e7824 */ /* 0x000fe200078e025a */
[----:B------:R-:W-:Y:S01]  /*125c0*/  BSSY B1, `(.L_x_428) ;  /* 0x0000053000017945 */ /* 0x000fe20003800000 */
[----:B--2---:R-:W-:-:S04]  /*125d0*/  IMAD R5, R90, 0x20, R87 ;  /* 0x000000205a057824 */ /* 0x004fc800078e0257 */
[----:B------:R-:W-:-:S03]  /*125e0*/  IMAD.WIDE R20, R5, 0x2, R20 ;  /* 0x0000000205147825 */ /* 0x000fc600078e0214 */
[C---:B------:R-:W-:Y:S02]  /*125f0*/  IADD3 R5, P5, R20.reuse, 0x7800, RZ ;  /* 0x0000780014057810 */ /* 0x040fe40007fbe0ff */
[----:B------:R-:W-:Y:S02]  /*12600*/  LOP3.LUT R7, R20, 0x180, RZ, 0xc0, !PT ;  /* 0x0000018014077812 */ /* 0x000fe400078ec0ff */
[----:B------:R-:W-:Y:S02]  /*12610*/  LOP3.LUT R0, R5, 0x180, RZ, 0xc0, !PT ;  /* 0x0000018005007812 */ /* 0x000fe400078ec0ff */
[----:B------:R-:W-:Y:S02]  /*12620*/  SHF.R.U64 R7, R7, 0x3, RZ ;  /* 0x0000000307077819 */ /* 0x000fe400000012ff */
[----:B------:R-:W-:Y:S02]  /*12630*/  SHF.R.U64 R0, R0, 0x3, RZ ;  /* 0x0000000300007819 */ /* 0x000fe400000012ff */
[----:B------:R-:W-:-:S02]  /*12640*/  IADD3 R9, P0, R20, 0x1800, RZ ;  /* 0x0000180014097810 */ /* 0x000fc40007f1e0ff */
[C---:B------:R-:W-:Y:S02]  /*12650*/  IADD3 R13, P1, R20.reuse, 0x3000, RZ ;  /* 0x00003000140d7810 */ /* 0x040fe40007f3e0ff */
[C---:B------:R-:W-:Y:S02]  /*12660*/  IADD3 R25, P2, R20.reuse, 0x4800, RZ ;  /* 0x0000480014197810 */ /* 0x040fe40007f5e0ff */
[----:B------:R-:W-:Y:S02]  /*12670*/  IADD3 R33, P3, R20, 0x6000, RZ ;  /* 0x0000600014217810 */ /* 0x000fe40007f7e0ff */
[----:B------:R-:W-:Y:S02]  /*12680*/  LOP3.LUT R20, R7, R20, RZ, 0x3c, !PT ;  /* 0x0000001407147212 */ /* 0x000fe400078e3cff */
[----:B------:R-:W-:Y:S01]  /*12690*/  LOP3.LUT R36, R0, R5, RZ, 0x3c, !PT ;  /* 0x0000000500247212 */ /* 0x000fe200078e3cff */
[----:B------:R-:W-:Y:S01]  /*126a0*/  IMAD R0, R40, 0x60, R90 ;  /* 0x0000006028007824 */ /* 0x000fe200078e025a */
[----:B------:R-:W-:Y:S01]  /*126b0*/  LOP3.LUT R8, R9, 0x180, RZ, 0xc0, !PT ;  /* 0x0000018009087812 */ /* 0x000fe200078ec0ff */
[----:B------:R0:W5:Y:S01]  /*126c0*/  LD.E.128 R4, desc[UR40][R20.64] ;  /* 0x0000002814047980 */ /* 0x000162000c101d00 */
[----:B------:R-:W-:-:S02]  /*126d0*/  LOP3.LUT R12, R13, 0x180, RZ, 0xc0, !PT ;  /* 0x000001800d0c7812 */ /* 0x000fc400078ec0ff */
[----:B------:R-:W-:Y:S02]  /*126e0*/  LOP3.LUT R24, R25, 0x180, RZ, 0xc0, !PT ;  /* 0x0000018019187812 */ /* 0x000fe400078ec0ff */
[----:B------:R-:W-:Y:S02]  /*126f0*/  LOP3.LUT R32, R33, 0x180, RZ, 0xc0, !PT ;  /* 0x0000018021207812 */ /* 0x000fe400078ec0ff */
[----:B------:R-:W-:Y:S01]  /*12700*/  SHF.R.U64 R8, R8, 0x3, RZ ;  /* 0x0000000308087819 */ /* 0x000fe200000012ff */
[----:B0-----:R-:W-:Y:S01]  /*12710*/  IMAD R20, R91, 0xc0, R0 ;  /* 0x000000c05b147824 */ /* 0x001fe200078e0200 */
[----:B------:R-:W-:Y:S02]  /*12720*/  SHF.R.U64 R12, R12, 0x3, RZ ;  /* 0x000000030c0c7819 */ /* 0x000fe400000012ff */
[----:B------:R-:W-:Y:S02]  /*12730*/  SHF.R.U64 R24, R24, 0x3, RZ ;  /* 0x0000000318187819 */ /* 0x000fe400000012ff */
[----:B------:R-:W-:Y:S01]  /*12740*/  SHF.R.U64 R32, R32, 0x3, RZ ;  /* 0x0000000320207819 */ /* 0x000fe200000012ff */
[----:B-1----:R-:W-:Y:S01]  /*12750*/  @P4 IMAD.HI.U32 R0, R20, R43, RZ ;  /* 0x0000002b14004227 */ /* 0x002fe200078e00ff */
[----:B------:R-:W-:-:S02]  /*12760*/  LOP3.LUT R8, R8, R9, RZ, 0x3c, !PT ;  /* 0x0000000908087212 */ /* 0x000fc400078e3cff */
[----:B------:R-:W-:Y:S01]  /*12770*/  LOP3.LUT R12, R12, R13, RZ, 0x3c, !PT ;  /* 0x0000000d0c0c7212 */ /* 0x000fe200078e3cff */
[--C-:B------:R-:W-:Y:S01]  /*12780*/  IMAD.X R9, RZ, RZ, R21.reuse, P0 ;  /* 0x000000ffff097224 */ /* 0x100fe200000e0615 */
[----:B------:R-:W-:Y:S01]  /*12790*/  LOP3.LUT R24, R24, R25, RZ, 0x3c, !PT ;  /* 0x0000001918187212 */ /* 0x000fe200078e3cff */
[--C-:B------:R-:W-:Y:S01]  /*127a0*/  IMAD.X R13, RZ, RZ, R21.reuse, P1 ;  /* 0x000000ffff0d7224 */ /* 0x100fe200008e0615 */
[----:B------:R-:W-:Y:S01]  /*127b0*/  LOP3.LUT R32, R32, R33, RZ, 0x3c, !PT ;  /* 0x0000002120207212 */ /* 0x000fe200078e3cff */
[--C-:B------:R-:W-:Y:S02]  /*127c0*/  IMAD.X R25, RZ, RZ, R21.reuse, P2 ;  /* 0x000000ffff197224 */ /* 0x100fe400010e0615 */
[--C-:B------:R-:W-:Y:S01]  /*127d0*/  IMAD.X R33, RZ, RZ, R21.reuse, P3 ;  /* 0x000000ffff217224 */ /* 0x100fe200018e0615 */
[----:B------:R-:W5:Y:S01]  /*127e0*/  LD.E.128 R8, desc[UR40][R8.64] ;  /* 0x0000002808087980 */ /* 0x000f62000c101d00 */
[----:B------:R-:W-:Y:S02]  /*127f0*/  IMAD.X R37, RZ, RZ, R21, P5 ;  /* 0x000000ffff257224 */ /* 0x000fe400028e0615 */
[----:B------:R-:W-:Y:S01]  /*12800*/  IMAD.MOV.U32 R21, RZ, RZ, R20 ;  /* 0x000000ffff157224 */ /* 0x000fe200078e0014 */
[----:B---3--:R-:W-:Y:S01]  /*12810*/  @P4 SHF.R.U32.HI R21, RZ, R45, R0 ;  /* 0x0000002dff154219 */ /* 0x008fe20000011600 */
[----:B------:R-:W5:Y:S03]  /*12820*/  LD.E.128 R12, desc[UR40][R12.64] ;  /* 0x000000280c0c7980 */ /* 0x000f66000c101d00 */
[--C-:B------:R-:W-:Y:S01]  /*12830*/  SHF.R.S32.HI R0, RZ, 0x1f, R21.reuse ;  /* 0x0000001fff007819 */ /* 0x100fe20000011415 */
[----:B------:R-:W-:Y:S01]  /*12840*/  IMAD.MOV R43, RZ, RZ, -R21 ;  /* 0x000000ffff2b7224 */ /* 0x000fe200078e0a15 */
[----:B------:R-:W5:Y:S03]  /*12850*/  LD.E.128 R24, desc[UR40][R24.64] ;  /* 0x0000002818187980 */ /* 0x000f66000c101d00 */
[----:B------:R-:W-:Y:S01]  /*12860*/  IMAD R0, R0, UR4, RZ ;  /* 0x0000000400007c24 */ /* 0x000fe2000f8e02ff */
[----:B------:R-:W5:Y:S01]  /*12870*/  LD.E.128 R32, desc[UR40][R32.64] ;  /* 0x0000002820207980 */ /* 0x000f62000c101d00 */
[----:B------:R-:W-:-:S02]  /*12880*/  IMAD R41, R28, R43, R20 ;  /* 0x0000002b1c297224 */ /* 0x000fc400078e0214 */
[C---:B------:R-:W-:Y:S01]  /*12890*/  IMAD R43, R21.reuse, UR5, R0 ;  /* 0x00000005152b7c24 */ /* 0x040fe2000f8e0200 */
[----:B------:R-:W5:Y:S01]  /*128a0*/  LD.E.128 R36, desc[UR40][R36.64] ;  /* 0x0000002824247980 */ /* 0x000f62000c101d00 */
[----:B------:R-:W-:Y:S01]  /*128b0*/  IMAD.WIDE.U32 R2, R21, UR4, R2 ;  /* 0x0000000415027c25 */ /* 0x000fe2000f8e0002 */
[----:B------:R-:W-:Y:S01]  /*128c0*/  SHF.R.S32.HI R0, RZ, 0x1f, R41 ;  /* 0x0000001fff007819 */ /* 0x000fe20000011429 */
[----:B------:R-:W-:Y:S01]  /*128d0*/  ULDC.64 UR4, c[0x0][0xad8] ;  /* 0x0002b60000047ab9 */ /* 0x000fe20000000a00 */
[----:B------:R-:W-:Y:S01]  /*128e0*/  @!PT LDS RZ, [RZ] ;  /* 0x00000000fffff984 */ /* 0x000fe20000000800 */
[----:B------:R-:W-:Y:S01]  /*128f0*/  @!PT LDS RZ, [RZ] ;  /* 0x00000000fffff984 */ /* 0x000fe20000000800 */
[----:B------:R-:W-:Y:S01]  /*12900*/  @!PT LDS RZ, [RZ] ;  /* 0x00000000fffff984 */ /* 0x000fe20000000800 */
[----:B------:R-:W-:Y:S01]  /*12910*/  @!PT LDS RZ, [RZ] ;  /* 0x00000000fffff984 */ /* 0x000fe20000000800 */
[----:B------:R0:W-:Y:S06]  /*12920*/  MEMBAR.ALL.CTA ;  /* 0x0000000000007992 */ /* 0x0001ec0000008000 */
[----:B0-----:R-:W0:Y:S01]  /*12930*/  FENCE.VIEW.ASYNC.S ;  /* 0x00000000000073c6 */ /* 0x001e220000000000 */
[----:B------:R-:W-:-:S02]  /*12940*/  IMAD.IADD R3, R3, 0x1, R43 ;  /* 0x0000000103037824 */ /* 0x000fc400078e022b */
[----:B------:R-:W-:Y:S02]  /*12950*/  IMAD R0, R0, UR4, RZ ;  /* 0x0000000400007c24 */ /* 0x000fe4000f8e02ff */
[----:B------:R-:W-:Y:S01]  /*12960*/  IMAD.WIDE.U32 R2, R41, UR4, R2 ;  /* 0x0000000429027c25 */ /* 0x000fe2000f8e0002 */
[----:B------:R-:W-:-:S03]  /*12970*/  ISETP.GE.AND P0, PT, R46, R85, PT ;  /* 0x000000552e00720c */ /* 0x000fc60003f06270 */
[----:B------:R-:W-:Y:S01]  /*12980*/  IMAD R21, R41, UR5, R0 ;  /* 0x0000000529157c24 */ /* 0x000fe2000f8e0200 */
[----:B------:R-:W-:Y:S01]  /*12990*/  ULDC.64 UR4, c[0x0][0xa80] ;  /* 0x0002a00000047ab9 */ /* 0x000fe20000000a00 */
[----:B------:R-:W-:Y:S01]  /*129a0*/  VIADD R0, R16, 0x19c20 ;  /* 0x00019c2010007836 */ /* 0x000fe20000000000 */
[----:B------:R-:W-:Y:S01]  /*129b0*/  LEA R28, P1, R2, UR4, 0x1 ;  /* 0x00000004021c7c11 */ /* 0x000fe2000f8208ff */
[----:B------:R-:W-:-:S03]  /*129c0*/  IMAD.IADD R3, R3, 0x1, R21 ;  /* 0x0000000103037824 */ /* 0x000fc600078e0215 */
[----:B------:R-:W-:Y:S02]  /*129d0*/  PRMT R0, RZ, 0x654, R0 ;  /* 0x00000654ff007816 */ /* 0x000fe40000000000 */
[----:B------:R-:W-:Y:S01]  /*129e0*/  LEA.HI.X R44, R2, UR5, R3, 0x1, P1 ;  /* 0x00000005022c7c11 */ /* 0x000fe200088f0c03 */
[----:B0-----:R0:W1:Y:S04]  /*129f0*/  SHFL.IDX PT, R20, R28, RZ, 0x1c1f ;  /* 0x001c1fff1c147589 */ /* 0x00106800000e0000 */
[----:B------:R0:W2:Y:S01]  /*12a00*/  SHFL.IDX PT, R21, R44, RZ, 0x1c1f ;  /* 0x001c1fff2c157589 */ /* 0x0000a200000e0000 */
[----:B------:R0:W-:Y:S01]  /*12a10*/  SYNCS.ARRIVE.TRANS64.RED.A1T0 RZ, [R0+URZ], RZ ;  /* 0x000000ff00ff79a7 */ /* 0x0001e2000810043f */
[----:B------:R-:W-:Y:S05]  /*12a20*/  @P0 BRA `(.L_x_429) ;  /* 0x0000000000300947 */ /* 0x000fea0003800000 */
[----:B------:R-:W-:Y:S02]  /*12a30*/  ULDC UR4, c[0x0][0xac8] ;  /* 0x0002b20000047ab9 */ /* 0x000fe40000000800 */
[----:B-----5:R-:W-:Y:S02]  /*12a40*/  ISETP.GE.AND P1, PT, R49, UR4, PT ;  /* 0x0000000431007c0c */ /* 0x020fe4000bf26270 */
[----:B------:R-:W-:Y:S02]  /*12a50*/  ISETP.GE.AND P2, PT, R47, UR4, PT ;  /* 0x000000042f007c0c */ /* 0x000fe4000bf46270 */
[----:B------:R-:W-:-:S09]  /*12a60*/  ISETP.GE.AND P0, PT, R87, UR4, PT ;  /* 0x0000000457007c0c */ /* 0x000fd2000bf06270 */
[-C--:B-1----:R-:W-:Y:S02]  /*12a70*/  @!P1 LEA R40, P3, R49, R20.reuse, 0x1 ;  /* 0x0000001431289211 */ /* 0x082fe400078608ff */
[----:B------:R-:W-:Y:S02]  /*12a80*/  @!P2 LEA R42, P4, R47, R20, 0x1 ;  /* 0x000000142f2aa211 */ /* 0x000fe400078808ff */
[----:B--2---:R-:W-:Y:S01]  /*12a90*/  @!P0 IMAD.WIDE R2, R87, 0x2, R20 ;  /* 0x0000000257028825 */ /* 0x004fe200078e0214 */
[-C--:B------:R-:W-:Y:S02]  /*12aa0*/  @!P1 LEA.HI.X R41, R49, R21.reuse, R50, 0x1, P3 ;  /* 0x0000001531299211 */ /* 0x080fe400018f0c32 */
[----:B------:R-:W-:Y:S02]  /*12ab0*/  @!P2 LEA.HI.X R43, R47, R21, R48, 0x1, P4 ;  /* 0x000000152f2ba211 */ /* 0x000fe400020f0c30 */
[----:B------:R3:W-:Y:S04]  /*12ac0*/  @!P0 ST.E.128 desc[UR40][R2.64], R4 ;  /* 0x0000000402008985 */ /* 0x0007e8000c101d28 */
[----:B------:R3:W-:Y:S04]  /*12ad0*/  @!P1 ST.E.128 desc[UR40][R40.64], R12 ;  /* 0x0000000c28009985 */ /* 0x0007e8000c101d28 */
[----:B------:R3:W-:Y:S02]  /*12ae0*/  @!P2 ST.E.128 desc[UR40][R42.64], R32 ;  /* 0x000000202a00a985 */ /* 0x0007e4000c101d28 */
.L_x_429:
[----:B------:R-:W-:Y:S05]  /*12af0*/  BSYNC B1 ;  /* 0x0000000000017941 */ /* 0x000fea0003800000 */
.L_x_428:
[----:B0-----:R-:W-:Y:S01]  /*12b00*/  IADD3 R0, R46, 0x60, RZ ;  /* 0x000000602e007810 */ /* 0x001fe20007ffe0ff */
[----:B---3-5:R0:W3:Y:S03]  /*12b10*/  SHFL.IDX PT, R5, R44, 0x1, 0x1c1f ;  /* 0x003c1f002c057f89 */ /* 0x0280e600000e0000 */
[----:B------:R-:W-:Y:S01]  /*12b20*/  ISETP.GE.AND P0, PT, R0, R85, PT ;  /* 0x000000550000720c */ /* 0x000fe20003f06270 */
[----:B------:R0:W4:-:S12]  /*12b30*/  SHFL.IDX PT, R4, R28, 0x1, 0x1c1f ;  /* 0x003c1f001c047f89 */ /* 0x00011800000e0000 */
[----:B0-----:R-:W-:Y:S05]  /*12b40*/  @P0 BRA `(.L_x_430) ;  /* 0x0000001400b00947 */ /* 0x001fea0003800000 */
[----:B------:R-:W-:Y:S02]  /*12b50*/  ULDC UR4, c[0x0][0xac8] ;  /* 0x0002b20000047ab9 */ /* 0x000fe40000000800 */
[----:B------:R-:W-:Y:S02]  /*12b60*/  ISETP.GE.AND P2, PT, R49, UR4, PT ;  /* 0x0000000431007c0c */ /* 0x000fe4000bf46270 */
[----:B------:R-:W-:-:S11]  /*12b70*/  ISETP.GE.AND P1, PT, R87, UR4, PT ;  /* 0x0000000457007c0c */ /* 0x000fd6000bf26270 */
[----:B----4-:R-:W-:Y:S02]  /*12b80*/  @!P2 LEA R6, P0, R49, R4, 0x1 ;  /* 0x000000043106a211 */ /* 0x010fe400078008ff */
[----:B---3--:R-:W-:Y:S02]  /*12b90*/  @!P1 IMAD.WIDE R2, R87, 0x2, R4 ;  /* 0x0000000257029825 */ /* 0x008fe400078e0204 */
        /* <DEDUP_REMOVED lines=9> */
.L_x_427:
[----:B------:R-:W2:Y:S01]  /*12c30*/  LDL R98, [R1+0x30] ;  /* 0x0000300001627983 */ /* 0x000ea20000100800 */
[----:B0-----:R-:W0:Y:S01]  /*12c40*/  @P4 LDC R0, c[0x0][0xbec] ;  /* 0x0002fb00ff004b82 */ /* 0x001e220000000800 */
[----:B------:R-:W-:Y:S01]  /*12c50*/  ULDC.64 UR4, c[0x0][0xb08] ;  /* 0x0002c20000047ab9 */ /* 0x000fe20000000a00 */
[----:B------:R-:W-:Y:S01]  /*12c60*/  ULDC.64 UR6, c[0x0][0xb30] ;  /* 0x0002cc0000067ab9 */ /* 0x000fe20000000a00 */
[----:B------:R-:W3:Y:S01]  /*12c70*/  LDL R97, [R1+0x54] ;  /* 0x0000540001617983 */ /* 0x000ee20000100800 */
[----:B------:R-:W-:Y:S02]  /*12c80*/  IMAD R86, R86, UR4, RZ ;  /* 0x0000000456567c24 */ /* 0x000fe4000f8e02ff */
[C---:B------:R-:W-:Y:S01]  /*12c90*/  IMAD.WIDE.U32 R4, R3.reuse, UR4, RZ ;  /* 0x0000000403047c25 */ /* 0x040fe2000f8e00ff */
[----:B------:R1:W5:Y:S01]  /*12ca0*/  LDL R96, [R1+0x74] ;  /* 0x0000740001607983 */ /* 0x0003620000100800 */
[----:B------:R-:W4:Y:S02]  /*12cb0*/  @P4 LDC R9, c[0x0][0xbf0] ;  /* 0x0002fc00ff094b82 */ /* 0x000f240000000800 */
[----:B------:R-:W-:Y:S01]  /*12cc0*/  IMAD R3, R3, UR5, R86 ;  /* 0x0000000503037c24 */ /* 0x000fe2000f8e0256 */
[----:B------:R1:W5:Y:S01]  /*12cd0*/  LDL R95, [R1+0x64] ;  /* 0x00006400015f7983 */ /* 0x0003620000100800 */
[----:B------:R-:W-:-:S02]  /*12ce0*/  ULDC.64 UR4, c[0x0][0xb38] ;  /* 0x0002ce0000047ab9 */ /* 0x000fc40000000a00 */
[----:B------:R-:W-:Y:S01]  /*12cf0*/  IMAD.IADD R5, R5, 0x1, R3 ;  /* 0x0000000105057824 */ /* 0x000fe200078e0203 */
[----:B------:R1:W5:Y:S01]  /*12d00*/  LDL R94, [R1+0x70] ;  /* 0x00007000015e7983 */ /* 0x0003620000100800 */
[----:B------:R-:W-:Y:S01]  /*12d10*/  SHF.R.S32.HI R3, RZ, 0x1f, R84 ;  /* 0x0000001fff037819 */ /* 0x000fe20000011454 */
[C---:B------:R-:W-:Y:S02]  /*12d20*/  IMAD.WIDE.U32 R4, R89.reuse, UR4, R4 ;  /* 0x0000000459047c25 */ /* 0x040fe4000f8e0004 */
[----:B------:R1:W5:Y:S02]  /*12d30*/  LDL R93, [R1+0x60] ;  /* 0x00006000015d7983 */ /* 0x0003640000100800 */
[----:B------:R-:W-:Y:S02]  /*12d40*/  IMAD R5, R89, UR5, R5 ;  /* 0x0000000559057c24 */ /* 0x000fe4000f8e0205 */
[----:B------:R1:W5:Y:S01]  /*12d50*/  LDL R92, [R1+0x6c] ;  /* 0x00006c00015c7983 */ /* 0x0003620000100800 */
[----:B------:R-:W-:-:S03]  /*12d60*/  ULDC.64 UR4, c[0x0][0xb40] ;  /* 0x0002d00000047ab9 */ /* 0x000fc60000000a00 */
[----:B------:R1:W5:Y:S01]  /*12d70*/  LDL R90, [R1+0x5c] ;  /* 0x00005c00015a7983 */ /* 0x0003620000100800 */
[----:B------:R-:W-:Y:S02]  /*12d80*/  IMAD R3, R3, UR4, RZ ;  /* 0x0000000403037c24 */ /* 0x000fe4000f8e02ff */
[----:B0-----:R-:W-:-:S04]  /*12d90*/  @P4 IMAD.HI.U32 R0, R25, R0, RZ ;  /* 0x0000000019004227 */ /* 0x001fc800078e00ff */
[C---:B------:R-:W-:Y:S02]  /*12da0*/  IMAD R7, R84.reuse, UR5, R3 ;  /* 0x0000000554077c24 */ /* 0x040fe4000f8e0203 */
[----:B------:R-:W-:Y:S01]  /*12db0*/  IMAD.WIDE.U32 R4, R84, UR4, R4 ;  /* 0x0000000454047c25 */ /* 0x000fe2000f8e0004 */
[----:B------:R-:W-:-:S03]  /*12dc0*/  ULDC.64 UR4, c[0x0][0xb48] ;  /* 0x0002d20000047ab9 */ /* 0x000fc60000000a00 */
[----:B------:R-:W-:Y:S01]  /*12dd0*/  IMAD.MOV.U32 R3, RZ, RZ, R25 ;  /* 0x000000ffff037224 */ /* 0x000fe200078e0019 */
[----:B----4-:R-:W-:Y:S01]  /*12de0*/  @P4 SHF.R.U32.HI R3, RZ, R9, R0 ;  /* 0x00000009ff034219 */ /* 0x010fe20000011600 */
[----:B------:R-:W-:-:S03]  /*12df0*/  IMAD.IADD R5, R5, 0x1, R7 ;  /* 0x0000000105057824 */ /* 0x000fc600078e0207 */
[--C-:B------:R-:W-:Y:S01]  /*12e00*/  SHF.R.S32.HI R0, RZ, 0x1f, R3.reuse ;  /* 0x0000001fff007819 */ /* 0x100fe20000011403 */
[----:B------:R-:W-:Y:S02]  /*12e10*/  IMAD.MOV R7, RZ, RZ, -R3 ;  /* 0x000000ffff077224 */ /* 0x000fe400078e0a03 */
[----:B------:R-:W-:-:S04]  /*12e20*/  IMAD.WIDE.U32 R4, R88, UR4, R4 ;  /* 0x0000000458047c25 */ /* 0x000fc8000f8e0004 */
[----:B------:R-:W-:Y:S02]  /*12e30*/  IMAD R7, R28, R7, R25 ;  /* 0x000000071c077224 */ /* 0x000fe400078e0219 */
[----:B------:R-:W-:Y:S02]  /*12e40*/  IMAD R0, R0, UR6, RZ ;  /* 0x0000000600007c24 */ /* 0x000fe4000f8e02ff */
[----:B------:R-:W-:Y:S01]  /*12e50*/  IMAD R5, R88, UR5, R5 ;  /* 0x0000000558057c24 */ /* 0x000fe2000f8e0205 */
[----:B------:R-:W-:Y:S01]  /*12e60*/  ULDC.64 UR4, c[0x0][0xb28] ;  /* 0x0002ca0000047ab9 */ /* 0x000fe20000000a00 */
[C---:B------:R-:W-:Y:S01]  /*12e70*/  IMAD R9, R3.reuse, UR7, R0 ;  /* 0x0000000703097c24 */ /* 0x040fe2000f8e0200 */
[----:B------:R-:W-:Y:S01]  /*12e80*/  SHF.R.S32.HI R0, RZ, 0x1f, R7 ;  /* 0x0000001fff007819 */ /* 0x000fe20000011407 */
[----:B------:R-:W-:-:S04]  /*12e90*/  IMAD.WIDE.U32 R4, R3, UR6, R4 ;  /* 0x0000000603047c25 */ /* 0x000fc8000f8e0004 */
[----:B------:R-:W-:Y:S02]  /*12ea0*/  IMAD R0, R0, UR4, RZ ;  /* 0x0000000400007c24 */ /* 0x000fe4000f8e02ff */
[----:B------:R-:W-:Y:S02]  /*12eb0*/  IMAD.IADD R5, R5, 0x1, R9 ;  /* 0x0000000105057824 */ /* 0x000fe400078e0209 */
[C---:B------:R-:W-:Y:S02]  /*12ec0*/  IMAD R3, R7.reuse, UR5, R0 ;  /* 0x0000000507037c24 */ /* 0x040fe4000f8e0200 */
[----:B------:R-:W-:Y:S01]  /*12ed0*/  IMAD.WIDE.U32 R4, R7, UR4, R4 ;  /* 0x0000000407047c25 */ /* 0x000fe2000f8e0004 */
[----:B------:R-:W-:Y:S01]  /*12ee0*/  ISETP.GE.AND P0, PT, R10, R85, PT ;  /* 0x000000550a00720c */ /* 0x000fe20003f06270 */
[----:B------:R-:W-:Y:S02]  /*12ef0*/  ULDC.64 UR4, c[0x0][0xb00] ;  /* 0x0002c00000047ab9 */ /* 0x000fe40000000a00 */
[----:B------:R-:W-:Y:S01]  /*12f00*/  VIADD R2, R16, 0x19c20 ;  /* 0x00019c2010027836 */ /* 0x000fe20000000000 */
[----:B------:R-:W-:Y:S01]  /*12f10*/  LEA R32, P1, R4, UR4, 0x2 ;  /* 0x0000000404207c11 */ /* 0x000fe2000f8210ff */
[----:B------:R-:W-:-:S03]  /*12f20*/  IMAD.IADD R3, R5, 0x1, R3 ;  /* 0x0000000105037824 */ /* 0x000fc600078e0203 */
[----:B------:R-:W-:Y:S02]  /*12f30*/  PRMT R2, RZ, 0x654, R2 ;  /* 0x00000654ff027816 */ /* 0x000fe40000000002 */
[----:B------:R-:W-:Y:S01]  /*12f40*/  LEA.HI.X R34, R4, UR5, R3, 0x2, P1 ;  /* 0x0000000504227c11 */ /* 0x000fe200088f1403 */
[----:B------:R-:W-:Y:S01]  /*12f50*/  BSSY B1, `(.L_x_431) ;  /* 0x0000044000017945 */ /* 0x000fe20003800000 */
[----:B------:R0:W-:Y:S03]  /*12f60*/  SYNCS.ARRIVE.TRANS64.RED.A1T0 RZ, [R2+URZ], RZ ;  /* 0x000000ff02ff79a7 */ /* 0x0001e6000810043f */
[----:B------:R1:W4:Y:S04]  /*12f70*/  SHFL.IDX PT, R3, R34, RZ, 0x1c1f ;  /* 0x001c1fff22037589 */ /* 0x00032800000e0000 */
[----:B0-----:R1:W0:Y:S01]  /*12f80*/  SHFL.IDX PT, R2, R32, RZ, 0x1c1f ;  /* 0x001c1fff20027589 */ /* 0x00122200000e0000 */
[----:B--2---:R-:W-:-:S02]  /*12f90*/  VIADD R87, R98, 0x8 ;  /* 0x0000000862577836 */ /* 0x004fc40000000000 */
[C---:B------:R-:W-:Y:S02]  /*12fa0*/  VIADD R89, R98.reuse, 0x10 ;  /* 0x0000001062597836 */ /* 0x040fe40000000000 */
[C---:B------:R-:W-:Y:S02]  /*12fb0*/  VIADD R91, R98.reuse, 0x18 ;  /* 0x00000018625b7836 */ /* 0x040fe40000000000 */
[C---:B------:R-:W-:Y:S02]  /*12fc0*/  VIADD R35, R98.reuse, 0x20 ;  /* 0x0000002062237836 */ /* 0x040fe40000000000 */
[C---:B------:R-:W-:Y:S02]  /*12fd0*/  VIADD R33, R98.reuse, 0x28 ;  /* 0x0000002862217836 */ /* 0x040fe40000000000 */
[C---:B------:R-:W-:Y:S02]  /*12fe0*/  VIADD R27, R98.reuse, 0x30 ;  /* 0x00000030621b7836 */ /* 0x040fe40000000000 */
[----:B------:R-:W-:Y:S01]  /*12ff0*/  VIADD R25, R98, 0x38 ;  /* 0x0000003862197836 */ /* 0x000fe20000000000 */
[----:B---3--:R-:W-:-:S02]  /*13000*/  SHF.R.S32.HI R9, RZ, 0x1f, R97 ;  /* 0x0000001fff097819 */ /* 0x008fc40000011461 */
[----:B------:R-:W-:Y:S02]  /*13010*/  SHF.R.S32.HI R84, RZ, 0x1f, R87 ;  /* 0x0000001fff547819 */ /* 0x000fe40000011457 */
[----:B------:R-:W-:Y:S02]  /*13020*/  SHF.R.S32.HI R86, RZ, 0x1f, R89 ;  /* 0x0000001fff567819 */ /* 0x000fe40000011459 */
[----:B------:R-:W-:Y:S02]  /*13030*/  SHF.R.S32.HI R88, RZ, 0x1f, R91 ;  /* 0x0000001fff587819 */ /* 0x000fe4000001145b */
[----:B------:R-:W-:Y:S02]  /*13040*/  SHF.R.S32.HI R28, RZ, 0x1f, R35 ;  /* 0x0000001fff1c7819 */ /* 0x000fe40000011423 */
[----:B------:R-:W-:Y:S02]  /*13050*/  SHF.R.S32.HI R24, RZ, 0x1f, R33 ;  /* 0x0000001fff187819 */ /* 0x000fe40000011421 */
[----:B------:R-:W-:-:S02]  /*13060*/  SHF.R.S32.HI R26, RZ, 0x1f, R27 ;  /* 0x0000001fff1a7819 */ /* 0x000fc4000001141b */
[----:B------:R-:W-:Y:S01]  /*13070*/  SHF.R.S32.HI R0, RZ, 0x1f, R25 ;  /* 0x0000001fff007819 */ /* 0x000fe20000011419 */
[----:B01--4-:R-:W-:Y:S06]  /*13080*/  @P0 BRA `(.L_x_432) ;  /* 0x0000000000c00947 */ /* 0x013fec0003800000 */
[----:B------:R-:W-:Y:S02]  /*13090*/  ULDC UR4, c[0x0][0xac8] ;  /* 0x0002b20000047ab9 */ /* 0x000fe40000000800 */
[----:B------:R-:W-:Y:S02]  /*130a0*/  ISETP.GE.AND P1, PT, R87, UR4, PT ;  /* 0x0000000457007c0c */ /* 0x000fe4000bf26270 */
[----:B------:R-:W-:Y:S02]  /*130b0*/  ISETP.GE.AND P2, PT, R98, UR4, PT ;  /* 0x0000000462007c0c */ /* 0x000fe4000bf46270 */
[----:B------:R-:W-:Y:S02]  /*130c0*/  ISETP.GE.AND P0, PT, R89, UR4, PT ;  /* 0x0000000459007c0c */ /* 0x000fe4000bf06270 */
[----:B------:R-:W-:Y:S02]  /*130d0*/  ISETP.GE.AND P3, PT, R91, UR4, PT ;  /* 0x000000045b007c0c */ /* 0x000fe4000bf66270 */
[----:B------:R-:W-:-:S05]  /*130e0*/  ISETP.GE.AND P4, PT, R35, UR4, PT ;  /* 0x0000000423007c0c */ /* 0x000fca000bf86270 */
[CC--:B------:R-:W-:Y:S02]  /*130f0*/  @!P1 LEA R6, P6, R87.reuse, R2.reuse, 0x2 ;  /* 0x0000000257069211 */ /* 0x0c0fe400078c10ff */
[----:B------:R-:W-:Y:S02]  /*13100*/  @!P2 IMAD.WIDE R10, R98, 0x4, R2 ;  /* 0x00000004620aa825 */ /* 0x000fe400078e0202 */
[-C--:B------:R-:W-:Y:S02]  /*13110*/  @!P1 LEA.HI.X R7, R87, R3.reuse, R84, 0x2, P6 ;  /* 0x0000000357079211 */ /* 0x080fe400030f1454 */
[----:B------:R-:W-:Y:S01]  /*13120*/  @!P0 LEA R4, P5, R89, R2, 0x2 ;  /* 0x0000000259048211 */ /* 0x000fe200078a10ff */
[----:B------:R-:W-:Y:S01]  /*13130*/  @!P2 ST.E.64 desc[UR40][R10.64], R40 ;  /* 0x000000280a00a985 */ /* 0x000fe2000c101b28 */
[----:B------:R-:W-:Y:S02]  /*13140*/  ISETP.GE.AND P2, PT, R33, UR4, PT ;  /* 0x0000000421007c0c */ /* 0x000fe4000bf46270 */
[----:B------:R-:W-:Y:S01]  /*13150*/  @!P0 LEA.HI.X R5, R89, R3, R86, 0x2, P5 ;  /* 0x0000000359058211 */ /* 0x000fe200028f1456 */
[----:B------:R-:W-:Y:S01]  /*13160*/  @!P1 ST.E.64 desc[UR40][R6.64], R42 ;  /* 0x0000002a06009985 */ /* 0x000fe2000c101b28 */
[----:B------:R-:W-:-:S02]  /*13170*/  ISETP.GE.AND P1, PT, R27, UR4, PT ;  /* 0x000000041b007c0c */ /* 0x000fc4000bf26270 */
[-C--:B------:R-:W-:Y:S01]  /*13180*/  @!P3 LEA R12, P6, R91, R2.reuse, 0x2 ;  /* 0x000000025b0cb211 */ /* 0x080fe200078c10ff */
[----:B------:R0:W-:Y:S01]  /*13190*/  @!P0 ST.E.64 desc[UR40][R4.64], R48 ;  /* 0x0000003004008985 */ /* 0x0001e2000c101b28 */
[-C--:B------:R-:W-:Y:S02]  /*131a0*/  @!P4 LEA R20, P5, R35, R2.reuse, 0x2 ;  /* 0x000000022314c211 */ /* 0x080fe400078a10ff */
[-C--:B------:R-:W-:Y:S02]  /*131b0*/  @!P3 LEA.HI.X R13, R91, R3.reuse, R88, 0x2, P6 ;  /* 0x000000035b0db211 */ /* 0x080fe400030f1458 */
[----:B------:R-:W-:Y:S02]  /*131c0*/  ISETP.GE.AND P0, PT, R25, UR4, PT ;  /* 0x0000000419007c0c */ /* 0x000fe4000bf06270 */
[----:B------:R-:W-:Y:S01]  /*131d0*/  @!P4 LEA.HI.X R21, R35, R3, R28, 0x2, P5 ;  /* 0x000000032315c211 */ /* 0x000fe200028f141c */
[----:B------:R1:W-:Y:S01]  /*131e0*/  @!P3 ST.E.64 desc[UR40][R12.64], R50 ;  /* 0x000000320c00b985 */ /* 0x0003e2000c101b28 */
[----:B------:R-:W-:-:S02]  /*131f0*/  @!P2 LEA R14, P6, R33, R2, 0x2 ;  /* 0x00000002210ea211 */ /* 0x000fc400078c10ff */
[----:B------:R-:W-:Y:S01]  /*13200*/  ISETP.GE.AND P3, PT, R97, UR4, PT ;  /* 0x0000000461007c0c */ /* 0x000fe2000bf66270 */
[----:B------:R-:W-:Y:S01]  /*13210*/  @!P4 ST.E.64 desc[UR40][R20.64], R56 ;  /* 0x000000381400c985 */ /* 0x000fe2000c101b28 */
[-C--:B------:R-:W-:Y:S02]  /*13220*/  @!P2 LEA.HI.X R15, R33, R3.reuse, R24, 0x2, P6 ;  /* 0x00000003210fa211 */ /* 0x080fe400030f1418 */
[----:B0-----:R-:W-:Y:S02]  /*13230*/  @!P1 LEA R4, P4, R27, R2, 0x2 ;  /* 0x000000021b049211 */ /* 0x001fe400078810ff */
[----:B-----5:R-:W-:Y:S01]  /*13240*/  ISETP.GE.AND P5, PT, R95, UR4, PT ;  /* 0x000000045f007c0c */ /* 0x020fe2000bfa6270 */
[----:B------:R0:W-:Y:S01]  /*13250*/  @!P2 ST.E.64 desc[UR40][R14.64], R58 ;  /* 0x0000003a0e00a985 */ /* 0x0001e2000c101b28 */
[----:B------:R-:W-:Y:S02]  /*13260*/  @!P1 LEA.HI.X R5, R27, R3, R26, 0x2, P4 ;  /* 0x000000031b059211 */ /* 0x000fe400020f141a */
[----:B------:R-:W-:-:S02]  /*13270*/  ISETP.GE.AND P4, PT, R93, UR4, PT ;  /* 0x000000045d007c0c */ /* 0x000fc4000bf86270 */
[----:B------:R-:W-:Y:S01]  /*13280*/  ISETP.GE.AND P2, PT, R90, UR4, PT ;  /* 0x000000045a007c0c */ /* 0x000fe2000bf46270 */
[----:B------:R2:W-:Y:S01]  /*13290*/  @!P1 ST.E.64 desc[UR40][R4.64], R64 ;  /* 0x0000004004009985 */ /* 0x0005e2000c101b28 */
[-C--:B------:R-:W-:Y:S02]  /*132a0*/  @!P0 LEA R10, P6, R25, R2.reuse, 0x2 ;  /* 0x00000002190a8211 */ /* 0x080fe400078c10ff */
[----:B------:R-:W-:Y:S02]  /*132b0*/  @!P3 LEA R6, P1, R97, R2, 0x2 ;  /* 0x000000026106b211 */ /* 0x000fe400078210ff */
[-C--:B------:R-:W-:Y:S02]  /*132c0*/  @!P0 LEA.HI.X R11, R25, R3.reuse, R0, 0x2, P6 ;  /* 0x00000003190b8211 */ /* 0x080fe400030f1400 */
[----:B------:R-:W-:-:S03]  /*132d0*/  @!P3 LEA.HI.X R7, R97, R3, R9, 0x2, P1 ;  /* 0x000000036107b211 */ /* 0x000fc600008f1409 */
[----:B------:R2:W-:Y:S01]  /*132e0*/  @!P0 ST.E.64 desc[UR40][R10.64], R66 ;  /* 0x000000420a008985 */ /* 0x0005e2000c101b28 */
[-C--:B-1----:R-:W-:Y:S02]  /*132f0*/  @!P5 LEA R12, P0, R95, R2.reuse, 0x2 ;  /* 0x000000025f0cd211 */ /* 0x082fe400078010ff */
[-C--:B0-----:R-:W-:Y:S01]  /*13300*/  @!P4 LEA R14, P1, R93, R2.reuse, 0x2 ;  /* 0x000000025d0ec211 */ /* 0x081fe200078210ff */
[----:B------:R2:W-:Y:S01]  /*13310*/  @!P3 ST.E.64 desc[UR40][R6.64], R72 ;  /* 0x000000480600b985 */ /* 0x0005e2000c101b28 */
[C---:B------:R-:W-:Y:S02]  /*13320*/  @!P2 LEA R2, P6, R90.reuse, R2, 0x2 ;  /* 0x000000025a02a211 */ /* 0x040fe400078c10ff */
[-C--:B------:R-:W-:Y:S02]  /*13330*/  @!P5 LEA.HI.X R13, R95, R3.reuse, R96, 0x2, P0 ;  /* 0x000000035f0dd211 */ /* 0x080fe400000f1460 */
[-C--:B------:R-:W-:Y:S02]  /*13340*/  @!P4 LEA.HI.X R15, R93, R3.reuse, R94, 0x2, P1 ;  /* 0x000000035d0fc211 */ /* 0x080fe400008f145e */
[----:B------:R-:W-:Y:S01]  /*13350*/  @!P2 LEA.HI.X R3, R90, R3, R92, 0x2, P6 ;  /* 0x000000035a03a211 */ /* 0x000fe200030f145c */
[----:B------:R2:W-:Y:S04]  /*13360*/  @!P5 ST.E.64 desc[UR40][R12.64], R74 ;  /* 0x0000004a0c00d985 */ /* 0x0005e8000c101b28 */
[----:B------:R2:W-:Y:S04]  /*13370*/  @!P4 ST.E.64 desc[UR40][R14.64], R80 ;  /* 0x000000500e00c985 */ /* 0x0005e8000c101b28 */
[----:B------:R2:W-:Y:S02]  /*13380*/  @!P2 ST.E.64 desc[UR40][R2.64], R82 ;  /* 0x000000520200a985 */ /* 0x0005e4000c101b28 */
.L_x_432:
[----:B------:R-:W-:Y:S05]  /*13390*/  BSYNC B1 ;  /* 0x0000000000017941 */ /* 0x000fea0003800000 */
.L_x_431:
[----:B------:R-:W-:Y:S01]  /*133a0*/  ISETP.GE.AND P0, PT, R8, R85, PT ;  /* 0x000000550800720c */ /* 0x000fe20003f06270 */
[----:B--2---:R0:W1:Y:S04]  /*133b0*/  SHFL.IDX PT, R3, R34, 0x1, 0x1c1f ;  /* 0x003c1f0022037f89 */ /* 0x00406800000e0000 */
[----:B------:R0:W2:Y:S08]  /*133c0*/  SHFL.IDX PT, R2, R32, 0x1, 0x1c1f ;  /* 0x003c1f0020027f89 */ /* 0x0000b000000e0000 */
[----:B0-----:R-:W-:Y:S05]  /*133d0*/  @P0 BRA `(.L_x_430) ;  /* 0x0000000c008c0947 */ /* 0x001fea0003800000 */
[----:B------:R-:W-:Y:S02]  /*133e0*/  ULDC UR4, c[0x0][0xac8] ;  /* 0x0002b20000047ab9 */ /* 0x000fe40000000800 */
[----:B------:R-:W-:Y:S02]  /*133f0*/  ISETP.GE.AND P6, PT, R87, UR4, PT ;  /* 0x0000000457007c0c */ /* 0x000fe4000bfc6270 */
[----:B------:R-:W-:Y:S02]  /*13400*/  ISETP.GE.AND P1, PT, R98, UR4, PT ;  /* 0x0000000462007c0c */ /* 0x000fe4000bf26270 */
[----:B------:R-:W-:Y:S02]  /*13410*/  ISETP.GE.AND P4, PT, R89, UR4, PT ;  /* 0x0000000459007c0c */ /* 0x000fe4000bf86270 */
[----:B------:R-:W-:Y:S02]  /*13420*/  ISETP.GE.AND P3, PT, R91, UR4, PT ;  /* 0x000000045b007c0c */ /* 0x000fe4000bf66270 */
[----:B------:R-:W-:-:S05]  /*13430*/  ISETP.GE.AND P2, PT, R35, UR4, PT ;  /* 0x0000000423007c0c */ /* 0x000fca000bf46270 */
[CC--:B--2---:R-:W-:Y:S02]  /*13440*/  @!P6 LEA R4, P0, R87.reuse, R2.reuse, 0x2 ;  /* 0x000000025704e211 */ /* 0x0c4fe400078010ff */
[----:B-1----:R-:W-:Y:S02]  /*13450*/  @!P1 IMAD.WIDE R10, R98, 0x4, R2 ;  /* 0x00000004620a9825 */ /* 0x002fe400078e0202 */
[----:B------:R-:W-:Y:S02]  /*13460*/  @!P6 LEA.HI.X R5, R87, R3, R84, 0x2, P0 ;  /* 0x000000035705e211 */ /* 0x000fe400000f1454 */
[----:B------:R-:W-:Y:S01]  /*13470*/  ISETP.GE.AND P0, PT, R33, UR4, PT ;  /* 0x0000000421007c0c */ /* 0x000fe2000bf06270 */
[----:B------:R-:W-:Y:S01]  /*13480*/  @!P1 ST.E.64 desc[UR40][R10.64], R44 ;  /* 0x0000002c0a009985 */ /* 0x000fe2000c101b28 */
[-C--:B------:R-:W-:Y:S02]  /*13490*/  @!P4 LEA R6, P5, R89, R2.reuse, 0x2 ;  /* 0x000000025906c211 */ /* 0x080fe400078a10ff */
[----:B------:R-:W-:Y:S01]  /*134a0*/  ISETP.GE.AND P1, PT, R27, UR4, PT ;  /* 0x000000041b007c0c */ /* 0x000fe2000bf26270 */
[----:B------:R0:W-:Y:S01]  /*134b0*/  @!P6 ST.E.64 desc[UR40][R4.64], R46 ;  /* 0x0000002e0400e985 */ /* 0x0001e2000c101b28 */
[----:B------:R-:W-:-:S02]  /*134c0*/  @!P3 LEA R12, P6, R91, R2, 0x2 ;  /* 0x000000025b0cb211 */ /* 0x000fc400078c10ff */
[-C--:B------:R-:W-:Y:S02]  /*134d0*/  @!P4 LEA.HI.X R7, R89, R3.reuse, R86, 0x2, P5 ;  /* 0x000000035907c211 */ /* 0x080fe400028f1456 */
[-C--:B------:R-:W-:Y:S02]  /*134e0*/  @!P3 LEA.HI.X R13, R91, R3.reuse, R88, 0x2, P6 ;  /* 0x000000035b0db211 */ /* 0x080fe400030f1458 */
[-C--:B------:R-:W-:Y:S01]  /*134f0*/  @!P2 LEA R14, P5, R35, R2.reuse, 0x2 ;  /* 0x00000002230ea211 */ /* 0x080fe200078a10ff */
[----:B------:R1:W-:Y:S01]  /*13500*/  @!P4 ST.E.64 desc[UR40][R6.64], R52 ;  /* 0x000000340600c985 */ /* 0x0003e2000c101b28 */
[----:B------:R-:W-:Y:S02]  /*13510*/  @!P0 LEA R20, P6, R33, R2, 0x2 ;  /* 0x0000000221148211 */ /* 0x000fe400078c10ff */
[-C--:B------:R-:W-:Y:S01]  /*13520*/  @!P2 LEA.HI.X R15, R35, R3.reuse, R28, 0x2, P5 ;  /* 0x00000003230fa211 */ /* 0x080fe200028f141c */
[----:B------:R2:W-:Y:S01]  /*13530*/  @!P3 ST.E.64 desc[UR40][R12.64], R54 ;  /* 0x000000360c00b985 */ /* 0x0005e2000c101b28 */
[----:B------:R-:W-:-:S02]  /*13540*/  @!P0 LEA.HI.X R21, R33, R3, R24, 0x2, P6 ;  /* 0x0000000321158211 */ /* 0x000fc400030f1418 */
[----:B------:R-:W-:Y:S01]  /*13550*/  ISETP.GE.AND P6, PT, R25, UR4, PT ;  /* 0x0000000419007c0c */ /* 0x000fe2000bfc6270 */
[----:B------:R2:W-:Y:S01]  /*13560*/  @!P2 ST.E.64 desc[UR40][R14.64], R60 ;  /* 0x0000003c0e00a985 */ /* 0x0005e2000c101b28 */
[----:B------:R-:W-:Y:S02]  /*13570*/  ISETP.GE.AND P4, PT, R97, UR4, PT ;  /* 0x0000000461007c0c */ /* 0x000fe4000bf86270 */
[----:B-----5:R-:W-:Y:S01]  /*13580*/  ISETP.GE.AND P3, PT, R95, UR4, PT ;  /* 0x000000045f007c0c */ /* 0x020fe2000bf66270 */
[----:B------:R2:W-:Y:S01]  /*13590*/  @!P0 ST.E.64 desc[UR40][R20.64], R62 ;  /* 0x0000003e14008985 */ /* 0x0005e2000c101b28 */
[----:B------:R-:W-:Y:S02]  /*135a0*/  ISETP.GE.AND P2, PT, R93, UR4, PT ;  /* 0x000000045d007c0c */ /* 0x000fe4000bf46270 */
[----:B------:R-:W-:-:S04]  /*135b0*/  @!P1 LEA R32, P5, R27, R2, 0x2 ;  /* 0x000000021b209211 */ /* 0x000fc800078a10ff */
[-C--:B------:R-:W-:Y:S02]  /*135c0*/  @!P1 LEA.HI.X R33, R27, R3.reuse, R26, 0x2, P5 ;  /* 0x000000031b219211 */ /* 0x080fe400028f141a */
[-C--:B0-----:R-:W-:Y:S02]  /*135d0*/  @!P6 LEA R4, P5, R25, R2.reuse, 0x2 ;  /* 0x000000021904e211 */ /* 0x081fe400078a10ff */
[-C--:B------:R-:W-:Y:S01]  /*135e0*/  @!P4 LEA R8, P0, R97, R2.reuse, 0x2 ;  /* 0x000000026108c211 */ /* 0x080fe200078010ff */
[----:B------:R2:W-:Y:S01]  /*135f0*/  @!P1 ST.E.64 desc[UR40][R32.64], R68 ;  /* 0x0000004420009985 */ /* 0x0005e2000c101b28 */
[-C--:B------:R-:W-:Y:S02]  /*13600*/  @!P6 LEA.HI.X R5, R25, R3.reuse, R0, 0x2, P5 ;  /* 0x000000031905e211 */ /* 0x080fe400028f1400 */
[-C--:B-1----:R-:W-:Y:S02]  /*13610*/  @!P3 LEA R6, P1, R95, R2.reuse, 0x2 ;  /* 0x000000025f06b211 */ /* 0x082fe400078210ff */
        /* <DEDUP_REMOVED lines=10> */
[----:B------:R-:W-:-:S04]  /*136c0*/  LEA R2, P0, R90, R2, 0x2 ;  /* 0x000000025a027211 */ /* 0x000fc800078010ff */
[----:B------:R-:W-:-:S05]  /*136d0*/  LEA.HI.X R3, R90, R3, R92, 0x2, P0 ;  /* 0x000000035a037211 */ /* 0x000fca00000f145c */
[----:B------:R0:W-:Y:S01]  /*136e0*/  ST.E.64 desc[UR40][R2.64], R38 ;  /* 0x0000002602007985 */ /* 0x0001e2000c101b28 */
[----:B------:R-:W-:Y:S05]  /*136f0*/  BRA `(.L_x_430) ;  /* 0x0000000800c47947 */ /* 0x000fea0003800000 */
.L_x_425:
[----:B0-----:R-:W2:Y:S01]  /*13700*/  LDL.LU R4, [R1+0x38] ;  /* 0x0000380001047983 */ /* 0x001ea20000300800 */
[----:B------:R-:W-:Y:S01]  /*13710*/  ULDC.64 UR6, c[0x0][0xc08] ;  /* 0x0003020000067ab9 */ /* 0x000fe20000000a00 */
[----:B------:R-:W-:Y:S02]  /*13720*/  ULDC.64 UR4, c[0x0][0xc00] ;  /* 0x0003000000047ab9 */ /* 0x000fe40000000a00 */
[----:B------:R-:W3:Y:S01]  /*13730*/  LDL.LU R0, [R1+0x3c] ;  /* 0x00003c0001007983 */ /* 0x000ee20000300800 */
[----:B------:R-:W-:Y:S01]  /*13740*/  ISETP.NE.U32.AND P1, PT, RZ, UR6, PT ;  /* 0x00000006ff007c0c */ /* 0x000fe2000bf25070 */
[----:B------:R-:W-:Y:S01]  /*13750*/  IMAD.MOV.U32 R15, RZ, RZ, RZ ;  /* 0x000000ffff0f7224 */ /* 0x000fe200078e00ff */
[----:B------:R-:W-:Y:S01]  /*13760*/  ISETP.NE.U32.AND P0, PT, RZ, UR4, PT ;  /* 0x00000004ff007c0c */ /* 0x000fe2000bf05070 */
[----:B------:R-:W0:Y:S01]  /*13770*/  S2R R6, SR_TID.X ;  /* 0x0000000000067919 */ /* 0x000e220000002100 */
[----:B------:R-:W-:Y:S02]  /*13780*/  ISETP.NE.AND.EX P1, PT, RZ, UR7, PT, P1 ;  /* 0x00000007ff007c0c */ /* 0x000fe4000bf25310 */
[----:B------:R-:W-:-:S02]  /*13790*/  ISETP.NE.AND.EX P0, PT, RZ, UR5, PT, P0 ;  /* 0x00000005ff007c0c */ /* 0x000fc4000bf05300 */
[----:B--2---:R-:W-:-:S04]  /*137a0*/  IADD3 R2, P2, R4, UR4, RZ ;  /* 0x0000000404027c10 */ /* 0x004fc8000ff5e0ff */
[----:B---3--:R-:W-:-:S05]  /*137b0*/  IADD3.X R3, R0, UR5, RZ, P2, !PT ;  /* 0x0000000500037c10 */ /* 0x008fca00097fe4ff */
[----:B------:R-:W-:Y:S01]  /*137c0*/  @P1 IADD3 R4, P2, R4, UR6, RZ ;  /* 0x0000000604041c10 */ /* 0x000fe2000ff5e0ff */
[----:B------:R-:W-:Y:S01]  /*137d0*/  ULDC UR4, c[0x0][0xa88] ;  /* 0x0002a20000047ab9 */ /* 0x000fe20000000800 */
[----:B------:R2:W5:Y:S02]  /*137e0*/  @P0 LDG.E R15, desc[UR40][R2.64] ;  /* 0x00000028020f0981 */ /* 0x000564000c1e1900 */
[----:B------:R-:W-:Y:S01]  /*137f0*/  @P1 IADD3.X R5, R0, UR7, RZ, P2, !PT ;  /* 0x0000000700051c10 */ /* 0x000fe200097fe4ff */
[----:B------:R-:W-:Y:S02]  /*13800*/  IMAD.U32 R0, RZ, RZ, UR4 ;  /* 0x00000004ff007e24 */ /* 0x000fe4000f8e00ff */
[----:B0-----:R-:W-:-:S04]  /*13810*/  VIADD R32, R6, 0xffffff80 ;  /* 0xffffff8006207836 */ /* 0x001fc80000000000 */
[----:B------:R2:W5:Y:S01]  /*13820*/  @P1 LDG.E R0, desc[UR40][R4.64] ;  /* 0x0000002804001981 */ /* 0x000562000c1e1900 */
[----:B------:R-:W-:Y:S02]  /*13830*/  ISETP.GT.AND P3, PT, R32, 0xbf, PT ;  /* 0x000000bf2000780c */ /* 0x000fe40003f64270 */
[----:B------:R-:W-:Y:S01]  /*13840*/  ISETP.GT.AND P2, PT, R92, 0x1, PT ;  /* 0x000000015c00780c */ /* 0x000fe20003f44270 */
[----:B------:R-:W-:-:S12]  /*13850*/  @P1 BRA `(.L_x_433) ;  /* 0x0000000000101947 */ /* 0x000fd80003800000 */
[----:B------:R-:W-:Y:S05]  /*13860*/  @!P0 BRA `(.L_x_433) ;  /* 0x00000000000c8947 */ /* 0x000fea0003800000 */
[----:B--2---:R-:W2:Y:S04]  /*13870*/  LDG.E R5, desc[UR40][R2.64] ;  /* 0x0000002802057981 */ /* 0x004ea8000c1e1900 */
[----:B-----5:R-:W2:Y:S02]  /*13880*/  LDG.E R0, desc[UR40][R2.64+0x4] ;  /* 0x0000042802007981 */ /* 0x020ea4000c1e1900 */
[----:B--2---:R-:W-:-:S07]  /*13890*/  IMAD.IADD R0, R0, 0x1, -R5 ;  /* 0x0000000100007824 */ /* 0x004fce00078e0a05 */
.L_x_433:
[----:B--2---:R-:W1:Y:S04]  /*138a0*/  LDL.LU R2, [R1+0x44] ;  /* 0x0000440001027983 */ /* 0x004e680000300800 */
[----:B------:R-:W2:Y:S01]  /*138b0*/  LDL.LU R3, [R1+0x28] ;  /* 0x0000280001037983 */ /* 0x000ea20000300800 */
[----:B------:R-:W-:Y:S01]  /*138c0*/  BSSY B1, `(.L_x_434) ;  /* 0x0000039000017945 */ /* 0x000fe20003800000 */
[----:B-----5:R-:W-:Y:S02]  /*138d0*/  SHF.R.S32.HI R20, RZ, 0x1f, R15 ;  /* 0x0000001fff147819 */ /* 0x020fe4000001140f */
[----:B-1----:R-:W-:Y:S02]  /*138e0*/  SEL R24, R2, RZ, !P0 ;  /* 0x000000ff02187207 */ /* 0x002fe40004000000 */
[----:B--2---:R-:W-:Y:S01]  /*138f0*/  SEL R25, R3, RZ, !P0 ;  /* 0x000000ff03197207 */ /* 0x004fe20004000000 */
[----:B------:R-:W-:Y:S06]  /*13900*/  @P3 BRA `(.L_x_435) ;  /* 0x0000000000d03947 */ /* 0x000fec0003800000 */
[----:B------:R-:W2:Y:S01]  /*13910*/  LDL R2, [R1+0x48] ;  /* 0x0000480001027983 */ /* 0x000ea20000100800 */
[----:B------:R-:W0:Y:S02]  /*13920*/  LDC R27, c[0x0][0xbe8] ;  /* 0x0002fa00ff1b7b82 */ /* 0x000e240000000800 */
[----:B0-----:R-:W-:Y:S02]  /*13930*/  IMAD R3, R0, R27, RZ ;  /* 0x0000001b00037224 */ /* 0x001fe400078e02ff */
[----:B--2---:R-:W-:-:S04]  /*13940*/  IMAD R2, R2, 0xc0, R6 ;  /* 0x000000c002027824 */ /* 0x004fc800078e0206 */
[----:B------:R-:W-:-:S05]  /*13950*/  VIADD R26, R2, 0xffffff80 ;  /* 0xffffff80021a7836 */ /* 0x000fca0000000000 */
[----:B------:R-:W-:-:S13]  /*13960*/  ISETP.GE.AND P0, PT, R26, R3, PT ;  /* 0x000000031a00720c */ /* 0x000fda0003f06270 */
[----:B------:R-:W-:Y:S05]  /*13970*/  @P0 BRA `(.L_x_435) ;  /* 0x0000000000b40947 */ /* 0x000fea0003800000 */
[----:B------:R-:W2:Y:S04]  /*13980*/  LDL R12, [R1+0x18] ;  /* 0x00001800010c7983 */ /* 0x000ea80000100800 */
[----:B------:R-:W3:Y:S01]  /*13990*/  LDL.LU R34, [R1+0x50] ;  /* 0x0000500001227983 */ /* 0x000ee20000300800 */
[----:B------:R-:W-:Y:S01]  /*139a0*/  ISETP.GT.AND P3, PT, R92, 0x1, PT ;  /* 0x000000015c00780c */ /* 0x000fe20003f64270 */
[----:B------:R-:W-:Y:S01]  /*139b0*/  IMAD.MOV.U32 R21, RZ, RZ, R26 ;  /* 0x000000ffff157224 */ /* 0x000fe200078e001a */
[----:B------:R-:W-:Y:S02]  /*139c0*/  MOV R2, 0x9b8 ;  /* 0x000009b800027802 */ /* 0x000fe40000000f00 */
[----:B------:R-:W-:Y:S02]  /*139d0*/  ISETP.NE.AND P0, PT, R27, 0x1, PT ;  /* 0x000000011b00780c */ /* 0x000fe40003f05270 */
[----:B------:R-:W-:-:S02]  /*139e0*/  SEL R28, R2, 0x978, P3 ;  /* 0x00000978021c7807 */ /* 0x000fc40001800000 */
[----:B------:R-:W0:Y:S08]  /*139f0*/  LDC.64 R2, c[0x0][0xba8] ;  /* 0x0002ea00ff027b82 */ /* 0x000e300000000a00 */
[----:B------:R-:W2:Y:S08]  /*13a00*/  LDC.64 R8, c[0x0][R28+0x218] ;  /* 0x000086001c087b82 */ /* 0x000eb00000000a00 */
[----:B------:R-:W1:Y:S08]  /*13a10*/  LDC.64 R10, c[0x0][R28+0x220] ;  /* 0x000088001c0a7b82 */ /* 0x000e700000000a00 */
[----:B------:R-:W4:Y:S08]  /*13a20*/  LDC.64 R6, c[0x0][R28+0x228] ;  /* 0x00008a001c067b82 */ /* 0x000f300000000a00 */
[----:B------:R-:W5:Y:S08]  /*13a30*/  LDC.64 R4, c[0x0][R28+0x210] ;  /* 0x000084001c047b82 */ /* 0x000f700000000a00 */
[----:B------:R-:W1:Y:S08]  /*13a40*/  @P0 LDC R13, c[0x0][0xbec] ;  /* 0x0002fb00ff0d0b82 */ /* 0x000e700000000800 */
[----:B------:R-:W4:Y:S08]  /*13a50*/  @P0 LDC R35, c[0x0][0xbf0] ;  /* 0x0002fc00ff230b82 */ /* 0x000f300000000800 */
[----:B0-----:R-:W0:Y:S01]  /*13a60*/  @!P3 LDC R2, c[0x0][0xb50] ;  /* 0x0002d400ff02bb82 */ /* 0x001e220000000800 */
[----:B-1----:R-:W-:-:S07]  /*13a70*/  @P0 IMAD.HI.U32 R14, R26, R13, RZ ;  /* 0x0000000d1a0e0227 */ /* 0x002fce00078e00ff */
[----:B------:R-:W1:Y:S01]  /*13a80*/  @!P3 LDC R3, c[0x0][0xb54] ;  /* 0x0002d500ff03bb82 */ /* 0x000e620000000800 */
[----:B------:R-:W-:Y:S01]  /*13a90*/  IMAD R11, R11, R25, RZ ;  /* 0x000000190b0b7224 */ /* 0x000fe200078e02ff */
[----:B----4-:R-:W-:-:S03]  /*13aa0*/  @P0 SHF.R.U32.HI R21, RZ, R35, R14 ;  /* 0x00000023ff150219 */ /* 0x010fc6000001160e */
[----:B------:R-:W-:Y:S02]  /*13ab0*/  IMAD R11, R10, R24, R11 ;  /* 0x000000180a0b7224 */ /* 0x000fe400078e020b */
[-C--:B--2---:R-:W-:Y:S02]  /*13ac0*/  IMAD R33, R9, R12.reuse, RZ ;  /* 0x0000000c09217224 */ /* 0x084fe400078e02ff */
[----:B------:R-:W-:Y:S01]  /*13ad0*/  IMAD.WIDE.U32 R12, R8, R12, RZ ;  /* 0x0000000c080c7225 */ /* 0x000fe200078e00ff */
[----:B---3--:R-:W-:-:S03]  /*13ae0*/  SEL R35, R34, RZ, P3 ;  /* 0x000000ff22237207 */ /* 0x008fc60001800000 */
[----:B------:R-:W-:-:S04]  /*13af0*/  IMAD.WIDE.U32 R8, R10, R25, RZ ;  /* 0x000000190a087225 */ /* 0x000fc800078e00ff */
[----:B------:R-:W-:Y:S01]  /*13b00*/  IMAD.IADD R13, R33, 0x1, R13 ;  /* 0x00000001210d7824 */ /* 0x000fe200078e020d */
[----:B------:R-:W-:Y:S01]  /*13b10*/  IADD3 R12, P0, P1, R8, R12, R15 ;  /* 0x0000000c080c7210 */ /* 0x000fe2000791e00f */
[----:B------:R-:W-:Y:S02]  /*13b20*/  IMAD.MOV R8, RZ, RZ, -R21 ;  /* 0x000000ffff087224 */ /* 0x000fe400078e0a15 */
[----:B------:R-:W-:Y:S02]  /*13b30*/  IMAD.IADD R11, R9, 0x1, R11 ;  /* 0x00000001090b7824 */ /* 0x000fe400078e020b */
[-C--:B------:R-:W-:Y:S02]  /*13b40*/  IMAD R33, R7, R35.reuse, RZ ;  /* 0x0000002307217224 */ /* 0x080fe400078e02ff */
[----:B------:R-:W-:-:S04]  /*13b50*/  IMAD.WIDE.U32 R6, R6, R35, RZ ;  /* 0x0000002306067225 */ /* 0x000fc800078e00ff */
[----:B------:R-:W-:Y:S01]  /*13b60*/  IMAD R9, R27, R8, R26 ;  /* 0x000000081b097224 */ /* 0x000fe200078e021a */
[----:B------:R-:W-:Y:S01]  /*13b70*/  IADD3.X R8, R11, R13, R20, P0, P1 ;  /* 0x0000000d0b087210 */ /* 0x000fe200007e2414 */
[----:B------:R-:W-:Y:S01]  /*13b80*/  IMAD.IADD R7, R33, 0x1, R7 ;  /* 0x0000000121077824 */ /* 0x000fe200078e0207 */
[----:B------:R-:W-:Y:S01]  /*13b90*/  IADD3 R6, P0, P1, R21, R12, R6 ;  /* 0x0000000c15067210 */ /* 0x000fe2000791e006 */
[----:B-----5:R-:W-:Y:S01]  /*13ba0*/  IMAD R5, R5, R9, RZ ;  /* 0x0000000905057224 */ /* 0x020fe200078e02ff */
[----:B------:R-:W-:Y:S02]  /*13bb0*/  SHF.R.S32.HI R21, RZ, 0x1f, R21 ;  /* 0x0000001fff157819 */ /* 0x000fe40000011415 */
[----:B------:R-:W-:Y:S02]  /*13bc0*/  SHF.R.S32.HI R11, RZ, 0x1f, R9 ;  /* 0x0000001fff0b7819 */ /* 0x000fe40000011409 */
[----:B------:R-:W-:-:S03]  /*13bd0*/  IADD3.X R7, R21, R8, R7, P0, P1 ;  /* 0x0000000815077210 */ /* 0x000fc600007e2407 */
[C---:B------:R-:W-:Y:S02]  /*13be0*/  IMAD R11, R4.reuse, R11, R5 ;  /* 0x0000000b040b7224 */ /* 0x040fe400078e0205 */
[----:B------:R-:W-:-:S04]  /*13bf0*/  IMAD.WIDE.U32 R4, R4, R9, R6 ;  /* 0x0000000904047225 */ /* 0x000fc800078e0006 */
[----:B------:R-:W-:Y:S01]  /*13c00*/  IMAD.IADD R5, R5, 0x1, R11 ;  /* 0x0000000105057824 */ /* 0x000fe200078e020b */
[----:B0-----:R-:W-:-:S04]  /*13c10*/  LEA R2, P0, R4, R2, 0x2 ;  /* 0x0000000204027211 */ /* 0x001fc800078010ff */
[----:B-1----:R-:W-:Y:S01]  /*13c20*/  LEA.HI.X R3, R4, R3, R5, 0x2, P0 ;  /* 0x0000000304037211 */ /* 0x002fe200000f1405 */
[----:B------:R-:W-:-:S05]  /*13c30*/  IMAD.MOV.U32 R5, RZ, RZ, -0x800000 ;  /* 0xff800000ff057424 */ /* 0x000fca00078e00ff */
[----:B------:R0:W-:Y:S03]  /*13c40*/  STG.E desc[UR40][R2.64], R5 ;  /* 0x0000000502007986 */ /* 0x0001e6000c101928 */
.L_x_435:
[----:B------:R-:W-:Y:S05]  /*13c50*/  BSYNC B1 ;  /* 0x0000000000017941 */ /* 0x000fea0003800000 */
.L_x_434:
[----:B------:R-:W-:Y:S05]  /*13c60*/  @P2 BRA `(.L_x_430) ;  /* 0x0000000400682947 */ /* 0x000fea0003800000 */
[----:B------:R-:W2:Y:S01]  /*13c70*/  LDL.LU R28, [R1+0x18] ;  /* 0x00001800011c7983 */ /* 0x000ea20000300800 */
[----:B------:R-:W1:Y:S01]  /*13c80*/  LDC R11, c[0x0][0xbe8] ;  /* 0x0002fa00ff0b7b82 */ /* 0x000e620000000800 */
[--C-:B------:R-:W-:Y:S01]  /*13c90*/  SHF.R.S32.HI R4, RZ, 0x1f, R32.reuse ;  /* 0x0000001fff047819 */ /* 0x100fe20000011420 */
[----:B------:R-:W-:Y:S01]  /*13ca0*/  ULDC.64 UR4, c[0x0][0xaa0] ;  /* 0x0002a80000047ab9 */ /* 0x000fe20000000a00 */
[----:B------:R3:W5:Y:S01]  /*13cb0*/  LDL R10, [R1+0x58] ;  /* 0x00005800010a7983 */ /* 0x0007620000100800 */
[----:B------:R-:W-:Y:S01]  /*13cc0*/  SHF.R.S32.HI R13, RZ, 0x1f, R32 ;  /* 0x0000001fff0d7819 */ /* 0x000fe20000011420 */
[----:B------:R-:W-:Y:S02]  /*13cd0*/  ULDC.64 UR6, c[0x0][0xaf0] ;  /* 0x0002bc0000067ab9 */ /* 0x000fe40000000a00 */
[----:B------:R3:W5:Y:S04]  /*13ce0*/  LDL R14, [R1+0x88] ;  /* 0x00008800010e7983 */ /* 0x0007680000100800 */
[----:B------:R3:W5:Y:S04]  /*13cf0*/  LDL R21, [R1+0x4c] ;  /* 0x00004c0001157983 */ /* 0x0007680000100800 */
[----:B------:R3:W5:Y:S04]  /*13d00*/  LDL R26, [R1+0x8c] ;  /* 0x00008c00011a7983 */ /* 0x0007680000100800 */
[----:B------:R3:W5:Y:S04]  /*13d10*/  LDL R27, [R1+0x2c] ;  /* 0x00002c00011b7983 */ /* 0x0007680000100800 */
[----:B------:R-:W4:Y:S01]  /*13d20*/  LDL.LU R12, [R1+0x48] ;  /* 0x00004800010c7983 */ /* 0x000f220000300800 */
[----:B-1----:R-:W-:Y:S01]  /*13d30*/  ISETP.NE.AND P0, PT, R11, 0x1, PT ;  /* 0x000000010b00780c */ /* 0x002fe20003f05270 */
[----:B0-----:R-:W-:Y:S01]  /*13d40*/  IMAD R2, R20, UR4, RZ ;  /* 0x0000000414027c24 */ /* 0x001fe2000f8e02ff */
[-C--:B------:R-:W-:Y:S01]  /*13d50*/  LEA.HI R4, R4, R32.reuse, RZ, 0x2 ;  /* 0x0000002004047211 */ /* 0x080fe200078f10ff */
[----:B------:R-:W-:Y:S01]  /*13d60*/  IMAD R6, R24, UR6, RZ ;  /* 0x0000000618067c24 */ /* 0x000fe2000f8e02ff */
[----:B------:R-:W-:Y:S01]  /*13d70*/  LEA.HI R13, R13, R32, RZ, 0x2 ;  /* 0x000000200d0d7211 */ /* 0x000fe200078f10ff */
[C---:B------:R-:W-:Y:S01]  /*13d80*/  IMAD R5, R15.reuse, UR5, R2 ;  /* 0x000000050f057c24 */ /* 0x040fe2000f8e0202 */
[----:B------:R-:W-:Y:S01]  /*13d90*/  LOP3.LUT R4, R4, 0xfffffffc, RZ, 0xc0, !PT ;  /* 0xfffffffc04047812 */ /* 0x000fe200078ec0ff */
[----:B------:R-:W-:Y:S01]  /*13da0*/  IMAD.WIDE.U32 R2, R15, UR4, RZ ;  /* 0x000000040f027c25 */ /* 0x000fe2000f8e00ff */
[----:B------:R-:W-:Y:S01]  /*13db0*/  SHF.R.S32.HI R13, RZ, 0x2, R13 ;  /* 0x00000002ff0d7819 */ /* 0x000fe2000001140d */
[----:B------:R-:W-:Y:S01]  /*13dc0*/  ULDC.64 UR4, c[0x0][0xae8] ;  /* 0x0002ba0000047ab9 */ /* 0x000fe20000000a00 */
[----:B------:R-:W-:Y:S01]  /*13dd0*/  BSSY B1, `(.L_x_436) ;  /* 0x0000032000017945 */ /* 0x000fe20003800000 */
[----:B------:R-:W-:-:S02]  /*13de0*/  IMAD.IADD R4, R32, 0x1, -R4 ;  /* 0x0000000120047824 */ /* 0x000fc400078e0a04 */
[----:B------:R-:W0:Y:S01]  /*13df0*/  @P0 LDC R7, c[0x0][0xbec] ;  /* 0x0002fb00ff070b82 */ /* 0x000e220000000800 */
[----:B------:R-:W-:Y:S02]  /*13e00*/  IMAD.IADD R3, R3, 0x1, R5 ;  /* 0x0000000103037824 */ /* 0x000fe400078e0205 */
[----:B------:R-:W-:-:S05]  /*13e10*/  IMAD R4, R4, 0x60, R13 ;  /* 0x0000006004047824 */ /* 0x000fca00078e020d */
[----:B------:R-:W1:Y:S01]  /*13e20*/  @P0 LDC R9, c[0x0][0xbf0] ;  /* 0x0002fc00ff090b82 */ /* 0x000e620000000800 */
[----:B--2---:R-:W-:-:S04]  /*13e30*/  IMAD.WIDE.U32 R2, R28, UR4, R2 ;  /* 0x000000041c027c25 */ /* 0x004fc8000f8e0002 */
[----:B------:R-:W-:Y:S01]  /*13e40*/  IMAD R3, R28, UR5, R3 ;  /* 0x000000051c037c24 */ /* 0x000fe2000f8e0203 */
[----:B------:R-:W-:Y:S01]  /*13e50*/  ULDC.64 UR4, c[0x0][0xae0] ;  /* 0x0002b80000047ab9 */ /* 0x000fe20000000a00 */
[----:B------:R-:W-:-:S04]  /*13e60*/  IMAD.WIDE.U32 R2, R25, UR6, R2 ;  /* 0x0000000619027c25 */ /* 0x000fc8000f8e0002 */
[----:B----4-:R-:W-:-:S04]  /*13e70*/  IMAD R8, R12, 0xc0, R4 ;  /* 0x000000c00c087824 */ /* 0x010fc800078e0204 */
[----:B0-----:R-:W-:-:S04]  /*13e80*/  @P0 IMAD.HI.U32 R4, R8, R7, RZ ;  /* 0x0000000708040227 */ /* 0x001fc800078e00ff */
[----:B------:R-:W-:Y:S01]  /*13e90*/  IMAD.MOV.U32 R5, RZ, RZ, R8 ;  /* 0x000000ffff057224 */ /* 0x000fe200078e0008 */
[----:B-1----:R-:W-:Y:S01]  /*13ea0*/  @P0 SHF.R.U32.HI R5, RZ, R9, R4 ;  /* 0x00000009ff050219 */ /* 0x002fe20000011604 */
[----:B------:R-:W-:-:S03]  /*13eb0*/  IMAD R9, R25, UR7, R6 ;  /* 0x0000000719097c24 */ /* 0x000fc6000f8e0206 */
[--C-:B------:R-:W-:Y:S01]  /*13ec0*/  SHF.R.S32.HI R4, RZ, 0x1f, R5.reuse ;  /* 0x0000001fff047819 */ /* 0x100fe20000011405 */
[----:B------:R-:W-:Y:S02]  /*13ed0*/  IMAD.MOV R7, RZ, RZ, -R5 ;  /* 0x000000ffff077224 */ /* 0x000fe400078e0a05 */
[----:B------:R-:W-:Y:S02]  /*13ee0*/  IMAD.IADD R3, R3, 0x1, R9 ;  /* 0x0000000103037824 */ /* 0x000fe400078e0209 */
[----:B------:R-:W-:Y:S02]  /*13ef0*/  IMAD R7, R11, R7, R8 ;  /* 0x000000070b077224 */ /* 0x000fe400078e0208 */
[----:B------:R-:W-:Y:S02]  /*13f00*/  IMAD R4, R4, UR4, RZ ;  /* 0x0000000404047c24 */ /* 0x000fe4000f8e02ff */
[----:B------:R-:W-:-:S04]  /*13f10*/  IMAD.WIDE.U32 R2, R5, UR4, R2 ;  /* 0x0000000405027c25 */ /* 0x000fc8000f8e0002 */
[----:B------:R-:W-:Y:S01]  /*13f20*/  IMAD R9, R5, UR5, R4 ;  /* 0x0000000505097c24 */ /* 0x000fe2000f8e0204 */
[----:B------:R-:W-:Y:S01]  /*13f30*/  SHF.R.S32.HI R4, RZ, 0x1f, R7 ;  /* 0x0000001fff047819 */ /* 0x000fe20000011407 */
[----:B------:R-:W-:Y:S01]  /*13f40*/  ULDC.64 UR4, c[0x0][0xad8] ;  /* 0x0002b60000047ab9 */ /* 0x000fe20000000a00 */
[----:B------:R-:W-:Y:S02]  /*13f50*/  IMAD R11, R0, R11, RZ ;  /* 0x0000000b000b7224 */ /* 0x000fe400078e02ff */
[----:B------:R-:W-:Y:S02]  /*13f60*/  IMAD.IADD R3, R3, 0x1, R9 ;  /* 0x0000000103037824 */ /* 0x000fe400078e0209 */
[----:B------:R-:W-:Y:S02]  /*13f70*/  IMAD R4, R4, UR4, RZ ;  /* 0x0000000404047c24 */ /* 0x000fe4000f8e02ff */
[----:B------:R-:W-:Y:S02]  /*13f80*/  IMAD R0, R12, 0xc0, R13 ;  /* 0x000000c00c007824 */ /* 0x000fe400078e020d */
[----:B------:R-:W-:-:S02]  /*13f90*/  IMAD R5, R7, UR5, R4 ;  /* 0x0000000507057c24 */ /* 0x000fc4000f8e0204 */
[----:B------:R-:W-:Y:S01]  /*13fa0*/  IMAD.WIDE.U32 R2, R7, UR4, R2 ;  /* 0x0000000407027c25 */ /* 0x000fe2000f8e0002 */
[----:B------:R-:W-:Y:S01]  /*13fb0*/  ISETP.GE.AND P0, PT, R0, R11, PT ;  /* 0x0000000b0000720c */ /* 0x000fe20003f06270 */
[----:B------:R-:W-:Y:S02]  /*13fc0*/  ULDC.64 UR4, c[0x0][0xa80] ;  /* 0x0002a00000047ab9 */ /* 0x000fe40000000a00 */
[----:B------:R-:W-:Y:S01]  /*13fd0*/  IMAD.IADD R3, R3, 0x1, R5 ;  /* 0x0000000103037824 */ /* 0x000fe200078e0205 */
[----:B------:R-:W-:-:S04]  /*13fe0*/  LEA R4, P1, R2, UR4, 0x1 ;  /* 0x0000000402047c11 */ /* 0x000fc8000f8208ff */
[----:B------:R-:W-:Y:S02]  /*13ff0*/  LEA.HI.X R5, R2, UR5, R3, 0x1, P1 ;  /* 0x0000000502057c11 */ /* 0x000fe400088f0c03 */
[----:B------:R3:W0:Y:S04]  /*14000*/  SHFL.IDX PT, R2, R4, RZ, 0x1c1f ;  /* 0x001c1fff04027589 */ /* 0x00062800000e0000 */
[----:B------:R3:W1:Y:S01]  /*14010*/  SHFL.IDX PT, R3, R5, RZ, 0x1c1f ;  /* 0x001c1fff05037589 */ /* 0x00066200000e0000 */
[----:B------:R-:W-:Y:S05]  /*14020*/  @P0 BRA `(.L_x_437) ;  /* 0x0000000000300947 */ /* 0x000fea0003800000 */
[----:B------:R-:W-:Y:S02]  /*14030*/  ULDC UR4, c[0x0][0xac8] ;  /* 0x0002b20000047ab9 */ /* 0x000fe40000000800 */
[----:B-----5:R-:W-:Y:S02]  /*14040*/  ISETP.GE.AND P3, PT, R21, UR4, PT ;  /* 0x0000000415007c0c */ /* 0x020fe4000bf66270 */
[----:B------:R-:W-:Y:S02]  /*14050*/  ISETP.GE.AND P4, PT, R10, UR4, PT ;  /* 0x000000040a007c0c */ /* 0x000fe4000bf86270 */
[----:B------:R-:W-:-:S09]  /*14060*/  ISETP.GE.AND P2, PT, R27, UR4, PT ;  /* 0x000000041b007c0c */ /* 0x000fd2000bf46270 */
[-C--:B0-----:R-:W-:Y:S02]  /*14070*/  @!P3 LEA R8, P0, R21, R2.reuse, 0x1 ;  /* 0x000000021508b211 */ /* 0x081fe400078008ff */
[C---:B------:R-:W-:Y:S02]  /*14080*/  @!P4 LEA R12, P1, R10.reuse, R2, 0x1 ;  /* 0x000000020a0cc211 */ /* 0x040fe400078208ff */
[----:B-1----:R-:W-:Y:S01]  /*14090*/  @!P2 IMAD.WIDE R6, R27, 0x2, R2 ;  /* 0x000000021b06a825 */ /* 0x002fe200078e0202 */
[-C--:B------:R-:W-:Y:S02]  /*140a0*/  @!P3 LEA.HI.X R9, R21, R3.reuse, R26, 0x1, P0 ;  /* 0x000000031509b211 */ /* 0x080fe400000f0c1a */
[----:B------:R-:W-:Y:S02]  /*140b0*/  @!P4 LEA.HI.X R13, R10, R3, R14, 0x1, P1 ;  /* 0x000000030a0dc211 */ /* 0x000fe400008f0c0e */
[----:B------:R2:W-:Y:S04]  /*140c0*/  @!P2 ST.E.128 desc[UR40][R6.64], RZ ;  /* 0x000000ff0600a985 */ /* 0x0005e8000c101d28 */
[----:B------:R2:W-:Y:S04]  /*140d0*/  @!P3 ST.E.128 desc[UR40][R8.64], RZ ;  /* 0x000000ff0800b985 */ /* 0x0005e8000c101d28 */
[----:B------:R2:W-:Y:S02]  /*140e0*/  @!P4 ST.E.128 desc[UR40][R12.64], RZ ;  /* 0x000000ff0c00c985 */ /* 0x0005e4000c101d28 */
.L_x_437:
[----:B------:R-:W-:Y:S05]  /*140f0*/  BSYNC B1 ;  /* 0x0000000000017941 */ /* 0x000fea0003800000 */
.L_x_436:
[----:B------:R-:W-:Y:S01]  /*14100*/  VIADD R0, R0, 0x60 ;  /* 0x0000006000007836 */ /* 0x000fe20000000000 */
[----:B-1----:R1:W4:Y:S04]  /*14110*/  SHFL.IDX PT, R3, R5, 0x1, 0x1c1f ;  /* 0x003c1f0005037f89 */ /* 0x00232800000e0000 */
[----:B------:R-:W-:Y:S01]  /*14120*/  ISETP.GE.AND P0, PT, R0, R11, PT ;  /* 0x0000000b0000720c */ /* 0x000fe20003f06270 */
[----:B0-----:R1:W0:-:S12]  /*14130*/  SHFL.IDX PT, R2, R4, 0x1, 0x1c1f ;  /* 0x003c1f0004027f89 */ /* 0x00121800000e0000 */
[----:B-1----:R-:W-:Y:S05]  /*14140*/  @P0 BRA `(.L_x_430) ;  /* 0x0000000000300947 */ /* 0x002fea0003800000 */
[----:B------:R-:W-:Y:S02]  /*14150*/  ULDC UR4, c[0x0][0xac8] ;  /* 0x0002b20000047ab9 */ /* 0x000fe40000000800 */
[----:B-----5:R-:W-:Y:S02]  /*14160*/  ISETP.GE.AND P3, PT, R21, UR4, PT ;  /* 0x0000000415007c0c */ /* 0x020fe4000bf66270 */
[----:B------:R-:W-:Y:S02]  /*14170*/  ISETP.GE.AND P4, PT, R10, UR4, PT ;  /* 0x000000040a007c0c */ /* 0x000fe4000bf86270 */
[----:B------:R-:W-:-:S09]  /*14180*/  ISETP.GE.AND P2, PT, R27, UR4, PT ;  /* 0x000000041b007c0c */ /* 0x000fd2000bf46270 */
[-C--:B0-2---:R-:W-:Y:S02]  /*14190*/  @!P3 LEA R6, P0, R21, R2.reuse, 0x1 ;  /* 0x000000021506b211 */ /* 0x085fe400078008ff */
[C---:B------:R-:W-:Y:S02]  /*141a0*/  @!P4 LEA R8, P1, R10.reuse, R2, 0x1 ;  /* 0x000000020a08c211 */ /* 0x040fe400078208ff */
[----:B---34-:R-:W-:Y:S01]  /*141b0*/  @!P2 IMAD.WIDE R4, R27, 0x2, R2 ;  /* 0x000000021b04a825 */ /* 0x018fe200078e0202 */
[-C--:B------:R-:W-:Y:S02]  /*141c0*/  @!P3 LEA.HI.X R7, R21, R3.reuse, R26, 0x1, P0 ;  /* 0x000000031507b211 */ /* 0x080fe400000f0c1a */
[----:B------:R-:W-:Y:S02]  /*141d0*/  @!P4 LEA.HI.X R9, R10, R3, R14, 0x1, P1 ;  /* 0x000000030a09c211 */ /* 0x000fe400008f0c0e */
[----:B------:R1:W-:Y:S04]  /*141e0*/  @!P2 ST.E.128 desc[UR40][R4.64], RZ ;  /* 0x000000ff0400a985 */ /* 0x0003e8000c101d28 */
[----:B------:R1:W-:Y:S04]  /*141f0*/  @!P3 ST.E.128 desc[UR40][R6.64], RZ ;  /* 0x000000ff0600b985 */ /* 0x0003e8000c101d28 */
[----:B------:R1:W-:Y:S02]  /*14200*/  @!P4 ST.E.128 desc[UR40][R8.64], RZ ;  /* 0x000000ff0800c985 */ /* 0x0003e4000c101d28 */
.L_x_430:
[----:B------:R-:W-:Y:S05]  /*14210*/  BSYNC B0 ;  /* 0x0000000000007941 */ /* 0x000fea0003800000 */
.L_x_424:
[----:B------:R-:W-:Y:S02]  /*14220*/  ULDC UR4, c[0x0][0xc3c] ;  /* 0x00030f0000047ab9 */ /* 0x000fe40000000800 */
[----:B------:R-:W-:-:S13]  /*14230*/  ISETP.GE.AND P0, PT, R31, UR4, PT ;  /* 0x000000041f007c0c */ /* 0x000fda000bf06270 */
[----:B------:R-:W-:Y:S05]  /*14240*/  @!P0 BRA `(.L_x_438) ;  /* 0xfffffecc00f88947 */ /* 0x000fea000383ffff */
[----:B------:R-:W-:Y:S05]  /*14250*/  BRA `(.L_x_316) ;  /* 0x0000006c00e87947 */ /* 0x000fea0003800000 */
.L_x_314:
[----:B------:R-:W-:-:S08]  /*14260*/  NOP ;  /* 0x0000000000007918 */ /* 0x000fd00000000000 */
[----:B--2---:R-:W0:-:S00]  /*14270*/  USETMAXREG.DEALLOC.CTAPOOL 0x20 ;  /* 0x00000020000079c8 */ /* 0x004e0000080e0500 */
[----:B0-----:R-:W2:Y:S01]  /*14280*/  LDL.LU R2, [R1+0x14] ;  /* 0x0000140001027983 */ /* 0x001ea20000300800 */
[----:B------:R-:W-:Y:S01]  /*14290*/  LOP3.LUT R0, R6, 0x3, RZ, 0xc0, !PT ;  /* 0x0000000306007812 */ /* 0x000fe200078ec0ff */
[----:B------:R-:W-:-:S05]  /*142a0*/  IMAD.MOV.U32 R7, RZ, RZ, RZ ;  /* 0x000000ffff077224 */ /* 0x000fca00078e00ff */
[----:B------:R-:W0:Y:S02]  /*142b0*/  SHFL.IDX PT, R0, R0, RZ, 0x1f ;  /* 0x00001fff00007589 */ /* 0x000e2400000e0000 */
[----:B0-----:R-:W-:Y:S02]  /*142c0*/  ISETP.NE.AND P0, PT, R0, RZ, PT ;  /* 0x000000ff0000720c */ /* 0x001fe40003f05270 */
[----:B--2---:R-:W-:-:S11]  /*142d0*/  LOP3.LUT R2, R2, 0xfffffffd, RZ, 0xc0, !PT ;  /* 0xfffffffd02027812 */ /* 0x004fd600078ec0ff */
[----:B------:R-:W-:-:S05]  /*142e0*/  @P0 LOP3.LUT R2, R2, 0x2, RZ, 0xfc, !PT ;  /* 0x0000000202020812 */ /* 0x000fca00078efcff */
[----:B------:R0:W-:Y:S01]  /*142f0*/  STL [R1+0x14], R2 ;  /* 0x0000140201007387 */ /* 0x0001e20000100800 */
[----:B------:R-:W-:Y:S05]  /*14300*/  @!P0 BRA `(.L_x_439) ;  /* 0x00000000001c8947 */ /* 0x000fea0003800000 */
[----:B------:R-:W1:Y:S08]  /*14310*/  S2UR UR5, SR_CgaCtaId ;  /* 0x00000000000579c3 */ /* 0x000e700000008800 */
[----:B------:R-:W-:Y:S06]  /*14320*/  BAR.SYNC.DEFER_BLOCKING 0x5, 0x200 ;  /* 0x0148000000007b1d */ /* 0x000fec0000010000 */
[----:B------:R-:W-:-:S02]  /*14330*/  UMOV UR4, 0x400 ;  /* 0x0000040000047882 */ /* 0x000fc40000000000 */
[----:B-1----:R-:W-:-:S09]  /*14340*/  ULEA UR4, UR5, UR4, 0x18 ;  /* 0x0000000405047291 */ /* 0x002fd2000f8ec03f */
[----:B------:R-:W1:Y:S01]  /*14350*/  LDS.128 R24, [UR4+0x19cd0] ;  /* 0x019cd004ff187984 */ /* 0x000e620008000c00 */
[----:B------:R-:W-:Y:S06]  /*14360*/  BAR.ARV 0x4, 0x200 ;  /* 0x0108000000007b1d */ /* 0x000fec0000002000 */
[----:B------:R-:W-:Y:S05]  /*14370*/  BRA `(.L_x_440) ;  /* 0x0000000800847947 */ /* 0x000fea0003800000 */
.L_x_439:
[----:B------:R-:W1:Y:S01]  /*14380*/  S2R R0, SR_TID.X ;  /* 0x0000000000007919 */ /* 0x000e620000002100 */
[----:B------:R-:W-:Y:S01]  /*14390*/  ULDC UR4, c[0x0][0xc3c] ;  /* 0x00030f0000047ab9 */ /* 0x000fe20000000800 */
[----:B------:R-:W-:Y:S01]  /*143a0*/  IMAD.MOV.U32 R8, RZ, RZ, RZ ;  /* 0x000000ffff087224 */ /* 0x000fe200078e00ff */
[----:B------:R-:W2:Y:S01]  /*143b0*/  S2UR UR6, SR_CTAID.X ;  /* 0x00000000000679c3 */ /* 0x000ea20000002500 */
[----:B------:R-:W-:Y:S01]  /*143c0*/  ULDC UR5, c[0x0][0xc38] ;  /* 0x00030e0000057ab9 */ /* 0x000fe20000000800 */
[----:B-1----:R-:W-:-:S04]  /*143d0*/  LOP3.LUT R0, R0, 0x1f, RZ, 0xc0, !PT ;  /* 0x0000001f00007812 */ /* 0x002fc800078ec0ff */
[----:B------:R-:W-:-:S04]  /*143e0*/  ISETP.NE.AND P0, PT, R0, 0x1f, PT ;  /* 0x0000001f0000780c */ /* 0x000fc80003f05270 */
[----:B------:R-:W-:-:S13]  /*143f0*/  ISETP.GE.OR P1, PT, R0, UR4, !P0 ;  /* 0x0000000400007c0c */ /* 0x000fda000c726670 */
[----:B------:R-:W1:Y:S08]  /*14400*/  @!P1 LDC.64 R4, c[0x0][0xc80] ;  /* 0x00032000ff049b82 */ /* 0x000e700000000a00 */
[----:B0-----:R-:W0:Y:S01]  /*14410*/  @!P1 LDC.64 R2, c[0x0][0xc78] ;  /* 0x00031e00ff029b82 */ /* 0x001e220000000a00 */
[----:B-1----:R-:W-:-:S05]  /*14420*/  @!P1 IMAD.WIDE.U32 R4, R0, 0x4, R4 ;  /* 0x0000000400049825 */ /* 0x002fca00078e0004 */
[----:B------:R-:W3:Y:S01]  /*14430*/  @!P1 LDG.E R7, desc[UR40][R4.64] ;  /* 0x0000002804079981 */ /* 0x000ee2000c1e1900 */
[----:B0-----:R-:W-:-:S05]  /*14440*/  @!P1 IMAD.WIDE.U32 R2, R0, 0x4, R2 ;  /* 0x0000000400029825 */ /* 0x001fca00078e0002 */
        /* <DEDUP_REMOVED lines=15> */
[----:B0-----:R-:W-:-:S04]  /*14540*/  SEL R4, R4, RZ, P3 ;  /* 0x000000ff04047207 */ /* 0x001fc80001800000 */
[----:B------:R-:W-:-:S05]  /*14550*/  IADD3 R4, R11, R4, RZ ;  /* 0x000000040b047210 */ /* 0x000fca0007ffe0ff */
[----:B------:R-:W0:Y:S02]  /*14560*/  SHFL.UP PT, R2, R4, 0x8, RZ ;  /* 0x0500000004027989 */ /* 0x000e2400000e00ff */
[----:B0-----:R-:W-:-:S05]  /*14570*/  SEL R3, R2, RZ, P4 ;  /* 0x000000ff02037207 */ /* 0x001fca0002000000 */
[----:B------:R-:W-:-:S05]  /*14580*/  IMAD.IADD R3, R4, 0x1, R3 ;  /* 0x0000000104037824 */ /* 0x000fca00078e0203 */
[----:B------:R-:W0:Y:S02]  /*14590*/  SHFL.UP PT, R2, R3, 0x10, RZ ;  /* 0x0600000003027989 */ /* 0x000e2400000e00ff */
[----:B0-----:R-:W-:-:S05]  /*145a0*/  SEL R2, R2, RZ, P5 ;  /* 0x000000ff02027207 */ /* 0x001fca0002800000 */
[----:B------:R-:W-:-:S05]  /*145b0*/  IMAD.IADD R2, R3, 0x1, R2 ;  /* 0x0000000103027824 */ /* 0x000fca00078e0202 */
[----:B------:R-:W0:Y:S02]  /*145c0*/  SHFL.IDX PT, R9, R2, 0x1f, 0x1f ;  /* 0x03e01f0002097f89 */ /* 0x000e2400000e0000 */
[----:B0-----:R-:W-:-:S05]  /*145d0*/  IMAD R9, R9, UR5, RZ ;  /* 0x0000000509097c24 */ /* 0x001fca000f8e02ff */
[----:B--2---:R-:W-:Y:S01]  /*145e0*/  ISETP.GT.AND P6, PT, R9, UR6, PT ;  /* 0x0000000609007c0c */ /* 0x004fe2000bfc4270 */
[----:B------:R-:W-:-:S12]  /*145f0*/  IMAD.MOV.U32 R4, RZ, RZ, R9 ;  /* 0x000000ffff047224 */ /* 0x000fd800078e0009 */
[----:B------:R-:W-:Y:S05]  /*14600*/  @P6 BRA `(.L_x_441) ;  /* 0x0000000000a06947 */ /* 0x000fea0003800000 */
[----:B------:R-:W-:Y:S01]  /*14610*/  IMAD.MOV.U32 R9, RZ, RZ, R4 ;  /* 0x000000ffff097224 */ /* 0x000fe200078e0004 */
[----:B------:R-:W-:Y:S01]  /*14620*/  UMOV UR4, URZ ;  /* 0x0000003f00047c82 */ /* 0x000fe20008000000 */
[----:B------:R-:W-:-:S05]  /*14630*/  ULDC UR5, c[0x0][0xc38] ;  /* 0x00030e0000057ab9 */ /* 0x000fca0000000800 */
.L_x_443:
[----:B------:R-:W0:Y:S01]  /*14640*/  LDC R2, c[0x0][0xc3c] ;  /* 0x00030f00ff027b82 */ /* 0x000e220000000800 */
[----:B------:R-:W-:Y:S01]  /*14650*/  UIADD3 UR4, UR4, 0x1f, URZ ;  /* 0x0000001f04047890 */ /* 0x000fe2000fffe03f */
[----:B------:R-:W-:Y:S02]  /*14660*/  ULDC UR7, c[0x0][0xc3c] ;  /* 0x00030f0000077ab9 */ /* 0x000fe40000000800 */
[----:B------:R-:W-:-:S03]  /*14670*/  IMAD.U32 R27, RZ, RZ, UR7 ;  /* 0x00000007ff1b7e24 */ /* 0x000fc6000f8e00ff */
[----:B0-----:R-:W-:-:S13]  /*14680*/  ISETP.LE.AND P6, PT, R2, UR4, PT ;  /* 0x0000000402007c0c */ /* 0x001fda000bfc3270 */
[----:B------:R-:W-:Y:S05]  /*14690*/  @P6 BRA `(.L_x_442) ;  /* 0x0000000400986947 */ /* 0x000fea0003800000 */
[----:B------:R-:W-:Y:S02]  /*146a0*/  VIADD R11, R0, UR4 ;  /* 0x00000004000b7c36 */ /* 0x000fe40008000000 */
[----:B------:R-:W-:Y:S02]  /*146b0*/  IMAD.MOV.U32 R7, RZ, RZ, RZ ;  /* 0x000000ffff077224 */ /* 0x000fe400078e00ff */
[----:B------:R-:W-:Y:S01]  /*146c0*/  IMAD.MOV.U32 R8, RZ, RZ, RZ ;  /* 0x000000ffff087224 */ /* 0x000fe200078e00ff */
[----:B------:R-:W-:-:S13]  /*146d0*/  ISETP.GE.OR P6, PT, R11, R2, !P0 ;  /* 0x000000020b00720c */ /* 0x000fda00047c6670 */
[----:B------:R-:W0:Y:S08]  /*146e0*/  @!P6 LDC.64 R4, c[0x0][0xc80] ;  /* 0x00032000ff04eb82 */ /* 0x000e300000000a00 */
[----:B------:R-:W1:Y:S01]  /*146f0*/  @!P6 LDC.64 R2, c[0x0][0xc78] ;  /* 0x00031e00ff02eb82 */ /* 0x000e620000000a00 */
[----:B0-----:R-:W-:-:S05]  /*14700*/  @!P6 IMAD.WIDE R4, R11, 0x4, R4 ;  /* 0x000000040b04e825 */ /* 0x001fca00078e0204 */
[----:B------:R-:W2:Y:S01]  /*14710*/  @!P6 LDG.E R7, desc[UR40][R4.64] ;  /* 0x000000280407e981 */ /* 0x000ea2000c1e1900 */
[----:B-1----:R-:W-:-:S05]  /*14720*/  @!P6 IMAD.WIDE R2, R11, 0x4, R2 ;  /* 0x000000040b02e825 */ /* 0x002fca00078e0202 */
        /* <DEDUP_REMOVED lines=17> */
[----:B------:R-:W0:Y:S02]  /*14840*/  SHFL.IDX PT, R4, R2, 0x1f, 0x1f ;  /* 0x03e01f0002047f89 */ /* 0x000e2400000e0000 */
[----:B0-----:R-:W-:-:S04]  /*14850*/  IMAD R4, R4, UR5, RZ ;  /* 0x0000000504047c24 */ /* 0x001fc8000f8e02ff */
[----:B------:R-:W-:-:S05]  /*14860*/  IMAD.IADD R9, R4, 0x1, R9 ;  /* 0x0000000104097824 */ /* 0x000fca00078e0209 */
[----:B------:R-:W-:-:S13]  /*14870*/  ISETP.GT.AND P6, PT, R9, UR6, PT ;  /* 0x0000000609007c0c */ /* 0x000fda000bfc4270 */
[----:B------:R-:W-:Y:S05]  /*14880*/  @!P6 BRA `(.L_x_443) ;  /* 0xfffffffc006ce947 */ /* 0x000fea000383ffff */
.L_x_441:
[----:B------:R-:W-:Y:S02]  /*14890*/  IMAD.IADD R11, R9, 0x1, -R4 ;  /* 0x00000001090b7824 */ /* 0x000fe400078e0a04 */
[----:B------:R-:W-:Y:S02]  /*148a0*/  IMAD.MOV.U32 R24, RZ, RZ, RZ ;  /* 0x000000ffff187224 */ /* 0x000fe400078e00ff */
[----:B------:R-:W-:-:S05]  /*148b0*/  IMAD R3, R2, UR5, R11 ;  /* 0x0000000502037c24 */ /* 0x000fca000f8e020b */
[----:B------:R-:W-:-:S13]  /*148c0*/  ISETP.GT.AND P0, PT, R3, UR6, PT ;  /* 0x0000000603007c0c */ /* 0x000fda000bf04270 */
[----:B------:R-:W-:-:S04]  /*148d0*/  VOTE.ANY R5, PT, !P0 ;  /* 0x0000000000057806 */ /* 0x000fc800040e0100 */
[----:B------:R-:W0:Y:S01]  /*148e0*/  POPC R27, R5 ;  /* 0x00000005001b7309 */ /* 0x000e220000000000 */
[----:B------:R-:W-:Y:S01]  /*148f0*/  ISETP.NE.AND P0, PT, R5, RZ, PT ;  /* 0x000000ff0500720c */ /* 0x000fe20003f05270 */
[----:B0-----:R-:W0:Y:S04]  /*14900*/  SHFL.IDX PT, R7, R7, R27, 0x1f ;  /* 0x00001f1b07077589 */ /* 0x001e2800000e0000 */
[----:B------:R-:W1:Y:S01]  /*14910*/  SHFL.IDX PT, R8, R8, R27, 0x1f ;  /* 0x00001f1b08087589 */ /* 0x000e6200000e0000 */
[----:B0-----:R-:W-:-:S04]  /*14920*/  IABS R4, R7 ;  /* 0x0000000700047213 */ /* 0x001fc80000000000 */
[----:B------:R-:W0:Y:S01]  /*14930*/  I2F.RP R9, R4 ;  /* 0x0000000400097306 */ /* 0x000e220000209400 */
[----:B-1----:R-:W-:-:S07]  /*14940*/  IABS R10, R8 ;  /* 0x00000008000a7213 */ /* 0x002fce0000000000 */
[----:B0-----:R-:W0:Y:S02]  /*14950*/  MUFU.RCP R9, R9 ;  /* 0x0000000900097308 */ /* 0x001e240000001000 */
[----:B0-----:R-:W-:-:S06]  /*14960*/  VIADD R3, R9, 0xffffffe ;  /* 0x0ffffffe09037836 */ /* 0x001fcc0000000000 */
[----:B------:R-:W0:Y:S02]  /*14970*/  F2I.FTZ.U32.TRUNC.NTZ R3, R3 ;  /* 0x0000000300037305 */ /* 0x000e24000021f000 */
[----:B0-----:R-:W-:Y:S01]  /*14980*/  IMAD.MOV R13, RZ, RZ, -R3 ;  /* 0x000000ffff0d7224 */ /* 0x001fe200078e0a03 */
[----:B------:R-:W-:Y:S06]  /*14990*/  @!P0 BRA `(.L_x_444) ;  /* 0x0000000000088947 */ /* 0x000fec0003800000 */
[----:B------:R-:W-:-:S05]  /*149a0*/  VIADD R5, R27, 0xffffffff ;  /* 0xffffffff1b057836 */ /* 0x000fca0000000000 */
[----:B------:R0:W1:Y:S02]  /*149b0*/  SHFL.IDX PT, R24, R2, R5, 0x1f ;  /* 0x00001f0502187589 */ /* 0x00006400000e0000 */
.L_x_444:
[----:B0-----:R-:W-:Y:S01]  /*149c0*/  MOV R5, R10 ;  /* 0x0000000a00057202 */ /* 0x001fe20000000f00 */
[----:B-1----:R-:W-:Y:S02]  /*149d0*/  IMAD R24, R24, UR5, R11 ;  /* 0x0000000518187c24 */ /* 0x002fe4000f8e020b */
[----:B------:R-:W-:Y:S01]  /*149e0*/  IMAD R9, R13, R4, RZ ;  /* 0x000000040d097224 */ /* 0x000fe200078e02ff */
[----:B------:R-:W0:Y:S01]  /*149f0*/  I2F.RP R12, R5 ;  /* 0x00000005000c7306 */ /* 0x000e220000209400 */
[----:B------:R-:W-:Y:S01]  /*14a00*/  IMAD.MOV.U32 R2, RZ, RZ, RZ ;  /* 0x000000ffff027224 */ /* 0x000fe200078e00ff */
[----:B------:R-:W-:Y:S01]  /*14a10*/  IADD3 R10, -R24, UR6, RZ ;  /* 0x00000006180a7c10 */ /* 0x000fe2000fffe1ff */
[----:B------:R-:W-:Y:S02]  /*14a20*/  VIADD R27, R27, UR4 ;  /* 0x000000041b1b7c36 */ /* 0x000fe40008000000 */
[----:B------:R-:W-:Y:S01]  /*14a30*/  IMAD.HI.U32 R2, R3, R9, R2 ;  /* 0x0000000903027227 */ /* 0x000fe200078e0002 */
[----:B------:R-:W-:-:S02]  /*14a40*/  IABS R3, R7 ;  /* 0x0000000700037213 */ /* 0x000fc40000000000 */
[----:B------:R-:W-:-:S03]  /*14a50*/  IABS R11, R10 ;  /* 0x0000000a000b7213 */ /* 0x000fc60000000000 */
[----:B------:R-:W-:Y:S02]  /*14a60*/  IMAD.MOV R14, RZ, RZ, -R3 ;  /* 0x000000ffff0e7224 */ /* 0x000fe400078e0a03 */
[----:B------:R-:W-:Y:S01]  /*14a70*/  IMAD.HI.U32 R9, R2, R11, RZ ;  /* 0x0000000b02097227 */ /* 0x000fe200078e00ff */
[----:B------:R-:W-:Y:S01]  /*14a80*/  LOP3.LUT R2, R10, R7, RZ, 0x3c, !PT ;  /* 0x000000070a027212 */ /* 0x000fe200078e3cff */
[----:B0-----:R-:W0:Y:S02]  /*14a90*/  MUFU.RCP R12, R12 ;  /* 0x0000000c000c7308 */ /* 0x001e240000001000 */
[----:B------:R-:W-:Y:S01]  /*14aa0*/  IMAD R11, R9, R14, R11 ;  /* 0x0000000e090b7224 */ /* 0x000fe200078e020b */
[----:B------:R-:W-:-:S04]  /*14ab0*/  ISETP.GE.AND P2, PT, R2, RZ, PT ;  /* 0x000000ff0200720c */ /* 0x000fc80003f46270 */
[----:B------:R-:W-:Y:S01]  /*14ac0*/  ISETP.GT.U32.AND P1, PT, R4, R11, PT ;  /* 0x0000000b0400720c */ /* 0x000fe20003f24070 */
[----:B0-----:R-:W-:-:S12]  /*14ad0*/  VIADD R3, R12, 0xffffffe ;  /* 0x0ffffffe0c037836 */ /* 0x001fd80000000000 */
[----:B------:R-:W-:Y:S02]  /*14ae0*/  @!P1 IMAD.IADD R11, R11, 0x1, -R4 ;  /* 0x000000010b0b9824 */ /* 0x000fe400078e0a04 */
[----:B------:R-:W-:Y:S01]  /*14af0*/  @!P1 VIADD R9, R9, 0x1 ;  /* 0x0000000109099836 */ /* 0x000fe20000000000 */
[----:B------:R-:W0:Y:S01]  /*14b00*/  F2I.FTZ.U32.TRUNC.NTZ R3, R3 ;  /* 0x0000000300037305 */ /* 0x000e22000021f000 */
[----:B------:R-:W-:Y:S02]  /*14b10*/  ISETP.NE.AND P1, PT, R7, RZ, PT ;  /* 0x000000ff0700720c */ /* 0x000fe40003f25270 */
[----:B------:R-:W-:Y:S02]  /*14b20*/  ISETP.GE.U32.AND P0, PT, R11, R4, PT ;  /* 0x000000040b00720c */ /* 0x000fe40003f06070 */
[----:B------:R-:W-:-:S05]  /*14b30*/  IABS R4, R8 ;  /* 0x0000000800047213 */ /* 0x000fca0000000000 */
[----:B------:R-:W-:Y:S02]  /*14b40*/  IMAD.MOV R4, RZ, RZ, -R4 ;  /* 0x000000ffff047224 */ /* 0x000fe400078e0a04 */
[----:B0-----:R-:W-:-:S04]  /*14b50*/  IMAD.MOV R2, RZ, RZ, -R3 ;  /* 0x000000ffff027224 */ /* 0x001fc800078e0a03 */
[----:B------:R-:W-:Y:S02]  /*14b60*/  @P0 VIADD R9, R9, 0x1 ;  /* 0x0000000109090836 */ /* 0x000fe40000000000 */
[----:B------:R-:W-:Y:S02]  /*14b70*/  IMAD R11, R2, R5, RZ ;  /* 0x00000005020b7224 */ /* 0x000fe400078e02ff */
[----:B------:R-:W-:Y:S01]  /*14b80*/  @!P2 IMAD.MOV R9, RZ, RZ, -R9 ;  /* 0x000000ffff09a224 */ /* 0x000fe200078e0a09 */
[----:B------:R-:W-:Y:S01]  /*14b90*/  @!P1 LOP3.LUT R9, RZ, R7, RZ, 0x33, !PT ;  /* 0x00000007ff099212 */ /* 0x000fe200078e33ff */
[----:B------:R-:W-:-:S04]  /*14ba0*/  IMAD.MOV.U32 R2, RZ, RZ, RZ ;  /* 0x000000ffff027224 */ /* 0x000fc800078e00ff */
[----:B------:R-:W-:Y:S01]  /*14bb0*/  IMAD.HI.U32 R2, R3, R11, R2 ;  /* 0x0000000b03027227 */ /* 0x000fe200078e0002 */
[----:B------:R-:W-:-:S03]  /*14bc0*/  IABS R3, R9 ;  /* 0x0000000900037213 */ /* 0x000fc60000000000 */
[----:B------:R-:W-:Y:S02]  /*14bd0*/  IMAD R7, R7, R9, RZ ;  /* 0x0000000907077224 */ /* 0x000fe400078e02ff */
        /* <DEDUP_REMOVED lines=13> */
[--C-:B------:R-:W-:Y:S02]  /*14cb0*/  IMAD.MOV R3, RZ, RZ, -R2.reuse ;  /* 0x000000ffff037224 */ /* 0x100fe400078e0a02 */
[C---:B------:R-:W-:Y:S02]  /*14cc0*/  IMAD R2, R8.reuse, 0x1000000, R2 ;  /* 0x0100000008027824 */ /* 0x040fe400078e0202 */
[----:B------:R-:W-:-:S04]  /*14cd0*/  IMAD R9, R8, R3, R9 ;  /* 0x0000000308097224 */ /* 0x000fc800078e0209 */
[----:B------:R-:W-:Y:S01]  /*14ce0*/  IMAD R26, R9, 0x10000, R2 ;  /* 0x00010000091a7824 */ /* 0x000fe200078e0202 */
[----:B------:R-:W-:Y:S06]  /*14cf0*/  BRA `(.L_x_445) ;  /* 0x00000000000c7947 */ /* 0x000fec0003800000 */
.L_x_442:
[----:B------:R-:W-:Y:S01]  /*14d00*/  MOV R25, RZ ;  /* 0x000000ff00197202 */ /* 0x000fe20000000f00 */
[----:B------:R-:W-:Y:S02]  /*14d10*/  IMAD.U32 R24, RZ, RZ, UR6 ;  /* 0x00000006ff187e24 */ /* 0x000fe4000f8e00ff */
[----:B------:R-:W-:-:S07]  /*14d20*/  IMAD.MOV.U32 R26, RZ, RZ, RZ ;  /* 0x000000ffff1a7224 */ /* 0x000fce00078e00ff */
.L_x_445:
[----:B------:R-:W-:-:S13]  /*14d30*/  ISETP.NE.AND P0, PT, R0, RZ, PT ;  /* 0x000000ff0000720c */ /* 0x000fda0003f05270 */
[----:B------:R-:W0:Y:S01]  /*14d40*/  @!P0 S2R R3, SR_CgaCtaId ;  /* 0x0000000000038919 */ /* 0x000e220000008800 */
[----:B------:R-:W-:-:S04]  /*14d50*/  @!P0 MOV R0, 0x400 ;  /* 0x0000040000008802 */ /* 0x000fc80000000f00 */
[----:B0-----:R-:W-:-:S05]  /*14d60*/  @!P0 LEA R0, R3, R0, 0x18 ;  /* 0x0000000003008211 */ /* 0x001fca00078ec0ff */
[----:B------:R2:W-:Y:S01]  /*14d70*/  @!P0 STS.128 [R0+0x19cd0], R24 ;  /* 0x019cd01800008388 */ /* 0x0005e20000000c00 */
[----:B------:R-:W-:Y:S06]  /*14d80*/  BAR.ARV 0x5, 0x200 ;  /* 0x0148000000007b1d */ /* 0x000fec0000002000 */
.L_x_440:
[----:B------:R3:W-:Y:S01]  /*14d90*/  STL [R1+0x44], RZ ;  /* 0x000044ff01007387 */ /* 0x0007e20000100800 */
[----:B------:R-:W-:Y:S01]  /*14da0*/  ULDC UR4, c[0x0][0xc3c] ;  /* 0x00030f0000047ab9 */ /* 0x000fe20000000800 */
[----:B------:R-:W-:Y:S01]  /*14db0*/  IMAD.MOV.U32 R23, RZ, RZ, 0x1 ;  /* 0x00000001ff177424 */ /* 0x000fe200078e00ff */
[----:B-1----:R-:W-:Y:S01]  /*14dc0*/  ISETP.GE.AND P0, PT, R27, UR4, PT ;  /* 0x000000041b007c0c */ /* 0x002fe2000bf06270 */
[----:B------:R-:W-:-:S12]  /*14dd0*/  IMAD.MOV.U32 R19, RZ, RZ, RZ ;  /* 0x000000ffff137224 */ /* 0x000fd800078e00ff */
[----:B---3--:R-:W-:Y:S05]  /*14de0*/  @P0 BRA `(.L_x_446) ;  /* 0x00000060000c0947 */ /* 0x008fea0003800000 */
[----:B------:R-:W3:Y:S01]  /*14df0*/  LDL R10, [R1+0x40] ;  /* 0x00004000010a7983 */ /* 0x000ee20000100800 */
[----:B------:R-:W1:Y:S01]  /*14e00*/  S2R R12, SR_TID.X ;  /* 0x00000000000c7919 */ /* 0x000e620000002100 */
[----:B------:R-:W4:Y:S01]  /*14e10*/  S2UR UR5, SR_CgaCtaId ;  /* 0x00000000000579c3 */ /* 0x000f220000008800 */
[C---:B-1----:R-:W-:Y:S01]  /*14e20*/  LOP3.LUT R11, R12.reuse, 0x7f, RZ, 0xc0, !PT ;  /* 0x0000007f0c0b7812 */ /* 0x042fe200078ec0ff */
[C---:B--2---:R-:W-:Y:S02]  /*14e30*/  IMAD.SHL.U32 R0, R12.reuse, 0x10, RZ ;  /* 0x000000100c007824 */ /* 0x044fe400078e00ff */
[----:B0-----:R-:W-:Y:S02]  /*14e40*/  IMAD.SHL.U32 R2, R12, 0x20, RZ ;  /* 0x000000200c027824 */ /* 0x001fe400078e00ff */
[----:B------:R-:W-:Y:S01]  /*14e50*/  IMAD.SHL.U32 R5, R11, 0x10, RZ ;  /* 0x000000100b057824 */ /* 0x000fe200078e00ff */
[----:B------:R-:W-:Y:S02]  /*14e60*/  LOP3.LUT R8, R0, 0x60, RZ, 0xc0, !PT ;  /* 0x0000006000087812 */ /* 0x000fe400078ec0ff */
[----:B------:R-:W-:-:S02]  /*14e70*/  SHF.R.U32.HI R4, RZ, 0x1, R12 ;  /* 0x00000001ff047819 */ /* 0x000fc4000001160c */
[----:B------:R-:W-:Y:S02]  /*14e80*/  LOP3.LUT R3, R2, 0x80, RZ, 0xc0, !PT ;  /* 0x0000008002037812 */ /* 0x000fe400078ec0ff */
[----:B------:R-:W-:Y:S01]  /*14e90*/  LOP3.LUT R9, R8, 0x700, R5, 0xf8, !PT ;  /* 0x0000070008097812 */ /* 0x000fe200078ef805 */
[----:B------:R-:W-:Y:S01]  /*14ea0*/  IMAD.SHL.U32 R8, R12, 0x2, RZ ;  /* 0x000000020c087824 */ /* 0x000fe200078e00ff */
[----:B------:R-:W-:Y:S02]  /*14eb0*/  LOP3.LUT R7, R0, 0x90, RZ, 0xc0, !PT ;  /* 0x0000009000077812 */ /* 0x000fe400078ec0ff */
[----:B------:R-:W-:Y:S02]  /*14ec0*/  LOP3.LUT R2, R2, 0x360, RZ, 0xc0, !PT ;  /* 0x0000036002027812 */ /* 0x000fe400078ec0ff */
[----:B------:R-:W-:Y:S02]  /*14ed0*/  LOP3.LUT R3, R3, 0x10, R4, 0xf8, !PT ;  /* 0x0000001003037812 */ /* 0x000fe400078ef804 */
[----:B------:R-:W-:-:S02]  /*14ee0*/  LOP3.LUT R4, R4, 0x20, RZ, 0xc0, !PT ;  /* 0x0000002004047812 */ /* 0x000fc400078ec0ff */
[----:B------:R-:W-:Y:S01]  /*14ef0*/  LOP3.LUT R8, R7, 0x10, R8, 0x78, !PT ;  /* 0x0000001007087812 */ /* 0x000fe200078e7808 */
[----:B------:R-:W-:Y:S01]  /*14f00*/  IMAD.SHL.U32 R7, R6, 0x800, RZ ;  /* 0x0000080006077824 */ /* 0x000fe200078e00ff */
[----:B------:R-:W-:Y:S01]  /*14f10*/  LOP3.LUT R2, R2, 0x400, R5, 0xf8, !PT ;  /* 0x0000040002027812 */ /* 0x000fe200078ef805 */
[----:B------:R-:W-:Y:S01]  /*14f20*/  IMAD.SHL.U32 R6, R12, 0x4, RZ ;  /* 0x000000040c067824 */ /* 0x000fe200078e00ff */
[----:B------:R-:W-:Y:S01]  /*14f30*/  LOP3.LUT R5, R4, 0x10, R12, 0xf8, !PT ;  /* 0x0000001004057812 */ /* 0x000fe200078ef80c */
[----:B------:R-:W-:-:S03]  /*14f40*/  IMAD.SHL.U32 R4, R12, 0x80, RZ ;  /* 0x000000800c047824 */ /* 0x000fc600078e00ff */
[----:B------:R-:W-:Y:S02]  /*14f50*/  LOP3.LUT R3, R3, 0x10, R6, 0x78, !PT ;  /* 0x0000001003037812 */ /* 0x000fe400078e7806 */
[----:B------:R-:W-:Y:S02]  /*14f60*/  LOP3.LUT R5, R5, 0x380, R4, 0xf8, !PT ;  /* 0x0000038005057812 */ /* 0x000fe400078ef804 */
[----:B------:R-:W-:Y:S02]  /*14f70*/  LOP3.LUT R4, R4, 0x400, RZ, 0xc0, !PT ;  /* 0x0000040004047812 */ /* 0x000fe400078ec0ff */
[----:B------:R-:W-:Y:S02]  /*14f80*/  LOP3.LUT R2, R2, R3, RZ, 0xfc, !PT ;  /* 0x0000000302027212 */ /* 0x000fe400078efcff */
[----:B------:R-:W-:Y:S02]  /*14f90*/  LOP3.LUT R4, R4, 0x800, R7, 0xf8, !PT ;  /* 0x0000080004047812 */ /* 0x000fe400078ef807 */
[----:B------:R-:W-:Y:S01]  /*14fa0*/  LOP3.LUT R5, R5, 0x70, R0, 0x78, !PT ;  /* 0x0000007005057812 */ /* 0x000fe200078e7800 */
[----:B------:R0:W-:Y:S01]  /*14fb0*/  STL [R1+0x10], R2 ;  /* 0x0000100201007387 */ /* 0x0001e20000100800 */
[----:B------:R-:W-:Y:S01]  /*14fc0*/  UMOV UR4, 0x400 ;  /* 0x0000040000047882 */ /* 0x000fe20000000000 */
[----:B------:R-:W-:Y:S01]  /*14fd0*/  IMAD.MOV.U32 R3, RZ, RZ, 0x40 ;  /* 0x00000040ff037424 */ /* 0x000fe200078e00ff */
[----:B----4-:R-:W-:Y:S01]  /*14fe0*/  ULEA UR4, UR5, UR4, 0x18 ;  /* 0x0000000405047291 */ /* 0x010fe2000f8ec03f */
[----:B------:R-:W-:-:S02]  /*14ff0*/  LOP3.LUT P0, RZ, R12, 0x4, RZ, 0xc0, !PT ;  /* 0x000000040cff7812 */ /* 0x000fc4000780c0ff */
[----:B0-----:R-:W-:-:S03]  /*15000*/  LOP3.LUT R2, R4, R5, RZ, 0xfc, !PT ;  /* 0x0000000504027212 */ /* 0x001fc600078efcff */
[----:B------:R-:W-:Y:S01]  /*15010*/  IMAD.U32 R18, RZ, RZ, UR4 ;  /* 0x00000004ff127e24 */ /* 0x000fe2000f8e00ff */
[----:B------:R-:W-:Y:S01]  /*15020*/  LOP3.LUT R9, R9, R8, RZ, 0xfc, !PT ;  /* 0x0000000809097212 */ /* 0x000fe200078efcff */
[----:B------:R0:W-:Y:S01]  /*15030*/  STL [R1+0x8], R2 ;  /* 0x0000080201007387 */ /* 0x0001e20000100800 */
[----:B------:R-:W-:Y:S02]  /*15040*/  SHF.R.U32.HI R4, RZ, 0x1, R11 ;  /* 0x00000001ff047819 */ /* 0x000fe4000001160b */
[----:B------:R-:W-:Y:S01]  /*15050*/  SEL R3, R3, 0xffffffc0, !P0 ;  /* 0xffffffc003037807 */ /* 0x000fe20004000000 */
[----:B0-----:R-:W-:-:S04]  /*15060*/  IMAD.SHL.U32 R2, R12, 0x40, RZ ;  /* 0x000000400c027824 */ /* 0x001fc800078e00ff */
[----:B------:R3:W-:Y:S01]  /*15070*/  STL [R1+0xc], R3 ;  /* 0x00000c0301007387 */ /* 0x0007e20000100800 */
[----:B------:R-:W-:Y:S01]  /*15080*/  LOP3.LUT R2, R4, 0x40, R2, 0xf8, !PT ;  /* 0x0000004004027812 */ /* 0x000fe200078ef802 */
[----:B------:R-:W-:-:S05]  /*15090*/  IMAD.IADD R4, R18, 0x1, R9 ;  /* 0x0000000112047824 */ /* 0x000fca00078e0209 */
[----:B------:R-:W-:Y:S01]  /*150a0*/  STL [R1+0x1c], R4 ;  /* 0x00001c0401007387 */ /* 0x000fe20000100800 */
[----:B------:R-:W-:Y:S01]  /*150b0*/  LOP3.LUT R0, R0, 0x10, RZ, 0xc0, !PT ;  /* 0x0000001000007812 */ /* 0x000fe200078ec0ff */
[----:B------:R-:W-:Y:S01]  /*150c0*/  BSSY B7, `(.L_x_446) ;  /* 0x00005d5000077945 */ /* 0x000fe20003800000 */
[----:B------:R-:W-:Y:S02]  /*150d0*/  IMAD.MOV.U32 R28, RZ, RZ, 0x1 ;  /* 0x00000001ff1c7424 */ /* 0x000fe400078e00ff */
[----:B------:R-:W-:Y:S02]  /*150e0*/  IMAD.MOV.U32 R22, RZ, RZ, RZ ;  /* 0x000000ffff167224 */ /* 0x000fe400078e00ff */
[----:B------:R-:W-:Y:S02]  /*150f0*/  IMAD.MOV.U32 R19, RZ, RZ, RZ ;  /* 0x000000ffff137224 */ /* 0x000fe400078e00ff */
[----:B------:R-:W-:Y:S01]  /*15100*/  IMAD.MOV.U32 R23, RZ, RZ, 0x1 ;  /* 0x00000001ff177424 */ /* 0x000fe200078e00ff */
[----:B------:R-:W-:Y:S01]  /*15110*/  ULDC.64 UR38, c[0x0][0x198] ;  /* 0x0000660000267ab9 */ /* 0x000fe20000000a00 */
[----:B------:R-:W-:Y:S01]  /*15120*/  ULDC UR36, c[0x0][0xc] ;  /* 0x0000030000247ab9 */ /* 0x000fe20000000800 */
[----:B---3--:R-:W-:-:S02]  /*15130*/  LOP3.LUT R3, R10, 0x1, RZ, 0xfc, !PT ;  /* 0x000000010a037812 */ /* 0x008fc400078efcff */
[----:B------:R-:W-:-:S03]  /*15140*/  LOP3.LUT R2, R10, 0x2, RZ, 0xfc, !PT ;  /* 0x000000020a027812 */ /* 0x000fc600078efcff */
[----:B------:R-:W-:Y:S04]  /*15150*/  STL [R1+0x48], R3 ;  /* 0x0000480301007387 */ /* 0x000fe80000100800 */
[----:B------:R0:W-:Y:S04]  /*15160*/  STL [R1+0x30], R2 ;  /* 0x0000300201007387 */ /* 0x0001e80000100800 */
[----:B------:R1:W-:Y:S01]  /*15170*/  STL [R1+0x44], RZ ;  /* 0x000044ff01007387 */ /* 0x0003e20000100800 */
[C---:B0-----:R-:W-:Y:S02]  /*15180*/  LOP3.LUT R2, R0.reuse, 0x20, RZ, 0xfc, !PT ;  /* 0x0000002000027812 */ /* 0x041fe400078efcff */
[----:B-1----:R-:W-:-:S07]  /*15190*/  LOP3.LUT R0, R0, 0x40, RZ, 0xfc, !PT ;  /* 0x0000004000007812 */ /* 0x002fce00078efcff */
.L_x_564:
[----:B0-----:R-:W0:Y:S02]  /*151a0*/  LDC.64 R2, c[0x0][0xc88] ;  /* 0x00032200ff027b82 */ /* 0x001e240000000a00 */
[----:B0-----:R-:W-:-:S05]  /*151b0*/  IMAD.WIDE R2, R27, 0x4, R2 ;  /* 0x000000041b027825 */ /* 0x001fca00078e0202 */
[----:B--2---:R-:W2:Y:S01]  /*151c0*/  LDG.E R14, desc[UR40][R2.64] ;  /* 0x00000028020e7981 */ /* 0x004ea2000c1e1900 */
[----:B------:R-:W-:Y:S05]  /*151d0*/  YIELD ;  /* 0x0000000000007946 */ /* 0x000fea0003800000 */
[----:B------:R-:W-:Y:S01]  /*151e0*/  ULDC.64 UR4, c[0x0][0xa28] ;  /* 0x00028a0000047ab9 */ /* 0x000fe20000000a00 */
[----:B------:R-:W-:Y:S02]  /*151f0*/  CS2R R8, SRZ ;  /* 0x0000000000087805 */ /* 0x000fe4000001ff00 */
[----:B------:R-:W-:Y:S01]  /*15200*/  ISETP.NE.U32.AND P0, PT, RZ, UR4, PT ;  /* 0x00000004ff007c0c */ /* 0x000fe2000bf05070 */
[----:B------:R-:W-:Y:S01]  /*15210*/  ULDC.64 UR6, c[0x0][0xa08] ;  /* 0x0002820000067ab9 */ /* 0x000fe20000000a00 */
[----:B------:R-:W-:-:S02]  /*15220*/  ULDC.64 UR8, c[0x0][0xa10] ;  /* 0x0002840000087ab9 */ /* 0x000fc40000000a00 */
[----:B------:R-:W-:Y:S02]  /*15230*/  ISETP.NE.AND.EX P0, PT, RZ, UR5, PT, P0 ;  /* 0x00000005ff007c0c */ /* 0x000fe4000bf05300 */
[----:B--2---:R-:W-:Y:S01]  /*15240*/  SHF.R.S32.HI R0, RZ, 0x1f, R14 ;  /* 0x0000001fff007819 */ /* 0x004fe2000001140e */
[----:B------:R-:W-:Y:S10]  /*15250*/  STL [R1+0x18], R14 ;  /* 0x0000180e01007387 */ /* 0x000ff40000100800 */
[----:B------:R-:W-:-:S02]  /*15260*/  @P0 LEA R2, P1, R14, UR4, 0x2 ;  /* 0x000000040e020c11 */ /* 0x000fc4000f8210ff */
[C---:B------:R-:W-:Y:S01]  /*15270*/  SHF.L.U32 R17, R14.reuse, 0x2, RZ ;  /* 0x000000020e117819 */ /* 0x040fe200000006ff */
[----:B------:R0:W-:Y:S01]  /*15280*/  STL [R1+0x34], R0 ;  /* 0x0000340001007387 */ /* 0x0001e20000100800 */
[----:B------:R-:W-:Y:S01]  /*15290*/  @P0 LEA.HI.X R3, R14, UR5, R0, 0x2, P1 ;  /* 0x000000050e030c11 */ /* 0x000fe200088f1400 */
[----:B------:R-:W-:-:S04]  /*152a0*/  ULDC.64 UR4, c[0x0][0xa00] ;  /* 0x0002800000047ab9 */ /* 0x000fc80000000a00 */
[----:B-1----:R1:W5:Y:S01]  /*152b0*/  @P0 LDG.E R9, desc[UR40][R2.64] ;  /* 0x0000002802090981 */ /* 0x002362000c1e1900 */
[----:B------:R-:W-:Y:S01]  /*152c0*/  ISETP.NE.U32.AND P0, PT, RZ, UR4, PT ;  /* 0x00000004ff007c0c */ /* 0x000fe2000bf05070 */
[----:B------:R-:W-:Y:S01]  /*152d0*/  IMAD.MOV.U32 R12, RZ, RZ, RZ ;  /* 0x000000ffff0c7224 */ /* 0x000fe200078e00ff */
[----:B------:R-:W-:Y:S01]  /*152e0*/  SHF.L.U64.HI R13, R14, 0x2, R0 ;  /* 0x000000020e0d7819 */ /* 0x000fe20000010200 */
[----:B0-----:R-:W-:Y:S01]  /*152f0*/  IMAD.MOV.U32 R0, RZ, RZ, RZ ;  /* 0x000000ffff007224 */ /* 0x001fe200078e00ff */
[----:B------:R-:W-:Y:S02]  /*15300*/  ISETP.NE.AND.EX P0, PT, RZ, UR5, PT, P0 ;  /* 0x00000005ff007c0c */ /* 0x000fe4000bf05300 */
[C---:B------:R-:W-:Y:S01]  /*15310*/  IADD3 R6, P3, R17.reuse, UR6, RZ ;  /* 0x0000000611067c10 */ /* 0x040fe2000ff7e0ff */
[----:B------:R-:W-:Y:S01]  /*15320*/  STL [R1], R13 ;  /* 0x0000000d01007387 */ /* 0x000fe20000100800 */
[C---:B------:R-:W-:Y:S02]  /*15330*/  IADD3 R4, P4, R17.reuse, UR8, RZ ;  /* 0x0000000811047c10 */ /* 0x040fe4000ff9e0ff */
[----:B-1----:R-:W-:-:S02]  /*15340*/  IADD3 R2, P2, R17, UR4, RZ ;  /* 0x0000000411027c10 */ /* 0x002fc4000ff5e0ff */
[C---:B------:R-:W-:Y:S02]  /*15350*/  IADD3.X R7, R13.reuse, UR7, RZ, P3, !PT ;  /* 0x000000070d077c10 */ /* 0x040fe40009ffe4ff */
[C---:B------:R-:W-:Y:S01]  /*15360*/  IADD3.X R3, R13.reuse, UR5, RZ, P2, !PT ;  /* 0x000000050d037c10 */ /* 0x040fe200097fe4ff */
[----:B------:R-:W-:Y:S01]  /*15370*/  ULDC.64 UR4, c[0x0][0xa18] ;  /* 0x0002860000047ab9 */ /* 0x000fe20000000a00 */
[----:B------:R-:W-:Y:S02]  /*15380*/  IADD3.X R5, R13, UR9, RZ, P4, !PT ;  /* 0x000000090d057c10 */ /* 0x000fe4000a7fe4ff */
[----:B------:R-:W-:Y:S01]  /*15390*/  ISETP.NE.U32.AND P3, PT, RZ, UR4, PT ;  /* 0x00000004ff007c0c */ /* 0x000fe2000bf65070 */
[----:B------:R-:W2:Y:S01]  /*153a0*/  @P0 LDG.E R8, desc[UR40][R2.64] ;  /* 0x0000002802080981 */ /* 0x000ea2000c1e1900 */
[----:B------:R-:W-:Y:S02]  /*153b0*/  ISETP.NE.U32.AND P1, PT, RZ, UR6, PT ;  /* 0x00000006ff007c0c */ /* 0x000fe4000bf25070 */
[----:B------:R-:W-:-:S02]  /*153c0*/  ISETP.NE.AND.EX P3, PT, RZ, UR5, PT, P3 ;  /* 0x00000005ff007c0c */ /* 0x000fc4000bf65330 */
[----:B------:R-:W-:Y:S02]  /*153d0*/  ISETP.NE.U32.AND P2, PT, RZ, UR8, PT ;  /* 0x00000008ff007c0c */ /* 0x000fe4000bf45070 */
[----:B------:R-:W-:Y:S02]  /*153e0*/  ISETP.NE.AND.EX P1, PT, RZ, UR7, PT, P1 ;  /* 0x00000007ff007c0c */ /* 0x000fe4000bf25310 */
[----:B------:R-:W-:-:S07]  /*153f0*/  ISETP.NE.AND.EX P2, PT, RZ, UR9, PT, P2 ;  /* 0x00000009ff007c0c */ /* 0x000fce000bf45320 */
[----:B------:R-:W-:Y:S01]  /*15400*/  @P3 IADD3 R10, P4, R17, UR4, RZ ;  /* 0x00000004110a3c10 */ /* 0x000fe2000ff9e0ff */
[----:B------:R-:W-:-:S03]  /*15410*/  ULDC UR4, c[0x0][0x288] ;  /* 0x0000a20000047ab9 */ /* 0x000fc60000000800 */
[----:B------:R-:W-:Y:S01]  /*15420*/  @P3 IADD3.X R11, R13, UR5, RZ, P4, !PT ;  /* 0x000000050d0b3c10 */ /* 0x000fe2000a7fe4ff */
[----:B------:R-:W5:Y:S04]  /*15430*/  @P1 LDG.E R12, desc[UR40][R6.64] ;  /* 0x00000028060c1981 */ /* 0x000f68000c1e1900 */
[----:B------:R-:W5:Y:S04]  /*15440*/  @P2 LDG.E R0, desc[UR40][R4.64] ;  /* 0x0000002804002981 */ /* 0x000f68000c1e1900 */
[----:B--2---:R0:W-:Y:S02]  /*15450*/  STL [R1+0x20], R8 ;  /* 0x0000200801007387 */ /* 0x0041e40000100800 */
[----:B0-----:R-:W-:Y:S01]  /*15460*/  IMAD.U32 R8, RZ, RZ, UR4 ;  /* 0x00000004ff087e24 */ /* 0x001fe2000f8e00ff */
[----:B------:R-:W-:-:S05]  /*15470*/  ULDC.64 UR4, c[0x0][0x418] ;  /* 0x0001060000047ab9 */ /* 0x000fca0000000a00 */
[----:B------:R0:W2:Y:S01]  /*15480*/  @P3 LDG.E R8, desc[UR40][R10.64] ;  /* 0x000000280a083981 */ /* 0x0000a2000c1e1900 */
[----:B------:R-:W-:-:S03]  /*15490*/  UISETP.NE.U32.AND UP0, UPT, UR4, URZ, UPT ;  /* 0x0000003f0400728c */ /* 0x000fc6000bf05070 */
[----:B------:R-:W-:Y:S01]  /*154a0*/  ULDC UR4, c[0x0][0x424] ;  /* 0x0001090000047ab9 */ /* 0x000fe20000000800 */
[----:B------:R-:W-:-:S03]  /*154b0*/  UISETP.NE.AND.EX UP0, UPT, UR5, URZ, UPT, UP0 ;  /* 0x0000003f0500728c */ /* 0x000fc6000bf05300 */
[----:B------:R-:W-:Y:S01]  /*154c0*/  ULDC UR5, c[0x0][0x2f0] ;  /* 0x0000bc0000057ab9 */ /* 0x000fe20000000800 */
[----:B------:R-:W-:-:S04]  /*154d0*/  USEL UR4, UR4, 0x1, UP0 ;  /* 0x0000000104047887 */ /* 0x000fc80008000000 */
[----:B------:R-:W-:-:S03]  /*154e0*/  UIMAD UR4, UR4, UR5, URZ ;  /* 0x00000005040472a4 */ /* 0x000fc6000f8e023f */
[----:B------:R-:W-:-:S03]  /*154f0*/  ULDC UR5, c[0x0][0x348] ;  /* 0x0000d20000057ab9 */ /* 0x000fc60000000800 */
[----:B0-----:R-:W-:Y:S01]  /*15500*/  IMAD.U32 R10, RZ, RZ, UR4 ;  /* 0x00000004ff0a7e24 */ /* 0x001fe2000f8e00ff */
[----:B--2---:R0:W-:Y:S02]  /*15510*/  STL [R1+0x3c], R8 ;  /* 0x00003c0801007387 */ /* 0x0041e40000100800 */
[----:B0-----:R-:W-:Y:S01]  /*15520*/  IMAD.U32 R8, RZ, RZ, UR5 ;  /* 0x00000005ff087e24 */ /* 0x001fe2000f8e00ff */
[----:B---3--:R-:W-:Y:S06]  /*15530*/  @P3 BRA `(.L_x_447) ;  /* 0x0000000000143947 */ /* 0x008fec0003800000 */
[----:B------:R-:W-:Y:S05]  /*15540*/  @!P0 BRA `(.L_x_447) ;  /* 0x0000000000108947 */ /* 0x000fea0003800000 */
[----:B------:R-:W2:Y:S04]  /*15550*/  LDG.E R11, desc[UR40][R2.64] ;  /* 0x00000028020b7981 */ /* 0x000ea8000c1e1900 */
[----:B------:R-:W2:Y:S02]  /*15560*/  LDG.E R2, desc[UR40][R2.64+0x4] ;  /* 0x0000042802027981 */ /* 0x000ea4000c1e1900 */
[----:B--2---:R-:W-:-:S05]  /*15570*/  IMAD.IADD R2, R2, 0x1, -R11 ;  /* 0x0000000102027824 */ /* 0x004fca00078e0a0b */
[----:B------:R0:W-:Y:S02]  /*15580*/  STL [R1+0x3c], R2 ;  /* 0x00003c0201007387 */ /* 0x0001e40000100800 */
.L_x_447:
[C---:B0-----:R-:W-:Y:S01]  /*15590*/  LOP3.LUT R2, R26.reuse, 0xff000000, RZ, 0xc0, !PT ;  /* 0xff0000001a027812 */ /* 0x041fe200078ec0ff */
[----:B------:R-:W-:Y:S01]  /*155a0*/  ULDC.64 UR4, c[0x0][0xa20] ;  /* 0x0002880000047ab9 */ /* 0x000fe20000000a00 */
[----:B------:R-:W-:Y:S02]  /*155b0*/  LOP3.LUT R3, R26, 0xff0000, RZ, 0xc0, !PT ;  /* 0x00ff00001a037812 */ /* 0x000fe400078ec0ff */
[----:B------:R-:W-:Y:S02]  /*155c0*/  SHF.R.U32.HI R2, RZ, 0x8, R2 ;  /* 0x00000008ff027819 */ /* 0x000fe40000011602 */
[----:B------:R-:W-:Y:S02]  /*155d0*/  ISETP.NE.U32.AND P0, PT, RZ, UR4, PT ;  /* 0x00000004ff007c0c */ /* 0x000fe4000bf05070 */
[----:B------:R-:W-:Y:S01]  /*155e0*/  LEA.HI R2, R3, R2, RZ, 0x10 ;  /* 0x0000000203027211 */ /* 0x000fe200078f80ff */
[----:B-----5:R-:W-:Y:S01]  /*155f0*/  IMAD.IADD R3, R12, 0x1, R9 ;  /* 0x000000010c037824 */ /* 0x020fe200078e0209 */
[----:B------:R-:W-:-:S02]  /*15600*/  ISETP.NE.AND.EX P0, PT, RZ, UR5, PT, P0 ;  /* 0x00000005ff007c0c */ /* 0x000fc4000bf05300 */
[----:B------:R-:W-:Y:S01]  /*15610*/  LOP3.LUT R16, R26, 0xffff, RZ, 0xc0, !PT ;  /* 0x0000ffff1a107812 */ /* 0x000fe200078ec0ff */
[----:B------:R-:W-:Y:S01]  /*15620*/  IMAD.MOV.U32 R26, RZ, RZ, R14 ;  /* 0x000000ffff1a7224 */ /* 0x000fe200078e000e */
[----:B------:R0:W-:Y:S09]  /*15630*/  STL [R1+0x4], R3 ;  /* 0x0000040301007387 */ /* 0x0001f20000100800 */
[----:B------:R-:W-:Y:S05]  /*15640*/  @!P0 BRA `(.L_x_448) ;  /* 0x0000000000108947 */ /* 0x000fea0003800000 */
[----:B------:R-:W-:-:S04]  /*15650*/  IADD3 R10, P0, R17, UR4, RZ ;  /* 0x00000004110a7c10 */ /* 0x000fc8000ff1e0ff */
[----:B------:R-:W-:-:S05]  /*15660*/  IADD3.X R11, R13, UR5, RZ, P0, !PT ;  /* 0x000000050d0b7c10 */ /* 0x000fca00087fe4ff */
[----:B------:R1:W5:Y:S01]  /*15670*/  LDG.E R10, desc[UR40][R10.64] ;  /* 0x000000280a0a7981 */ /* 0x000362000c1e1900 */
[----:B------:R-:W-:Y:S05]  /*15680*/  BRA `(.L_x_449) ;  /* 0x0000000000107947 */ /* 0x000fea0003800000 */
.L_x_448:
[----:B------:R-:W-:Y:S05]  /*15690*/  @!P1 BRA `(.L_x_449) ;  /* 0x00000000000c9947 */ /* 0x000fea0003800000 */
[----:B------:R-:W2:Y:S04]  /*156a0*/  LDG.E R10, desc[UR40][R6.64] ;  /* 0x00000028060a7981 */ /* 0x000ea8000c1e1900 */
[----:B------:R-:W2:Y:S02]  /*156b0*/  LDG.E R6, desc[UR40][R6.64+0x4] ;  /* 0x0000042806067981 */ /* 0x000ea4000c1e1900 */
[----:B--2---:R-:W-:-:S07]  /*156c0*/  IMAD.IADD R10, R6, 0x1, -R10 ;  /* 0x00000001060a7824 */ /* 0x004fce00078e0a0a */
.L_x_449:
[----:B0-----:R-:W2:Y:S01]  /*156d0*/  @P2 LDG.E R3, desc[UR40][R4.64] ;  /* 0x0000002804032981 */ /* 0x001ea2000c1e1900 */
[----:B-----5:R-:W-:-:S03]  /*156e0*/  IMAD.IADD R10, R10, 0x1, -R9 ;  /* 0x000000010a0a7824 */ /* 0x020fc600078e0a09 */
[----:B------:R-:W2:Y:S01]  /*156f0*/  @P2 LDG.E R4, desc[UR40][R4.64+0x4] ;  /* 0x0000042804042981 */ /* 0x000ea2000c1e1900 */
[----:B------:R-:W-:Y:S01]  /*15700*/  BSSY B0, `(.L_x_450) ;  /* 0x0000029000007945 */ /* 0x000fe20003800000 */
[----:B------:R-:W-:Y:S01]  /*15710*/  LOP3.LUT R29, R2, 0xff, RZ, 0xc0, !PT ;  /* 0x000000ff021d7812 */ /* 0x000fe200078ec0ff */
[----:B--2---:R-:W-:-:S04]  /*15720*/  @P2 IMAD.IADD R8, R4, 0x1, -R3 ;  /* 0x0000000104082824 */ /* 0x004fc800078e0a03 */
[----:B------:R-:W-:-:S05]  /*15730*/  IMAD.IADD R3, R10, 0x1, R8 ;  /* 0x000000010a037824 */ /* 0x000fca00078e0208 */
[C---:B------:R-:W-:Y:S01]  /*15740*/  ISETP.GE.AND P1, PT, R3.reuse, 0x1, PT ;  /* 0x000000010300780c */ /* 0x040fe20003f26270 */
[----:B------:R-:W-:-:S05]  /*15750*/  VIADD R20, R3, 0x7f ;  /* 0x0000007f03147836 */ /* 0x000fca0000000000 */
[----:B------:R-:W-:-:S04]  /*15760*/  SHF.R.S32.HI R3, RZ, 0x1f, R20 ;  /* 0x0000001fff037819 */ /* 0x000fc80000011414 */
[----:B------:R-:W-:Y:S02]  /*15770*/  LEA.HI R20, R3, R20, RZ, 0x7 ;  /* 0x0000001403147211 */ /* 0x000fe400078f38ff */
[----:B------:R-:W-:Y:S01]  /*15780*/  SHF.R.U32.HI R4, RZ, 0x10, R2 ;  /* 0x00000010ff047819 */ /* 0x000fe20000011602 */
[----:B------:R-:W-:Y:S01]  /*15790*/  IMAD.MOV.U32 R2, RZ, RZ, RZ ;  /* 0x000000ffff027224 */ /* 0x000fe200078e00ff */
[----:B------:R-:W-:Y:S01]  /*157a0*/  SHF.R.S32.HI R20, RZ, 0x7, R20 ;  /* 0x00000007ff147819 */ /* 0x000fe20000011414 */
[----:B------:R-:W-:Y:S06]  /*157b0*/  @!P1 BRA `(.L_x_451) ;  /* 0x0000000000749947 */ /* 0x000fec0003800000 */
[----:B------:R-:W-:Y:S01]  /*157c0*/  ISETP.NE.AND P0, PT, R4, RZ, PT ;  /* 0x000000ff0400720c */ /* 0x000fe20003f05270 */
[----:B------:R-:W-:-:S03]  /*157d0*/  ULDC UR4, c[0x0][0x9f0] ;  /* 0x00027c0000047ab9 */ /* 0x000fc60000000800 */
[----:B------:R-:W-:-:S04]  /*157e0*/  SEL R5, R4, UR4, P0 ;  /* 0x0000000404057c07 */ /* 0x000fc80008000000 */
[----:B------:R-:W-:Y:S02]  /*157f0*/  IABS R6, R5 ;  /* 0x0000000500067213 */ /* 0x000fe40000000000 */
[----:B------:R-:W-:Y:S02]  /*15800*/  IADD3 R7, R5, -0x1, R20 ;  /* 0xffffffff05077810 */ /* 0x000fe40007ffe014 */
[----:B------:R-:W0:Y:S08]  /*15810*/  I2F.RP R2, R6 ;  /* 0x0000000600027306 */ /* 0x000e300000209400 */
[----:B0-----:R-:W0:Y:S02]  /*15820*/  MUFU.RCP R2, R2 ;  /* 0x0000000200027308 */ /* 0x001e240000001000 */
[----:B0-----:R-:W-:-:S06]  /*15830*/  VIADD R2, R2, 0xffffffe ;  /* 0x0ffffffe02027836 */ /* 0x001fcc0000000000 */
[----:B------:R0:W2:Y:S02]  /*15840*/  F2I.FTZ.U32.TRUNC.NTZ R3, R2 ;  /* 0x0000000200037305 */ /* 0x0000a4000021f000 */
[----:B0-----:R-:W-:-:S04]  /*15850*/  LOP3.LUT R2, R7, R5, RZ, 0x3c, !PT ;  /* 0x0000000507027212 */ /* 0x001fc800078e3cff */
[----:B------:R-:W-:Y:S01]  /*15860*/  ISETP.GE.AND P4, PT, R2, RZ, PT ;  /* 0x000000ff0200720c */ /* 0x000fe20003f86270 */
[----:B--2---:R-:W-:-:S04]  /*15870*/  IMAD.MOV R2, RZ, RZ, -R3 ;  /* 0x000000ffff027224 */ /* 0x004fc800078e0a03 */
[----:B------:R-:W-:Y:S02]  /*15880*/  IMAD R9, R2, R6, RZ ;  /* 0x0000000602097224 */ /* 0x000fe400078e02ff */
[----:B------:R-:W-:-:S04]  /*15890*/  IMAD.MOV.U32 R2, RZ, RZ, RZ ;  /* 0x000000ffff027224 */ /* 0x000fc800078e00ff */
[----:B------:R-:W-:Y:S01]  /*158a0*/  IMAD.HI.U32 R9, R3, R9, R2 ;  /* 0x0000000903097227 */ /* 0x000fe200078e0002 */
[----:B------:R-:W-:Y:S02]  /*158b0*/  IABS R2, R5 ;  /* 0x0000000500027213 */ /* 0x000fe40000000000 */
[----:B------:R-:W-:-:S03]  /*158c0*/  IABS R3, R7 ;  /* 0x0000000700037213 */ /* 0x000fc60000000000 */
[----:B------:R-:W-:-:S04]  /*158d0*/  IMAD.MOV R2, RZ, RZ, -R2 ;  /* 0x000000ffff027224 */ /* 0x000fc800078e0a02 */
[----:B------:R-:W-:Y:S02]  /*158e0*/  IMAD.MOV.U32 R7, RZ, RZ, R2 ;  /* 0x000000ffff077224 */ /* 0x000fe400078e0002 */
[----:B------:R-:W-:-:S04]  /*158f0*/  IMAD.HI.U32 R2, R9, R3, RZ ;  /* 0x0000000309027227 */ /* 0x000fc800078e00ff */
[----:B------:R-:W-:-:S05]  /*15900*/  IMAD R3, R2, R7, R3 ;  /* 0x0000000702037224 */ /* 0x000fca00078e0203 */
[----:B------:R-:W-:-:S13]  /*15910*/  ISETP.GT.U32.AND P3, PT, R6, R3, PT ;  /* 0x000000030600720c */ /* 0x000fda0003f64070 */
[-C--:B------:R-:W-:Y:S01]  /*15920*/  @!P3 IADD3 R3, R3, -R6.reuse, RZ ;  /* 0x800000060303b210 */ /* 0x080fe20007ffe0ff */
[----:B------:R-:W-:Y:S01]  /*15930*/  @!P3 VIADD R2, R2, 0x1 ;  /* 0x000000010202b836 */ /* 0x000fe20000000000 */
[----:B------:R-:W-:Y:S02]  /*15940*/  ISETP.NE.AND P3, PT, R5, RZ, PT ;  /* 0x000000ff0500720c */ /* 0x000fe40003f65270 */
[----:B------:R-:W-:-:S13]  /*15950*/  ISETP.GE.U32.AND P0, PT, R3, R6, PT ;  /* 0x000000060300720c */ /* 0x000fda0003f06070 */
[----:B------:R-:W-:-:S04]  /*15960*/  @P0 VIADD R2, R2, 0x1 ;  /* 0x0000000102020836 */ /* 0x000fc80000000000 */
[----:B------:R-:W-:Y:S01]  /*15970*/  @!P4 IMAD.MOV R2, RZ, RZ, -R2 ;  /* 0x000000ffff02c224 */ /* 0x000fe200078e0a02 */
[----:B------:R-:W-:-:S07]  /*15980*/  @!P3 LOP3.LUT R2, RZ, R5, RZ, 0x33, !PT ;  /* 0x00000005ff02b212 */ /* 0x000fce00078e33ff */
.L_x_451:
[----:B------:R-:W-:Y:S05]  /*15990*/  BSYNC B0 ;  /* 0x0000000000007941 */ /* 0x000fea0003800000 */
.L_x_450:
[-C--:B------:R-:W-:Y:S01]  /*159a0*/  IMAD R3, R29, R2.reuse, RZ ;  /* 0x000000021d037224 */ /* 0x080fe200078e02ff */
[----:B------:R-:W-:Y:S04]  /*159b0*/  BSSY B0, `(.L_x_452) ;  /* 0x0000150000007945 */ /* 0x000fe80003800000 */
[C---:B------:R-:W-:Y:S01]  /*159c0*/  VIADDMNMX R2, R3.reuse, R2, R20, PT ;  /* 0x0000000203027246 */ /* 0x040fe20003800114 */
[----:B------:R-:W-:-:S04]  /*159d0*/  IMAD R3, R3, 0x80, -R10 ;  /* 0x0000008003037824 */ /* 0x000fc800078e0a0a */
[----:B------:R-:W-:Y:S01]  /*159e0*/  IMAD R2, R2, 0x80, -R10 ;  /* 0x0000008002027824 */ /* 0x000fe200078e0a0a */
[----:B------:R-:W-:-:S04]  /*159f0*/  VIMNMX R3, RZ, R3, !PT ;  /* 0x00000003ff037248 */ /* 0x000fc80007fe0100 */
[----:B------:R-:W-:-:S04]  /*15a00*/  VIMNMX R2, R2, R8, PT ;  /* 0x0000000802027248 */ /* 0x000fc80003fe0100 */
[----:B------:R-:W-:Y:S02]  /*15a10*/  ISETP.GT.AND P0, PT, R2, R3, PT ;  /* 0x000000030200720c */ /* 0x000fe40003f04270 */
[----:B------:R-:W-:-:S11]  /*15a20*/  SHF.R.U32.HI R3, RZ, 0x7, R3 ;  /* 0x00000007ff037819 */ /* 0x000fd60000011603 */
[----:B------:R-:W-:-:S05]  /*15a30*/  @P0 VIADD R2, R2, 0x7f ;  /* 0x0000007f02020836 */ /* 0x000fca0000000000 */
[----:B------:R-:W-:-:S04]  /*15a40*/  @P0 SHF.R.S32.HI R5, RZ, 0x1f, R2 ;  /* 0x0000001fff050819 */ /* 0x000fc80000011402 */
[----:B------:R-:W-:Y:S01]  /*15a50*/  @P0 LEA.HI R2, R5, R2, RZ, 0x7 ;  /* 0x0000000205020211 */ /* 0x000fe200078f38ff */
[----:B------:R-:W-:-:S03]  /*15a60*/  IMAD.MOV.U32 R5, RZ, RZ, R3 ;  /* 0x000000ffff057224 */ /* 0x000fc600078e0003 */
[----:B------:R-:W-:Y:S02]  /*15a70*/  @P0 SHF.R.S32.HI R5, RZ, 0x7, R2 ;  /* 0x00000007ff050819 */ /* 0x000fe40000011402 */
[----:B------:R-:W-:Y:S02]  /*15a80*/  PLOP3.LUT P0, PT, PT, PT, PT, 0x80, 0x0 ;  /* 0x000000000000781c */ /* 0x000fe40003f0f070 */
[----:B------:R-:W-:-:S13]  /*15a90*/  ISETP.GT.AND P3, PT, R5, R3, PT ;  /* 0x000000030500720c */ /* 0x000fda0003f64270 */
[----:B------:R-:W-:Y:S05]  /*15aa0*/  @!P3 BRA `(.L_x_453) ;  /* 0x000000140000b947 */ /* 0x000fea0003800000 */
[----:B------:R-:W-:Y:S01]  /*15ab0*/  UMOV UR4, 0xffffffff ;  /* 0xffffffff00047882 */ /* 0x000fe20000000000 */
[----:B------:R-:W-:Y:S02]  /*15ac0*/  SEL R2, R26, RZ, !P2 ;  /* 0x000000ff1a027207 */ /* 0x000fe40005000000 */
[----:B------:R-:W-:Y:S05]  /*15ad0*/  BRA.DIV UR4, `(.L_x_454) ;  /* 0x0000005e047c7947 */ /* 0x000fea000b800000 */
[----:B------:R-:W0:Y:S02]  /*15ae0*/  S2R R6, SR_TID.X ;  /* 0x0000000000067919 */ /* 0x000e240000002100 */
[----:B0-----:R-:W-:-:S04]  /*15af0*/  SHF.R.U32.HI R6, RZ, 0x5, R6 ;  /* 0x00000005ff067819 */ /* 0x001fc80000011606 */
[----:B------:R-:W-:-:S05]  /*15b00*/  LOP3.LUT R6, R6, 0x3, RZ, 0xc0, !PT ;  /* 0x0000000306067812 */ /* 0x000fca00078ec0ff */
[----:B------:R0:W2:Y:S02]  /*15b10*/  SHFL.IDX PT, R14, R6, RZ, 0x1f ;  /* 0x00001fff060e7589 */ /* 0x0000a400000e0000 */
.L_x_599:
[----:B--2---:R-:W-:Y:S02]  /*15b20*/  ISETP.NE.AND P0, PT, R14, RZ, PT ;  /* 0x000000ff0e00720c */ /* 0x004fe40003f05270 */
[----:B------:R-:W-:-:S11]  /*15b30*/  PLOP3.LUT P6, PT, PT, PT, PT, 0x8, 0x0 ;  /* 0x000000000000781c */ /* 0x000fd60003fce170 */
[----:B------:R-:W-:Y:S05]  /*15b40*/  @P0 BRA `(.L_x_455) ;  /* 0x00000000000c0947 */ /* 0x000fea0003800000 */
[----:B------:R-:W-:-:S03]  /*15b50*/  UMOV UR4, 0xffffffff ;  /* 0xffffffff00047882 */ /* 0x000fc60000000000 */
[----:B------:R-:W-:Y:S05]  /*15b60*/  BRA.DIV UR4, `(.L_x_456) ;  /* 0x0000005e048c7947 */ /* 0x000fea000b800000 */
[----:B------:R-:W-:-:S13]  /*15b70*/  ELECT P6, URZ, PT ;  /* 0x00000000003f782f */ /* 0x000fda00038c0000 */
.L_x_455:
[----:B0-----:R-:W2:Y:S01]  /*15b80*/  LDL R6, [R1+0x44] ;  /* 0x0000440001067983 */ /* 0x001ea20000100800 */
[----:B------:R-:W-:Y:S01]  /*15b90*/  BSSY B1, `(.L_x_457) ;  /* 0x0000008000017945 */ /* 0x000fe20003800000 */
[----:B--2---:R-:W-:-:S05]  /*15ba0*/  VIADD R6, R6, 0x1 ;  /* 0x0000000106067836 */ /* 0x004fca0000000000 */
[----:B------:R-:W-:-:S04]  /*15bb0*/  LEA.HI R7, R6, R6, RZ, 0x1 ;  /* 0x0000000606077211 */ /* 0x000fc800078f08ff */
[----:B------:R-:W-:-:S05]  /*15bc0*/  LOP3.LUT R7, R7, 0xfffffffe, RZ, 0xc0, !PT ;  /* 0xfffffffe07077812 */ /* 0x000fca00078ec0ff */
[----:B------:R-:W-:-:S05]  /*15bd0*/  IMAD.IADD R6, R6, 0x1, -R7 ;  /* 0x0000000106067824 */ /* 0x000fca00078e0a07 */
[----:B------:R-:W-:-:S04]  /*15be0*/  SHF.L.U32 R6, R6, 0x1f, RZ ;  /* 0x0000001f06067819 */ /* 0x000fc800000006ff */
[----:B------:R-:W0:Y:S02]  /*15bf0*/  SYNCS.PHASECHK.TRANS64.TRYWAIT P0, [R18+URZ+0x19c20], R6 ;  /* 0x019c2006120075a7 */ /* 0x000e24000800017f */
[----:B0-----:R-:W-:Y:S05]  /*15c00*/  @!P0 BRA `(.L_x_458) ;  /* 0x0000005c00848947 */ /* 0x001fea0003800000 */
.L_x_602:
[----:B------:R-:W-:Y:S05]  /*15c10*/  BSYNC B1 ;  /* 0x0000000000017941 */ /* 0x000fea0003800000 */
.L_x_457:
[----:B------:R-:W-:Y:S04]  /*15c20*/  BSSY B1, `(.L_x_459) ;  /* 0x000008b000017945 */ /* 0x000fe80003800000 */
[----:B------:R-:W-:Y:S05]  /*15c30*/  @!P6 BRA `(.L_x_460) ;  /* 0x000000080024e947 */ /* 0x000fea0003800000 */
[----:B------:R-:W-:Y:S01]  /*15c40*/  IMAD R9, R22, 0x8, R18 ;  /* 0x0000000816097824 */ /* 0x000fe200078e0212 */
[----:B-1----:R-:W-:Y:S01]  /*15c50*/  SHF.L.U32 R11, R28, 0x1f, RZ ;  /* 0x0000001f1c0b7819 */ /* 0x002fe200000006ff */
[----:B------:R-:W1:Y:S01]  /*15c60*/  S2R R7, SR_TID.X ;  /* 0x0000000000077919 */ /* 0x000e620000002100 */
[----:B------:R-:W-:Y:S02]  /*15c70*/  BSSY B2, `(.L_x_461) ;  /* 0x0000005000027945 */ /* 0x000fe40003800000 */
[----:B------:R-:W2:Y:S01]  /*15c80*/  SYNCS.PHASECHK.TRANS64.TRYWAIT P0, [R9+URZ+0x19ca0], R11 ;  /* 0x019ca00b090075a7 */ /* 0x000ea2000800017f */
[----:B-1----:R-:W-:-:S04]  /*15c90*/  LOP3.LUT R7, R7, 0x7f, RZ, 0xc0, !PT ;  /* 0x0000007f07077812 */ /* 0x002fc800078ec0ff */
[----:B------:R-:W-:Y:S01]  /*15ca0*/  ISETP.NE.AND P2, PT, R7, RZ, PT ;  /* 0x000000ff0700720c */ /* 0x000fe20003f45270 */
[----:B--2---:R-:W-:-:S12]  /*15cb0*/  @!P0 BRA `(.L_x_462) ;  /* 0x0000005c006c8947 */ /* 0x004fd80003800000 */
.L_x_603:
[----:B------:R-:W-:Y:S05]  /*15cc0*/  BSYNC B2 ;  /* 0x0000000000027941 */ /* 0x000fea0003800000 */
.L_x_461:
[----:B------:R-:W-:Y:S04]  /*15cd0*/  BSSY B2, `(.L_x_463) ;  /* 0x0000009000027945 */ /* 0x000fe80003800000 */
[----:B------:R-:W-:Y:S05]  /*15ce0*/  @P2 BRA `(.L_x_464) ;  /* 0x00000000001c2947 */ /* 0x000fea0003800000 */
[----:B0-----:R-:W0:Y:S02]  /*15cf0*/  S2R R6, SR_TID.X ;  /* 0x0000000000067919 */ /* 0x001e240000002100 */
[----:B0-----:R-:W-:Y:S01]  /*15d00*/  LOP3.LUT R7, R6, 0x1f, RZ, 0xc0, !PT ;  /* 0x0000001f06077812 */ /* 0x001fe200078ec0ff */
[----:B------:R-:W-:-:S03]  /*15d10*/  IMAD.MOV.U32 R6, RZ, RZ, 0x3000 ;  /* 0x00003000ff067424 */ /* 0x000fc600078e00ff */
[----:B------:R-:W-:Y:S01]  /*15d20*/  ISETP.NE.AND P0, PT, R7, RZ, PT ;  /* 0x000000ff0700720c */ /* 0x000fe20003f05270 */
[----:B------:R2:W-:-:S12]  /*15d30*/  SYNCS.ARRIVE.TRANS64 RZ, [R9+URZ+0x19c90], R6 ;  /* 0x019c900609ff79a7 */ /* 0x0005d8000800003f */
[----:B--2---:R-:W-:Y:S05]  /*15d40*/  @!P0 BRA `(.L_x_464) ;  /* 0x0000000000048947 */ /* 0x004fea0003800000 */
[----:B------:R-:W-:Y:S01]  /*15d50*/  BPT.TRAP 0x1 ;  /* 0x000000040000795c */ /* 0x000fe20000300000 */
.L_x_464:
[----:B------:R-:W-:Y:S05]  /*15d60*/  BSYNC B2 ;  /* 0x0000000000027941 */ /* 0x000fea0003800000 */
.L_x_463:
[----:B------:R-:W-:Y:S01]  /*15d70*/  IMAD.MOV.U32 R14, RZ, RZ, RZ ;  /* 0x000000ffff0e7224 */ /* 0x000fe200078e00ff */
[----:B------:R-:W-:Y:S01]  /*15d80*/  UIADD3 UR4, UP0, UR38, 0x570, URZ ;  /* 0x0000057026047890 */ /* 0x000fe2000ff1e03f */
[----:B------:R-:W-:Y:S01]  /*15d90*/  IMAD R7, R5, 0x80, R0 ;  /* 0x0000008005077824 */ /* 0x000fe200078e0200 */
[----:B------:R-:W-:Y:S01]  /*15da0*/  PLOP3.LUT P0, PT, PT, PT, PT, 0x80, 0x0 ;  /* 0x000000000000781c */ /* 0x000fe20003f0f070 */
[----:B------:R-:W-:Y:S01]  /*15db0*/  IMAD R8, R22, 0x3000, R18 ;  /* 0x0000300016087824 */ /* 0x000fe200078e0212 */
[----:B------:R-:W-:Y:S01]  /*15dc0*/  R2UR UR10, R14 ;  /* 0x000000000e0a72ca */ /* 0x000fe200000e0000 */
[----:B------:R-:W-:Y:S01]  /*15dd0*/  VIADD R7, R7, 0xffffff80 ;  /* 0xffffff8007077836 */ /* 0x000fe20000000000 */
[----:B------:R-:W-:Y:S01]  /*15de0*/  UIADD3.X UR5, URZ, UR39, URZ, UP0, !UPT ;  /* 0x000000273f057290 */ /* 0x000fe200087fe43f */
[----:B0-----:R-:W-:Y:S01]  /*15df0*/  VIADD R6, R9, 0x19c90 ;  /* 0x00019c9009067836 */ /* 0x001fe20000000000 */
[----:B------:R-:W-:Y:S01]  /*15e00*/  UMOV UR6, 0x0 ;  /* 0x0000000000067882 */ /* 0x000fe20000000000 */
[----:B------:R-:W-:Y:S01]  /*15e10*/  VIADD R10, R8, 0x13800 ;  /* 0x00013800080a7836 */ /* 0x000fe20000000000 */
[----:B------:R-:W-:-:S09]  /*15e20*/  UMOV UR7, 0x12f00000 ;  /* 0x12f0000000077882 */ /* 0x000fd20000000000 */
.L_x_465:
[----:B------:R-:W-:-:S13]  /*15e30*/  @P0 ELECT P3, URZ, PT ;  /* 0x00000000003f082f */ /* 0x000fda0003860000 */
[----:B------:R-:W-:Y:S02]  /*15e40*/  @P3 R2UR UR13, R2 ;  /* 0x00000000020d32ca */ /* 0x000fe400000e0000 */
[----:B------:R-:W-:Y:S02]  /*15e50*/  @P3 R2UR UR12, R16 ;  /* 0x00000000100c32ca */ /* 0x000fe400000e0000 */
[----:B------:R-:W-:Y:S02]  /*15e60*/  @P3 R2UR UR11, R7 ;  /* 0x00000000070b32ca */ /* 0x000fe400000e0000 */
[----:B------:R-:W-:Y:S02]  /*15e70*/  @P3 R2UR UR9, R6 ;  /* 0x00000000060932ca */ /* 0x000fe400000e0000 */
[----:B------:R-:W-:Y:S02]  /*15e80*/  @P3 R2UR UR8, R10 ;  /* 0x000000000a0832ca */ /* 0x000fe400000e0000 */
[----:B------:R-:W-:-:S02]  /*15e90*/  @P3 PLOP3.LUT P0, PT, P3, PT, PT, 0x8, 0x0 ;  /* 0x000000000000381c */ /* 0x000fc40001f0e170 */
[----:B------:R-:W-:-:S09]  /*15ea0*/  PLOP3.LUT P3, PT, PT, PT, PT, 0x8, 0x0 ;  /* 0x000000000000781c */ /* 0x000fd20003f6e170 */
[----:B------:R0:W-:Y:S02]  /*15eb0*/  UTMALDG.4D [UR8], [UR4], desc[UR6] ;  /* 0x00000608040075b4 */ /* 0x0001e40008019000 */
[----:B0-----:R-:W-:Y:S05]  /*15ec0*/  @P0 BRA.U.ANY `(.L_x_465) ;  /* 0xfffffffd00d80947 */ /* 0x001fea000393ffff */
[----:B------:R-:W-:Y:S01]  /*15ed0*/  IMAD.MOV.U32 R13, RZ, RZ, 0x20 ;  /* 0x00000020ff0d7424 */ /* 0x000fe200078e00ff */
[----:B------:R-:W-:Y:S01]  /*15ee0*/  PLOP3.LUT P0, PT, PT, PT, PT, 0x80, 0x0 ;  /* 0x000000000000781c */ /* 0x000fe20003f0f070 */
[----:B------:R-:W-:Y:S01]  /*15ef0*/  VIADD R10, R8, 0x14800 ;  /* 0x00014800080a7836 */ /* 0x000fe20000000000 */
[----:B------:R-:W-:Y:S01]  /*15f00*/  UMOV UR6, 0x0 ;  /* 0x0000000000067882 */ /* 0x000fe20000000000 */
[----:B------:R-:W-:Y:S01]  /*15f10*/  UMOV UR7, 0x12f00000 ;  /* 0x12f0000000077882 */ /* 0x000fe20000000000 */
[----:B------:R-:W-:-:S15]  /*15f20*/  R2UR UR10, R13 ;  /* 0x000000000d0a72ca */ /* 0x000fde00000e0000 */
.L_x_466:
        /* <DEDUP_REMOVED lines=12> */
[----:B------:R-:W-:Y:S01]  /*15ff0*/  UMOV UR6, 0x0 ;  /* 0x0000000000067882 */ /* 0x000fe20000000000 */
[----:B------:R-:W-:Y:S01]  /*16000*/  IADD3 R10, R8, 0x15800, RZ ;  /* 0x00015800080a7810 */ /* 0x000fe20007ffe0ff */
[----:B------:R-:W-:Y:S01]  /*16010*/  UMOV UR7, 0x12f00000 ;  /* 0x12f0000000077882 */ /* 0x000fe20000000000 */
[----:B------:R-:W-:-:S15]  /*16020*/  R2UR UR10, R12 ;  /* 0x000000000c0a72ca */ /* 0x000fde00000e0000 */
.L_x_467:
        /* <DEDUP_REMOVED lines=10> */
[----:B------:R-:W0:Y:S01]  /*160d0*/  SYNCS.PHASECHK.TRANS64.TRYWAIT P0, [R9+URZ+0x19cc0], R11 ;  /* 0x019cc00b090075a7 */ /* 0x000e22000800017f */
[----:B------:R-:W-:Y:S04]  /*160e0*/  BSSY B2, `(.L_x_468) ;  /* 0x0000002000027945 */ /* 0x000fe80003800000 */
[----:B0-----:R-:W-:Y:S05]  /*160f0*/  @!P0 BRA `(.L_x_469) ;  /* 0x0000005800708947 */ /* 0x001fea0003800000 */
.L_x_604:
[----:B------:R-:W-:Y:S05]  /*16100*/  BSYNC B2 ;  /* 0x0000000000027941 */ /* 0x000fea0003800000 */
.L_x_468:
[----:B------:R-:W-:Y:S01]  /*16110*/  BSSY B2, `(.L_x_470) ;  /* 0x000000b000027945 */ /* 0x000fe20003800000 */
[----:B------:R-:W-:Y:S02]  /*16120*/  IMAD.MOV.U32 R10, RZ, RZ, 0x0 ;  /* 0x00000000ff0a7424 */ /* 0x000fe400078e00ff */
[----:B01----:R-:W-:Y:S01]  /*16130*/  IMAD.MOV.U32 R11, RZ, RZ, 0x12f00000 ;  /* 0x12f00000ff0b7424 */ /* 0x003fe200078e00ff */
        /* <DEDUP_REMOVED lines=8> */
.L_x_471:
[----:B------:R-:W-:Y:S05]  /*161c0*/  BSYNC B2 ;  /* 0x0000000000027941 */ /* 0x000fea0003800000 */
.L_x_470:
        /* <DEDUP_REMOVED lines=8> */
.L_x_472:
        /* <DEDUP_REMOVED lines=15> */
.L_x_473:
        /* <DEDUP_REMOVED lines=15> */
.L_x_474:
        /* <DEDUP_REMOVED lines=9> */
[----:B--2---:R-:W-:Y:S05]  /*164c0*/  @P0 BRA.U.ANY `(.L_x_474) ;  /* 0xfffffffd00d80947 */ /* 0x004fea000393ffff */
.L_x_460:
[----:B------:R-:W-:Y:S05]  /*164d0*/  BSYNC B1 ;  /* 0x0000000000017941 */ /* 0x000fea0003800000 */
.L_x_459:
[----:B------:R-:W-:Y:S01]  /*164e0*/  VIADD R10, R5, 0xfffffffe ;  /* 0xfffffffe050a7836 */ /* 0x000fe20000000000 */
[----:B------:R-:W-:Y:S01]  /*164f0*/  PLOP3.LUT P0, PT, PT, PT, PT, 0x8, 0x0 ;  /* 0x000000000000781c */ /* 0x000fe20003f0e170 */
[----:B------:R-:W-:-:S03]  /*16500*/  VIADD R22, R22, 0x1 ;  /* 0x0000000116167836 */ /* 0x000fc60000000000 */
[----:B------:R-:W-:Y:S02]  /*16510*/  ISETP.GE.AND P3, PT, R10, R3, PT ;  /* 0x000000030a00720c */ /* 0x000fe40003f66270 */
[----:B------:R-:W-:-:S04]  /*16520*/  ISETP.NE.AND P2, PT, R22, 0x2, PT ;  /* 0x000000021600780c */ /* 0x000fc80003f45270 */
[----:B------:R-:W-:Y:S02]  /*16530*/  SEL R5, RZ, 0x1, P2 ;  /* 0x00000001ff057807 */ /* 0x000fe40001000000 */
[----:B------:R-:W-:Y:S02]  /*16540*/  SEL R22, R22, RZ, P2 ;  /* 0x000000ff16167207 */ /* 0x000fe40001000000 */
[----:B------:R-:W-:-:S03]  /*16550*/  LOP3.LUT R28, R28, R5, RZ, 0x3c, !PT ;  /* 0x000000051c1c7212 */ /* 0x000fc600078e3cff */
[----:B------:R-:W-:Y:S05]  /*16560*/  @!P3 BRA `(.L_x_453) ;  /* 0x000000080050b947 */ /* 0x000fea0003800000 */
.L_x_491:
[----:B------:R-:W-:Y:S05]  /*16570*/  YIELD ;  /* 0x0000000000007946 */ /* 0x000fea0003800000 */
[----:B------:R-:W-:Y:S04]  /*16580*/  BSSY B1, `(.L_x_475) ;  /* 0x000008a000017945 */ /* 0x000fe80003800000 */
[----:B------:R-:W-:Y:S05]  /*16590*/  @!P6 BRA `(.L_x_476) ;  /* 0x000000080020e947 */ /* 0x000fea0003800000 */
[----:B------:R-:W-:Y:S01]  /*165a0*/  IMAD R9, R22, 0x8, R18 ;  /* 0x0000000816097824 */ /* 0x000fe200078e0212 */
[----:B------:R-:W-:Y:S01]  /*165b0*/  SHF.L.U32 R8, R28, 0x1f, RZ ;  /* 0x0000001f1c087819 */ /* 0x000fe200000006ff */
[----:B------:R-:W2:Y:S01]  /*165c0*/  S2R R5, SR_TID.X ;  /* 0x0000000000057919 */ /* 0x000ea20000002100 */
[----:B------:R-:W-:Y:S02]  /*165d0*/  BSSY B2, `(.L_x_477) ;  /* 0x0000005000027945 */ /* 0x000fe40003800000 */
[----:B------:R-:W3:Y:S01]  /*165e0*/  SYNCS.PHASECHK.TRANS64.TRYWAIT P2, [R9+URZ+0x19ca0], R8 ;  /* 0x019ca008090075a7 */ /* 0x000ee2000804017f */
[----:B--2---:R-:W-:-:S04]  /*165f0*/  LOP3.LUT R5, R5, 0x7f, RZ, 0xc0, !PT ;  /* 0x0000007f05057812 */ /* 0x004fc800078ec0ff */
[----:B------:R-:W-:Y:S01]  /*16600*/  ISETP.NE.AND P3, PT, R5, RZ, PT ;  /* 0x000000ff0500720c */ /* 0x000fe20003f65270 */
[----:B---3--:R-:W-:-:S12]  /*16610*/  @!P2 BRA `(.L_x_478) ;  /* 0x00000054003ca947 */ /* 0x008fd80003800000 */
.L_x_605:
[----:B------:R-:W-:Y:S05]  /*16620*/  BSYNC B2 ;  /* 0x0000000000027941 */ /* 0x000fea0003800000 */
.L_x_477:
[----:B------:R-:W-:Y:S04]  /*16630*/  BSSY B2, `(.L_x_479) ;  /* 0x0000009000027945 */ /* 0x000fe80003800000 */
[----:B------:R-:W-:Y:S05]  /*16640*/  @P3 BRA `(.L_x_480) ;  /* 0x00000000001c3947 */ /* 0x000fea0003800000 */
[----:B------:R-:W0:Y:S02]  /*16650*/  S2R R5, SR_TID.X ;  /* 0x0000000000057919 */ /* 0x000e240000002100 */
[----:B0-----:R-:W-:Y:S01]  /*16660*/  LOP3.LUT R6, R5, 0x1f, RZ, 0xc0, !PT ;  /* 0x0000001f05067812 */ /* 0x001fe200078ec0ff */
[----:B------:R-:W-:-:S03]  /*16670*/  IMAD.MOV.U32 R5, RZ, RZ, 0x3000 ;  /* 0x00003000ff057424 */ /* 0x000fc600078e00ff */
[----:B------:R-:W-:Y:S01]  /*16680*/  ISETP.NE.AND P2, PT, R6, RZ, PT ;  /* 0x000000ff0600720c */ /* 0x000fe20003f45270 */
[----:B------:R3:W-:-:S12]  /*16690*/  SYNCS.ARRIVE.TRANS64 RZ, [R9+URZ+0x19c90], R5 ;  /* 0x019c900509ff79a7 */ /* 0x0007d8000800003f */
[----:B---3--:R-:W-:Y:S05]  /*166a0*/  @!P2 BRA `(.L_x_480) ;  /* 0x000000000004a947 */ /* 0x008fea0003800000 */
[----:B------:R-:W-:Y:S01]  /*166b0*/  BPT.TRAP 0x1 ;  /* 0x000000040000795c */ /* 0x000fe20000300000 */
.L_x_480:
[----:B------:R-:W-:Y:S05]  /*166c0*/  BSYNC B2 ;  /* 0x0000000000027941 */ /* 0x000fea0003800000 */
.L_x_479:
[----:B------:R-:W-:Y:S01]  /*166d0*/  IMAD.MOV.U32 R14, RZ, RZ, RZ ;  /* 0x000000ffff0e7224 */ /* 0x000fe200078e00ff */
[----:B------:R-:W-:Y:S01]  /*166e0*/  UIADD3 UR4, UP0, UR38, 0x570, URZ ;  /* 0x0000057026047890 */ /* 0x000fe2000ff1e03f */
[----:B------:R-:W-:Y:S01]  /*166f0*/  IMAD R7, R22, 0x3000, R18 ;  /* 0x0000300016077824 */ /* 0x000fe200078e0212 */
[----:B------:R-:W-:Y:S01]  /*16700*/  PLOP3.LUT P2, PT, PT, PT, PT, 0x80, 0x0 ;  /* 0x000000000000781c */ /* 0x000fe20003f4f070 */
[----:B0-----:R-:W-:Y:S01]  /*16710*/  IMAD R6, R10, 0x80, R0 ;  /* 0x000000800a067824 */ /* 0x001fe200078e0200 */
[----:B------:R-:W-:Y:S01]  /*16720*/  R2UR UR10, R14 ;  /* 0x000000000e0a72ca */ /* 0x000fe200000e0000 */
[----:B------:R-:W-:Y:S01]  /*16730*/  VIADD R5, R9, 0x19c90 ;  /* 0x00019c9009057836 */ /* 0x000fe20000000000 */
[----:B------:R-:W-:Y:S01]  /*16740*/  UIADD3.X UR5, URZ, UR39, URZ, UP0, !UPT ;  /* 0x000000273f057290 */ /* 0x000fe200087fe43f */
[----:B-1----:R-:W-:Y:S01]  /*16750*/  VIADD R11, R7, 0x13800 ;  /* 0x00013800070b7836 */ /* 0x002fe20000000000 */
[----:B------:R-:W-:Y:S01]  /*16760*/  UMOV UR6, 0x0 ;  /* 0x0000000000067882 */ /* 0x000fe20000000000 */
[----:B------:R-:W-:-:S10]  /*16770*/  UMOV UR7, 0x12f00000 ;  /* 0x12f0000000077882 */ /* 0x000fd40000000000 */
.L_x_481:
        /* <DEDUP_REMOVED lines=16> */
.L_x_482:
        /* <DEDUP_REMOVED lines=16> */
.L_x_483:
        /* <DEDUP_REMOVED lines=13> */
.L_x_606:
[----:B------:R-:W-:Y:S05]  /*16a50*/  BSYNC B2 ;  /* 0x0000000000027941 */ /* 0x000fea0003800000 */
.L_x_484:
[----:B------:R-:W-:Y:S01]  /*16a60*/  BSSY B2, `(.L_x_486) ;  /* 0x000000b000027945 */ /* 0x000fe20003800000 */
[----:B------:R-:W-:Y:S01]  /*16a70*/  MOV R12, 0x0 ;  /* 0x00000000000c7802 */ /* 0x000fe20000000f00 */
[----:B------:R-:W-:Y:S02]  /*16a80*/  IMAD.MOV.U32 R13, RZ, RZ, 0x12f00000 ;  /* 0x12f00000ff0d7424 */ /* 0x000fe400078e00ff */
        /* <DEDUP_REMOVED lines=8> */
.L_x_487:
[----:B------:R-:W-:Y:S05]  /*16b10*/  BSYNC B2 ;  /* 0x0000000000027941 */ /* 0x000fea0003800000 */
.L_x_486:
[----:B------:R-:W-:Y:S01]  /*16b20*/  R2UR UR10, R14 ;  /* 0x000000000e0a72ca */ /* 0x000fe200000e0000 */
[----:B------:R-:W-:Y:S01]  /*16b30*/  UIADD3 UR4, UP0, UR38, 0x670, URZ ;  /* 0x0000067026047890 */ /* 0x000fe2000ff1e03f */
[----:B------:R-:W-:Y:S01]  /*16b40*/  R2UR UR6, R12 ;  /* 0x000000000c0672ca */ /* 0x000fe200000e0000 */
[----:B0-2---:R-:W-:Y:S01]  /*16b50*/  VIADD R9, R9, 0x19cb0 ;  /* 0x00019cb009097836 */ /* 0x005fe20000000000 */
[----:B------:R-:W-:Y:S01]  /*16b60*/  R2UR UR7, R13 ;  /* 0x000000000d0772ca */ /* 0x000fe200000e0000 */
[----:B------:R-:W-:Y:S01]  /*16b70*/  VIADD R5, R7, 0x9000 ;  /* 0x0000900007057836 */ /* 0x000fe20000000000 */
[----:B------:R-:W-:Y:S01]  /*16b80*/  PLOP3.LUT P2, PT, PT, PT, PT, 0x80, 0x0 ;  /* 0x000000000000781c */ /* 0x000fe20003f4f070 */
[----:B------:R-:W-:-:S12]  /*16b90*/  UIADD3.X UR5, URZ, UR39, URZ, UP0, !UPT ;  /* 0x000000273f057290 */ /* 0x000fd800087fe43f */
.L_x_488:
        /* <DEDUP_REMOVED lines=15> */
.L_x_489:
        /* <DEDUP_REMOVED lines=15> */
.L_x_490:
        /* <DEDUP_REMOVED lines=10> */
.L_x_476:
[----:B------:R-:W-:Y:S05]  /*16e20*/  BSYNC B1 ;  /* 0x0000000000017941 */ /* 0x000fea0003800000 */
.L_x_475:
[----:B------:R-:W-:Y:S01]  /*16e30*/  ISETP.GT.AND P3, PT, R10, R3, PT ;  /* 0x000000030a00720c */ /* 0x000fe20003f64270 */
[----:B------:R-:W-:Y:S02]  /*16e40*/  VIADD R22, R22, 0x1 ;  /* 0x0000000116167836 */ /* 0x000fe40000000000 */
[----:B------:R-:W-:-:S03]  /*16e50*/  VIADD R10, R10, 0xffffffff ;  /* 0xffffffff0a0a7836 */ /* 0x000fc60000000000 */
[----:B------:R-:W-:-:S04]  /*16e60*/  ISETP.NE.AND P2, PT, R22, 0x2, PT ;  /* 0x000000021600780c */ /* 0x000fc80003f45270 */
[----:B------:R-:W-:Y:S02]  /*16e70*/  SEL R5, RZ, 0x1, P2 ;  /* 0x00000001ff057807 */ /* 0x000fe40001000000 */
[----:B------:R-:W-:Y:S02]  /*16e80*/  SEL R22, R22, RZ, P2 ;  /* 0x000000ff16167207 */ /* 0x000fe40001000000 */
[----:B------:R-:W-:Y:S01]  /*16e90*/  LOP3.LUT R28, R28, R5, RZ, 0x3c, !PT ;  /* 0x000000051c1c7212 */ /* 0x000fe200078e3cff */
[----:B------:R-:W-:Y:S06]  /*16ea0*/  @P3 BRA `(.L_x_491) ;  /* 0xfffffff400b03947 */ /* 0x000fec000383ffff */
.L_x_453:
[----:B------:R-:W-:Y:S05]  /*16eb0*/  BSYNC B0 ;  /* 0x0000000000007941 */ /* 0x000fea0003800000 */
.L_x_452:
[----:B------:R-:W-:Y:S05]  /*16ec0*/  @!P0 WARPSYNC.ALL ;  /* 0x0000000000008948 */ /* 0x000fea0003800000 */
[----:B------:R-:W-:Y:S01]  /*16ed0*/  @!P0 BAR.SYNC.DEFER_BLOCKING 0xc, 0x200 ;  /* 0x0308000000008b1d */ /* 0x000fe20000010000 */
[----:B------:R-:W-:-:S05]  /*16ee0*/  IMAD.MOV.U32 R0, RZ, RZ, RZ ;  /* 0x000000ffff007224 */ /* 0x000fca00078e00ff */
[----:B------:R-:W-:Y:S04]  /*16ef0*/  BSSY B0, `(.L_x_492) ;  /* 0x000001e000007945 */ /* 0x000fe80003800000 */
[----:B------:R-:W-:Y:S05]  /*16f00*/  @!P1 BRA `(.L_x_493) ;  /* 0x0000000000709947 */ /* 0x000fea0003800000 */
[----:B------:R-:W-:-:S13]  /*16f10*/  ISETP.NE.AND P0, PT, R4, RZ, PT ;  /* 0x000000ff0400720c */ /* 0x000fda0003f05270 */
[----:B------:R-:W2:Y:S02]  /*16f20*/  @!P0 LDC R4, c[0x0][0x9f0] ;  /* 0x00027c00ff048b82 */ /* 0x000ea40000000800 */
[-C--:B--2---:R-:W-:Y:S02]  /*16f30*/  IABS R0, R4.reuse ;  /* 0x0000000400007213 */ /* 0x084fe40000000000 */
[----:B0-----:R-:W-:Y:S02]  /*16f40*/  IABS R6, R4 ;  /* 0x0000000400067213 */ /* 0x001fe40000000000 */
[----:B------:R-:W0:Y:S03]  /*16f50*/  I2F.RP R2, R0 ;  /* 0x0000000000027306 */ /* 0x000e260000209400 */
[----:B------:R-:W-:-:S05]  /*16f60*/  IMAD.MOV R6, RZ, RZ, -R6 ;  /* 0x000000ffff067224 */ /* 0x000fca00078e0a06 */
[----:B0-----:R-:W0:Y:S02]  /*16f70*/  MUFU.RCP R2, R2 ;  /* 0x0000000200027308 */ /* 0x001e240000001000 */
[----:B0-----:R-:W-:-:S06]  /*16f80*/  VIADD R2, R2, 0xffffffe ;  /* 0x0ffffffe02027836 */ /* 0x001fcc0000000000 */
[----:B------:R-:W0:Y:S02]  /*16f90*/  F2I.FTZ.U32.TRUNC.NTZ R3, R2 ;  /* 0x0000000200037305 */ /* 0x000e24000021f000 */
[----:B0-----:R-:W-:-:S04]  /*16fa0*/  IMAD.MOV R2, RZ, RZ, -R3 ;  /* 0x000000ffff027224 */ /* 0x001fc800078e0a03 */
[----:B------:R-:W-:Y:S02]  /*16fb0*/  IMAD R5, R2, R0, RZ ;  /* 0x0000000002057224 */ /* 0x000fe400078e02ff */
[----:B------:R-:W-:-:S04]  /*16fc0*/  IMAD.MOV.U32 R2, RZ, RZ, RZ ;  /* 0x000000ffff027224 */ /* 0x000fc800078e00ff */
[----:B------:R-:W-:Y:S01]  /*16fd0*/  IMAD.HI.U32 R2, R3, R5, R2 ;  /* 0x0000000503027227 */ /* 0x000fe200078e0002 */
[----:B------:R-:W-:-:S04]  /*16fe0*/  IADD3 R5, R20, -0x1, R4 ;  /* 0xffffffff14057810 */ /* 0x000fc80007ffe004 */
[----:B------:R-:W-:Y:S02]  /*16ff0*/  IABS R3, R5 ;  /* 0x0000000500037213 */ /* 0x000fe40000000000 */
[----:B------:R-:W-:-:S03]  /*17000*/  LOP3.LUT R5, R5, R4, RZ, 0x3c, !PT ;  /* 0x0000000405057212 */ /* 0x000fc600078e3cff */
[----:B------:R-:W-:Y:S01]  /*17010*/  IMAD.HI.U32 R2, R2, R3, RZ ;  /* 0x0000000302027227 */ /* 0x000fe200078e00ff */
[----:B------:R-:W-:-:S03]  /*17020*/  ISETP.GE.AND P2, PT, R5, RZ, PT ;  /* 0x000000ff0500720c */ /* 0x000fc60003f46270 */
        /* <DEDUP_REMOVED lines=10> */
.L_x_493:
[----:B------:R-:W-:Y:S05]  /*170d0*/  BSYNC B0 ;  /* 0x0000000000007941 */ /* 0x000fea0003800000 */
.L_x_492:
[----:B------:R-:W-:-:S05]  /*170e0*/  IMAD R29, R29, R0, RZ ;  /* 0x000000001d1d7224 */ /* 0x000fca00078e02ff */
[----:B------:R-:W-:-:S04]  /*170f0*/  VIADDMNMX R2, R29, R0, R20, PT ;  /* 0x000000001d027246 */ /* 0x000fc80003800114 */
[----:B------:R-:W-:Y:S01]  /*17100*/  ISETP.GT.AND P0, PT, R2, R29, PT ;  /* 0x0000001d0200720c */ /* 0x000fe20003f04270 */
[----:B------:R2:W-:-:S12]  /*17110*/  STL [R1+0x24], R2 ;  /* 0x0000240201007387 */ /* 0x0005d80000100800 */
[----:B--2---:R-:W-:Y:S05]  /*17120*/  @P0 BRA `(.L_x_494) ;  /* 0x0000000000440947 */ /* 0x004fea0003800000 */
[----:B------:R-:W2:Y:S02]  /*17130*/  S2R R2, SR_TID.X ;  /* 0x0000000000027919 */ /* 0x000ea40000002100 */
[----:B--2---:R-:W-:-:S04]  /*17140*/  LOP3.LUT R2, R2, 0x7f, RZ, 0xc0, !PT ;  /* 0x0000007f02027812 */ /* 0x004fc800078ec0ff */
[----:B------:R-:W-:-:S13]  /*17150*/  ISETP.NE.AND P0, PT, R2, RZ, PT ;  /* 0x000000ff0200720c */ /* 0x000fda0003f05270 */
[----:B------:R-:W-:Y:S05]  /*17160*/  @P0 BRA `(.L_x_495) ;  /* 0x0000003000180947 */ /* 0x000fea0003800000 */
[----:B------:R-:W2:Y:S01]  /*17170*/  S2R R5, SR_LANEID ;  /* 0x0000000000057919 */ /* 0x000ea20000000000 */
[----:B------:R-:W-:Y:S01]  /*17180*/  VOTEU.ANY UR4, UPT, PT ;  /* 0x0000000000047886 */ /* 0x000fe200038e0100 */
[----:B------:R-:W3:Y:S01]  /*17190*/  LDC.64 R2, c[0x0][0xc60] ;  /* 0x00031800ff027b82 */ /* 0x000ee20000000a00 */
[----:B------:R-:W2:Y:S02]  /*171a0*/  FLO.U32 R0, UR4 ;  /* 0x0000000400007d00 */ /* 0x000ea400080e0000 */
[----:B--2---:R-:W-:-:S06]  /*171b0*/  ISETP.EQ.U32.AND P0, PT, R0, R5, PT ;  /* 0x000000050000720c */ /* 0x004fcc0003f02070 */
[----:B------:R-:W3:Y:S07]  /*171c0*/  POPC R5, UR4 ;  /* 0x0000000400057d09 */ /* 0x000eee0008000000 */
[----:B---3--:R-:W2:Y:S01]  /*171d0*/  @P0 ATOMG.E.ADD.STRONG.GPU PT, R3, desc[UR40][R2.64], R5 ;  /* 0x00000005020309a8 */ /* 0x008ea200081ee1e8 */
[----:B------:R-:W3:Y:S02]  /*171e0*/  S2R R4, SR_LTMASK ;  /* 0x0000000000047919 */ /* 0x000ee40000003900 */
[----:B---3--:R-:W-:-:S04]  /*171f0*/  LOP3.LUT R4, R4, UR4, RZ, 0xc0, !PT ;  /* 0x0000000404047c12 */ /* 0x008fc8000f8ec0ff */
[----:B------:R-:W3:Y:S01]  /*17200*/  POPC R7, R4 ;  /* 0x0000000400077309 */ /* 0x000ee20000000000 */
[----:B--2---:R-:W3:Y:S02]  /*17210*/  SHFL.IDX PT, R0, R3, R0, 0x1f ;  /* 0x00001f0003007589 */ /* 0x004ee400000e0000 */
[----:B---3--:R-:W-:Y:S01]  /*17220*/  IADD3 R24, R0, UR36, R7 ;  /* 0x0000002400187c10 */ /* 0x008fe2000fffe007 */
[----:B------:R-:W-:Y:S06]  /*17230*/  BRA `(.L_x_495) ;  /* 0x0000002c00e47947 */ /* 0x000fec0003800000 */
.L_x_494:
        /* <DEDUP_REMOVED lines=8> */
[----:B------:R-:W-:Y:S01]  /*172c0*/  MOV R4, UR6 ;  /* 0x0000000600047c02 */ /* 0x000fe20008000f00 */
[----:B------:R-:W-:Y:S01]  /*172d0*/  IMAD.U32 R5, RZ, RZ, UR7 ;  /* 0x00000007ff057e24 */ /* 0x000fe2000f8e00ff */
[----:B------:R-:W2:Y:S01]  /*172e0*/  LDC.64 R2, c[0x4][R2] ;  /* 0x0100000002027b82 */ /* 0x000ea20000000a00 */
[----:B0-----:R-:W-:Y:S02]  /*172f0*/  IMAD.U32 R6, RZ, RZ, UR8 ;  /* 0x00000008ff067e24 */ /* 0x001fe4000f8e00ff */
[----:B------:R-:W-:Y:S02]  /*17300*/  IMAD.U32 R7, RZ, RZ, UR9 ;  /* 0x00000009ff077e24 */ /* 0x000fe4000f8e00ff */
[----:B------:R-:W-:-:S02]  /*17310*/  IMAD.U32 R10, RZ, RZ, UR4 ;  /* 0x00000004ff0a7e24 */ /* 0x000fc4000f8e00ff */
[----:B-1----:R-:W-:Y:S02]  /*17320*/  IMAD.U32 R11, RZ, RZ, UR5 ;  /* 0x00000005ff0b7e24 */ /* 0x002fe4000f8e00ff */
[----:B------:R-:W-:Y:S02]  /*17330*/  IMAD.MOV.U32 R8, RZ, RZ, 0x70 ;  /* 0x00000070ff087424 */ /* 0x000fe400078e00ff */
[----:B------:R-:W-:Y:S02]  /*17340*/  IMAD.MOV.U32 R12, RZ, RZ, 0x1 ;  /* 0x00000001ff0c7424 */ /* 0x000fe400078e00ff */
[----:B------:R-:W-:-:S07]  /*17350*/  IMAD.MOV.U32 R13, RZ, RZ, RZ ;  /* 0x000000ffff0d7224 */ /* 0x000fce00078e00ff */
[----:B------:R-:W-:-:S07]  /*17360*/  LEPC R20, `(.L_x_497) ;  /* 0x000000001014794e */ /* 0x000fce0000000000 */
[----:B--2---:R-:W-:Y:S05]  /*17370*/  CALL.ABS.NOINC R2 ;  /* 0x0000000002007343 */ /* 0x004fea0003c00000 */
.L_x_497:
[----:B------:R-:W-:Y:S05]  /*17380*/  BSYNC B6 ;  /* 0x0000000000067941 */ /* 0x000fea0003800000 */
.L_x_496:
[----:B------:R-:W2:Y:S01]  /*17390*/  LDL.LU R2, [R1+0x14] ;  /* 0x0000140001027983 */ /* 0x000ea20000300800 */
[----:B------:R-:W-:Y:S01]  /*173a0*/  VIADD R0, R18, 0x9000 ;  /* 0x0000900012007836 */ /* 0x000fe20000000000 */
[----:B------:R-:W-:Y:S04]  /*173b0*/  BSSY B6, `(.L_x_498) ;  /* 0x0000016000067945 */ /* 0x000fe80003800000 */
[----:B------:R-:W-:Y:S02]  /*173c0*/  LOP3.LUT P0, RZ, R0, 0x9f, RZ, 0xc0, !PT ;  /* 0x0000009f00ff7812 */ /* 0x000fe4000780c0ff */
[----:B--2---:R-:W-:-:S11]  /*173d0*/  LOP3.LUT R2, R2, 0xfffffffe, RZ, 0xc0, !PT ;  /* 0xfffffffe02027812 */ /* 0x004fd600078ec0ff */
[----:B------:R-:W-:-:S05]  /*173e0*/  @P0 LOP3.LUT R2, R2, 0x1, RZ, 0xfc, !PT ;  /* 0x0000000102020812 */ /* 0x000fca00078efcff */
[----:B------:R2:W-:Y:S01]  /*173f0*/  STL [R1+0x14], R2 ;  /* 0x0000140201007387 */ /* 0x0005e20000100800 */
[----:B------:R-:W-:Y:S05]  /*17400*/  @!P0 BRA `(.L_x_499) ;  /* 0x0000000000408947 */ /* 0x000fea0003800000 */
[----:B--2---:R-:W-:Y:S01]  /*17410*/  MOV R2, 0x0 ;  /* 0x0000000000027802 */ /* 0x004fe20000000f00 */
[----:B------:R-:W-:Y:S01]  /*17420*/  ULDC.64 UR6, c[0x4][0x98] ;  /* 0x0100260000067ab9 */ /* 0x000fe20000000a00 */
[----:B------:R-:W-:Y:S01]  /*17430*/  ULDC.64 UR8, c[0x4][0xa0] ;  /* 0x0100280000087ab9 */ /* 0x000fe20000000a00 */
[----:B------:R-:W-:Y:S01]  /*17440*/  ULDC.64 UR4, c[0x4][0x10] ;  /* 0x0100040000047ab9 */ /* 0x000fe20000000a00 */
[----:B------:R-:W-:Y:S02]  /*17450*/  IMAD.U32 R4, RZ, RZ, UR6 ;  /* 0x00000006ff047e24 */ /* 0x000fe4000f8e00ff */
[----:B------:R-:W2:Y:S01]  /*17460*/  LDC.64 R2, c[0x4][R2] ;  /* 0x0100000002027b82 */ /* 0x000ea20000000a00 */
[----:B------:R-:W-:Y:S02]  /*17470*/  IMAD.U32 R5, RZ, RZ, UR7 ;  /* 0x00000007ff057e24 */ /* 0x000fe4000f8e00ff */
[----:B0-----:R-:W-:Y:S02]  /*17480*/  IMAD.U32 R6, RZ, RZ, UR8 ;  /* 0x00000008ff067e24 */ /* 0x001fe4000f8e00ff */
[----:B------:R-:W-:-:S02]  /*17490*/  IMAD.U32 R7, RZ, RZ, UR9 ;  /* 0x00000009ff077e24 */ /* 0x000fc4000f8e00ff */
[----:B------:R-:W-:Y:S02]  /*174a0*/  IMAD.U32 R10, RZ, RZ, UR4 ;  /* 0x00000004ff0a7e24 */ /* 0x000fe4000f8e00ff */
[----:B-1----:R-:W-:Y:S02]  /*174b0*/  IMAD.U32 R11, RZ, RZ, UR5 ;  /* 0x00000005ff0b7e24 */ /* 0x002fe4000f8e00ff */
[----:B------:R-:W-:Y:S02]  /*174c0*/  IMAD.MOV.U32 R8, RZ, RZ, 0x70 ;  /* 0x00000070ff087424 */ /* 0x000fe400078e00ff */
[----:B------:R-:W-:Y:S02]  /*174d0*/  IMAD.MOV.U32 R12, RZ, RZ, 0x1 ;  /* 0x00000001ff0c7424 */ /* 0x000fe400078e00ff */
[----:B------:R-:W-:-:S07]  /*174e0*/  IMAD.MOV.U32 R13, RZ, RZ, RZ ;  /* 0x000000ffff0d7224 */ /* 0x000fce00078e00ff */
[----:B------:R-:W-:-:S07]  /*174f0*/  LEPC R20, `(.L_x_499) ;  /* 0x000000001014794e */ /* 0x000fce0000000000 */
[----:B--2---:R-:W-:Y:S05]  /*17500*/  CALL.ABS.NOINC R2 ;  /* 0x0000000002007343 */ /* 0x004fea0003c00000 */
.L_x_499:
[----:B------:R-:W-:Y:S05]  /*17510*/  BSYNC B6 ;  /* 0x0000000000067941 */ /* 0x000fea0003800000 */
.L_x_498:
[----:B------:R-:W-:Y:S01]  /*17520*/  VIADD R0, R18, 0x3000 ;  /* 0x0000300012007836 */ /* 0x000fe20000000000 */
[----:B------:R-:W-:Y:S04]  /*17530*/  BSSY B6, `(.L_x_500) ;  /* 0x0000013000067945 */ /* 0x000fe80003800000 */
[----:B------:R-:W-:-:S13]  /*17540*/  LOP3.LUT P0, RZ, R0, 0x3ff, RZ, 0xc0, !PT ;  /* 0x000003ff00ff7812 */ /* 0x000fda000780c0ff */
[----:B------:R-:W-:Y:S05]  /*17550*/  @!P0 BRA `(.L_x_501) ;  /* 0x0000000000408947 */ /* 0x000fea0003800000 */
[----:B--2---:R-:W-:Y:S01]  /*17560*/  MOV R2, 0x0 ;  /* 0x0000000000027802 */ /* 0x004fe20000000f00 */
        /* <DEDUP_REMOVED lines=15> */
.L_x_501:
[----:B------:R-:W-:Y:S05]  /*17660*/  BSYNC B6 ;  /* 0x0000000000067941 */ /* 0x000fea0003800000 */
.L_x_500:
[----:B--2---:R-:W2:Y:S01]  /*17670*/  LDL R2, [R1+0x14] ;  /* 0x0000140001027983 */ /* 0x004ea20000100800 */
[----:B------:R-:W-:Y:S01]  /*17680*/  BSSY B6, `(.L_x_502) ;  /* 0x0000013000067945 */ /* 0x000fe20003800000 */
[----:B--2---:R-:W-:-:S13]  /*17690*/  LOP3.LUT P6, RZ, R2, 0x1, RZ, 0xc0, !PT ;  /* 0x0000000102ff7812 */ /* 0x004fda00078cc0ff */
[----:B------:R-:W-:Y:S05]  /*176a0*/  @!P6 BRA `(.L_x_503) ;  /* 0x000000000040e947 */ /* 0x000fea0003800000 */
[----:B------:R-:W-:Y:S01]  /*176b0*/  MOV R2, 0x0 ;  /* 0x0000000000027802 */ /* 0x000fe20000000f00 */
        /* <DEDUP_REMOVED lines=15> */
.L_x_503:
[----:B------:R-:W-:Y:S05]  /*177b0*/  BSYNC B6 ;  /* 0x0000000000067941 */ /* 0x000fea0003800000 */
.L_x_502:
[----:B------:R-:W2:Y:S01]  /*177c0*/  LDL.LU R20, [R1] ;  /* 0x0000000001147983 */ /* 0x000ea20000300800 */
[----:B------:R-:W-:Y:S02]  /*177d0*/  ULDC.64 UR4, c[0x0][0x9f8] ;  /* 0x00027e0000047ab9 */ /* 0x000fe40000000a00 */
[----:B------:R-:W-:-:S04]  /*177e0*/  ISETP.NE.U32.AND P0, PT, RZ, UR4, PT ;  /* 0x00000004ff007c0c */ /* 0x000fc8000bf05070 */
[----:B------:R-:W-:-:S13]  /*177f0*/  ISETP.NE.AND.EX P0, PT, RZ, UR5, PT, P0 ;  /* 0x00000005ff007c0c */ /* 0x000fda000bf05300 */
[----:B------:R-:W-:-:S04]  /*17800*/  @P0 IADD3 R2, P1, R17, UR4, RZ ;  /* 0x0000000411020c10 */ /* 0x000fc8000ff3e0ff */
[----:B--2---:R-:W-:Y:S01]  /*17810*/  @P0 IADD3.X R3, R20, UR5, RZ, P1, !PT ;  /* 0x0000000514030c10 */ /* 0x004fe20008ffe4ff */
[----:B------:R-:W-:-:S04]  /*17820*/  ULDC.64 UR4, c[0x0][0xa08] ;  /* 0x0002820000047ab9 */ /* 0x000fc80000000a00 */
[----:B------:R2:W3:Y:S02]  /*17830*/  @P0 LDG.E R26, desc[UR40][R2.64] ;  /* 0x00000028021a0981 */ /* 0x0004e4000c1e1900 */
[----:B--2---:R-:W2:Y:S02]  /*17840*/  LDC.64 R2, c[0x0][0x418] ;  /* 0x00010600ff027b82 */ /* 0x004ea40000000a00 */
[----:B--2---:R-:W-:Y:S01]  /*17850*/  LOP3.LUT P0, RZ, R2, UR4, RZ, 0xfc, !PT ;  /* 0x0000000402ff7c12 */ /* 0x004fe2000f80fcff */
[----:B------:R-:W-:-:S03]  /*17860*/  UMOV UR4, 0xffffffff ;  /* 0xffffffff00047882 */ /* 0x000fc60000000000 */
[----:B------:R-:W-:Y:S02]  /*17870*/  LOP3.LUT P0, RZ, R3, UR5, RZ, 0xfc, P0 ;  /* 0x0000000503ff7c12 */ /* 0x000fe4000800fcff */
[----:B---3--:R-:W-:Y:S02]  /*17880*/  SHF.R.S32.HI R8, RZ, 0x1f, R26 ;  /* 0x0000001fff087819 */ /* 0x008fe4000001141a */
[----:B------:R-:W-:-:S03]  /*17890*/  SEL R17, R26, RZ, !P0 ;  /* 0x000000ff1a117207 */ /* 0x000fc60004000000 */
[----:B------:R2:W-:Y:S01]  /*178a0*/  STL [R1], R8 ;  /* 0x0000000801007387 */ /* 0x0005e20000100800 */
[----:B------:R-:W-:Y:S05]  /*178b0*/  BRA.DIV UR4, `(.L_x_504) ;  /* 0x0000004204bc7947 */ /* 0x000fea000b800000 */
[----:B------:R-:W3:Y:S02]  /*178c0*/  S2R R0, SR_TID.X ;  /* 0x0000000000007919 */ /* 0x000ee40000002100 */
[----:B---3--:R-:W-:-:S04]  /*178d0*/  SHF.R.U32.HI R0, RZ, 0x5, R0 ;  /* 0x00000005ff007819 */ /* 0x008fc80000011600 */
[----:B------:R-:W-:-:S05]  /*178e0*/  LOP3.LUT R0, R0, 0x3, RZ, 0xc0, !PT ;  /* 0x0000000300007812 */ /* 0x000fca00078ec0ff */
[----:B------:R3:W4:Y:S02]  /*178f0*/  SHFL.IDX PT, R14, R0, RZ, 0x1f ;  /* 0x00001fff000e7589 */ /* 0x00072400000e0000 */
.L_x_609:
[----:B---3--:R-:W3:Y:S01]  /*17900*/  LDL.LU R0, [R1+0x14] ;  /* 0x0000140001007983 */ /* 0x008ee20000300800 */
[----:B------:R-:W-:Y:S02]  /*17910*/  PLOP3.LUT P1, PT, PT, PT, PT, 0x8, 0x0 ;  /* 0x000000000000781c */ /* 0x000fe40003f2e170 */
[----:B----4-:R-:W-:Y:S02]  /*17920*/  ISETP.NE.AND P0, PT, R14, RZ, PT ;  /* 0x000000ff0e00720c */ /* 0x010fe40003f05270 */
[----:B---3--:R-:W-:-:S09]  /*17930*/  LOP3.LUT R0, R0, 0xfffffffe, RZ, 0xc0, !PT ;  /* 0xfffffffe00007812 */ /* 0x008fd200078ec0ff */
[----:B------:R-:W-:-:S05]  /*17940*/  @P1 LOP3.LUT R0, R0, 0x1, RZ, 0xfc, !PT ;  /* 0x0000000100001812 */ /* 0x000fca00078efcff */
[----:B------:R3:W-:Y:S01]  /*17950*/  STL [R1+0x14], R0 ;  /* 0x0000140001007387 */ /* 0x0007e20000100800 */
[----:B------:R-:W-:Y:S05]  /*17960*/  @P0 BRA `(.L_x_505) ;  /* 0x0000000400a80947 */ /* 0x000fea0003800000 */
[----:B------:R-:W-:-:S03]  /*17970*/  UMOV UR4, 0xffffffff ;  /* 0xffffffff00047882 */ /* 0x000fc60000000000 */
[----:B------:R-:W-:Y:S05]  /*17980*/  BRA.DIV UR4, `(.L_x_506) ;  /* 0x0000004204bc7947 */ /* 0x000fea000b800000 */
[----:B------:R-:W-:-:S13]  /*17990*/  ELECT P6, URZ, PT ;  /* 0x00000000003f782f */ /* 0x000fda00038c0000 */
.L_x_612:
[----:B------:R-:W-:Y:S05]  /*179a0*/  @!P6 BRA `(.L_x_505) ;  /* 0x000000040098e947 */ /* 0x000fea0003800000 */
[----:B---3--:R-:W3:Y:S01]  /*179b0*/  LDL R0, [R1+0x24] ;  /* 0x0000240001007983 */ /* 0x008ee20000100800 */
[----:B------:R-:W-:-:S04]  /*179c0*/  ISETP.NE.U32.AND P0, PT, R2, RZ, PT ;  /* 0x000000ff0200720c */ /* 0x000fc80003f05070 */
[----:B------:R-:W-:Y:S01]  /*179d0*/  ISETP.NE.AND.EX P0, PT, R3, RZ, PT, P0 ;  /* 0x000000ff0300720c */ /* 0x000fe20003f05300 */
[----:B---3--:R-:W-:-:S12]  /*179e0*/  VIADD R0, R0, 0xffffffff ;  /* 0xffffffff00007836 */ /* 0x008fd80000000000 */
[----:B------:R-:W-:Y:S05]  /*179f0*/  @!P0 BRA `(.L_x_507) ;  /* 0x0000000000448947 */ /* 0x000fea0003800000 */
[----:B------:R-:W3:Y:S01]  /*17a00*/  LDC R7, c[0x0][0x43c] ;  /* 0x00010f00ff077b82 */ /* 0x000ee20000000800 */
[----:B------:R-:W-:Y:S01]  /*17a10*/  ULDC.64 UR4, c[0x0][0x428] ;  /* 0x00010a0000047ab9 */ /* 0x000fe20000000a00 */
[----:B---3--:R-:W-:-:S13]  /*17a20*/  ISETP.NE.AND P0, PT, R7, 0x1, PT ;  /* 0x000000010700780c */ /* 0x008fda0003f05270 */
[----:B------:R-:W0:Y:S02]  /*17a30*/  @P0 LDC.64 R4, c[0x0][0x440] ;  /* 0x00011000ff040b82 */ /* 0x000e240000000a00 */
[----:B0-----:R-:W-:-:S04]  /*17a40*/  @P0 IMAD.HI.U32 R6, R0, R4, RZ ;  /* 0x0000000400060227 */ /* 0x001fc800078e00ff */
[----:B------:R-:W-:Y:S01]  /*17a50*/  IMAD.MOV.U32 R4, RZ, RZ, R0 ;  /* 0x000000ffff047224 */ /* 0x000fe200078e0000 */
[----:B------:R-:W-:Y:S01]  /*17a60*/  @P0 SHF.R.U32.HI R4, RZ, R5, R6 ;  /* 0x00000005ff040219 */ /* 0x000fe20000011606 */
[----:B------:R-:W-:-:S03]  /*17a70*/  IMAD R6, R8, UR4, RZ ;  /* 0x0000000408067c24 */ /* 0x000fc6000f8e02ff */
[----:B------:R-:W-:Y:S01]  /*17a80*/  IADD3 R5, -R4, RZ, RZ ;  /* 0x000000ff04057210 */ /* 0x000fe20007ffe1ff */
[----:B------:R-:W-:-:S04]  /*17a90*/  IMAD R6, R26, UR5, R6 ;  /* 0x000000051a067c24 */ /* 0x000fc8000f8e0206 */
[----:B------:R-:W-:Y:S01]  /*17aa0*/  IMAD R0, R7, R5, R0 ;  /* 0x0000000507007224 */ /* 0x000fe200078e0200 */
[----:B------:R-:W-:-:S03]  /*17ab0*/  SHF.R.S32.HI R5, RZ, 0x1f, R4 ;  /* 0x0000001fff057819 */ /* 0x000fc60000011404 */
[----:B------:R-:W-:-:S04]  /*17ac0*/  IMAD.WIDE.U32 R4, R26, UR4, R4 ;  /* 0x000000041a047c25 */ /* 0x000fc8000f8e0004 */
[----:B------:R-:W-:Y:S01]  /*17ad0*/  IMAD.IADD R5, R5, 0x1, R6 ;  /* 0x0000000105057824 */ /* 0x000fe200078e0206 */
[----:B------:R-:W-:-:S04]  /*17ae0*/  LEA R2, P0, R4, R2, 0x2 ;  /* 0x0000000204027211 */ /* 0x000fc800078010ff */
[----:B------:R-:W-:-:S05]  /*17af0*/  LEA.HI.X R3, R4, R3, R5, 0x2, P0 ;  /* 0x0000000304037211 */ /* 0x000fca00000f1405 */
[----:B------:R3:W5:Y:S04]  /*17b00*/  LDG.E R17, desc[UR40][R2.64] ;  /* 0x0000002802117981 */ /* 0x000768000c1e1900 */
.L_x_507:
[----:B------:R-:W-:Y:S01]  /*17b10*/  IMAD R4, R19, 0x8, R18 ;  /* 0x0000000813047824 */ /* 0x000fe200078e0212 */
[----:B---3--:R-:W-:Y:S01]  /*17b20*/  SHF.L.U32 R3, R23, 0x1f, RZ ;  /* 0x0000001f17037819 */ /* 0x008fe200000006ff */
[----:B------:R-:W3:Y:S03]  /*17b30*/  S2R R2, SR_TID.X ;  /* 0x0000000000027919 */ /* 0x000ee60000002100 */
[----:B------:R-:W4:Y:S01]  /*17b40*/  SYNCS.PHASECHK.TRANS64.TRYWAIT P0, [R4+URZ+0x19c80], R3 ;  /* 0x019c8003040075a7 */ /* 0x000f22000800017f */
[----:B---3--:R-:W-:-:S04]  /*17b50*/  LOP3.LUT R2, R2, 0x7f, RZ, 0xc0, !PT ;  /* 0x0000007f02027812 */ /* 0x008fc800078ec0ff */
[----:B------:R-:W-:Y:S01]  /*17b60*/  ISETP.NE.AND P1, PT, R2, RZ, PT ;  /* 0x000000ff0200720c */ /* 0x000fe20003f25270 */
[----:B----4-:R-:W-:-:S12]  /*17b70*/  @!P0 BRA `(.L_x_508) ;  /* 0x0000004000608947 */ /* 0x010fd80003800000 */
.L_x_613:
[----:B------:R-:W-:Y:S05]  /*17b80*/  @P1 BRA `(.L_x_509) ;  /* 0x00000000001c1947 */ /* 0x000fea0003800000 */
[----:B------:R-:W4:Y:S02]  /*17b90*/  S2R R2, SR_TID.X ;  /* 0x0000000000027919 */ /* 0x000f240000002100 */
[----:B----4-:R-:W-:Y:S01]  /*17ba0*/  LOP3.LUT R5, R2, 0x1f, RZ, 0xc0, !PT ;  /* 0x0000001f02057812 */ /* 0x010fe200078ec0ff */
[----:B------:R-:W-:-:S03]  /*17bb0*/  IMAD.MOV.U32 R2, RZ, RZ, 0x3000 ;  /* 0x00003000ff027424 */ /* 0x000fc600078e00ff */
[----:B------:R-:W-:Y:S01]  /*17bc0*/  ISETP.NE.AND P0, PT, R5, RZ, PT ;  /* 0x000000ff0500720c */ /* 0x000fe20003f05270 */
[----:B------:R4:W-:-:S12]  /*17bd0*/  SYNCS.ARRIVE.TRANS64 RZ, [R4+URZ+0x19c70], R2 ;  /* 0x019c700204ff79a7 */ /* 0x0009d8000800003f */
[----:B----4-:R-:W-:Y:S05]  /*17be0*/  @!P0 BRA `(.L_x_509) ;  /* 0x0000000000048947 */ /* 0x010fea0003800000 */
[----:B------:R-:W-:Y:S01]  /*17bf0*/  BPT.TRAP 0x1 ;  /* 0x000000040000795c */ /* 0x000fe20000300000 */
.L_x_509:
[----:B------:R-:W4:Y:S01]  /*17c00*/  LDL R5, [R1+0x4] ;  /* 0x0000040001057983 */ /* 0x000f220000100800 */
[----:B------:R-:W-:Y:S01]  /*17c10*/  IMAD R2, R19, 0x3000, R18 ;  /* 0x0000300013027824 */ /* 0x000fe200078e0212 */
[----:B------:R-:W-:Y:S01]  /*17c20*/  R2UR UR9, R4 ;  /* 0x00000000040972ca */ /* 0x000fe200000e0000 */
[----:B------:R-:W-:Y:S01]  /*17c30*/  UIADD3 UR4, UP0, UR38, 0x470, URZ ;  /* 0x0000047026047890 */ /* 0x000fe2000ff1e03f */
[----:B------:R-:W-:Y:S01]  /*17c40*/  R2UR UR12, R16 ;  /* 0x00000000100c72ca */ /* 0x000fe200000e0000 */
[----:B------:R-:W-:Y:S01]  /*17c50*/  UMOV UR10, URZ ;  /* 0x0000003f000a7c82 */ /* 0x000fe20008000000 */
[----:B------:R-:W-:Y:S01]  /*17c60*/  R2UR UR15, R2 ;  /* 0x00000000020f72ca */ /* 0x000fe200000e0000 */
[----:B------:R-:W-:Y:S01]  /*17c70*/  UIADD3.X UR5, URZ, UR39, URZ, UP0, !UPT ;  /* 0x000000273f057290 */ /* 0x000fe200087fe43f */
[----:B-----5:R-:W-:Y:S01]  /*17c80*/  R2UR UR13, R17 ;  /* 0x00000000110d72ca */ /* 0x020fe200000e0000 */
[----:B------:R-:W-:Y:S01]  /*17c90*/  UMOV UR6, 0x0 ;  /* 0x0000000000067882 */ /* 0x000fe20000000000 */
[----:B------:R-:W-:Y:S01]  /*17ca0*/  UMOV UR7, 0x14f00000 ;  /* 0x14f0000000077882 */ /* 0x000fe20000000000 */
[----:B------:R-:W-:-:S04]  /*17cb0*/  UMOV UR16, 0x20 ;  /* 0x0000002000107882 */ /* 0x000fc80000000000 */
[----:B------:R-:W-:-:S04]  /*17cc0*/  UIADD3 UR9, UR9, 0x19c70, URZ ;  /* 0x00019c7009097890 */ /* 0x000fc8000fffe03f */
[----:B------:R-:W-:Y:S02]  /*17cd0*/  UIADD3 UR8, UR15, 0x9000, URZ ;  /* 0x000090000f087890 */ /* 0x000fe4000fffe03f */
[----:B------:R-:W-:Y:S02]  /*17ce0*/  UIADD3 UR14, UR15, 0xa000, URZ ;  /* 0x0000a0000f0e7890 */ /* 0x000fe4000fffe03f */
[----:B------:R-:W-:Y:S01]  /*17cf0*/  UIADD3 UR15, UR15, 0xb000, URZ ;  /* 0x0000b0000f0f7890 */ /* 0x000fe2000fffe03f */
[----:B----4-:R-:W-:-:S05]  /*17d00*/  IMAD R0, R0, 0x80, R5 ;  /* 0x0000008000007824 */ /* 0x010fca00078e0205 */
[----:B------:R-:W-:-:S13]  /*17d10*/  R2UR UR11, R0 ;  /* 0x00000000000b72ca */ /* 0x000fda00000e0000 */
[----:B------:R4:W-:Y:S02]  /*17d20*/  UTMALDG.4D [UR8], [UR4], desc[UR6] ;  /* 0x00000608040075b4 */ /* 0x0009e40008019000 */
[----:B----4-:R-:W-:Y:S01]  /*17d30*/  UMOV UR8, UR14 ;  /* 0x0000000e00087c82 */ /* 0x010fe20008000000 */
[----:B------:R-:W-:Y:S01]  /*17d40*/  UMOV UR10, UR16 ;  /* 0x00000010000a7c82 */ /* 0x000fe20008000000 */
[----:B------:R-:W-:Y:S01]  /*17d50*/  UMOV UR14, 0x40 ;  /* 0x00000040000e7882 */ /* 0x000fe20000000000 */
[----:B------:R4:W-:Y:S02]  /*17d60*/  UTMALDG.4D [UR8], [UR4], desc[UR6] ;  /* 0x00000608040075b4 */ /* 0x0009e40008019000 */
[----:B----4-:R-:W-:Y:S01]  /*17d70*/  UMOV UR8, UR15 ;  /* 0x0000000f00087c82 */ /* 0x010fe20008000000 */
[----:B------:R-:W-:Y:S02]  /*17d80*/  UMOV UR10, UR14 ;  /* 0x0000000e000a7c82 */ /* 0x000fe40008000000 */
[----:B------:R4:W-:Y:S01]  /*17d90*/  UTMALDG.4D [UR8], [UR4], desc[UR6] ;  /* 0x00000608040075b4 */ /* 0x0009e20008019000 */
[----:B------:R-:W0:Y:S02]  /*17da0*/  SYNCS.PHASECHK.TRANS64.TRYWAIT P0, [R4+URZ+0x19c40], R3 ;  /* 0x019c4003040075a7 */ /* 0x000e24000800017f */
[----:B0---4-:R-:W-:Y:S05]  /*17db0*/  @!P0 BRA `(.L_x_510) ;  /* 0x0000003c00e48947 */ /* 0x011fea0003800000 */
.L_x_614:
[----:B------:R-:W-:Y:S05]  /*17dc0*/  @P1 BRA `(.L_x_511) ;  /* 0x00000000001c1947 */ /* 0x000fea0003800000 */
[----:B------:R-:W4:Y:S01]  /*17dd0*/  S2R R5, SR_TID.X ;  /* 0x0000000000057919 */ /* 0x000f220000002100 */
[----:B0--3--:R-:W-:-:S04]  /*17de0*/  IMAD.MOV.U32 R3, RZ, RZ, 0x3000 ;  /* 0x00003000ff037424 */ /* 0x009fc800078e00ff */
[----:B------:R0:W-:Y:S01]  /*17df0*/  SYNCS.ARRIVE.TRANS64 RZ, [R4+URZ+0x19c30], R3 ;  /* 0x019c300304ff79a7 */ /* 0x0001e2000800003f */
[----:B----4-:R-:W-:-:S04]  /*17e00*/  LOP3.LUT R5, R5, 0x1f, RZ, 0xc0, !PT ;  /* 0x0000001f05057812 */ /* 0x010fc800078ec0ff */
[----:B------:R-:W-:-:S13]  /*17e10*/  ISETP.NE.AND P0, PT, R5, RZ, PT ;  /* 0x000000ff0500720c */ /* 0x000fda0003f05270 */
[----:B0-----:R-:W-:Y:S05]  /*17e20*/  @!P0 BRA `(.L_x_511) ;  /* 0x0000000000048947 */ /* 0x001fea0003800000 */
[----:B------:R-:W-:Y:S01]  /*17e30*/  BPT.TRAP 0x1 ;  /* 0x000000040000795c */ /* 0x000fe20000300000 */
.L_x_511:
[----:B0--3--:R-:W3:Y:S01]  /*17e40*/  LDL.LU R3, [R1+0x14] ;  /* 0x0000140001037983 */ /* 0x009ee20000300800 */
[----:B------:R-:W-:Y:S01]  /*17e50*/  R2UR UR15, R2 ;  /* 0x00000000020f72ca */ /* 0x000fe200000e0000 */
[----:B------:R-:W-:Y:S01]  /*17e60*/  UIADD3 UR4, UP0, UR38, 0x370, URZ ;  /* 0x0000037026047890 */ /* 0x000fe2000ff1e03f */
[----:B------:R-:W-:Y:S01]  /*17e70*/  R2UR UR9, R4 ;  /* 0x00000000040972ca */ /* 0x000fe200000e0000 */
[----:B------:R-:W-:Y:S01]  /*17e80*/  UMOV UR10, URZ ;  /* 0x0000003f000a7c82 */ /* 0x000fe20008000000 */
[----:B------:R-:W-:Y:S01]  /*17e90*/  R2UR UR11, R0 ;  /* 0x00000000000b72ca */ /* 0x000fe200000e0000 */
[----:B------:R-:W-:Y:S01]  /*17ea0*/  UIADD3.X UR5, URZ, UR39, URZ, UP0, !UPT ;  /* 0x000000273f057290 */ /* 0x000fe200087fe43f */
[----:B------:R-:W-:Y:S01]  /*17eb0*/  R2UR UR12, R16 ;  /* 0x00000000100c72ca */ /* 0x000fe200000e0000 */
[----:B------:R-:W-:Y:S01]  /*17ec0*/  UMOV UR6, 0x0 ;  /* 0x0000000000067882 */ /* 0x000fe20000000000 */
[----:B------:R-:W-:Y:S01]  /*17ed0*/  R2UR UR13, R17 ;  /* 0x00000000110d72ca */ /* 0x000fe200000e0000 */
[----:B------:R-:W-:Y:S01]  /*17ee0*/  UMOV UR7, 0x14f00000 ;  /* 0x14f0000000077882 */ /* 0x000fe20000000000 */
[----:B------:R-:W-:Y:S01]  /*17ef0*/  PLOP3.LUT P0, PT, PT, PT, PT, 0x80, 0x0 ;  /* 0x000000000000781c */ /* 0x000fe20003f0f070 */
[----:B------:R-:W-:-:S02]  /*17f00*/  UMOV UR16, 0x20 ;  /* 0x0000002000107882 */ /* 0x000fc40000000000 */
[----:B------:R-:W-:Y:S02]  /*17f10*/  UIADD3 UR8, UR15, 0x13800, URZ ;  /* 0x000138000f087890 */ /* 0x000fe4000fffe03f */
[----:B------:R-:W-:Y:S02]  /*17f20*/  UIADD3 UR9, UR9, 0x19c30, URZ ;  /* 0x00019c3009097890 */ /* 0x000fe4000fffe03f */
[----:B------:R-:W-:Y:S02]  /*17f30*/  UIADD3 UR14, UR15, 0x14800, URZ ;  /* 0x000148000f0e7890 */ /* 0x000fe4000fffe03f */
[----:B------:R-:W-:-:S05]  /*17f40*/  UIADD3 UR15, UR15, 0x15800, URZ ;  /* 0x000158000f0f7890 */ /* 0x000fca000fffe03f */
[----:B------:R0:W-:Y:S02]  /*17f50*/  UTMALDG.4D [UR8], [UR4], desc[UR6] ;  /* 0x00000608040075b4 */ /* 0x0001e40008019000 */
[----:B0-----:R-:W-:Y:S01]  /*17f60*/  UMOV UR8, UR14 ;  /* 0x0000000e00087c82 */ /* 0x001fe20008000000 */
[----:B------:R-:W-:Y:S01]  /*17f70*/  UMOV UR10, UR16 ;  /* 0x00000010000a7c82 */ /* 0x000fe20008000000 */
[----:B------:R-:W-:Y:S01]  /*17f80*/  UMOV UR14, 0x40 ;  /* 0x00000040000e7882 */ /* 0x000fe20000000000 */
[----:B------:R0:W-:Y:S02]  /*17f90*/  UTMALDG.4D [UR8], [UR4], desc[UR6] ;  /* 0x00000608040075b4 */ /* 0x0001e40008019000 */
[----:B0-----:R-:W-:Y:S01]  /*17fa0*/  UMOV UR8, UR15 ;  /* 0x0000000f00087c82 */ /* 0x001fe20008000000 */
[----:B------:R-:W-:Y:S02]  /*17fb0*/  UMOV UR10, UR14 ;  /* 0x0000000e000a7c82 */ /* 0x000fe40008000000 */
[----:B------:R4:W-:Y:S01]  /*17fc0*/  UTMALDG.4D [UR8], [UR4], desc[UR6] ;  /* 0x00000608040075b4 */ /* 0x0009e20008019000 */
[----:B---3--:R-:W-:-:S04]  /*17fd0*/  LOP3.LUT R3, R3, 0xfffffffe, RZ, 0xc0, !PT ;  /* 0xfffffffe03037812 */ /* 0x008fc800078ec0ff */
[----:B------:R-:W-:-:S05]  /*17fe0*/  @P0 LOP3.LUT R3, R3, 0x1, RZ, 0xfc, !PT ;  /* 0x0000000103030812 */ /* 0x000fca00078efcff */
[----:B------:R4:W-:Y:S01]  /*17ff0*/  STL [R1+0x14], R3 ;  /* 0x0000140301007387 */ /* 0x0009e20000100800 */
[----:B------:R-:W-:Y:S01]  /*18000*/  NOP ;  /* 0x0000000000007918 */ /* 0x000fe20000000000 */
.L_x_505:
[----:B------:R-:W5:Y:S04]  /*18010*/  LDL.LU R4, [R1+0x20] ;  /* 0x0000200001047983 */ /* 0x000f680000300800 */
[----:B0-----:R-:W2:Y:S04]  /*18020*/  LDL.LU R6, [R1+0x18] ;  /* 0x0000180001067983 */ /* 0x001ea80000300800 */
[----:B----4-:R-:W4:Y:S01]  /*18030*/  LDL.LU R3, [R1+0x34] ;  /* 0x0000340001037983 */ /* 0x010f220000300800 */
[----:B------:R-:W-:Y:S05]  /*18040*/  WARPSYNC.ALL ;  /* 0x0000000000007948 */ /* 0x000fea0003800000 */
[----:B------:R-:W-:Y:S01]  /*18050*/  ULDC.64 UR6, c[0x0][0xa00] ;  /* 0x0002800000067ab9 */ /* 0x000fe20000000a00 */
[----:B------:R-:W-:Y:S01]  /*18060*/  ULDC.64 UR4, c[0x0][0x298] ;  /* 0x0000a60000047ab9 */ /* 0x000fe20000000a00 */
[----:B---3--:R-:W-:Y:S01]  /*18070*/  VIADD R0, R18, 0xf000 ;  /* 0x0000f00012007836 */ /* 0x008fe20000000000 */
[----:B------:R-:W-:Y:S01]  /*18080*/  BAR.SYNC.DEFER_BLOCKING 0x8, 0x200 ;  /* 0x0208000000007b1d */ /* 0x000fe20000010000 */
[----:B------:R-:W-:-:S03]  /*18090*/  ISETP.NE.U32.AND P0, PT, RZ, UR6, PT ;  /* 0x00000006ff007c0c */ /* 0x000fc6000bf05070 */
[----:B------:R-:W-:Y:S02]  /*180a0*/  LOP3.LUT P1, RZ, R0, 0x9f, RZ, 0xc0, !PT ;  /* 0x0000009f00ff7812 */ /* 0x000fe4000782c0ff */
[----:B------:R-:W-:Y:S01]  /*180b0*/  ISETP.NE.AND.EX P0, PT, RZ, UR7, PT, P0 ;  /* 0x00000007ff007c0c */ /* 0x000fe2000bf05300 */
[----:B------:R-:W-:Y:S01]  /*180c0*/  BSSY B6, `(.L_x_512) ;  /* 0x000001d000067945 */ /* 0x000fe20003800000 */
[----:B-----5:R-:W-:Y:S02]  /*180d0*/  SHF.R.S32.HI R2, RZ, 0x1f, R4 ;  /* 0x0000001fff027819 */ /* 0x020fe40000011404 */
[----:B--2---:R-:W-:-:S03]  /*180e0*/  SEL R6, R6, RZ, !P0 ;  /* 0x000000ff06067207 */ /* 0x004fc60004000000 */
[----:B------:R-:W-:-:S04]  /*180f0*/  IMAD R2, R2, UR4, RZ ;  /* 0x0000000402027c24 */ /* 0x000fc8000f8e02ff */
[C---:B------:R-:W-:Y:S01]  /*18100*/  IMAD R0, R4.reuse, UR5, R2 ;  /* 0x0000000504007c24 */ /* 0x040fe2000f8e0202 */
[----:B----4-:R-:W-:Y:S01]  /*18110*/  SEL R2, R3, RZ, !P0 ;  /* 0x000000ff03027207 */ /* 0x010fe20004000000 */
[----:B------:R-:W-:-:S04]  /*18120*/  IMAD.WIDE.U32 R4, R4, UR4, RZ ;  /* 0x0000000404047c25 */ /* 0x000fc8000f8e00ff */
[----:B------:R-:W-:Y:S01]  /*18130*/  IMAD.IADD R0, R5, 0x1, R0 ;  /* 0x0000000105007824 */ /* 0x000fe200078e0200 */
[----:B------:R0:W-:Y:S04]  /*18140*/  STL.64 [R1+0x28], R4 ;  /* 0x0000280401007387 */ /* 0x0001e80000100a00 */
[----:B------:R0:W-:Y:S04]  /*18150*/  STL [R1+0x18], R6 ;  /* 0x0000180601007387 */ /* 0x0001e80000100800 */
[----:B------:R0:W-:Y:S04]  /*18160*/  STL [R1+0x34], R2 ;  /* 0x0000340201007387 */ /* 0x0001e80000100800 */
[----:B------:R0:W-:Y:S01]  /*18170*/  STL [R1+0x20], R0 ;  /* 0x0000200001007387 */ /* 0x0001e20000100800 */
[----:B------:R-:W-:Y:S05]  /*18180*/  @!P1 BRA `(.L_x_513) ;  /* 0x0000000000409947 */ /* 0x000fea0003800000 */
[----:B0-----:R-:W-:Y:S01]  /*18190*/  MOV R2, 0x0 ;  /* 0x0000000000027802 */ /* 0x001fe20000000f00 */
        /* <DEDUP_REMOVED lines=9> */
[----:B-1----:R-:W-:Y:S02]  /*18230*/  IMAD.U32 R11, RZ, RZ, UR9 ;  /* 0x00000009ff0b7e24 */ /* 0x002fe4000f8e00ff */
[----:B------:R-:W-:Y:S02]  /*18240*/  IMAD.MOV.U32 R8, RZ, RZ, 0x70 ;  /* 0x00000070ff087424 */ /* 0x000fe400078e00ff */
[----:B------:R-:W-:Y:S02]  /*18250*/  IMAD.MOV.U32 R12, RZ, RZ, 0x1 ;  /* 0x00000001ff0c7424 */ /* 0x000fe400078e00ff */
[----:B------:R-:W-:-:S07]  /*18260*/  IMAD.MOV.U32 R13, RZ, RZ, RZ ;  /* 0x000000ffff0d7224 */ /* 0x000fce00078e00ff */
[----:B------:R-:W-:-:S07]  /*18270*/  LEPC R20, `(.L_x_513) ;  /* 0x000000001014794e */ /* 0x000fce0000000000 */
[----:B0-----:R-:W-:Y:S05]  /*18280*/  CALL.ABS.NOINC R2 ;  /* 0x0000000002007343 */ /* 0x001fea0003c00000 */
.L_x_513:
[----:B------:R-:W-:Y:S05]  /*18290*/  BSYNC B6 ;  /* 0x0000000000067941 */ /* 0x000fea0003800000 */
.L_x_512:
[----:B------:R-:W2:Y:S01]  /*182a0*/  LDL.LU R20, [R1+0x20] ;  /* 0x0000200001147983 */ /* 0x000ea20000300800 */
[----:B------:R-:W3:Y:S01]  /*182b0*/  LDC R9, c[0x0][0x448] ;  /* 0x00011200ff097b82 */ /* 0x000ee20000000800 */
[----:B------:R-:W-:Y:S01]  /*182c0*/  ULDC.64 UR6, c[0x0][0x2e0] ;  /* 0x0000b80000067ab9 */ /* 0x000fe20000000a00 */
[----:B------:R-:W-:Y:S01]  /*182d0*/  ULDC.64 UR4, c[0x0][0x2d8] ;  /* 0x0000b60000047ab9 */ /* 0x000fe20000000a00 */
[----:B0-----:R-:W2:Y:S01]  /*182e0*/  LDL.LU.64 R2, [R1+0x28] ;  /* 0x0000280001027983 */ /* 0x001ea20000300a00 */
[----:B------:R-:W-:-:S03]  /*182f0*/  ULDC.64 UR8, c[0x0][0x280] ;  /* 0x0000a00000087ab9 */ /* 0x000fc60000000a00 */
[----:B------:R-:W4:Y:S04]  /*18300*/  LDL.LU R21, [R1+0x34] ;  /* 0x0000340001157983 */ /* 0x000f280000300800 */
[----:B------:R-:W4:Y:S01]  /*18310*/  LDL.LU R4, [R1+0x18] ;  /* 0x0000180001047983 */ /* 0x000f220000300800 */
[----:B---3--:R-:W-:-:S13]  /*18320*/  ISETP.NE.AND P0, PT, R9, 0x1, PT ;  /* 0x000000010900780c */ /* 0x008fda0003f05270 */
[----:B------:R-:W0:Y:S08]  /*18330*/  @P0 LDC R5, c[0x0][0x44c] ;  /* 0x00011300ff050b82 */ /* 0x000e300000000800 */
[----:B------:R-:W3:Y:S08]  /*18340*/  @P0 LDC R6, c[0x0][0x450] ;  /* 0x00011400ff060b82 */ /* 0x000ef00000000800 */
[----:B------:R-:W1:Y:S01]  /*18350*/  @P0 LDC R8, c[0x0][0x450] ;  /* 0x00011400ff080b82 */ /* 0x000e620000000800 */
[----:B--2---:R-:W-:-:S02]  /*18360*/  IMAD.MOV.U32 R3, RZ, RZ, R20 ;  /* 0x000000ffff037224 */ /* 0x004fc400078e0014 */
[----:B------:R-:W2:Y:S01]  /*18370*/  S2R R20, SR_TID.X ;  /* 0x0000000000147919 */ /* 0x000ea20000002100 */
[----:B----4-:R-:W-:Y:S02]  /*18380*/  IMAD R0, R21, UR6, RZ ;  /* 0x0000000615007c24 */ /* 0x010fe4000f8e02ff */
[----:B------:R-:W-:-:S04]  /*18390*/  IMAD.WIDE.U32 R2, R16, UR4, R2 ;  /* 0x0000000410027c25 */ /* 0x000fc8000f8e0002 */
[----:B------:R-:W-:Y:S01]  /*183a0*/  IMAD R3, R16, UR5, R3 ;  /* 0x0000000510037c24 */ /* 0x000fe2000f8e0203 */
[----:B------:R-:W-:Y:S01]  /*183b0*/  ULDC.64 UR4, c[0x0][0x2d0] ;  /* 0x0000b40000047ab9 */ /* 0x000fe20000000a00 */
[C---:B------:R-:W-:Y:S02]  /*183c0*/  IMAD R0, R4.reuse, UR7, R0 ;  /* 0x0000000704007c24 */ /* 0x040fe4000f8e0200 */
[----:B------:R-:W-:Y:S01]  /*183d0*/  IMAD.WIDE.U32 R2, R4, UR6, R2 ;  /* 0x0000000604027c25 */ /* 0x000fe2000f8e0002 */
[----:B------:R-:W-:-:S03]  /*183e0*/  ULDC.64 UR6, c[0x0][0x2c8] ;  /* 0x0000b20000067ab9 */ /* 0x000fc60000000a00 */
[----:B------:R-:W-:Y:S01]  /*183f0*/  IMAD.IADD R3, R3, 0x1, R0 ;  /* 0x0000000103037824 */ /* 0x000fe200078e0200 */
[C---:B--2---:R-:W-:Y:S01]  /*18400*/  LOP3.LUT R21, R20.reuse, 0x7f, RZ, 0xc0, !PT ;  /* 0x0000007f14157812 */ /* 0x044fe200078ec0ff */
[----:B------:R-:W-:-:S03]  /*18410*/  IMAD.SHL.U32 R20, R20, 0x40, RZ ;  /* 0x0000004014147824 */ /* 0x000fc600078e00ff */
[----:B------:R-:W-:-:S04]  /*18420*/  SHF.R.U32.HI R21, RZ, 0x1, R21 ;  /* 0x00000001ff157819 */ /* 0x000fc80000011615 */
[----:B------:R-:W-:Y:S02]  /*18430*/  LOP3.LUT R20, R21, 0x40, R20, 0xf8, !PT ;  /* 0x0000004015147812 */ /* 0x000fe400078ef814 */
[----:B------:R2:W5:Y:S03]  /*18440*/  LDL R21, [R1+0x3c] ;  /* 0x00003c0001157983 */ /* 0x0005660000100800 */
[----:B------:R-:W-:-:S04]  /*18450*/  IMAD R0, R25, 0xc0, R20 ;  /* 0x000000c019007824 */ /* 0x000fc800078e0214 */
[----:B0-----:R-:W-:Y:S01]  /*18460*/  @P0 IMAD.HI.U32 R5, R0, R5, RZ ;  /* 0x0000000500050227 */ /* 0x001fe200078e00ff */
[----:B------:R-:W-:-:S04]  /*18470*/  MOV R4, R0 ;  /* 0x0000000000047202 */ /* 0x000fc80000000f00 */
[----:B---3--:R-:W-:-:S04]  /*18480*/  @P0 SHF.R.U32.HI R4, RZ, R6, R5 ;  /* 0x00000006ff040219 */ /* 0x008fc80000011605 */
[--C-:B------:R-:W-:Y:S01]  /*18490*/  SHF.R.S32.HI R5, RZ, 0x1f, R4.reuse ;  /* 0x0000001fff057819 */ /* 0x100fe20000011404 */
[----:B------:R-:W-:-:S04]  /*184a0*/  IMAD.MOV R6, RZ, RZ, -R4 ;  /* 0x000000ffff067224 */ /* 0x000fc800078e0a04 */
[----:B------:R-:W-:Y:S02]  /*184b0*/  IMAD R5, R5, UR4, RZ ;  /* 0x0000000405057c24 */ /* 0x000fe4000f8e02ff */
[----:B------:R-:W-:Y:S02]  /*184c0*/  IMAD R6, R9, R6, R0 ;  /* 0x0000000609067224 */ /* 0x000fe400078e0200 */
[C---:B------:R-:W-:Y:S02]  /*184d0*/  IMAD R7, R4.reuse, UR5, R5 ;  /* 0x0000000504077c24 */ /* 0x040fe4000f8e0205 */
[----:B------:R-:W-:-:S04]  /*184e0*/  IMAD.WIDE.U32 R4, R4, UR4, R2 ;  /* 0x0000000404047c25 */ /* 0x000fc8000f8e0002 */
[----:B------:R-:W-:Y:S01]  /*184f0*/  IMAD.IADD R5, R5, 0x1, R7 ;  /* 0x0000000105057824 */ /* 0x000fe200078e0207 */
[----:B------:R-:W-:Y:S01]  /*18500*/  SHF.R.S32.HI R7, RZ, 0x1f, R6 ;  /* 0x0000001fff077819 */ /* 0x000fe20000011406 */
[----:B------:R-:W-:-:S04]  /*18510*/  IMAD.WIDE.U32 R4, R6, UR6, R4 ;  /* 0x0000000606047c25 */ /* 0x000fc8000f8e0004 */
[----:B------:R-:W-:-:S04]  /*18520*/  IMAD R7, R7, UR6, RZ ;  /* 0x0000000607077c24 */ /* 0x000fc8000f8e02ff */
[----:B------:R-:W-:Y:S01]  /*18530*/  IMAD R7, R6, UR7, R7 ;  /* 0x0000000706077c24 */ /* 0x000fe2000f8e0207 */
[----:B------:R-:W-:-:S04]  /*18540*/  IADD3 R6, P1, R4, UR8, RZ ;  /* 0x0000000804067c10 */ /* 0x000fc8000ff3e0ff */
[----:B------:R-:W-:Y:S02]  /*18550*/  IADD3.X R4, R5, UR9, R7, P1, !PT ;  /* 0x0000000905047c10 */ /* 0x000fe40008ffe407 */
[----:B------:R-:W0:Y:S01]  /*18560*/  @P0 LDC R7, c[0x0][0x44c] ;  /* 0x00011300ff070b82 */ /* 0x000e220000000800 */
[----:B------:R-:W-:-:S04]  /*18570*/  VIADD R0, R0, 0x80 ;  /* 0x0000008000007836 */ /* 0x000fc80000000000 */
[----:B------:R-:W-:Y:S02]  /*18580*/  IMAD.MOV.U32 R5, RZ, RZ, R0 ;  /* 0x000000ffff057224 */ /* 0x000fe400078e0000 */
[----:B0-----:R-:W-:-:S05]  /*18590*/  @P0 IMAD.HI.U32 R7, R0, R7, RZ ;  /* 0x0000000700070227 */ /* 0x001fca00078e00ff */
[----:B-1----:R-:W-:Y:S02]  /*185a0*/  @P0 SHF.R.U32.HI R5, RZ, R8, R7 ;  /* 0x00000008ff050219 */ /* 0x002fe40000011607 */
[----:B------:R2:W5:Y:S01]  /*185b0*/  LDL R8, [R1+0x1c] ;  /* 0x00001c0001087983 */ /* 0x0005620000100800 */
[----:B------:R-:W0:Y:S01]  /*185c0*/  S2R R11, SR_TID.X ;  /* 0x00000000000b7919 */ /* 0x000e220000002100 */
[----:B------:R-:W1:Y:S01]  /*185d0*/  S2R R20, SR_TID.X ;  /* 0x0000000000147919 */ /* 0x000e620000002100 */
[----:B------:R-:W-:-:S04]  /*185e0*/  IMAD.MOV R7, RZ, RZ, -R5 ;  /* 0x000000ffff077224 */ /* 0x000fc800078e0a05 */
[----:B------:R-:W-:Y:S01]  /*185f0*/  IMAD R0, R9, R7, R0 ;  /* 0x0000000709007224 */ /* 0x000fe200078e0200 */
[----:B------:R-:W-:Y:S01]  /*18600*/  SHF.R.S32.HI R7, RZ, 0x1f, R5 ;  /* 0x0000001fff077819 */ /* 0x000fe20000011405 */
[----:B------:R-:W-:-:S04]  /*18610*/  IMAD.WIDE.U32 R2, R5, UR4, R2 ;  /* 0x0000000405027c25 */ /* 0x000fc8000f8e0002 */
[----:B------:R-:W-:Y:S01]  /*18620*/  IMAD R7, R7, UR4, RZ ;  /* 0x0000000407077c24 */ /* 0x000fe2000f8e02ff */
[----:B------:R-:W-:-:S03]  /*18630*/  ULDC UR4, c[0x0][0x2b8] ;  /* 0x0000ae0000047ab9 */ /* 0x000fc60000000800 */
[----:B------:R-:W-:Y:S01]  /*18640*/  IMAD R7, R5, UR5, R7 ;  /* 0x0000000505077c24 */ /* 0x000fe2000f8e0207 */
[----:B------:R-:W-:-:S03]  /*18650*/  SHF.R.S32.HI R5, RZ, 0x1f, R0 ;  /* 0x0000001fff057819 */ /* 0x000fc60000011400 */
[----:B------:R-:W-:Y:S02]  /*18660*/  IMAD.IADD R3, R3, 0x1, R7 ;  /* 0x0000000103037824 */ /* 0x000fe400078e0207 */
[----:B0-----:R-:W-:Y:S02]  /*18670*/  IMAD.SHL.U32 R11, R11, 0x10, RZ ;  /* 0x000000100b0b7824 */ /* 0x001fe400078e00ff */
[----:B-1----:R-:W-:-:S03]  /*18680*/  IMAD.SHL.U32 R10, R20, 0x10, RZ ;  /* 0x00000010140a7824 */ /* 0x002fc600078e00ff */
[----:B------:R-:W-:Y:S01]  /*18690*/  LOP3.LUT R11, R11, 0x10, RZ, 0xc0, !PT ;  /* 0x000000100b0b7812 */ /* 0x000fe200078ec0ff */
[----:B------:R-:W-:Y:S02]  /*186a0*/  IMAD R5, R5, UR6, RZ ;  /* 0x0000000605057c24 */ /* 0x000fe4000f8e02ff */
[----:B------:R-:W-:Y:S01]  /*186b0*/  IMAD.WIDE.U32 R2, R0, UR6, R2 ;  /* 0x0000000600027c25 */ /* 0x000fe2000f8e0002 */
[C---:B------:R-:W-:Y:S02]  /*186c0*/  LOP3.LUT R12, R11.reuse, 0x20, RZ, 0xfc, !PT ;  /* 0x000000200b0c7812 */ /* 0x040fe400078efcff */
[----:B------:R-:W-:Y:S02]  /*186d0*/  LOP3.LUT R10, R10, 0x10, RZ, 0xc0, !PT ;  /* 0x000000100a0a7812 */ /* 0x000fe400078ec0ff */
[----:B------:R-:W-:Y:S01]  /*186e0*/  LOP3.LUT R11, R11, 0x40, RZ, 0xfc, !PT ;  /* 0x000000400b0b7812 */ /* 0x000fe200078efcff */
[----:B------:R-:W-:Y:S01]  /*186f0*/  IMAD R5, R0, UR7, R5 ;  /* 0x0000000700057c24 */ /* 0x000fe2000f8e0205 */
[----:B------:R-:W-:-:S02]  /*18700*/  IADD3 R7, P3, R2, UR8, RZ ;  /* 0x0000000802077c10 */ /* 0x000fc4000ff7e0ff */
[----:B------:R-:W-:Y:S02]  /*18710*/  ISETP.GE.AND P2, PT, R10, UR4, PT ;  /* 0x000000040a007c0c */ /* 0x000fe4000bf46270 */
[----:B------:R-:W-:Y:S02]  /*18720*/  ISETP.GE.AND P1, PT, R12, UR4, PT ;  /* 0x000000040c007c0c */ /* 0x000fe4000bf26270 */
[----:B------:R-:W-:Y:S01]  /*18730*/  ISETP.GE.AND P0, PT, R11, UR4, PT ;  /* 0x000000040b007c0c */ /* 0x000fe2000bf06270 */
[----:B------:R-:W-:Y:S01]  /*18740*/  UMOV UR4, 0xffffffff ;  /* 0xffffffff00047882 */ /* 0x000fe20000000000 */
[----:B------:R-:W-:Y:S02]  /*18750*/  LOP3.LUT R20, R20, 0x7f, RZ, 0xc0, !PT ;  /* 0x0000007f14147812 */ /* 0x000fe400078ec0ff */
[----:B------:R-:W-:Y:S02]  /*18760*/  IADD3.X R5, R3, UR9, R5, P3, !PT ;  /* 0x0000000903057c10 */ /* 0x000fe40009ffe405 */
[----:B------:R-:W-:Y:S01]  /*18770*/  SHF.R.U32.HI R20, RZ, 0x1, R20 ;  /* 0x00000001ff147819 */ /* 0x000fe20000011614 */
[----:B--2---:R-:W-:Y:S06]  /*18780*/  BRA.DIV UR4, `(.L_x_514) ;  /* 0x0000003604847947 */ /* 0x004fec000b800000 */
[----:B------:R-:W0:Y:S01]  /*18790*/  SHFL.IDX PT, R3, R6, RZ, 0x1e1f ;  /* 0x001e1fff06037589 */ /* 0x000e2200000e0000 */
[----:B-----5:R-:W-:Y:S02]  /*187a0*/  IMAD R0, R21, R9, RZ ;  /* 0x0000000915007224 */ /* 0x020fe400078e02ff */
[----:B------:R-:W-:Y:S01]  /*187b0*/  IMAD R25, R25, 0xc0, R20 ;  /* 0x000000c019197824 */ /* 0x000fe200078e0214 */
[----:B------:R-:W1:Y:S04]  /*187c0*/  SHFL.IDX PT, R2, R4, RZ, 0x1e1f ;  /* 0x001e1fff04027589 */ /* 0x000e6800000e0000 */
[----:B------:R-:W-:Y:S01]  /*187d0*/  ISETP.GE.AND P4, PT, R25, R0, PT ;  /* 0x000000001900720c */ /* 0x000fe20003f86270 */
[----:B------:R-:W2:Y:S04]  /*187e0*/  SHFL.IDX PT, R6, R6, 0x1, 0x1e1f ;  /* 0x003e1f0006067f89 */ /* 0x000ea800000e0000 */
[----:B------:R-:W3:Y:S08]  /*187f0*/  SHFL.IDX PT, R4, R4, 0x1, 0x1e1f ;  /* 0x003e1f0004047f89 */ /* 0x000ef000000e0000 */
[----:B0-----:R-:W-:-:S05]  /*18800*/  @!P4 IADD3 R3, P3, R10, R3, RZ ;  /* 0x000000030a03c210 */ /* 0x001fca0007f7e0ff */
[----:B-1----:R-:W-:-:S05]  /*18810*/  @!P4 IMAD.X R2, RZ, RZ, R2, P3 ;  /* 0x000000ffff02c224 */ /* 0x002fca00018e0602 */
[----:B------:R-:W-:-:S04]  /*18820*/  @!P4 LOP3.LUT R3, R3, R2, RZ, 0x3c, !PT ;  /* 0x000000020303c212 */ /* 0x000fc800078e3cff */
[----:B------:R-:W-:-:S04]  /*18830*/  @!P4 LOP3.LUT R2, R3, R2, RZ, 0x3c, !PT ;  /* 0x000000020302c212 */ /* 0x000fc800078e3cff */
[----:B------:R-:W-:-:S05]  /*18840*/  @!P4 LOP3.LUT R3, R3, R2, RZ, 0x3c, !PT ;  /* 0x000000020303c212 */ /* 0x000fca00078e3cff */
[----:B------:R-:W-:Y:S04]  /*18850*/  @!P4 LDGSTS.E.BYPASS.LTC128B.128 [R8+0xf000], desc[UR40][R2.64], !P2 ;  /* 0x0f0000000208cfae */ /* 0x000fe8000d101d68 */
[----:B------:R-:W-:Y:S04]  /*18860*/  @!P4 LDGSTS.E.BYPASS.LTC128B.128 [R8+0x10800], desc[UR40][R2.64+0x20], !P1 ;  /* 0x108000200208cfae */ /* 0x000fe8000c901d68 */
[----:B------:R0:W-:Y:S02]  /*18870*/  @!P4 LDGSTS.E.BYPASS.LTC128B.128 [R8+0x12000], desc[UR40][R2.64+0x40], !P0 ;  /* 0x120000400208cfae */ /* 0x0001e4000c101d68 */
[----:B0-----:R-:W-:-:S05]  /*18880*/  VIADD R2, R25, 0x40 ;  /* 0x0000004019027836 */ /* 0x001fca0000000000 */
[----:B------:R-:W-:-:S13]  /*18890*/  ISETP.GE.AND P4, PT, R2, R0, PT ;  /* 0x000000000200720c */ /* 0x000fda0003f86270 */
[----:B--2---:R-:W-:-:S05]  /*188a0*/  @!P4 IADD3 R2, P3, R10, R6, RZ ;  /* 0x000000060a02c210 */ /* 0x004fca0007f7e0ff */
[----:B---3--:R-:W-:-:S05]  /*188b0*/  @!P4 IMAD.X R3, RZ, RZ, R4, P3 ;  /* 0x000000ffff03c224 */ /* 0x008fca00018e0604 */
[----:B------:R-:W-:Y:S04]  /*188c0*/  @!P4 LDGSTS.E.BYPASS.LTC128B.128 [R8+0xf800], desc[UR40][R2.64], !P2 ;  /* 0x0f8000000208cfae */ /* 0x000fe8000d101d68 */
[----:B------:R-:W-:Y:S04]  /*188d0*/  @!P4 LDGSTS.E.BYPASS.LTC128B.128 [R8+0x11000], desc[UR40][R2.64+0x20], !P1 ;  /* 0x110000200208cfae */ /* 0x000fe8000c901d68 */
[----:B------:R0:W-:Y:S04]  /*188e0*/  @!P4 LDGSTS.E.BYPASS.LTC128B.128 [R8+0x12800], desc[UR40][R2.64+0x40], !P0 ;  /* 0x128000400208cfae */ /* 0x0001e8000c101d68 */
[----:B0-----:R0:W1:Y:S04]  /*188f0*/  SHFL.IDX PT, R3, R5, RZ, 0x1e1f ;  /* 0x001e1fff05037589 */ /* 0x00106800000e0000 */
[----:B------:R0:W2:Y:S02]  /*18900*/  SHFL.IDX PT, R2, R7, RZ, 0x1e1f ;  /* 0x001e1fff07027589 */ /* 0x0000a400000e0000 */
.L_x_621:
[----:B------:R-:W-:Y:S01]  /*18910*/  VIADD R25, R25, 0x80 ;  /* 0x0000008019197836 */ /* 0x000fe20000000000 */
[----:B------:R-:W-:Y:S04]  /*18920*/  BSSY B0, `(.L_x_515) ;  /* 0x000000b000007945 */ /* 0x000fe80003800000 */
[----:B------:R-:W-:-:S13]  /*18930*/  ISETP.GE.AND P3, PT, R25, R0, PT ;  /* 0x000000001900720c */ /* 0x000fda0003f66270 */
[----:B------:R-:W-:Y:S05]  /*18940*/  @P3 BRA `(.L_x_516) ;  /* 0x0000000000203947 */ /* 0x000fea0003800000 */
[----:B--2---:R-:W-:-:S05]  /*18950*/  IADD3 R2, P3, R10, R2, RZ ;  /* 0x000000020a027210 */ /* 0x004fca0007f7e0ff */
[----:B-1----:R-:W-:-:S05]  /*18960*/  IMAD.X R3, RZ, RZ, R3, P3 ;  /* 0x000000ffff037224 */ /* 0x002fca00018e0603 */
[----:B------:R-:W-:Y:S01]  /*18970*/  @!PT LDS RZ, [RZ] ;  /* 0x00000000fffff984 */ /* 0x000fe20000000800 */
[----:B------:R-:W-:Y:S01]  /*18980*/  @!PT LDS RZ, [RZ] ;  /* 0x00000000fffff984 */ /* 0x000fe20000000800 */
[----:B------:R-:W-:Y:S01]  /*18990*/  @!PT LDS RZ, [RZ] ;  /* 0x00000000fffff984 */ /* 0x000fe20000000800 */
[----:B------:R3:W-:Y:S04]  /*189a0*/  LDGSTS.E.BYPASS.LTC128B.128 [R8+0x10000], desc[UR40][R2.64], !P2 ;  /* 0x1000000002087fae */ /* 0x0007e8000d101d68 */
[----:B------:R3:W-:Y:S04]  /*189b0*/  LDGSTS.E.BYPASS.LTC128B.128 [R8+0x11800], desc[UR40][R2.64+0x20], !P1 ;  /* 0x1180002002087fae */ /* 0x0007e8000c901d68 */
[----:B------:R3:W-:Y:S02]  /*189c0*/  LDGSTS.E.BYPASS.LTC128B.128 [R8+0x13000], desc[UR40][R2.64+0x40], !P0 ;  /* 0x1300004002087fae */ /* 0x0007e4000c101d68 */
.L_x_516:
[----:B------:R-:W-:Y:S05]  /*189d0*/  BSYNC B0 ;  /* 0x0000000000007941 */ /* 0x000fea0003800000 */
.L_x_515:
[----:B------:R-:W-:Y:S01]  /*189e0*/  NOP ;  /* 0x0000000000007918 */ /* 0x000fe20000000000 */
[----:B------:R-:W-:-:S13]  /*189f0*/  PLOP3.LUT P0, PT, PT, PT, PT, 0x80, 0x0 ;  /* 0x000000000000781c */ /* 0x000fda0003f0f070 */
.L_x_517:
[----:B------:R-:W-:Y:S02]  /*18a00*/  PLOP3.LUT P1, PT, P1, P0, PT, 0xa2, 0x0 ;  /* 0x000000000000781c */ /* 0x000fe40000f21472 */
[----:B------:R-:W-:-:S08]  /*18a10*/  @P0 R2UR P1, UR4, R18 ;  /* 0x00000000120402ca */ /* 0x000fd00000020000 */
[----:B------:R-:W-:-:S05]  /*18a20*/  @P0 PLOP3.LUT P0, PT, P1, PT, PT, 0x80, 0x0 ;  /* 0x000000000000081c */ /* 0x000fca0000f0f070 */
[----:B------:R-:W-:Y:S01]  /*18a30*/  @!P1 SYNCS.ARRIVE.TRANS64.RED.A0T1 RZ, [UR4+0x19c00], RZ ;  /* 0x019c00ffffff99a7 */ /* 0x000fe20008200404 */
[----:B------:R-:W-:Y:S07]  /*18a40*/  @!P1 ARRIVES.LDGSTSBAR.64.TRANSCNT [UR4+0x19c00] ;  /* 0x019c0000ff0099b0 */ /* 0x000fee0008000a84 */
[----:B------:R-:W-:Y:S05]  /*18a50*/  @P0 BRA.U.ANY `(.L_x_517) ;  /* 0xfffffffd00e80947 */ /* 0x000fea000393ffff */
[----:B--23--:R-:W2:Y:S02]  /*18a60*/  LDL.LU R2, [R1+0x44] ;  /* 0x0000440001027983 */ /* 0x00cea40000300800 */
[----:B--2---:R-:W-:-:S05]  /*18a70*/  VIADD R2, R2, 0x1 ;  /* 0x0000000102027836 */ /* 0x004fca0000000000 */
[----:B------:R2:W-:Y:S01]  /*18a80*/  STL [R1+0x44], R2 ;  /* 0x0000440201007387 */ /* 0x0005e20000100800 */
[----:B------:R-:W-:-:S04]  /*18a90*/  LEA.HI R0, R2, R2, RZ, 0x1 ;  /* 0x0000000202007211 */ /* 0x000fc800078f08ff */
[----:B------:R-:W-:-:S05]  /*18aa0*/  LOP3.LUT R0, R0, 0xfffffffe, RZ, 0xc0, !PT ;  /* 0xfffffffe00007812 */ /* 0x000fca00078ec0ff */
[----:B------:R-:W-:-:S05]  /*18ab0*/  IMAD.IADD R0, R2, 0x1, -R0 ;  /* 0x0000000102007824 */ /* 0x000fca00078e0a00 */
[----:B------:R-:W-:Y:S01]  /*18ac0*/  SHF.L.U32 R0, R0, 0x1f, RZ ;  /* 0x0000001f00007819 */ /* 0x000fe200000006ff */
[----:B------:R-:W-:Y:S01]  /*18ad0*/  NOP ;  /* 0x0000000000007918 */ /* 0x000fe20000000000 */
[----:B------:R2:W-:Y:S01]  /*18ae0*/  SYNCS.ARRIVE.TRANS64.A1T0 RZ, [R18+URZ+0x19c00], RZ ;  /* 0x019c00ff12ff79a7 */ /* 0x0005e2000810003f */
[----:B------:R-:W-:Y:S01]  /*18af0*/  BSSY B0, `(.L_x_518) ;  /* 0x0000003000007945 */ /* 0x000fe20003800000 */
[----:B------:R-:W3:Y:S03]  /*18b00*/  SYNCS.PHASECHK.TRANS64.TRYWAIT P0, [R18+URZ+0x19c20], R0 ;  /* 0x019c2000120075a7 */ /* 0x000ee6000800017f */
[----:B--23--:R-:W-:Y:S05]  /*18b10*/  @!P0 BRA `(.L_x_519) ;  /* 0x0000003400908947 */ /* 0x00cfea0003800000 */
.L_x_622:
[----:B------:R-:W-:Y:S05]  /*18b20*/  BSYNC B0 ;  /* 0x0000000000007941 */ /* 0x000fea0003800000 */
.L_x_518:
[----:B------:R-:W3:Y:S02]  /*18b30*/  LDL.LU R2, [R1+0x24] ;  /* 0x0000240001027983 */ /* 0x000ee40000300800 */
[----:B---3--:R-:W-:-:S05]  /*18b40*/  VIADD R2, R2, 0xfffffffe ;  /* 0xfffffffe02027836 */ /* 0x008fca0000000000 */
[----:B------:R-:W-:-:S13]  /*18b50*/  ISETP.GE.AND P0, PT, R2, R29, PT ;  /* 0x0000001d0200720c */ /* 0x000fda0003f06270 */
[----:B------:R-:W-:Y:S05]  /*18b60*/  @!P0 BRA `(.L_x_520) ;  /* 0x0000001000088947 */ /* 0x000fea0003800000 */
[----:B--2---:R-:W-:Y:S02]  /*18b70*/  IMAD.MOV.U32 R0, RZ, RZ, R19 ;  /* 0x000000ffff007224 */ /* 0x004fe400078e0013 */
[----:B------:R-:W-:-:S07]  /*18b80*/  IMAD.MOV.U32 R8, RZ, RZ, R23 ;  /* 0x000000ffff087224 */ /* 0x000fce00078e0017 */
.L_x_544:
[----:B-1----:R-:W2:Y:S01]  /*18b90*/  LDL R3, [R1+0x14] ;  /* 0x0000140001037983 */ /* 0x002ea20000100800 */
[----:B------:R-:W-:Y:S01]  /*18ba0*/  VIADD R19, R0, 0x1 ;  /* 0x0000000100137836 */ /* 0x000fe20000000000 */
[----:B------:R-:W-:Y:S05]  /*18bb0*/  YIELD ;  /* 0x0000000000007946 */ /* 0x000fea0003800000 */
[----:B------:R-:W-:Y:S01]  /*18bc0*/  ISETP.NE.AND P0, PT, R19, 0x2, PT ;  /* 0x000000021300780c */ /* 0x000fe20003f05270 */
[----:B------:R-:W-:Y:S03]  /*18bd0*/  BSSY B0, `(.L_x_521) ;  /* 0x00000a6000007945 */ /* 0x000fe60003800000 */
[----:B------:R-:W-:-:S02]  /*18be0*/  SEL R23, RZ, 0x1, P0 ;  /* 0x00000001ff177807 */ /* 0x000fc40000000000 */
[----:B------:R-:W-:Y:S02]  /*18bf0*/  SEL R19, R19, RZ, P0 ;  /* 0x000000ff13137207 */ /* 0x000fe40000000000 */
[----:B------:R-:W-:Y:S02]  /*18c00*/  LOP3.LUT R23, R8, R23, RZ, 0x3c, !PT ;  /* 0x0000001708177212 */ /* 0x000fe400078e3cff */
[----:B--2---:R-:W-:-:S13]  /*18c10*/  LOP3.LUT P1, RZ, R3, 0x1, RZ, 0xc0, !PT ;  /* 0x0000000103ff7812 */ /* 0x004fda000782c0ff */
[----:B------:R-:W-:Y:S05]  /*18c20*/  @!P1 BRA `(.L_x_522) ;  /* 0x0000000800809947 */ /* 0x000fea0003800000 */
[----:B------:R-:W-:Y:S01]  /*18c30*/  ULDC.64 UR4, c[0x0][0x418] ;  /* 0x0001060000047ab9 */ /* 0x000fe20000000a00 */
[----:B------:R-:W-:Y:S02]  /*18c40*/  MOV R3, R2 ;  /* 0x0000000200037202 */ /* 0x000fe40000000f00 */
[----:B------:R-:W-:-:S04]  /*18c50*/  ISETP.NE.U32.AND P0, PT, RZ, UR4, PT ;  /* 0x00000004ff007c0c */ /* 0x000fc8000bf05070 */
[----:B------:R-:W-:-:S13]  /*18c60*/  ISETP.NE.AND.EX P0, PT, RZ, UR5, PT, P0 ;  /* 0x00000005ff007c0c */ /* 0x000fda000bf05300 */
[----:B------:R-:W-:Y:S05]  /*18c70*/  @!P0 BRA `(.L_x_523) ;  /* 0x0000000000488947 */ /* 0x000fea0003800000 */
[----:B0-----:R-:W2:Y:S01]  /*18c80*/  LDL R7, [R1] ;  /* 0x0000000001077983 */ /* 0x001ea20000100800 */
[----:B------:R-:W0:Y:S01]  /*18c90*/  LDC R3, c[0x0][0x43c] ;  /* 0x00010f00ff037b82 */ /* 0x000e220000000800 */
[----:B------:R-:W-:Y:S01]  /*18ca0*/  ULDC.64 UR6, c[0x0][0x428] ;  /* 0x00010a0000067ab9 */ /* 0x000fe20000000a00 */
[----:B0-----:R-:W-:-:S13]  /*18cb0*/  ISETP.NE.AND P0, PT, R3, 0x1, PT ;  /* 0x000000010300780c */ /* 0x001fda0003f05270 */
[----:B------:R-:W0:Y:S02]  /*18cc0*/  @P0 LDC.64 R4, c[0x0][0x440] ;  /* 0x00011000ff040b82 */ /* 0x000e240000000a00 */
[----:B0-----:R-:W-:-:S04]  /*18cd0*/  @P0 IMAD.HI.U32 R6, R2, R4, RZ ;  /* 0x0000000402060227 */ /* 0x001fc800078e00ff */
[----:B------:R-:W-:Y:S01]  /*18ce0*/  IMAD.MOV.U32 R4, RZ, RZ, R2 ;  /* 0x000000ffff047224 */ /* 0x000fe200078e0002 */
[----:B------:R-:W-:-:S05]  /*18cf0*/  @P0 SHF.R.U32.HI R4, RZ, R5, R6 ;  /* 0x00000005ff040219 */ /* 0x000fca0000011606 */
[----:B------:R-:W-:-:S04]  /*18d00*/  IMAD.MOV R5, RZ, RZ, -R4 ;  /* 0x000000ffff057224 */ /* 0x000fc800078e0a04 */
[----:B------:R-:W-:Y:S01]  /*18d10*/  IMAD R3, R3, R5, R2 ;  /* 0x0000000503037224 */ /* 0x000fe200078e0202 */
[----:B------:R-:W-:-:S03]  /*18d20*/  SHF.R.S32.HI R5, RZ, 0x1f, R4 ;  /* 0x0000001fff057819 */ /* 0x000fc60000011404 */
[----:B------:R-:W-:-:S04]  /*18d30*/  IMAD.WIDE.U32 R4, R26, UR6, R4 ;  /* 0x000000061a047c25 */ /* 0x000fc8000f8e0004 */
[----:B--2---:R-:W-:-:S04]  /*18d40*/  IMAD R6, R7, UR6, RZ ;  /* 0x0000000607067c24 */ /* 0x004fc8000f8e02ff */
[----:B------:R-:W-:-:S04]  /*18d50*/  IMAD R6, R26, UR7, R6 ;  /* 0x000000071a067c24 */ /* 0x000fc8000f8e0206 */
[----:B------:R-:W-:Y:S01]  /*18d60*/  IMAD.IADD R5, R6, 0x1, R5 ;  /* 0x0000000106057824 */ /* 0x000fe200078e0205 */
[----:B------:R-:W-:-:S04]  /*18d70*/  LEA R6, P0, R4, UR4, 0x2 ;  /* 0x0000000404067c11 */ /* 0x000fc8000f8010ff */
[----:B------:R-:W-:-:S05]  /*18d80*/  LEA.HI.X R7, R4, UR5, R5, 0x2, P0 ;  /* 0x0000000504077c11 */ /* 0x000fca00080f1405 */
[----:B------:R1:W5:Y:S04]  /*18d90*/  LDG.E R17, desc[UR40][R6.64] ;  /* 0x0000002806117981 */ /* 0x000368000c1e1900 */
.L_x_523:
[----:B-1----:R-:W-:Y:S01]  /*18da0*/  IMAD R6, R19, 0x8, R18 ;  /* 0x0000000813067824 */ /* 0x002fe200078e0212 */
[----:B0-----:R-:W-:Y:S01]  /*18db0*/  SHF.L.U32 R5, R23, 0x1f, RZ ;  /* 0x0000001f17057819 */ /* 0x001fe200000006ff */
[----:B------:R-:W0:Y:S01]  /*18dc0*/  S2R R4, SR_TID.X ;  /* 0x0000000000047919 */ /* 0x000e220000002100 */
[----:B------:R-:W-:Y:S02]  /*18dd0*/  BSSY B1, `(.L_x_524) ;  /* 0x0000005000017945 */ /* 0x000fe40003800000 */
[----:B------:R-:W1:Y:S01]  /*18de0*/  SYNCS.PHASECHK.TRANS64.TRYWAIT P0, [R6+URZ+0x19c80], R5 ;  /* 0x019c8005060075a7 */ /* 0x000e62000800017f */
[----:B0-----:R-:W-:-:S04]  /*18df0*/  LOP3.LUT R4, R4, 0x7f, RZ, 0xc0, !PT ;  /* 0x0000007f04047812 */ /* 0x001fc800078ec0ff */
[----:B------:R-:W-:Y:S01]  /*18e00*/  ISETP.NE.AND P1, PT, R4, RZ, PT ;  /* 0x000000ff0400720c */ /* 0x000fe20003f25270 */
[----:B-1----:R-:W-:-:S12]  /*18e10*/  @!P0 BRA `(.L_x_525) ;  /* 0x0000003000e48947 */ /* 0x002fd80003800000 */
.L_x_623:
[----:B------:R-:W-:Y:S05]  /*18e20*/  BSYNC B1 ;  /* 0x0000000000017941 */ /* 0x000fea0003800000 */
.L_x_524:
        /* <DEDUP_REMOVED lines=9> */
.L_x_527:
[----:B------:R-:W-:Y:S05]  /*18ec0*/  BSYNC B1 ;  /* 0x0000000000017941 */ /* 0x000fea0003800000 */
.L_x_526:
[----:B------:R-:W2:Y:S01]  /*18ed0*/  LDL R7, [R1+0x4] ;  /* 0x0000040001077983 */ /* 0x000ea20000100800 */
[----:B------:R-:W-:Y:S01]  /*18ee0*/  IMAD.MOV.U32 R14, RZ, RZ, RZ ;  /* 0x000000ffff0e7224 */ /* 0x000fe200078e00ff */
[----:B------:R-:W-:Y:S01]  /*18ef0*/  UIADD3 UR4, UP0, UR38, 0x470, URZ ;  /* 0x0000047026047890 */ /* 0x000fe2000ff1e03f */
[----:B------:R-:W-:Y:S01]  /*18f00*/  IMAD R4, R19, 0x3000, R18 ;  /* 0x0000300013047824 */ /* 0x000fe200078e0212 */
[----:B------:R-:W-:Y:S01]  /*18f10*/  PLOP3.LUT P0, PT, PT, PT, PT, 0x80, 0x0 ;  /* 0x000000000000781c */ /* 0x000fe20003f0f070 */
[----:B------:R-:W-:Y:S01]  /*18f20*/  UMOV UR6, 0x0 ;  /* 0x0000000000067882 */ /* 0x000fe20000000000 */
[----:B------:R-:W-:Y:S01]  /*18f30*/  R2UR UR10, R14 ;  /* 0x000000000e0a72ca */ /* 0x000fe200000e0000 */
[----:B------:R-:W-:Y:S01]  /*18f40*/  VIADD R9, R4, 0x9000 ;  /* 0x0000900004097836 */ /* 0x000fe20000000000 */
[----:B------:R-:W-:Y:S01]  /*18f50*/  UIADD3.X UR5, URZ, UR39, URZ, UP0, !UPT ;  /* 0x000000273f057290 */ /* 0x000fe200087fe43f */
[----:B------:R-:W-:Y:S01]  /*18f60*/  UMOV UR7, 0x14f00000 ;  /* 0x14f0000000077882 */ /* 0x000fe20000000000 */
[----:B--2---:R-:W-:-:S02]  /*18f70*/  IMAD R7, R3, 0x80, R7 ;  /* 0x0000008003077824 */ /* 0x004fc400078e0207 */
[----:B------:R-:W-:-:S09]  /*18f80*/  VIADD R3, R6, 0x19c70 ;  /* 0x00019c7006037836 */ /* 0x000fd20000000000 */
.L_x_528:
[----:B------:R-:W-:-:S13]  /*18f90*/  @P0 ELECT P2, URZ, PT ;  /* 0x00000000003f082f */ /* 0x000fda0003840000 */
[----:B-----5:R-:W-:Y:S02]  /*18fa0*/  @P2 R2UR UR13, R17 ;  /* 0x00000000110d22ca */ /* 0x020fe400000e0000 */
[----:B------:R-:W-:Y:S02]  /*18fb0*/  @P2 R2UR UR12, R16 ;  /* 0x00000000100c22ca */ /* 0x000fe400000e0000 */
[----:B------:R-:W-:Y:S02]  /*18fc0*/  @P2 R2UR UR11, R7 ;  /* 0x00000000070b22ca */ /* 0x000fe400000e0000 */
[----:B------:R-:W-:Y:S02]  /*18fd0*/  @P2 R2UR UR9, R3 ;  /* 0x00000000030922ca */ /* 0x000fe400000e0000 */
[----:B------:R-:W-:Y:S02]  /*18fe0*/  @P2 R2UR UR8, R9 ;  /* 0x00000000090822ca */ /* 0x000fe400000e0000 */
[----:B------:R-:W-:-:S02]  /*18ff0*/  @P2 PLOP3.LUT P0, PT, P2, PT, PT, 0x8, 0x0 ;  /* 0x000000000000281c */ /* 0x000fc4000170e170 */
        /* <DEDUP_REMOVED lines=9> */
.L_x_529:
        /* <DEDUP_REMOVED lines=16> */
.L_x_530:
        /* <DEDUP_REMOVED lines=10> */
[----:B------:R-:W1:Y:S01]  /*19230*/  SYNCS.PHASECHK.TRANS64.TRYWAIT P0, [R6+URZ+0x19c40], R5 ;  /* 0x019c4005060075a7 */ /* 0x000e62000800017f */
[----:B------:R-:W-:Y:S04]  /*19240*/  BSSY B1, `(.L_x_531) ;  /* 0x0000002000017945 */ /* 0x000fe80003800000 */
[----:B-1----:R-:W-:Y:S05]  /*19250*/  @!P0 BRA `(.L_x_532) ;  /* 0x0000002c00e88947 */ /* 0x002fea0003800000 */
.L_x_624:
[----:B------:R-:W-:Y:S05]  /*19260*/  BSYNC B1 ;  /* 0x0000000000017941 */ /* 0x000fea0003800000 */
.L_x_531:
[----:B------:R-:W-:Y:S01]  /*19270*/  BSSY B1, `(.L_x_533) ;  /* 0x000000b000017945 */ /* 0x000fe20003800000 */
[----:B------:R-:W-:Y:S02]  /*19280*/  IMAD.MOV.U32 R10, RZ, RZ, 0x0 ;  /* 0x00000000ff0a7424 */ /* 0x000fe400078e00ff */
[----:B------:R-:W-:Y:S01]  /*19290*/  IMAD.MOV.U32 R11, RZ, RZ, 0x14f00000 ;  /* 0x14f00000ff0b7424 */ /* 0x000fe200078e00ff */
[----:B------:R-:W-:Y:S06]  /*192a0*/  @P1 BRA `(.L_x_534) ;  /* 0x00000000001c1947 */ /* 0x000fec0003800000 */
[----:B------:R-:W2:Y:S02]  /*192b0*/  S2R R3, SR_TID.X ;  /* 0x0000000000037919 */ /* 0x000ea40000002100 */
[----:B--2---:R-:W-:Y:S01]  /*192c0*/  LOP3.LUT R9, R3, 0x1f, RZ, 0xc0, !PT ;  /* 0x0000001f03097812 */ /* 0x004fe200078ec0ff */
[----:B------:R-:W-:-:S03]  /*192d0*/  IMAD.MOV.U32 R3, RZ, RZ, 0x3000 ;  /* 0x00003000ff037424 */ /* 0x000fc600078e00ff */
[----:B------:R-:W-:Y:S01]  /*192e0*/  ISETP.NE.AND P0, PT, R9, RZ, PT ;  /* 0x000000ff0900720c */ /* 0x000fe20003f05270 */
[----:B------:R2:W-:-:S12]  /*192f0*/  SYNCS.ARRIVE.TRANS64 RZ, [R6+URZ+0x19c30], R3 ;  /* 0x019c300306ff79a7 */ /* 0x0005d8000800003f */
[----:B--2---:R-:W-:Y:S05]  /*19300*/  @!P0 BRA `(.L_x_534) ;  /* 0x0000000000048947 */ /* 0x004fea0003800000 */
[----:B------:R-:W-:Y:S01]  /*19310*/  BPT.TRAP 0x1 ;  /* 0x000000040000795c */ /* 0x000fe20000300000 */
.L_x_534:
[----:B------:R-:W-:Y:S05]  /*19320*/  BSYNC B1 ;  /* 0x0000000000017941 */ /* 0x000fea0003800000 */
.L_x_533:
[----:B------:R-:W-:Y:S01]  /*19330*/  R2UR UR10, R14 ;  /* 0x000000000e0a72ca */ /* 0x000fe200000e0000 */
[----:B------:R-:W-:Y:S01]  /*19340*/  UIADD3 UR4, UP0, UR38, 0x370, URZ ;  /* 0x0000037026047890 */ /* 0x000fe2000ff1e03f */
[----:B------:R-:W-:Y:S01]  /*19350*/  R2UR UR6, R10 ;  /* 0x000000000a0672ca */ /* 0x000fe200000e0000 */
[----:B01----:R-:W-:Y:S01]  /*19360*/  VIADD R6, R6, 0x19c30 ;  /* 0x00019c3006067836 */ /* 0x003fe20000000000 */
[----:B------:R-:W-:Y:S01]  /*19370*/  R2UR UR7, R11 ;  /* 0x000000000b0772ca */ /* 0x000fe200000e0000 */
[----:B------:R-:W-:Y:S01]  /*19380*/  VIADD R3, R4, 0x13800 ;  /* 0x0001380004037836 */ /* 0x000fe20000000000 */
[----:B------:R-:W-:Y:S01]  /*19390*/  PLOP3.LUT P0, PT, PT, PT, PT, 0x80, 0x0 ;  /* 0x000000000000781c */ /* 0x000fe20003f0f070 */
[----:B------:R-:W-:-:S12]  /*193a0*/  UIADD3.X UR5, URZ, UR39, URZ, UP0, !UPT ;  /* 0x000000273f057290 */ /* 0x000fd800087fe43f */
.L_x_535:
        /* <DEDUP_REMOVED lines=15> */
.L_x_536:
        /* <DEDUP_REMOVED lines=10> */
[----:B------:R-:W-:Y:S02]  /*19540*/  R2UR UR10, R12 ;  /* 0x000000000c0a72ca */ /* 0x000fe400000e0000 */
[----:B------:R-:W-:Y:S02]  /*19550*/  R2UR UR6, R10 ;  /* 0x000000000a0672ca */ /* 0x000fe400000e0000 */
[----:B------:R-:W-:Y:S02]  /*19560*/  R2UR UR7, R11 ;  /* 0x000000000b0772ca */ /* 0x000fe400000e0000 */
[----:B------:R-:W-:Y:S02]  /*19570*/  PLOP3.LUT P0, PT, PT, PT, PT, 0x80, 0x0 ;  /* 0x000000000000781c */ /* 0x000fe40003f0f070 */
[----:B------:R-:W-:-:S11]  /*19580*/  IADD3 R4, R4, 0x15800, RZ ;  /* 0x0001580004047810 */ /* 0x000fd60007ffe0ff */
.L_x_537:
        /* <DEDUP_REMOVED lines=10> */
.L_x_522:
[----:B------:R-:W-:Y:S05]  /*19630*/  BSYNC B0 ;  /* 0x0000000000007941 */ /* 0x000fea0003800000 */
.L_x_521:
[----:B------:R-:W2:Y:S02]  /*19640*/  LDL R3, [R1+0x48] ;  /* 0x0000480001037983 */ /* 0x000ea40000100800 */
[----:B--2---:R-:W-:-:S13]  /*19650*/  ISETP.NE.AND P0, PT, R3, 0x3, PT ;  /* 0x000000030300780c */ /* 0x004fda0003f05270 */
[----:B------:R-:W-:Y:S05]  /*19660*/  @!P0 BRA `(.L_x_538) ;  /* 0x0000000000048947 */ /* 0x000fea0003800000 */
[----:B------:R-:W-:Y:S01]  /*19670*/  BPT.TRAP 0x1 ;  /* 0x000000040000795c */ /* 0x000fe20000300000 */
.L_x_538:
[----:B0-----:R-:W2:Y:S01]  /*19680*/  LDL R5, [R1+0x30] ;  /* 0x0000300001057983 */ /* 0x001ea20000100800 */
[----:B------:R-:W-:Y:S01]  /*19690*/  LOP3.LUT R4, R8, 0x1, RZ, 0x3c, !PT ;  /* 0x0000000108047812 */ /* 0x000fe200078e3cff */
[----:B------:R-:W-:Y:S01]  /*196a0*/  IMAD R3, R0, 0x8, R18 ;  /* 0x0000000800037824 */ /* 0x000fe200078e0212 */
[----:B------:R-:W-:Y:S02]  /*196b0*/  BSSY B0, `(.L_x_539) ;  /* 0x0000005000007945 */ /* 0x000fe40003800000 */
[----:B------:R-:W-:-:S04]  /*196c0*/  SHF.L.U32 R4, R4, 0x1f, RZ ;  /* 0x0000001f04047819 */ /* 0x000fc800000006ff */
[----:B------:R-:W0:Y:S01]  /*196d0*/  SYNCS.PHASECHK.TRANS64.TRYWAIT P0, [R3+URZ+0x19c70], R4 ;  /* 0x019c7004030075a7 */ /* 0x000e22000800017f */
[----:B--2---:R-:W-:Y:S01]  /*196e0*/  ISETP.NE.AND P1, PT, R5, 0x3, PT ;  /* 0x000000030500780c */ /* 0x004fe20003f25270 */
[----:B0-----:R-:W-:-:S12]  /*196f0*/  @!P0 BRA `(.L_x_540) ;  /* 0x0000002800d48947 */ /* 0x001fd80003800000 */
.L_x_625:
[----:B------:R-:W-:Y:S05]  /*19700*/  BSYNC B0 ;  /* 0x0000000000007941 */ /* 0x000fea0003800000 */
.L_x_539:
[----:B------:R-:W-:Y:S05]  /*19710*/  @!P1 BRA `(.L_x_541) ;  /* 0x0000000000049947 */ /* 0x000fea0003800000 */
[----:B------:R-:W-:Y:S01]  /*19720*/  BPT.TRAP 0x1 ;  /* 0x000000040000795c */ /* 0x000fe20000300000 */
.L_x_541:
[----:B0-----:R-:W-:Y:S01]  /*19730*/  SHF.L.U32 R4, R8, 0x1f, RZ ;  /* 0x0000001f08047819 */ /* 0x001fe200000006ff */
[----:B------:R-:W-:-:S03]  /*19740*/  IMAD R10, R0, 0x3000, RZ ;  /* 0x00003000000a7824 */ /* 0x000fc600078e02ff */
[----:B------:R-:W0:Y:S02]  /*19750*/  SYNCS.PHASECHK.TRANS64.TRYWAIT P0, [R3+URZ+0x19c60], R4 ;  /* 0x019c6004030075a7 */ /* 0x000e24000800017f */
[----:B0-----:R-:W-:Y:S05]  /*19760*/  @!P0 BRA `(.L_x_542) ;  /* 0x0000002800cc8947 */ /* 0x001fea0003800000 */
.L_x_626:
[----:B------:R-:W2:Y:S04]  /*19770*/  LDL R0, [R1+0x10] ;  /* 0x0000100001007983 */ /* 0x000ea80000100800 */
[----:B------:R-:W3:Y:S04]  /*19780*/  LDL R11, [R1+0x8] ;  /* 0x00000800010b7983 */ /* 0x000ee80000100800 */
[----:B------:R-:W4:Y:S01]  /*19790*/  LDL R13, [R1+0xc] ;  /* 0x00000c00010d7983 */ /* 0x000f220000100800 */
[----:B------:R-:W-:Y:S05]  /*197a0*/  WARPSYNC.ALL ;  /* 0x0000000000007948 */ /* 0x000fea0003800000 */
[----:B--2---:R-:W-:-:S02]  /*197b0*/  LOP3.LUT R0, R10, R0, RZ, 0xfc, !PT ;  /* 0x000000000a007212 */ /* 0x004fc400078efcff */
[----:B---3--:R-:W-:-:S03]  /*197c0*/  LOP3.LUT R12, R10, R11, RZ, 0xfc, !PT ;  /* 0x0000000b0a0c7212 */ /* 0x008fc600078efcff */
[C---:B------:R-:W-:Y:S02]  /*197d0*/  IMAD.IADD R0, R18.reuse, 0x1, R0 ;  /* 0x0000000112007824 */ /* 0x040fe400078e0200 */
[----:B------:R-:W-:-:S03]  /*197e0*/  IMAD.IADD R12, R18, 0x1, R12 ;  /* 0x00000001120c7824 */ /* 0x000fc600078e020c */
[----:B0-----:R-:W0:Y:S02]  /*197f0*/  LDSM.16.MT88.4 R4, [R0+0x9000] ;  /* 0x009000000004783b */ /* 0x001e240000004200 */
        /* <DEDUP_REMOVED lines=17> */
[----:B------:R-:W0:Y:S01]  /*19910*/  LDSM.16.MT88.4 R4, [R0+0x9800] ;  /* 0x009800000004783b */ /* 0x000e220000004200 */
[----:B----4-:R-:W-:Y:S02]  /*19920*/  IADD3 R12, R13, 0x3000, R12 ;  /* 0x000030000d0c7810 */ /* 0x010fe40007ffe00c */
[C-C-:B0-----:R-:W-:Y:S02]  /*19930*/  PRMT R8, R4.reuse, 0x6420, R5.reuse ;  /* 0x0000642004087816 */ /* 0x141fe40000000005 */
        /* <DEDUP_REMOVED lines=24> */
.L_x_543:
[----:B------:R-:W2:Y:S01]  /*19ac0*/  S2R R0, SR_TID.X ;  /* 0x0000000000007919 */ /* 0x000ea20000002100 */
[----:B-1----:R1:W-:Y:S01]  /*19ad0*/  SYNCS.ARRIVE.TRANS64.A1T0 RZ, [R3+URZ+0x19c50], RZ ;  /* 0x019c50ff03ff79a7 */ /* 0x0023e2000810003f */
[----:B0-----:R-:W-:Y:S01]  /*19ae0*/  IMAD.MOV.U32 R8, RZ, RZ, R23 ;  /* 0x000000ffff087224 */ /* 0x001fe200078e0017 */
[----:B--2---:R-:W-:Y:S01]  /*19af0*/  LOP3.LUT R0, R0, 0x7f, RZ, 0xc0, !PT ;  /* 0x0000007f00007812 */ /* 0x004fe200078ec0ff */
[----:B------:R-:W-:Y:S03]  /*19b00*/  BAR.SYNC.DEFER_BLOCKING 0x2, 0x80 ;  /* 0x0082000000007b1d */ /* 0x000fe60000010000 */
[----:B------:R-:W-:Y:S01]  /*19b10*/  ISETP.NE.AND P0, PT, R0, RZ, PT ;  /* 0x000000ff0000720c */ /* 0x000fe20003f05270 */
[----:B------:R-:W-:-:S12]  /*19b20*/  IMAD.MOV.U32 R0, RZ, RZ, R19 ;  /* 0x000000ffff007224 */ /* 0x000fd800078e0013 */
[----:B-1----:R-:W-:-:S05]  /*19b30*/  @!P0 VIADD R3, R3, 0x19c80 ;  /* 0x00019c8003038836 */ /* 0x002fca0000000000 */
[----:B------:R-:W-:-:S04]  /*19b40*/  @!P0 PRMT R3, RZ, 0x654, R3 ;  /* 0x00000654ff038816 */ /* 0x000fc80000000003 */
[----:B------:R3:W-:Y:S01]  /*19b50*/  @!P0 SYNCS.ARRIVE.TRANS64.RED.A1T0 RZ, [R3+URZ], RZ ;  /* 0x000000ff03ff89a7 */ /* 0x0007e2000810043f */
[C---:B------:R-:W-:Y:S01]  /*19b60*/  ISETP.GT.AND P0, PT, R2.reuse, R29, PT ;  /* 0x0000001d0200720c */ /* 0x040fe20003f04270 */
[----:B------:R-:W-:-:S12]  /*19b70*/  VIADD R2, R2, 0xffffffff ;  /* 0xffffffff02027836 */ /* 0x000fd80000000000 */
[----:B---3--:R-:W-:Y:S05]  /*19b80*/  @P0 BRA `(.L_x_544) ;  /* 0xfffffff000000947 */ /* 0x008fea000383ffff */
.L_x_520:
[----:B-1----:R-:W1:Y:S02]  /*19b90*/  S2R R3, SR_TID.X ;  /* 0x0000000000037919 */ /* 0x002e640000002100 */
[----:B-1----:R-:W-:Y:S02]  /*19ba0*/  LOP3.LUT R4, R3, 0x7f, RZ, 0xc0, !PT ;  /* 0x0000007f03047812 */ /* 0x002fe400078ec0ff */
[----:B------:R-:W3:Y:S01]  /*19bb0*/  LDL R3, [R1+0x48] ;  /* 0x0000480001037983 */ /* 0x000ee20000100800 */
[----:B------:R-:W-:Y:S01]  /*19bc0*/  BSSY B0, `(.L_x_545) ;  /* 0x0000010000007945 */ /* 0x000fe20003800000 */
[----:B------:R-:W-:Y:S02]  /*19bd0*/  ISETP.NE.AND P0, PT, R4, RZ, PT ;  /* 0x000000ff0400720c */ /* 0x000fe40003f05270 */
[----:B---3--:R-:W-:-:S11]  /*19be0*/  ISETP.NE.AND P2, PT, R3, 0x3, PT ;  /* 0x000000030300780c */ /* 0x008fd60003f45270 */
[----:B------:R-:W-:Y:S05]  /*19bf0*/  @P0 BRA `(.L_x_546) ;  /* 0x0000000000300947 */ /* 0x000fea0003800000 */
[----:B0-----:R-:W0:Y:S01]  /*19c00*/  S2R R5, SR_LANEID ;  /* 0x0000000000057919 */ /* 0x001e220000000000 */
[----:B------:R-:W-:Y:S01]  /*19c10*/  VOTEU.ANY UR4, UPT, PT ;  /* 0x0000000000047886 */ /* 0x000fe200038e0100 */
[----:B------:R-:W1:Y:S01]  /*19c20*/  LDC.64 R2, c[0x0][0xc60] ;  /* 0x00031800ff027b82 */ /* 0x000e620000000a00 */
[----:B--2---:R-:W0:Y:S02]  /*19c30*/  FLO.U32 R0, UR4 ;  /* 0x0000000400007d00 */ /* 0x004e2400080e0000 */
        /* <DEDUP_REMOVED lines=8> */
.L_x_546:
[----:B------:R-:W-:Y:S05]  /*19cc0*/  BSYNC B0 ;  /* 0x0000000000007941 */ /* 0x000fea0003800000 */
.L_x_545:
[----:B------:R-:W-:Y:S05]  /*19cd0*/  @!P2 BRA `(.L_x_547) ;  /* 0x000000000004a947 */ /* 0x000fea0003800000 */
[----:B------:R-:W-:Y:S01]  /*19ce0*/  BPT.TRAP 0x1 ;  /* 0x000000040000795c */ /* 0x000fe20000300000 */
.L_x_547:
[----:B------:R-:W3:Y:S01]  /*19cf0*/  LDL R2, [R1+0x30] ;  /* 0x0000300001027983 */ /* 0x000ee20000100800 */
[----:B--2---:R-:W-:Y:S01]  /*19d00*/  LOP3.LUT R0, R23, 0x1, RZ, 0x3c, !PT ;  /* 0x0000000117007812 */ /* 0x004fe200078e3cff */
[----:B------:R-:W-:Y:S01]  /*19d10*/  IMAD R3, R19, 0x8, R18 ;  /* 0x0000000813037824 */ /* 0x000fe200078e0212 */
[----:B------:R-:W-:Y:S02]  /*19d20*/  BSSY B0, `(.L_x_548) ;  /* 0x0000005000007945 */ /* 0x000fe40003800000 */
[----:B------:R-:W-:-:S04]  /*19d30*/  SHF.L.U32 R0, R0, 0x1f, RZ ;  /* 0x0000001f00007819 */ /* 0x000fc800000006ff */
[----:B------:R-:W1:Y:S01]  /*19d40*/  SYNCS.PHASECHK.TRANS64.TRYWAIT P1, [R3+URZ+0x19c70], R0 ;  /* 0x019c7000030075a7 */ /* 0x000e62000802017f */
[----:B---3--:R-:W-:Y:S01]  /*19d50*/  ISETP.NE.AND P2, PT, R2, 0x3, PT ;  /* 0x000000030200780c */ /* 0x008fe20003f45270 */
[----:B-1----:R-:W-:-:S12]  /*19d60*/  @!P1 BRA `(.L_x_549) ;  /* 0x0000002400609947 */ /* 0x002fd80003800000 */
.L_x_627:
[----:B------:R-:W-:Y:S05]  /*19d70*/  BSYNC B0 ;  /* 0x0000000000007941 */ /* 0x000fea0003800000 */
.L_x_548:
[----:B------:R-:W-:Y:S05]  /*19d80*/  @!P2 BRA `(.L_x_550) ;  /* 0x000000000004a947 */ /* 0x000fea0003800000 */
[----:B------:R-:W-:Y:S01]  /*19d90*/  BPT.TRAP 0x1 ;  /* 0x000000040000795c */ /* 0x000fe20000300000 */
.L_x_550:
[----:B-1----:R-:W-:-:S04]  /*19da0*/  SHF.L.U32 R0, R23, 0x1f, RZ ;  /* 0x0000001f17007819 */ /* 0x002fc800000006ff */
[----:B------:R-:W1:Y:S02]  /*19db0*/  SYNCS.PHASECHK.TRANS64.TRYWAIT P1, [R3+URZ+0x19c60], R0 ;  /* 0x019c6000030075a7 */ /* 0x000e64000802017f */
[----:B-1----:R-:W-:Y:S05]  /*19dc0*/  @!P1 BRA `(.L_x_551) ;  /* 0x00000024005c9947 */ /* 0x002fea0003800000 */
.L_x_628:
[----:B------:R-:W0:Y:S04]  /*19dd0*/  LDL R4, [R1+0x10] ;  /* 0x0000100001047983 */ /* 0x000e280000100800 */
[----:B------:R-:W2:Y:S04]  /*19de0*/  LDL R10, [R1+0x8] ;  /* 0x00000800010a7983 */ /* 0x000ea80000100800 */
[----:B------:R-:W3:Y:S01]  /*19df0*/  LDL R12, [R1+0xc] ;  /* 0x00000c00010c7983 */ /* 0x000ee20000100800 */
[----:B------:R-:W-:Y:S01]  /*19e00*/  IMAD R2, R19, 0x3000, RZ ;  /* 0x0000300013027824 */ /* 0x000fe200078e02ff */
[----:B------:R-:W-:Y:S05]  /*19e10*/  WARPSYNC.ALL ;  /* 0x0000000000007948 */ /* 0x000fea0003800000 */
[----:B0-----:R-:W-:-:S02]  /*19e20*/  LOP3.LUT R5, R2, R4, RZ, 0xfc, !PT ;  /* 0x0000000402057212 */ /* 0x001fc400078efcff */
[----:B--2---:R-:W-:-:S03]  /*19e30*/  LOP3.LUT R2, R2, R10, RZ, 0xfc, !PT ;  /* 0x0000000a02027212 */ /* 0x004fc600078efcff */
[C---:B-1----:R-:W-:Y:S02]  /*19e40*/  IMAD.IADD R0, R18.reuse, 0x1, R5 ;  /* 0x0000000112007824 */ /* 0x042fe400078e0205 */
        /* <DEDUP_REMOVED lines=20> */
[----:B---3--:R-:W-:Y:S02]  /*19f90*/  IADD3 R2, R12, 0x3000, R2 ;  /* 0x000030000c027810 */ /* 0x008fe40007ffe002 */
        /* <DEDUP_REMOVED lines=25> */
.L_x_552:
        /* <DEDUP_REMOVED lines=10> */
.L_x_495:
[----:B------:R-:W2:Y:S02]  /*1a1d0*/  LDL R0, [R1+0x14] ;  /* 0x0000140001007983 */ /* 0x000ea40000100800 */
[----:B--2---:R-:W-:-:S13]  /*1a1e0*/  LOP3.LUT P0, RZ, R0, 0x2, RZ, 0xc0, !PT ;  /* 0x0000000200ff7812 */ /* 0x004fda000780c0ff */
[----:B------:R-:W-:Y:S05]  /*1a1f0*/  @!P0 BRA `(.L_x_553) ;  /* 0x0000000000248947 */ /* 0x000fea0003800000 */
[----:B------:R-:W-:Y:S05]  /*1a200*/  WARPSYNC.ALL ;  /* 0x0000000000007948 */ /* 0x000fea0003800000 */
[----:B------:R-:W2:Y:S08]  /*1a210*/  S2UR UR5, SR_CgaCtaId ;  /* 0x00000000000579c3 */ /* 0x000eb00000008800 */
[----:B------:R-:W-:Y:S06]  /*1a220*/  BAR.SYNC.DEFER_BLOCKING 0x5, 0x200 ;  /* 0x0148000000007b1d */ /* 0x000fec0000010000 */
[----:B------:R-:W-:-:S02]  /*1a230*/  UMOV UR4, 0x400 ;  /* 0x0000040000047882 */ /* 0x000fc40000000000 */
[----:B--2---:R-:W-:-:S06]  /*1a240*/  ULEA UR4, UR5, UR4, 0x18 ;  /* 0x0000000405047291 */ /* 0x004fcc000f8ec03f */
[----:B0-----:R-:W-:-:S05]  /*1a250*/  IMAD.U32 R18, RZ, RZ, UR4 ;  /* 0x00000004ff127e24 */ /* 0x001fca000f8e00ff */
[----:B------:R3:W4:Y:S01]  /*1a260*/  LDS.128 R24, [R18+0x19cd0] ;  /* 0x019cd00012187984 */ /* 0x0007220000000c00 */
[----:B------:R-:W-:Y:S06]  /*1a270*/  BAR.ARV 0x4, 0x200 ;  /* 0x0108000000007b1d */ /* 0x000fec0000002000 */
[----:B------:R-:W-:Y:S05]  /*1a280*/  BRA `(.L_x_554) ;  /* 0x0000000800d47947 */ /* 0x000fea0003800000 */
.L_x_553:
[----:B------:R-:W0:Y:S01]  /*1a290*/  S2R R0, SR_TID.X ;  /* 0x0000000000007919 */ /* 0x000e220000002100 */
[----:B------:R-:W-:Y:S01]  /*1a2a0*/  UMOV UR4, 0xffffffff ;  /* 0xffffffff00047882 */ /* 0x000fe20000000000 */
[----:B0-----:R-:W-:-:S04]  /*1a2b0*/  LOP3.LUT R9, R0, 0x1f, RZ, 0xc0, !PT ;  /* 0x0000001f00097812 */ /* 0x001fc800078ec0ff */
[----:B------:R-:W-:Y:S01]  /*1a2c0*/  ISETP.NE.AND P0, PT, R9, 0x1f, PT ;  /* 0x0000001f0900780c */ /* 0x000fe20003f05270 */
[----:B------:R-:W-:-:S12]  /*1a2d0*/  BRA.DIV UR4, `(.L_x_555) ;  /* 0x00000022042c7947 */ /* 0x000fd8000b800000 */
[----:B------:R-:W-:Y:S01]  /*1a2e0*/  IMAD.IADD R0, R27, 0x1, R9 ;  /* 0x000000011b007824 */ /* 0x000fe200078e0209 */
[----:B------:R-:W-:-:S04]  /*1a2f0*/  ULDC UR4, c[0x0][0xc3c] ;  /* 0x00030f0000047ab9 */ /* 0x000fc80000000800 */
[----:B------:R-:W-:-:S13]  /*1a300*/  ISETP.GE.OR P1, PT, R0, UR4, !P0 ;  /* 0x0000000400007c0c */ /* 0x000fda000c726670 */
[----:B------:R-:W0:Y:S08]  /*1a310*/  @!P1 LDC.64 R2, c[0x0][0xc80] ;  /* 0x00032000ff029b82 */ /* 0x000e300000000a00 */
[----:B------:R-:W2:Y:S01]  /*1a320*/  @!P1 LDC.64 R4, c[0x0][0xc78] ;  /* 0x00031e00ff049b82 */ /* 0x000ea20000000a00 */
[----:B0-----:R-:W-:-:S05]  /*1a330*/  @!P1 IMAD.WIDE R2, R0, 0x4, R2 ;  /* 0x0000000400029825 */ /* 0x001fca00078e0202 */
[----:B------:R2:W3:Y:S02]  /*1a340*/  @!P1 LDG.E R7, desc[UR40][R2.64] ;  /* 0x0000002802079981 */ /* 0x0004e4000c1e1900 */
[----:B--2---:R-:W-:-:S06]  /*1a350*/  @!P1 IMAD.WIDE R2, R0, 0x4, R4 ;  /* 0x0000000400029825 */ /* 0x004fcc00078e0204 */
[----:B------:R-:W2:Y:S01]  /*1a360*/  @!P1 LDG.E R2, desc[UR40][R2.64] ;  /* 0x0000002802029981 */ /* 0x000ea2000c1e1900 */
[----:B------:R-:W-:Y:S01]  /*1a370*/  IMAD.MOV.U32 R4, RZ, RZ, RZ ;  /* 0x000000ffff047224 */ /* 0x000fe200078e00ff */
[C---:B------:R-:W-:Y:S02]  /*1a380*/  ISETP.GE.U32.AND P2, PT, R9.reuse, 0x2, PT ;  /* 0x000000020900780c */ /* 0x040fe40003f46070 */
[C---:B------:R-:W-:Y:S01]  /*1a390*/  ISETP.GE.U32.AND P3, PT, R9.reuse, 0x4, PT ;  /* 0x000000040900780c */ /* 0x040fe20003f66070 */
[----:B------:R-:W-:Y:S01]  /*1a3a0*/  SHFL.IDX PT, R0, R24, RZ, 0x1f ;  /* 0x00001fff18007589 */ /* 0x000fe200000e0000 */
[C---:B------:R-:W-:Y:S02]  /*1a3b0*/  ISETP.GE.U32.AND P4, PT, R9.reuse, 0x8, PT ;  /* 0x000000080900780c */ /* 0x040fe40003f86070 */
[----:B------:R-:W-:Y:S01]  /*1a3c0*/  ISETP.GE.U32.AND P5, PT, R9, 0x10, PT ;  /* 0x000000100900780c */ /* 0x000fe20003fa6070 */
[----:B------:R0:W-:Y:S02]  /*1a3d0*/  SHFL.IDX PT, R6, R24, 0x1, 0x1f ;  /* 0x00201f0018067f89 */ /* 0x0001e400000e0000 */
[----:B0-----:R-:W-:-:S02]  /*1a3e0*/  IMAD.MOV.U32 R24, RZ, RZ, RZ ;  /* 0x000000ffff187224 */ /* 0x001fc400078e00ff */
[----:B---3--:R-:W-:Y:S02]  /*1a3f0*/  @!P1 IMAD.MOV.U32 R4, RZ, RZ, R7 ;  /* 0x000000ffff049224 */ /* 0x008fe400078e0007 */
[----:B------:R-:W-:Y:S02]  /*1a400*/  IMAD.MOV.U32 R7, RZ, RZ, RZ ;  /* 0x000000ffff077224 */ /* 0x000fe400078e00ff */
[----:B--2---:R-:W-:Y:S01]  /*1a410*/  @!P1 IMAD.MOV.U32 R7, RZ, RZ, R2 ;  /* 0x000000ffff079224 */ /* 0x004fe200078e0002 */
[----:B------:R-:W-:-:S03]  /*1a420*/  ISETP.NE.AND P1, PT, R9, RZ, PT ;  /* 0x000000ff0900720c */ /* 0x000fc60003f25270 */
[----:B------:R-:W-:-:S05]  /*1a430*/  IMAD R2, R7, R4, RZ ;  /* 0x0000000407027224 */ /* 0x000fca00078e02ff */
        /* <DEDUP_REMOVED lines=15> */
[----:B------:R0:W2:Y:S02]  /*1a530*/  SHFL.IDX PT, R8, R2, 0x1f, 0x1f ;  /* 0x03e01f0002087f89 */ /* 0x0000a400000e0000 */
.L_x_638:
[----:B------:R-:W-:Y:S02]  /*1a540*/  ULDC UR4, c[0x0][0xc38] ;  /* 0x00030e0000047ab9 */ /* 0x000fe40000000800 */
[----:B------:R-:W-:-:S04]  /*1a550*/  IMAD.U32 R3, RZ, RZ, UR4 ;  /* 0x00000004ff037e24 */ /* 0x000fc8000f8e00ff */
[----:B--2---:R-:W-:-:S04]  /*1a560*/  IMAD R8, R8, R3, RZ ;  /* 0x0000000308087224 */ /* 0x004fc800078e02ff */
[----:B------:R-:W-:-:S05]  /*1a570*/  IMAD.IADD R6, R6, 0x1, R8 ;  /* 0x0000000106067824 */ /* 0x000fca00078e0208 */
[----:B------:R-:W-:-:S13]  /*1a580*/  ISETP.GT.AND P6, PT, R6, R0, PT ;  /* 0x000000000600720c */ /* 0x000fda0003fc4270 */
[----:B------:R-:W-:Y:S05]  /*1a590*/  @P6 BRA `(.L_x_556) ;  /* 0x0000000000a46947 */ /* 0x000fea0003800000 */
.L_x_559:
[----:B0-----:R-:W0:Y:S01]  /*1a5a0*/  LDC R2, c[0x0][0xc3c] ;  /* 0x00030f00ff027b82 */ /* 0x001e220000000800 */
[----:B------:R-:W-:-:S05]  /*1a5b0*/  VIADD R27, R27, 0x1f ;  /* 0x0000001f1b1b7836 */ /* 0x000fca0000000000 */
[----:B0-----:R-:W-:-:S13]  /*1a5c0*/  ISETP.GE.AND P6, PT, R27, R2, PT ;  /* 0x000000021b00720c */ /* 0x001fda0003fc6270 */
[----:B------:R-:W-:Y:S05]  /*1a5d0*/  @P6 BRA `(.L_x_557) ;  /* 0x0000000400bc6947 */ /* 0x000fea0003800000 */
[----:B------:R-:W0:Y:S01]  /*1a5e0*/  S2R R3, SR_TID.X ;  /* 0x0000000000037919 */ /* 0x000e220000002100 */
[----:B------:R-:W-:Y:S01]  /*1a5f0*/  IMAD.MOV.U32 R4, RZ, RZ, RZ ;  /* 0x000000ffff047224 */ /* 0x000fe200078e00ff */
[----:B0-----:R-:W-:-:S05]  /*1a600*/  LOP3.LUT R3, R3, 0x1f, RZ, 0xc0, !PT ;  /* 0x0000001f03037812 */ /* 0x001fca00078ec0ff */
[----:B------:R-:W-:-:S05]  /*1a610*/  IMAD.IADD R5, R27, 0x1, R3 ;  /* 0x000000011b057824 */ /* 0x000fca00078e0203 */
[----:B------:R-:W-:-:S13]  /*1a620*/  ISETP.GE.OR P6, PT, R5, R2, !P0 ;  /* 0x000000020500720c */ /* 0x000fda00047c6670 */
[----:B------:R-:W0:Y:S02]  /*1a630*/  @!P6 LDC.64 R2, c[0x0][0xc80] ;  /* 0x00032000ff02eb82 */ /* 0x000e240000000a00 */
[----:B0-----:R-:W-:-:S05]  /*1a640*/  @!P6 IMAD.WIDE R2, R5, 0x4, R2 ;  /* 0x000000040502e825 */ /* 0x001fca00078e0202 */
[----:B------:R0:W2:Y:S01]  /*1a650*/  @!P6 LDG.E R4, desc[UR40][R2.64] ;  /* 0x000000280204e981 */ /* 0x0000a2000c1e1900 */
[----:B------:R-:W-:Y:S01]  /*1a660*/  IMAD.MOV.U32 R7, RZ, RZ, RZ ;  /* 0x000000ffff077224 */ /* 0x000fe200078e00ff */
[----:B0-----:R-:W0:Y:S02]  /*1a670*/  @!P6 LDC.64 R2, c[0x0][0xc78] ;  /* 0x00031e00ff02eb82 */ /* 0x001e240000000a00 */
[----:B0-----:R-:W-:-:S05]  /*1a680*/  @!P6 IMAD.WIDE R2, R5, 0x4, R2 ;  /* 0x000000040502e825 */ /* 0x001fca00078e0202 */
[----:B------:R-:W2:Y:S01]  /*1a690*/  @!P6 LDG.E R7, desc[UR40][R2.64] ;  /* 0x000000280207e981 */ /* 0x000ea2000c1e1900 */
[----:B------:R-:W-:Y:S01]  /*1a6a0*/  UMOV UR4, 0xffffffff ;  /* 0xffffffff00047882 */ /* 0x000fe20000000000 */
[----:B--2---:R-:W-:Y:S02]  /*1a6b0*/  IMAD R2, R7, R4, RZ ;  /* 0x0000000407027224 */ /* 0x004fe400078e02ff */
[----:B------:R-:W-:Y:S05]  /*1a6c0*/  BRA.DIV UR4, `(.L_x_558) ;  /* 0x0000002204887947 */ /* 0x000fea000b800000 */
        /* <DEDUP_REMOVED lines=16> */
.L_x_646:
[----:B------:R-:W-:Y:S02]  /*1a7d0*/  ULDC UR4, c[0x0][0xc38] ;  /* 0x00030e0000047ab9 */ /* 0x000fe40000000800 */
[----:B------:R-:W-:-:S04]  /*1a7e0*/  IMAD.U32 R3, RZ, RZ, UR4 ;  /* 0x00000004ff037e24 */ /* 0x000fc8000f8e00ff */
[----:B--2---:R-:W-:-:S04]  /*1a7f0*/  IMAD R8, R8, R3, RZ ;  /* 0x0000000308087224 */ /* 0x004fc800078e02ff */
[----:B------:R-:W-:-:S05]  /*1a800*/  IMAD.IADD R6, R8, 0x1, R6 ;  /* 0x0000000108067824 */ /* 0x000fca00078e0206 */
[----:B------:R-:W-:-:S13]  /*1a810*/  ISETP.GT.AND P6, PT, R6, R0, PT ;  /* 0x000000000600720c */ /* 0x000fda0003fc4270 */
[----:B------:R-:W-:Y:S05]  /*1a820*/  @!P6 BRA `(.L_x_559) ;  /* 0xfffffffc005ce947 */ /* 0x000fea000383ffff */
.L_x_556:
[----:B------:R-:W-:Y:S01]  /*1a830*/  IMAD.IADD R8, R6, 0x1, -R8 ;  /* 0x0000000106087824 */ /* 0x000fe200078e0a08 */
[----:B------:R-:W-:-:S03]  /*1a840*/  UMOV UR4, 0xffffffff ;  /* 0xffffffff00047882 */ /* 0x000fc60000000000 */
[----:B------:R-:W-:-:S05]  /*1a850*/  IMAD R5, R2, R3, R8 ;  /* 0x0000000302057224 */ /* 0x000fca00078e0208 */
[----:B------:R-:W-:Y:S01]  /*1a860*/  ISETP.GT.AND P6, PT, R5, R0, PT ;  /* 0x000000000500720c */ /* 0x000fe20003fc4270 */
[----:B------:R-:W-:-:S12]  /*1a870*/  BRA.DIV UR4, `(.L_x_560) ;  /* 0x0000002204f47947 */ /* 0x000fd8000b800000 */
[----:B------:R-:W-:-:S04]  /*1a880*/  VOTE.ANY R6, PT, !P6 ;  /* 0x0000000000067806 */ /* 0x000fc800070e0100 */
[----:B------:R-:W2:Y:S02]  /*1a890*/  POPC R5, R6 ;  /* 0x0000000600057309 */ /* 0x000ea40000000000 */
[----:B--2---:R2:W3:Y:S04]  /*1a8a0*/  SHFL.IDX PT, R4, R4, R5, 0x1f ;  /* 0x00001f0504047589 */ /* 0x0044e800000e0000 */
[----:B------:R2:W4:Y:S02]  /*1a8b0*/  SHFL.IDX PT, R7, R7, R5, 0x1f ;  /* 0x00001f0507077589 */ /* 0x00052400000e0000 */
.L_x_651:
[----:B------:R-:W-:-:S13]  /*1a8c0*/  ISETP.NE.AND P0, PT, R6, RZ, PT ;  /* 0x000000ff0600720c */ /* 0x000fda0003f05270 */
[----:B------:R-:W-:Y:S05]  /*1a8d0*/  @!P0 BRA `(.L_x_561) ;  /* 0x0000000000148947 */ /* 0x000fea0003800000 */
[----:B------:R-:W-:Y:S01]  /*1a8e0*/  UMOV UR4, 0xffffffff ;  /* 0xffffffff00047882 */ /* 0x000fe20000000000 */
[----:B------:R-:W-:Y:S02]  /*1a8f0*/  VIADD R12, R5, 0xffffffff ;  /* 0xffffffff050c7836 */ /* 0x000fe40000000000 */
[----:B------:R-:W-:Y:S05]  /*1a900*/  BRA.DIV UR4, `(.L_x_562) ;  /* 0x00000026042c7947 */ /* 0x000fea000b800000 */
[----:B0-----:R0:W0:Y:S02]  /*1a910*/  SHFL.IDX PT, R2, R2, R12, 0x1f ;  /* 0x00001f0c02027589 */ /* 0x00102400000e0000 */
.L_x_654:
[----:B0-----:R-:W-:-:S07]  /*1a920*/  MOV R24, R2 ;  /* 0x0000000200187202 */ /* 0x001fce0000000f00 */
.L_x_561:
[----:B------:R-:W-:Y:S01]  /*1a930*/  IMAD R24, R24, R3, R8 ;  /* 0x0000000318187224 */ /* 0x000fe200078e0208 */
[----:B---3--:R-:W-:Y:S02]  /*1a940*/  IABS R8, R4 ;  /* 0x0000000400087213 */ /* 0x008fe40000000000 */
[----:B------:R-:W-:Y:S01]  /*1a950*/  IADD3 R27, R5, R27, RZ ;  /* 0x0000001b051b7210 */ /* 0x000fe20007ffe0ff */
[----:B------:R-:W-:Y:S01]  /*1a960*/  IMAD.IADD R25, R0, 0x1, -R24 ;  /* 0x0000000100197824 */ /* 0x000fe200078e0a18 */
[----:B0-----:R-:W0:Y:S04]  /*1a970*/  I2F.RP R2, R8 ;  /* 0x0000000800027306 */ /* 0x001e280000209400 */
[----:B------:R-:W-:-:S04]  /*1a980*/  IABS R0, R25 ;  /* 0x0000001900007213 */ /* 0x000fc80000000000 */
[----:B0-----:R-:W0:Y:S02]  /*1a990*/  MUFU.RCP R2, R2 ;  /* 0x0000000200027308 */ /* 0x001e240000001000 */
[----:B0-----:R-:W-:-:S06]  /*1a9a0*/  VIADD R2, R2, 0xffffffe ;  /* 0x0ffffffe02027836 */ /* 0x001fcc0000000000 */
[----:B------:R-:W0:Y:S02]  /*1a9b0*/  F2I.FTZ.U32.TRUNC.NTZ R3, R2 ;  /* 0x0000000200037305 */ /* 0x000e24000021f000 */
[----:B0-----:R-:W-:-:S04]  /*1a9c0*/  IMAD.MOV R2, RZ, RZ, -R3 ;  /* 0x000000ffff027224 */ /* 0x001fc800078e0a03 */
[----:B------:R-:W-:Y:S02]  /*1a9d0*/  IMAD R6, R2, R8, RZ ;  /* 0x0000000802067224 */ /* 0x000fe400078e02ff */
[----:B------:R-:W-:-:S04]  /*1a9e0*/  IMAD.MOV.U32 R2, RZ, RZ, RZ ;  /* 0x000000ffff027224 */ /* 0x000fc800078e00ff */
[----:B------:R-:W-:Y:S01]  /*1a9f0*/  IMAD.HI.U32 R2, R3, R6, R2 ;  /* 0x0000000603027227 */ /* 0x000fe200078e0002 */
[----:B------:R-:W-:-:S05]  /*1aa00*/  IABS R3, R4 ;  /* 0x0000000400037213 */ /* 0x000fca0000000000 */
[----:B------:R-:W-:Y:S02]  /*1aa10*/  IMAD.MOV R3, RZ, RZ, -R3 ;  /* 0x000000ffff037224 */ /* 0x000fe400078e0a03 */
[----:B------:R-:W-:-:S04]  /*1aa20*/  IMAD.HI.U32 R6, R2, R0, RZ ;  /* 0x0000000002067227 */ /* 0x000fc800078e00ff */
[----:B------:R-:W-:-:S05]  /*1aa30*/  IMAD R0, R6, R3, R0 ;  /* 0x0000000306007224 */ /* 0x000fca00078e0200 */
[----:B------:R-:W-:-:S13]  /*1aa40*/  ISETP.GT.U32.AND P1, PT, R8, R0, PT ;  /* 0x000000000800720c */ /* 0x000fda0003f24070 */
[----:B------:R-:W-:Y:S02]  /*1aa50*/  @!P1 IMAD.IADD R0, R0, 0x1, -R8 ;  /* 0x0000000100009824 */ /* 0x000fe400078e0a08 */
[----:B------:R-:W-:Y:S01]  /*1aa60*/  @!P1 VIADD R6, R6, 0x1 ;  /* 0x0000000106069836 */ /* 0x000fe20000000000 */
[----:B------:R-:W-:Y:S02]  /*1aa70*/  ISETP.NE.AND P1, PT, R4, RZ, PT ;  /* 0x000000ff0400720c */ /* 0x000fe40003f25270 */
[----:B------:R-:W-:Y:S02]  /*1aa80*/  ISETP.GE.U32.AND P0, PT, R0, R8, PT ;  /* 0x000000080000720c */ /* 0x000fe40003f06070 */
[----:B----4-:R-:W-:-:S04]  /*1aa90*/  IABS R0, R7 ;  /* 0x0000000700007213 */ /* 0x010fc80000000000 */
[----:B------:R-:W0:Y:S07]  /*1aaa0*/  I2F.RP R2, R0 ;  /* 0x0000000000027306 */ /* 0x000e2e0000209400 */
[----:B------:R-:W-:Y:S01]  /*1aab0*/  @P0 VIADD R6, R6, 0x1 ;  /* 0x0000000106060836 */ /* 0x000fe20000000000 */
[----:B0-----:R-:W0:Y:S02]  /*1aac0*/  MUFU.RCP R2, R2 ;  /* 0x0000000200027308 */ /* 0x001e240000001000 */
[----:B0-----:R-:W-:-:S06]  /*1aad0*/  VIADD R2, R2, 0xffffffe ;  /* 0x0ffffffe02027836 */ /* 0x001fcc0000000000 */
[----:B------:R-:W0:Y:S02]  /*1aae0*/  F2I.FTZ.U32.TRUNC.NTZ R3, R2 ;  /* 0x0000000200037305 */ /* 0x000e24000021f000 */
[----:B0-----:R-:W-:-:S04]  /*1aaf0*/  IMAD.MOV R2, RZ, RZ, -R3 ;  /* 0x000000ffff027224 */ /* 0x001fc800078e0a03 */
[----:B------:R-:W-:Y:S02]  /*1ab00*/  IMAD R8, R2, R0, RZ ;  /* 0x0000000002087224 */ /* 0x000fe400078e02ff */
[----:B------:R-:W-:-:S04]  /*1ab10*/  IMAD.MOV.U32 R2, RZ, RZ, RZ ;  /* 0x000000ffff027224 */ /* 0x000fc800078e00ff */
[----:B------:R-:W-:Y:S01]  /*1ab20*/  IMAD.HI.U32 R2, R3, R8, R2 ;  /* 0x0000000803027227 */ /* 0x000fe200078e0002 */
[----:B------:R-:W-:Y:S02]  /*1ab30*/  LOP3.LUT R3, R25, R4, RZ, 0x3c, !PT ;  /* 0x0000000419037212 */ /* 0x000fe400078e3cff */
[----:B------:R-:W-:Y:S02]  /*1ab40*/  IABS R8, R7 ;  /* 0x0000000700087213 */ /* 0x000fe40000000000 */
[----:B------:R-:W-:-:S03]  /*1ab50*/  ISETP.GE.AND P2, PT, R3, RZ, PT ;  /* 0x000000ff0300720c */ /* 0x000fc60003f46270 */
[----:B------:R-:W-:-:S10]  /*1ab60*/  IMAD.MOV R8, RZ, RZ, -R8 ;  /* 0x000000ffff087224 */ /* 0x000fd400078e0a08 */
[----:B------:R-:W-:Y:S01]  /*1ab70*/  @!P2 IMAD.MOV R6, RZ, RZ, -R6 ;  /* 0x000000ffff06a224 */ /* 0x000fe200078e0a06 */
[----:B------:R-:W-:-:S04]  /*1ab80*/  @!P1 LOP3.LUT R6, RZ, R4, RZ, 0x33, !PT ;  /* 0x00000004ff069212 */ /* 0x000fc800078e33ff */
[-C--:B------:R-:W-:Y:S01]  /*1ab90*/  IABS R3, R6.reuse ;  /* 0x0000000600037213 */ /* 0x080fe20000000000 */
[----:B------:R-:W-:-:S04]  /*1aba0*/  IMAD R4, R4, R6, RZ ;  /* 0x0000000604047224 */ /* 0x000fc800078e02ff */
[----:B------:R-:W-:-:S04]  /*1abb0*/  IMAD.HI.U32 R2, R2, R3, RZ ;  /* 0x0000000302027227 */ /* 0x000fc800078e00ff */
[----:B------:R-:W-:Y:S02]  /*1abc0*/  IMAD R3, R2, R8, R3 ;  /* 0x0000000802037224 */ /* 0x000fe400078e0203 */
[----:B------:R-:W-:-:S03]  /*1abd0*/  IMAD.IADD R25, R25, 0x1, -R4 ;  /* 0x0000000119197824 */ /* 0x000fc600078e0a04 */
[----:B------:R-:W-:-:S13]  /*1abe0*/  ISETP.GT.U32.AND P1, PT, R0, R3, PT ;  /* 0x000000030000720c */ /* 0x000fda0003f24070 */
[----:B------:R-:W-:Y:S02]  /*1abf0*/  @!P1 IMAD.IADD R3, R3, 0x1, -R0 ;  /* 0x0000000103039824 */ /* 0x000fe400078e0a00 */
[----:B------:R-:W-:Y:S01]  /*1ac00*/  @!P1 VIADD R2, R2, 0x1 ;  /* 0x0000000102029836 */ /* 0x000fe20000000000 */
[----:B------:R-:W-:Y:S02]  /*1ac10*/  ISETP.NE.AND P1, PT, R7, RZ, PT ;  /* 0x000000ff0700720c */ /* 0x000fe40003f25270 */
[----:B------:R-:W-:Y:S02]  /*1ac20*/  ISETP.GE.U32.AND P0, PT, R3, R0, PT ;  /* 0x000000000300720c */ /* 0x000fe40003f06070 */
[----:B------:R-:W-:-:S04]  /*1ac30*/  LOP3.LUT R0, R6, R7, RZ, 0x3c, !PT ;  /* 0x0000000706007212 */ /* 0x000fc800078e3cff */
[----:B------:R-:W-:-:S07]  /*1ac40*/  ISETP.GE.AND P2, PT, R0, RZ, PT ;  /* 0x000000ff0000720c */ /* 0x000fce0003f46270 */
[----:B------:R-:W-:-:S06]  /*1ac50*/  @P0 VIADD R2, R2, 0x1 ;  /* 0x0000000102020836 */ /* 0x000fcc0000000000 */
[----:B------:R-:W-:Y:S01]  /*1ac60*/  @!P2 IMAD.MOV R2, RZ, RZ, -R2 ;  /* 0x000000ffff02a224 */ /* 0x000fe200078e0a02 */
[----:B------:R-:W-:-:S05]  /*1ac70*/  @!P1 LOP3.LUT R2, RZ, R7, RZ, 0x33, !PT ;  /* 0x00000007ff029212 */ /* 0x000fca00078e33ff */
[--C-:B------:R-:W-:Y:S02]  /*1ac80*/  IMAD.MOV R0, RZ, RZ, -R2.reuse ;  /* 0x000000ffff007224 */ /* 0x100fe400078e0a02 */
[C---:B------:R-:W-:Y:S02]  /*1ac90*/  IMAD R2, R7.reuse, 0x1000000, R2 ;  /* 0x0100000007027824 */ /* 0x040fe400078e0202 */
[----:B------:R-:W-:-:S04]  /*1aca0*/  IMAD R0, R7, R0, R6 ;  /* 0x0000000007007224 */ /* 0x000fc800078e0206 */
[----:B------:R-:W-:Y:S01]  /*1acb0*/  IMAD R26, R0, 0x10000, R2 ;  /* 0x00010000001a7824 */ /* 0x000fe200078e0202 */
[----:B------:R-:W-:Y:S06]  /*1acc0*/  BRA `(.L_x_563) ;  /* 0x00000000001c7947 */ /* 0x000fec0003800000 */
.L_x_557:
[----:B------:R-:W-:Y:S01]  /*1acd0*/  UMOV UR4, URZ ;  /* 0x0000003f00047c82 */ /* 0x000fe20008000000 */
[----:B------:R-:W-:Y:S01]  /*1ace0*/  UMOV UR5, URZ ;  /* 0x0000003f00057c82 */ /* 0x000fe20008000000 */
[----:B------:R-:W-:Y:S01]  /*1acf0*/  ULDC UR6, c[0x0][0xc3c] ;  /* 0x00030f0000067ab9 */ /* 0x000fe20000000800 */
[----:B------:R-:W-:Y:S02]  /*1ad00*/  IMAD.MOV.U32 R24, RZ, RZ, R0 ;  /* 0x000000ffff187224 */ /* 0x000fe400078e0000 */
[----:B------:R-:W-:Y:S02]  /*1ad10*/  IMAD.U32 R25, RZ, RZ, UR4 ;  /* 0x00000004ff197e24 */ /* 0x000fe4000f8e00ff */
[----:B------:R-:W-:Y:S02]  /*1ad20*/  IMAD.U32 R26, RZ, RZ, UR5 ;  /* 0x00000005ff1a7e24 */ /* 0x000fe4000f8e00ff */
[----:B------:R-:W-:-:S07]  /*1ad30*/  IMAD.U32 R27, RZ, RZ, UR6 ;  /* 0x00000006ff1b7e24 */ /* 0x000fce000f8e00ff */
.L_x_563:
[----:B------:R-:W0:Y:S01]  /*1ad40*/  S2R R0, SR_TID.X ;  /* 0x0000000000007919 */ /* 0x000e220000002100 */
[----:B------:R-:W-:Y:S05]  /*1ad50*/  WARPSYNC.ALL ;  /* 0x0000000000007948 */ /* 0x000fea0003800000 */
        /* <DEDUP_REMOVED lines=8> */
.L_x_554:
[----:B------:R-:W-:Y:S02]  /*1ade0*/  ULDC UR4, c[0x0][0xc3c] ;  /* 0x00030f0000047ab9 */ /* 0x000fe40000000800 */
[----:B----4-:R-:W-:-:S13]  /*1adf0*/  ISETP.GE.AND P0, PT, R27, UR4, PT ;  /* 0x000000041b007c0c */ /* 0x010fda000bf06270 */
[----:B------:R-:W-:Y:S05]  /*1ae00*/  @!P0 BRA `(.L_x_564) ;  /* 0xffffffa000e48947 */ /* 0x000fea000383ffff */
[----:B------:R-:W-:Y:S05]  /*1ae10*/  BSYNC B7 ;  /* 0x0000000000077941 */ /* 0x000fea0003800000 */
.L_x_446:
[----:B--2---:R-:W2:Y:S01]  /*1ae20*/  LDL.LU R0, [R1+0x44] ;  /* 0x0000440001007983 */ /* 0x004ea20000300800 */
[----:B------:R-:W-:Y:S01]  /*1ae30*/  BSSY B0, `(.L_x_565) ;  /* 0x000000b000007945 */ /* 0x000fe20003800000 */
[----:B------:R-:W4:Y:S01]  /*1ae40*/  S2R R5, SR_CgaCtaId ;  /* 0x0000000000057919 */ /* 0x000f220000008800 */
[----:B--2---:R-:W-:-:S05]  /*1ae50*/  VIADD R0, R0, 0x1 ;  /* 0x0000000100007836 */ /* 0x004fca0000000000 */
[----:B0-----:R-:W-:-:S04]  /*1ae60*/  LEA.HI R2, R0, R0, RZ, 0x1 ;  /* 0x0000000000027211 */ /* 0x001fc800078f08ff */
[----:B------:R-:W-:Y:S02]  /*1ae70*/  LOP3.LUT R3, R2, 0xfffffffe, RZ, 0xc0, !PT ;  /* 0xfffffffe02037812 */ /* 0x000fe400078ec0ff */
[----:B------:R-:W-:-:S03]  /*1ae80*/  MOV R2, 0x400 ;  /* 0x0000040000027802 */ /* 0x000fc60000000f00 */
[----:B------:R-:W-:Y:S01]  /*1ae90*/  IMAD.IADD R0, R0, 0x1, -R3 ;  /* 0x0000000100007824 */ /* 0x000fe200078e0a03 */
[----:B----4-:R-:W-:-:S04]  /*1aea0*/  LEA R8, R5, R2, 0x18 ;  /* 0x0000000205087211 */ /* 0x010fc800078ec0ff */
[----:B------:R-:W-:-:S04]  /*1aeb0*/  SHF.L.U32 R0, R0, 0x1f, RZ ;  /* 0x0000001f00007819 */ /* 0x000fc800000006ff */
[----:B------:R-:W0:Y:S02]  /*1aec0*/  SYNCS.PHASECHK.TRANS64.TRYWAIT P0, [R8+URZ+0x19c20], R0 ;  /* 0x019c2000080075a7 */ /* 0x000e24000800017f */
[----:B0-----:R-:W-:Y:S05]  /*1aed0*/  @!P0 BRA `(.L_x_566) ;  /* 0x0000001c00e08947 */ /* 0x001fea0003800000 */
.L_x_655:
[----:B------:R-:W-:Y:S05]  /*1aee0*/  BSYNC B0 ;  /* 0x0000000000007941 */ /* 0x000fea0003800000 */
.L_x_565:
[----:B------:R-:W-:-:S03]  /*1aef0*/  UMOV UR4, 0xffffffff ;  /* 0xffffffff00047882 */ /* 0x000fc60000000000 */
[----:B------:R-:W-:Y:S05]  /*1af00*/  BRA.DIV UR4, `(.L_x_567) ;  /* 0x0000001e04e87947 */ /* 0x000fea000b800000 */
[----:B0-----:R-:W0:Y:S02]  /*1af10*/  S2R R0, SR_TID.X ;  /* 0x0000000000007919 */ /* 0x001e240000002100 */
[----:B0-----:R-:W-:-:S04]  /*1af20*/  SHF.R.U32.HI R0, RZ, 0x5, R0 ;  /* 0x00000005ff007819 */ /* 0x001fc80000011600 */
[----:B------:R-:W-:-:S05]  /*1af30*/  LOP3.LUT R0, R0, 0x3, RZ, 0xc0, !PT ;  /* 0x0000000300007812 */ /* 0x000fca00078ec0ff */
[----:B------:R0:W2:Y:S02]  /*1af40*/  SHFL.IDX PT, R14, R0, RZ, 0x1f ;  /* 0x00001fff000e7589 */ /* 0x0000a400000e0000 */
.L_x_658:
[----:B--2---:R-:W-:-:S13]  /*1af50*/  ISETP.NE.AND P0, PT, R14, RZ, PT ;  /* 0x000000ff0e00720c */ /* 0x004fda0003f05270 */
[----:B------:R-:W-:Y:S05]  /*1af60*/  @P0 BRA `(.L_x_316) ;  /* 0x0000000000a40947 */ /* 0x000fea0003800000 */
[----:B------:R-:W-:-:S03]  /*1af70*/  UMOV UR4, 0xffffffff ;  /* 0xffffffff00047882 */ /* 0x000fc60000000000 */
[----:B------:R-:W-:Y:S05]  /*1af80*/  BRA.DIV UR4, `(.L_x_568) ;  /* 0x0000001e04fc7947 */ /* 0x000fea000b800000 */
[----:B------:R-:W-:-:S13]  /*1af90*/  ELECT P6, URZ, PT ;  /* 0x00000000003f782f */ /* 0x000fda00038c0000 */
.L_x_661:
[----:B------:R-:W-:Y:S05]  /*1afa0*/  @!P6 BRA `(.L_x_316) ;  /* 0x000000000094e947 */ /* 0x000fea0003800000 */
[----:B0-----:R-:W2:Y:S02]  /*1afb0*/  LDL.LU R0, [R1+0x40] ;  /* 0x0000400001007983 */ /* 0x001ea40000300800 */
[----:B--2---:R-:W-:-:S04]  /*1afc0*/  LOP3.LUT R0, R0, 0x2, RZ, 0xfc, !PT ;  /* 0x0000000200007812 */ /* 0x004fc800078efcff */
[----:B------:R-:W-:-:S13]  /*1afd0*/  ISETP.NE.AND P0, PT, R0, 0x3, PT ;  /* 0x000000030000780c */ /* 0x000fda0003f05270 */
[----:B------:R-:W-:Y:S05]  /*1afe0*/  @!P0 BRA `(.L_x_569) ;  /* 0x0000000000048947 */ /* 0x000fea0003800000 */
[----:B------:R-:W-:Y:S01]  /*1aff0*/  BPT.TRAP 0x1 ;  /* 0x000000040000795c */ /* 0x000fe20000300000 */
.L_x_569:
        /* <DEDUP_REMOVED lines=12> */
.L_x_662:
[----:B------:R-:W2:Y:S02]  /*1b0c0*/  SYNCS.PHASECHK.TRANS64.TRYWAIT P1, [R7+URZ], R0 ;  /* 0x00000000070075a7 */ /* 0x000ea4000802017f */
[----:B--2---:R-:W-:Y:S05]  /*1b0d0*/  @!P1 BRA `(.L_x_571) ;  /* 0x0000001c00dc9947 */ /* 0x004fea0003800000 */
.L_x_663:
[----:B------:R-:W-:Y:S05]  /*1b0e0*/  @!P0 BRA `(.L_x_572) ;  /* 0x0000000000048947 */ /* 0x000fea0003800000 */
[----:B------:R-:W-:Y:S01]  /*1b0f0*/  BPT.TRAP 0x1 ;  /* 0x000000040000795c */ /* 0x000fe20000300000 */
.L_x_572:
[----:B------:R-:W-:-:S04]  /*1b100*/  IMAD R2, R19, 0x8, R8 ;  /* 0x0000000813027824 */ /* 0x000fc800078e0208 */
[----:B------:R-:W4:Y:S02]  /*1b110*/  SYNCS.PHASECHK.TRANS64.TRYWAIT P1, [R2+URZ+0x19c60], R3 ;  /* 0x019c6003020075a7 */ /* 0x000f24000802017f */
[----:B----4-:R-:W-:Y:S05]  /*1b120*/  @!P1 BRA `(.L_x_573) ;  /* 0x0000001c00dc9947 */ /* 0x010fea0003800000 */
.L_x_664:
[----:B------:R-:W-:Y:S05]  /*1b130*/  @!P0 BRA `(.L_x_574) ;  /* 0x0000000000048947 */ /* 0x000fea0003800000 */
[----:B------:R-:W-:Y:S01]  /*1b140*/  BPT.TRAP 0x1 ;  /* 0x000000040000795c */ /* 0x000fe20000300000 */
.L_x_574:
[----:B------:R-:W-:-:S04]  /*1b150*/  IMAD R5, R5, 0x8, R8 ;  /* 0x0000000805057824 */ /* 0x000fc800078e0208 */
[----:B------:R-:W5:Y:S02]  /*1b160*/  SYNCS.PHASECHK.TRANS64.TRYWAIT P1, [R5+URZ+0x19c60], R0 ;  /* 0x019c6000050075a7 */ /* 0x000f64000802017f */
[----:B-----5:R-:W-:Y:S05]  /*1b170*/  @!P1 BRA `(.L_x_575) ;  /* 0x0000001c00dc9947 */ /* 0x020fea0003800000 */
.L_x_665:
[----:B------:R-:W-:Y:S05]  /*1b180*/  @!P0 BRA `(.L_x_576) ;  /* 0x0000000000048947 */ /* 0x000fea0003800000 */
[----:B------:R-:W-:Y:S01]  /*1b190*/  BPT.TRAP 0x1 ;  /* 0x000000040000795c */ /* 0x000fe20000300000 */
.L_x_576:
[----:B------:R-:W5:Y:S02]  /*1b1a0*/  SYNCS.PHASECHK.TRANS64.TRYWAIT P0, [R2+URZ+0x19c80], R3 ;  /* 0x019c8003020075a7 */ /* 0x000f64000800017f */
[----:B-----5:R-:W-:Y:S05]  /*1b1b0*/  @!P0 BRA `(.L_x_577) ;  /* 0x0000001c00e08947 */ /* 0x020fea0003800000 */
.L_x_578:
[----:B------:R0:W0:Y:S02]  /*1b1c0*/  SYNCS.PHASECHK.TRANS64.TRYWAIT P0, [R5+URZ+0x19c80], R0 ;  /* 0x019c8000050075a7 */ /* 0x000024000800017f */
[----:B0-----:R-:W-:Y:S05]  /*1b1d0*/  @!P0 NANOSLEEP.SYNCS 0x989680 ;  /* 0x009896800000895d */ /* 0x001fea0003900000 */
[----:B------:R-:W0:Y:S02]  /*1b1e0*/  @!P0 SYNCS.PHASECHK.TRANS64 P0, [R5+URZ+0x19c80], R0 ;  /* 0x019c8000050085a7 */ /* 0x000e24000800007f */
[----:B0-----:R-:W-:Y:S05]  /*1b1f0*/  @!P0 BRA `(.L_x_578) ;  /* 0xfffffffc00f08947 */ /* 0x001fea000383ffff */
.L_x_316:
[----:B------:R-:W-:Y:S05]  /*1b200*/  BSYNC B8 ;  /* 0x0000000000087941 */ /* 0x000fea0003800000 */
.L_x_313:
[----:B------:R-:W-:Y:S05]  /*1b210*/  EXIT ;  /* 0x000000000000794d */ /* 0x000fea0003800000 */
.L_x_334:
[----:B0-----:R0:W1:Y:S02]  /*1b220*/  SYNCS.PHASECHK.TRANS64.TRYWAIT P5, [R84+URZ+0x19c90], R87 ;  /* 0x019c9057540075a7 */ /* 0x00106400080a017f */
[----:B-1----:R-:W-:Y:S05]  /*1b230*/  @!P5 NANOSLEEP.SYNCS 0x989680 ;  /* 0x009896800000d95d */ /* 0x002fea0003900000 */
[----:B------:R-:W1:Y:S02]  /*1b240*/  @!P5 SYNCS.PHASECHK.TRANS64 P5, [R84+URZ+0x19c90], R87 ;  /* 0x019c90575400d5a7 */ /* 0x000e6400080a007f */
[----:B-1----:R-:W-:Y:S05]  /*1b250*/  @!P5 BRA `(.L_x_334) ;  /* 0xfffffffc00f0d947 */ /* 0x002fea000383ffff */
[----:B------:R-:W-:Y:S05]  /*1b260*/  BRA `(.L_x_579) ;  /* 0xfffffe78002c7947 */ /* 0x000fea000383ffff */
.L_x_350:
[----:B-1----:R1:W2:Y:S02]  /*1b270*/  SYNCS.PHASECHK.TRANS64.TRYWAIT P5, [R84+URZ+0x19c90], R87 ;  /* 0x019c9057540075a7 */ /* 0x0022a400080a017f */
[----:B--2---:R-:W-:Y:S05]  /*1b280*/  @!P5 NANOSLEEP.SYNCS 0x989680 ;  /* 0x009896800000d95d */ /* 0x004fea0003900000 */
[----:B------:R-:W2:Y:S02]  /*1b290*/  @!P5 SYNCS.PHASECHK.TRANS64 P5, [R84+URZ+0x19c90], R87 ;  /* 0x019c90575400d5a7 */ /* 0x000ea400080a007f */
[----:B--2---:R-:W-:Y:S05]  /*1b2a0*/  @!P5 BRA `(.L_x_350) ;  /* 0xfffffffc00f0d947 */ /* 0x004fea000383ffff */
[----:B------:R-:W-:Y:S05]  /*1b2b0*/  BRA `(.L_x_580) ;  /* 0xfffffe9000207947 */ /* 0x000fea000383ffff */
.L_x_359:
[----:B0-----:R0:W1:Y:S02]  /*1b2c0*/  SYNCS.PHASECHK.TRANS64.TRYWAIT P4, [R84+URZ+0x19c90], R87 ;  /* 0x019c9057540075a7 */ /* 0x001064000808017f */
[----:B-1----:R-:W-:Y:S05]  /*1b2d0*/  @!P4 NANOSLEEP.SYNCS 0x989680 ;  /* 0x009896800000c95d */ /* 0x002fea0003900000 */
[----:B------:R-:W1:Y:S02]  /*1b2e0*/  @!P4 SYNCS.PHASECHK.TRANS64 P4, [R84+URZ+0x19c90], R87 ;  /* 0x019c90575400c5a7 */ /* 0x000e64000808007f */
[----:B-1----:R-:W-:Y:S05]  /*1b2f0*/  @!P4 BRA `(.L_x_359) ;  /* 0xfffffffc00f0c947 */ /* 0x002fea000383ffff */
[----:B------:R-:W-:Y:S05]  /*1b300*/  BRA `(.L_x_581) ;  /* 0xfffffeb000307947 */ /* 0x000fea000383ffff */
.L_x_363:
[----:B--2---:R2:W0:Y:S02]  /*1b310*/  SYNCS.PHASECHK.TRANS64.TRYWAIT P3, [R84+URZ+0x19cb0], R87 ;  /* 0x019cb057540075a7 */ /* 0x004424000806017f */
[----:B0-----:R-:W-:Y:S05]  /*1b320*/  @!P3 NANOSLEEP.SYNCS 0x989680 ;  /* 0x009896800000b95d */ /* 0x001fea0003900000 */
[----:B------:R-:W0:Y:S02]  /*1b330*/  @!P3 SYNCS.PHASECHK.TRANS64 P3, [R84+URZ+0x19cb0], R87 ;  /* 0x019cb0575400b5a7 */ /* 0x000e24000806007f */
[----:B0-----:R-:W-:Y:S05]  /*1b340*/  @!P3 BRA `(.L_x_363) ;  /* 0xfffffffc00f0b947 */ /* 0x001fea000383ffff */
[----:B------:R-:W-:Y:S05]  /*1b350*/  BRA `(.L_x_582) ;  /* 0xfffffeb000a07947 */ /* 0x000fea000383ffff */
.L_x_383:
[----:B------:R-:W-:Y:S01]  /*1b360*/  BSSY B1, `(.L_x_583) ;  /* 0x0000008000017945 */ /* 0x000fe20003800000 */
[----:B------:R-:W-:Y:S02]  /*1b370*/  IMAD.MOV.U32 R13, RZ, RZ, R25 ;  /* 0x000000ffff0d7224 */ /* 0x000fe400078e0019 */
[----:B------:R-:W-:Y:S02]  /*1b380*/  IMAD.MOV.U32 R12, RZ, RZ, RZ ;  /* 0x000000ffff0c7224 */ /* 0x000fe400078e00ff */
[----:B------:R-:W-:Y:S02]  /*1b390*/  IMAD.MOV.U32 R11, RZ, RZ, 0x1e1f ;  /* 0x00001e1fff0b7424 */ /* 0x000fe400078e00ff */
[----:B------:R-:W-:-:S07]  /*1b3a0*/  IMAD.MOV.U32 R15, RZ, RZ, -0x1 ;  /* 0xffffffffff0f7424 */ /* 0x000fce00078e00ff */
[----:B------:R-:W-:Y:S05]  /*1b3b0*/  WARPSYNC.COLLECTIVE R15, `(.L_x_584) ;  /* 0x000000000f087348 */ /* 0x000fea0003c00000 */
[----:B------:R0:W1:Y:S02]  /*1b3c0*/  SHFL.IDX P6, R14, R13, R12, R11 ;  /* 0x0000000c0d0e7389 */ /* 0x00006400000c000b */
[----:B01----:R-:W-:Y:S01]  /*1b3d0*/  ENDCOLLECTIVE ;  /* 0x000000000000791b */ /* 0x003fe20003800000 */
.L_x_584:
[----:B------:R-:W-:Y:S05]  /*1b3e0*/  BSYNC B1 ;  /* 0x0000000000017941 */ /* 0x000fea0003800000 */
.L_x_583:
[----:B------:R-:W-:Y:S01]  /*1b3f0*/  MOV R13, R26 ;  /* 0x0000001a000d7202 */ /* 0x000fe20000000f00 */
[----:B------:R-:W-:Y:S02]  /*1b400*/  IMAD.MOV.U32 R12, RZ, RZ, RZ ;  /* 0x000000ffff0c7224 */ /* 0x000fe400078e00ff */
[----:B------:R-:W-:Y:S02]  /*1b410*/  IMAD.MOV.U32 R11, RZ, RZ, 0x1e1f ;  /* 0x00001e1fff0b7424 */ /* 0x000fe400078e00ff */
[----:B------:R-:W-:Y:S02]  /*1b420*/  IMAD.MOV.U32 R15, RZ, RZ, -0x1 ;  /* 0xffffffffff0f7424 */ /* 0x000fe400078e00ff */
[----:B------:R-:W-:-:S07]  /*1b430*/  IMAD.MOV.U32 R0, RZ, RZ, R14 ;  /* 0x000000ffff007224 */ /* 0x000fce00078e000e */
[----:B------:R-:W-:Y:S05]  /*1b440*/  WARPSYNC.COLLECTIVE R15, `(.L_x_585) ;  /* 0x000000000f087348 */ /* 0x000fea0003c00000 */
[----:B------:R0:W1:Y:S02]  /*1b450*/  SHFL.IDX P6, R14, R13, R12, R11 ;  /* 0x0000000c0d0e7389 */ /* 0x00006400000c000b */
[----:B01----:R-:W-:Y:S01]  /*1b460*/  ENDCOLLECTIVE ;  /* 0x000000000000791b */ /* 0x003fe20003800000 */
.L_x_585:
[----:B------:R-:W-:Y:S02]  /*1b470*/  IMAD.MOV.U32 R13, RZ, RZ, R28 ;  /* 0x000000ffff0d7224 */ /* 0x000fe400078e001c */
[----:B------:R-:W-:-:S07]  /*1b480*/  IMAD.MOV.U32 R27, RZ, RZ, R14 ;  /* 0x000000ffff1b7224 */ /* 0x000fce00078e000e */
[----:B------:R-:W-:Y:S05]  /*1b490*/  WARPSYNC.COLLECTIVE R15, `(.L_x_586) ;  /* 0x000000000f087348 */ /* 0x000fea0003c00000 */
[----:B------:R0:W1:Y:S02]  /*1b4a0*/  SHFL.IDX P6, R14, R13, R12, R11 ;  /* 0x0000000c0d0e7389 */ /* 0x00006400000c000b */
[----:B01----:R-:W-:Y:S01]  /*1b4b0*/  ENDCOLLECTIVE ;  /* 0x000000000000791b */ /* 0x003fe20003800000 */
.L_x_586:
[----:B------:R-:W-:Y:S02]  /*1b4c0*/  IMAD.MOV.U32 R13, RZ, RZ, R30 ;  /* 0x000000ffff0d7224 */ /* 0x000fe400078e001e */
[----:B------:R-:W-:-:S07]  /*1b4d0*/  IMAD.MOV.U32 R3, RZ, RZ, R14 ;  /* 0x000000ffff037224 */ /* 0x000fce00078e000e */
[----:B------:R-:W-:Y:S05]  /*1b4e0*/  WARPSYNC.COLLECTIVE R15, `(.L_x_587) ;  /* 0x000000000f087348 */ /* 0x000fea0003c00000 */
[----:B------:R0:W1:Y:S02]  /*1b4f0*/  SHFL.IDX P6, R14, R13, R12, R11 ;  /* 0x0000000c0d0e7389 */ /* 0x00006400000c000b */
[----:B01----:R-:W-:Y:S01]  /*1b500*/  ENDCOLLECTIVE ;  /* 0x000000000000791b */ /* 0x003fe20003800000 */
.L_x_587:
[----:B------:R-:W-:Y:S05]  /*1b510*/  BRA `(.L_x_588) ;  /* 0xfffffec000247947 */ /* 0x000fea000383ffff */
.L_x_387:
[----:B-1----:R1:W3:Y:S02]  /*1b520*/  SYNCS.PHASECHK.TRANS64.TRYWAIT P0, [R16+URZ+0x19c00], R37 ;  /* 0x019c0025100075a7 */ /* 0x0022e4000800017f */
[----:B---3--:R-:W-:Y:S05]  /*1b530*/  @!P0 NANOSLEEP.SYNCS 0x989680 ;  /* 0x009896800000895d */ /* 0x008fea0003900000 */
[----:B------:R-:W3:Y:S02]  /*1b540*/  @!P0 SYNCS.PHASECHK.TRANS64 P0, [R16+URZ+0x19c00], R37 ;  /* 0x019c0025100085a7 */ /* 0x000ee4000800007f */
[----:B---3--:R-:W-:Y:S05]  /*1b550*/  @!P0 BRA `(.L_x_387) ;  /* 0xfffffffc00f08947 */ /* 0x008fea000383ffff */
[----:B------:R-:W-:Y:S05]  /*1b560*/  BRA `(.L_x_589) ;  /* 0xfffffec000f07947 */ /* 0x000fea000383ffff */
.L_x_393:
        /* <DEDUP_REMOVED lines=8> */
.L_x_591:
[----:B------:R-:W-:Y:S05]  /*1b5f0*/  BSYNC B1 ;  /* 0x0000000000017941 */ /* 0x000fea0003800000 */
.L_x_590:
[----:B------:R-:W-:Y:S02]  /*1b600*/  IMAD.MOV.U32 R13, RZ, RZ, R26 ;  /* 0x000000ffff0d7224 */ /* 0x000fe400078e001a */
[----:B------:R-:W-:Y:S02]  /*1b610*/  IMAD.MOV.U32 R12, RZ, RZ, RZ ;  /* 0x000000ffff0c7224 */ /* 0x000fe400078e00ff */
[----:B------:R-:W-:Y:S02]  /*1b620*/  IMAD.MOV.U32 R11, RZ, RZ, 0x1e1f ;  /* 0x00001e1fff0b7424 */ /* 0x000fe400078e00ff */
[----:B------:R-:W-:Y:S02]  /*1b630*/  IMAD.MOV.U32 R15, RZ, RZ, -0x1 ;  /* 0xffffffffff0f7424 */ /* 0x000fe400078e00ff */
[----:B------:R-:W-:-:S07]  /*1b640*/  IMAD.MOV.U32 R0, RZ, RZ, R14 ;  /* 0x000000ffff007224 */ /* 0x000fce00078e000e */
[----:B------:R-:W-:Y:S05]  /*1b650*/  WARPSYNC.COLLECTIVE R15, `(.L_x_592) ;  /* 0x000000000f087348 */ /* 0x000fea0003c00000 */
[----:B------:R0:W1:Y:S02]  /*1b660*/  SHFL.IDX P6, R14, R13, R12, R11 ;  /* 0x0000000c0d0e7389 */ /* 0x00006400000c000b */
[----:B01----:R-:W-:Y:S01]  /*1b670*/  ENDCOLLECTIVE ;  /* 0x000000000000791b */ /* 0x003fe20003800000 */
.L_x_592:
[----:B------:R-:W-:Y:S02]  /*1b680*/  IMAD.MOV.U32 R13, RZ, RZ, R28 ;  /* 0x000000ffff0d7224 */ /* 0x000fe400078e001c */
[----:B------:R-:W-:-:S07]  /*1b690*/  IMAD.MOV.U32 R3, RZ, RZ, R14 ;  /* 0x000000ffff037224 */ /* 0x000fce00078e000e */
[----:B------:R-:W-:Y:S05]  /*1b6a0*/  WARPSYNC.COLLECTIVE R15, `(.L_x_593) ;  /* 0x000000000f087348 */ /* 0x000fea0003c00000 */
[----:B------:R0:W1:Y:S02]  /*1b6b0*/  SHFL.IDX P6, R14, R13, R12, R11 ;  /* 0x0000000c0d0e7389 */ /* 0x00006400000c000b */
[----:B01----:R-:W-:Y:S01]  /*1b6c0*/  ENDCOLLECTIVE ;  /* 0x000000000000791b */ /* 0x003fe20003800000 */
.L_x_593:
[----:B------:R-:W-:Y:S01]  /*1b6d0*/  MOV R13, R30 ;  /* 0x0000001e000d7202 */ /* 0x000fe20000000f00 */
[----:B------:R-:W-:-:S07]  /*1b6e0*/  IMAD.MOV.U32 R20, RZ, RZ, R14 ;  /* 0x000000ffff147224 */ /* 0x000fce00078e000e */
[----:B------:R-:W-:Y:S05]  /*1b6f0*/  WARPSYNC.COLLECTIVE R15, `(.L_x_594) ;  /* 0x000000000f087348 */ /* 0x000fea0003c00000 */
[----:B------:R0:W1:Y:S02]  /*1b700*/  SHFL.IDX P6, R14, R13, R12, R11 ;  /* 0x0000000c0d0e7389 */ /* 0x00006400000c000b */
[----:B01----:R-:W-:Y:S01]  /*1b710*/  ENDCOLLECTIVE ;  /* 0x000000000000791b */ /* 0x003fe20003800000 */
.L_x_594:
[----:B------:R-:W-:Y:S01]  /*1b720*/  IMAD.MOV.U32 R31, RZ, RZ, R14 ;  /* 0x000000ffff1f7224 */ /* 0x000fe200078e000e */
[----:B------:R-:W-:Y:S06]  /*1b730*/  BRA `(.L_x_595) ;  /* 0xfffffed8006c7947 */ /* 0x000fec000383ffff */
.L_x_397:
[----:B-1----:R1:W2:Y:S02]  /*1b740*/  SYNCS.PHASECHK.TRANS64.TRYWAIT P0, [R16+URZ+0x19c00], R37 ;  /* 0x019c0025100075a7 */ /* 0x0022a4000800017f */
[----:B--2---:R-:W-:Y:S05]  /*1b750*/  @!P0 NANOSLEEP.SYNCS 0x989680 ;  /* 0x009896800000895d */ /* 0x004fea0003900000 */
[----:B------:R-:W2:Y:S02]  /*1b760*/  @!P0 SYNCS.PHASECHK.TRANS64 P0, [R16+URZ+0x19c00], R37 ;  /* 0x019c0025100085a7 */ /* 0x000ea4000800007f */
[----:B--2---:R-:W-:Y:S05]  /*1b770*/  @!P0 BRA `(.L_x_397) ;  /* 0xfffffffc00f08947 */ /* 0x004fea000383ffff */
[----:B------:R-:W-:Y:S05]  /*1b780*/  BRA `(.L_x_596) ;  /* 0xfffffedc002c7947 */ /* 0x000fea000383ffff */
.L_x_403:
[----:B-1----:R1:W2:Y:S02]  /*1b790*/  SYNCS.PHASECHK.TRANS64.TRYWAIT P1, [R0+URZ+0x19c30], R7 ;  /* 0x019c3007000075a7 */ /* 0x0022a4000802017f */
[----:B--2---:R-:W-:Y:S05]  /*1b7a0*/  @!P1 NANOSLEEP.SYNCS 0x989680 ;  /* 0x009896800000995d */ /* 0x004fea0003900000 */
[----:B------:R-:W2:Y:S02]  /*1b7b0*/  @!P1 SYNCS.PHASECHK.TRANS64 P1, [R0+URZ+0x19c30], R7 ;  /* 0x019c3007000095a7 */ /* 0x000ea4000802007f */
[----:B--2---:R-:W-:Y:S05]  /*1b7c0*/  @!P1 BRA `(.L_x_403) ;  /* 0xfffffffc00f09947 */ /* 0x004fea000383ffff */
[----:B------:R-:W-:Y:S05]  /*1b7d0*/  BRA `(.L_x_402) ;  /* 0xfffffefc008c7947 */ /* 0x000fea000383ffff */
.L_x_410:
[----:B-1----:R1:W2:Y:S02]  /*1b7e0*/  SYNCS.PHASECHK.TRANS64.TRYWAIT P1, [R13+URZ+0x19c30], R8 ;  /* 0x019c30080d0075a7 */ /* 0x0022a4000802017f */
[----:B--2---:R-:W-:Y:S05]  /*1b7f0*/  @!P1 NANOSLEEP.SYNCS 0x989680 ;  /* 0x009896800000995d */ /* 0x004fea0003900000 */
[----:B------:R-:W2:Y:S02]  /*1b800*/  @!P1 SYNCS.PHASECHK.TRANS64 P1, [R13+URZ+0x19c30], R8 ;  /* 0x019c30080d0095a7 */ /* 0x000ea4000802007f */
[----:B--2---:R-:W-:Y:S05]  /*1b810*/  @!P1 BRA `(.L_x_410) ;  /* 0xfffffffc00f09947 */ /* 0x004fea000383ffff */
[----:B------:R-:W-:Y:S05]  /*1b820*/  BRA `(.L_x_409) ;  /* 0xffffff2400e87947 */ /* 0x000fea000383ffff */
.L_x_415:
[----:B-1----:R1:W2:Y:S02]  /*1b830*/  SYNCS.PHASECHK.TRANS64.TRYWAIT P1, [R14+URZ+0x19c50], R7 ;  /* 0x019c50070e0075a7 */ /* 0x0022a4000802017f */
[----:B--2---:R-:W-:Y:S05]  /*1b840*/  @!P1 NANOSLEEP.SYNCS 0x989680 ;  /* 0x009896800000995d */ /* 0x004fea0003900000 */
[----:B------:R-:W2:Y:S02]  /*1b850*/  @!P1 SYNCS.PHASECHK.TRANS64 P1, [R14+URZ+0x19c50], R7 ;  /* 0x019c50070e0095a7 */ /* 0x000ea4000802007f */
[----:B--2---:R-:W-:Y:S05]  /*1b860*/  @!P1 BRA `(.L_x_415) ;  /* 0xfffffffc00f09947 */ /* 0x004fea000383ffff */
[----:B------:R-:W-:Y:S05]  /*1b870*/  BRA `(.L_x_414) ;  /* 0xffffff28006c7947 */ /* 0x000fea000383ffff */
.L_x_422:
[----:B-1----:R1:W2:Y:S02]  /*1b880*/  SYNCS.PHASECHK.TRANS64.TRYWAIT P1, [R10+URZ+0x19c50], R5 ;  /* 0x019c50050a0075a7 */ /* 0x0022a4000802017f */
[----:B--2---:R-:W-:Y:S05]  /*1b890*/  @!P1 NANOSLEEP.SYNCS 0x989680 ;  /* 0x009896800000995d */ /* 0x004fea0003900000 */
[----:B------:R-:W2:Y:S02]  /*1b8a0*/  @!P1 SYNCS.PHASECHK.TRANS64 P1, [R10+URZ+0x19c50], R5 ;  /* 0x019c50050a0095a7 */ /* 0x000ea4000802007f */
[----:B--2---:R-:W-:Y:S05]  /*1b8b0*/  @!P1 BRA `(.L_x_422) ;  /* 0xfffffffc00f09947 */ /* 0x004fea000383ffff */
[----:B------:R-:W-:Y:S05]  /*1b8c0*/  BRA `(.L_x_421) ;  /* 0xffffff4c00207947 */ /* 0x000fea000383ffff */
.L_x_454:
[----:B------:R-:W0:Y:S01]  /*1b8d0*/  S2R R6, SR_TID.X ;  /* 0x0000000000067919 */ /* 0x000e220000002100 */
[----:B------:R-:W-:Y:S01]  /*1b8e0*/  BSSY B1, `(.L_x_597) ;  /* 0x000000a000017945 */ /* 0x000fe20003800000 */
[----:B------:R-:W-:Y:S02]  /*1b8f0*/  IMAD.MOV.U32 R12, RZ, RZ, RZ ;  /* 0x000000ffff0c7224 */ /* 0x000fe400078e00ff */
[----:B-1----:R-:W-:Y:S02]  /*1b900*/  IMAD.MOV.U32 R11, RZ, RZ, 0x1f ;  /* 0x0000001fff0b7424 */ /* 0x002fe400078e00ff */
[----:B------:R-:W-:Y:S01]  /*1b910*/  IMAD.MOV.U32 R15, RZ, RZ, -0x1 ;  /* 0xffffffffff0f7424 */ /* 0x000fe200078e00ff */
[----:B0-----:R-:W-:-:S04]  /*1b920*/  SHF.R.U32.HI R6, RZ, 0x5, R6 ;  /* 0x00000005ff067819 */ /* 0x001fc80000011606 */
[----:B------:R-:W-:-:S05]  /*1b930*/  LOP3.LUT R6, R6, 0x3, RZ, 0xc0, !PT ;  /* 0x0000000306067812 */ /* 0x000fca00078ec0ff */
[----:B------:R-:W-:-:S07]  /*1b940*/  IMAD.MOV.U32 R13, RZ, RZ, R6 ;  /* 0x000000ffff0d7224 */ /* 0x000fce00078e0006 */
[----:B------:R-:W-:Y:S05]  /*1b950*/  WARPSYNC.COLLECTIVE R15, `(.L_x_598) ;  /* 0x000000000f087348 */ /* 0x000fea0003c00000 */
[----:B------:R0:W1:Y:S02]  /*1b960*/  SHFL.IDX P6, R14, R13, R12, R11 ;  /* 0x0000000c0d0e7389 */ /* 0x00006400000c000b */
[----:B01----:R-:W-:Y:S01]  /*1b970*/  ENDCOLLECTIVE ;  /* 0x000000000000791b */ /* 0x003fe20003800000 */
.L_x_598:
[----:B------:R-:W-:Y:S05]  /*1b980*/  BSYNC B1 ;  /* 0x0000000000017941 */ /* 0x000fea0003800000 */
.L_x_597:
[----:B------:R-:W-:Y:S05]  /*1b990*/  BRA `(.L_x_599) ;  /* 0xffffffa000607947 */ /* 0x000fea000383ffff */
.L_x_456:
[----:B------:R-:W-:Y:S01]  /*1b9a0*/  BSSY B1, `(.L_x_600) ;  /* 0x0000006000017945 */ /* 0x000fe20003800000 */
[----:B------:R-:W-:-:S07]  /*1b9b0*/  IMAD.MOV.U32 R15, RZ, RZ, -0x1 ;  /* 0xffffffffff0f7424 */ /* 0x000fce00078e00ff */
[----:B01----:R-:W-:Y:S05]  /*1b9c0*/  WARPSYNC.COLLECTIVE R15, `(.L_x_601) ;  /* 0x000000000f0c7348 */ /* 0x003fea0003c00000 */
[----:B------:R-:W-:Y:S02]  /*1b9d0*/  ELECT P6, UR62, PT ;  /* 0x00000000003e782f */ /* 0x000fe400038c0000 */
[----:B------:R-:W-:Y:S01]  /*1b9e0*/  MOV R14, UR62 ;  /* 0x0000003e000e7c02 */ /* 0x000fe20008000f00 */
[----:B01----:R-:W-:Y:S10]  /*1b9f0*/  ENDCOLLECTIVE ;  /* 0x000000000000791b */ /* 0x003ff40003800000 */
.L_x_601:
[----:B------:R-:W-:Y:S05]  /*1ba00*/  BSYNC B1 ;  /* 0x0000000000017941 */ /* 0x000fea0003800000 */
.L_x_600:
[----:B------:R-:W-:Y:S05]  /*1ba10*/  BRA `(.L_x_455) ;  /* 0xffffffa000587947 */ /* 0x000fea000383ffff */
.L_x_458:
[----:B0-----:R0:W2:Y:S02]  /*1ba20*/  SYNCS.PHASECHK.TRANS64.TRYWAIT P0, [R18+URZ+0x19c20], R6 ;  /* 0x019c2006120075a7 */ /* 0x0010a4000800017f */
[----:B--2---:R-:W-:Y:S05]  /*1ba30*/  @!P0 NANOSLEEP.SYNCS 0x989680 ;  /* 0x009896800000895d */ /* 0x004fea0003900000 */
[----:B------:R-:W2:Y:S02]  /*1ba40*/  @!P0 SYNCS.PHASECHK.TRANS64 P0, [R18+URZ+0x19c20], R6 ;  /* 0x019c2006120085a7 */ /* 0x000ea4000800007f */
[----:B--2---:R-:W-:Y:S05]  /*1ba50*/  @!P0 BRA `(.L_x_458) ;  /* 0xfffffffc00f08947 */ /* 0x004fea000383ffff */
[----:B------:R-:W-:Y:S05]  /*1ba60*/  BRA `(.L_x_602) ;  /* 0xffffffa000687947 */ /* 0x000fea000383ffff */
.L_x_462:
[----:B-1----:R1:W2:Y:S02]  /*1ba70*/  SYNCS.PHASECHK.TRANS64.TRYWAIT P0, [R9+URZ+0x19ca0], R11 ;  /* 0x019ca00b090075a7 */ /* 0x0022a4000800017f */
[----:B--2---:R-:W-:Y:S05]  /*1ba80*/  @!P0 NANOSLEEP.SYNCS 0x989680 ;  /* 0x009896800000895d */ /* 0x004fea0003900000 */
[----:B------:R-:W2:Y:S02]  /*1ba90*/  @!P0 SYNCS.PHASECHK.TRANS64 P0, [R9+URZ+0x19ca0], R11 ;  /* 0x019ca00b090085a7 */ /* 0x000ea4000800007f */
[----:B--2---:R-:W-:Y:S05]  /*1baa0*/  @!P0 BRA `(.L_x_462) ;  /* 0xfffffffc00f08947 */ /* 0x004fea000383ffff */
[----:B------:R-:W-:Y:S05]  /*1bab0*/  BRA `(.L_x_603) ;  /* 0xffffffa000807947 */ /* 0x000fea000383ffff */
.L_x_469:
[----:B0-----:R0:W2:Y:S02]  /*1bac0*/  SYNCS.PHASECHK.TRANS64.TRYWAIT P0, [R9+URZ+0x19cc0], R11 ;  /* 0x019cc00b090075a7 */ /* 0x0010a4000800017f */
[----:B--2---:R-:W-:Y:S05]  /*1bad0*/  @!P0 NANOSLEEP.SYNCS 0x989680 ;  /* 0x009896800000895d */ /* 0x004fea0003900000 */
[----:B------:R-:W2:Y:S02]  /*1bae0*/  @!P0 SYNCS.PHASECHK.TRANS64 P0, [R9+URZ+0x19cc0], R11 ;  /* 0x019cc00b090085a7 */ /* 0x000ea4000800007f */
[----:B--2---:R-:W-:Y:S05]  /*1baf0*/  @!P0 BRA `(.L_x_469) ;  /* 0xfffffffc00f08947 */ /* 0x004fea000383ffff */
[----:B------:R-:W-:Y:S05]  /*1bb00*/  BRA `(.L_x_604) ;  /* 0xffffffa4007c7947 */ /* 0x000fea000383ffff */
.L_x_478:
[----:B--2---:R2:W3:Y:S02]  /*1bb10*/  SYNCS.PHASECHK.TRANS64.TRYWAIT P2, [R9+URZ+0x19ca0], R8 ;  /* 0x019ca008090075a7 */ /* 0x0044e4000804017f */
[----:B---3--:R-:W-:Y:S05]  /*1bb20*/  @!P2 NANOSLEEP.SYNCS 0x989680 ;  /* 0x009896800000a95d */ /* 0x008fea0003900000 */
[----:B------:R-:W3:Y:S02]  /*1bb30*/  @!P2 SYNCS.PHASECHK.TRANS64 P2, [R9+URZ+0x19ca0], R8 ;  /* 0x019ca0080900a5a7 */ /* 0x000ee4000804007f */
[----:B---3--:R-:W-:Y:S05]  /*1bb40*/  @!P2 BRA `(.L_x_478) ;  /* 0xfffffffc00f0a947 */ /* 0x008fea000383ffff */
[----:B------:R-:W-:Y:S05]  /*1bb50*/  BRA `(.L_x_605) ;  /* 0xffffffa800b07947 */ /* 0x000fea000383ffff */
.L_x_485:
[----:B0-----:R0:W1:Y:S02]  /*1bb60*/  SYNCS.PHASECHK.TRANS64.TRYWAIT P2, [R9+URZ+0x19cc0], R8 ;  /* 0x019cc008090075a7 */ /* 0x001064000804017f */
[----:B-1----:R-:W-:Y:S05]  /*1bb70*/  @!P2 NANOSLEEP.SYNCS 0x989680 ;  /* 0x009896800000a95d */ /* 0x002fea0003900000 */
[----:B------:R-:W1:Y:S02]  /*1bb80*/  @!P2 SYNCS.PHASECHK.TRANS64 P2, [R9+URZ+0x19cc0], R8 ;  /* 0x019cc0080900a5a7 */ /* 0x000e64000804007f */
[----:B-1----:R-:W-:Y:S05]  /*1bb90*/  @!P2 BRA `(.L_x_485) ;  /* 0xfffffffc00f0a947 */ /* 0x002fea000383ffff */
[----:B------:R-:W-:Y:S05]  /*1bba0*/  BRA `(.L_x_606) ;  /* 0xffffffac00a87947 */ /* 0x000fea000383ffff */
.L_x_504:
[----:B------:R-:W3:Y:S01]  /*1bbb0*/  S2R R20, SR_TID.X ;  /* 0x0000000000147919 */ /* 0x000ee20000002100 */
[----:B------:R-:W-:Y:S01]  /*1bbc0*/  BSSY B0, `(.L_x_607) ;  /* 0x000000a000007945 */ /* 0x000fe20003800000 */
[----:B------:R-:W-:Y:S02]  /*1bbd0*/  IMAD.MOV.U32 R12, RZ, RZ, RZ ;  /* 0x000000ffff0c7224 */ /* 0x000fe400078e00ff */
[----:B-1----:R-:W-:Y:S02]  /*1bbe0*/  IMAD.MOV.U32 R11, RZ, RZ, 0x1f ;  /* 0x0000001fff0b7424 */ /* 0x002fe400078e00ff */
[----:B------:R-:W-:Y:S01]  /*1bbf0*/  IMAD.MOV.U32 R15, RZ, RZ, -0x1 ;  /* 0xffffffffff0f7424 */ /* 0x000fe200078e00ff */
[----:B---3--:R-:W-:-:S04]  /*1bc00*/  SHF.R.U32.HI R20, RZ, 0x5, R20 ;  /* 0x00000005ff147819 */ /* 0x008fc80000011614 */
[----:B------:R-:W-:-:S05]  /*1bc10*/  LOP3.LUT R20, R20, 0x3, RZ, 0xc0, !PT ;  /* 0x0000000314147812 */ /* 0x000fca00078ec0ff */
[----:B------:R-:W-:-:S07]  /*1bc20*/  IMAD.MOV.U32 R13, RZ, RZ, R20 ;  /* 0x000000ffff0d7224 */ /* 0x000fce00078e0014 */
[----:B0-2---:R-:W-:Y:S05]  /*1bc30*/  WARPSYNC.COLLECTIVE R15, `(.L_x_608) ;  /* 0x000000000f087348 */ /* 0x005fea0003c00000 */
[----:B------:R1:W3:Y:S02]  /*1bc40*/  SHFL.IDX P6, R14, R13, R12, R11 ;  /* 0x0000000c0d0e7389 */ /* 0x0002e400000c000b */
[----:B0123--:R-:W-:Y:S01]  /*1bc50*/  ENDCOLLECTIVE ;  /* 0x000000000000791b */ /* 0x00ffe20003800000 */
.L_x_608:
[----:B------:R-:W-:Y:S05]  /*1bc60*/  BSYNC B0 ;  /* 0x0000000000007941 */ /* 0x000fea0003800000 */
.L_x_607:
[----:B------:R-:W-:Y:S05]  /*1bc70*/  BRA `(.L_x_609) ;  /* 0xffffffbc00207947 */ /* 0x000fea000383ffff */
.L_x_506:
[----:B------:R-:W-:Y:S01]  /*1bc80*/  BSSY B0, `(.L_x_610) ;  /* 0x0000006000007945 */ /* 0x000fe20003800000 */
[----:B------:R-:W-:-:S07]  /*1bc90*/  IMAD.MOV.U32 R15, RZ, RZ, -0x1 ;  /* 0xffffffffff0f7424 */ /* 0x000fce00078e00ff */
[----:B0123--:R-:W-:Y:S05]  /*1bca0*/  WARPSYNC.COLLECTIVE R15, `(.L_x_611) ;  /* 0x000000000f0c7348 */ /* 0x00ffea0003c00000 */
[----:B------:R-:W-:Y:S02]  /*1bcb0*/  ELECT P6, UR62, PT ;  /* 0x00000000003e782f */ /* 0x000fe400038c0000 */
[----:B------:R-:W-:Y:S01]  /*1bcc0*/  MOV R14, UR62 ;  /* 0x0000003e000e7c02 */ /* 0x000fe20008000f00 */
[----:B0123--:R-:W-:Y:S10]  /*1bcd0*/  ENDCOLLECTIVE ;  /* 0x000000000000791b */ /* 0x00fff40003800000 */
.L_x_611:
[----:B------:R-:W-:Y:S05]  /*1bce0*/  BSYNC B0 ;  /* 0x0000000000007941 */ /* 0x000fea0003800000 */
.L_x_610:
[----:B------:R-:W-:Y:S05]  /*1bcf0*/  BRA `(.L_x_612) ;  /* 0xffffffbc00287947 */ /* 0x000fea000383ffff */
.L_x_508:
[----:B---3--:R3:W4:Y:S02]  /*1bd00*/  SYNCS.PHASECHK.TRANS64.TRYWAIT P0, [R4+URZ+0x19c80], R3 ;  /* 0x019c8003040075a7 */ /* 0x008724000800017f */
[----:B----4-:R-:W-:Y:S05]  /*1bd10*/  @!P0 NANOSLEEP.SYNCS 0x989680 ;  /* 0x009896800000895d */ /* 0x010fea0003900000 */
[----:B------:R-:W4:Y:S02]  /*1bd20*/  @!P0 SYNCS.PHASECHK.TRANS64 P0, [R4+URZ+0x19c80], R3 ;  /* 0x019c8003040085a7 */ /* 0x000f24000800007f */
[----:B----4-:R-:W-:Y:S05]  /*1bd30*/  @!P0 BRA `(.L_x_508) ;  /* 0xfffffffc00f08947 */ /* 0x010fea000383ffff */
[----:B------:R-:W-:Y:S05]  /*1bd40*/  BRA `(.L_x_613) ;  /* 0xffffffbc008c7947 */ /* 0x000fea000383ffff */
.L_x_510:
[----:B0-----:R0:W4:Y:S02]  /*1bd50*/  SYNCS.PHASECHK.TRANS64.TRYWAIT P0, [R4+URZ+0x19c40], R3 ;  /* 0x019c4003040075a7 */ /* 0x001124000800017f */
[----:B----4-:R-:W-:Y:S05]  /*1bd60*/  @!P0 NANOSLEEP.SYNCS 0x989680 ;  /* 0x009896800000895d */ /* 0x010fea0003900000 */
[----:B------:R-:W4:Y:S02]  /*1bd70*/  @!P0 SYNCS.PHASECHK.TRANS64 P0, [R4+URZ+0x19c40], R3 ;  /* 0x019c4003040085a7 */ /* 0x000f24000800007f */
[----:B----4-:R-:W-:Y:S05]  /*1bd80*/  @!P0 BRA `(.L_x_510) ;  /* 0xfffffffc00f08947 */ /* 0x010fea000383ffff */
[----:B------:R-:W-:Y:S05]  /*1bd90*/  BRA `(.L_x_614) ;  /* 0xffffffc000087947 */ /* 0x000fea000383ffff */
.L_x_514:
[----:B------:R-:W-:Y:S02]  /*1bda0*/  IMAD.MOV.U32 R13, RZ, RZ, R4 ;  /* 0x000000ffff0d7224 */ /* 0x000fe400078e0004 */
[----:B------:R-:W-:Y:S02]  /*1bdb0*/  IMAD.MOV.U32 R12, RZ, RZ, RZ ;  /* 0x000000ffff0c7224 */ /* 0x000fe400078e00ff */
[----:B------:R-:W-:Y:S02]  /*1bdc0*/  IMAD.MOV.U32 R11, RZ, RZ, 0x1e1f ;  /* 0x00001e1fff0b7424 */ /* 0x000fe400078e00ff */
[----:B------:R-:W-:Y:S02]  /*1bdd0*/  IMAD.MOV.U32 R15, RZ, RZ, -0x1 ;  /* 0xffffffffff0f7424 */ /* 0x000fe400078e00ff */
[----:B-----5:R-:W-:Y:S02]  /*1bde0*/  IMAD R0, R21, R9, RZ ;  /* 0x0000000915007224 */ /* 0x020fe400078e02ff */
[----:B------:R-:W-:-:S07]  /*1bdf0*/  IMAD R25, R25, 0xc0, R20 ;  /* 0x000000c019197824 */ /* 0x000fce00078e0214 */
[----:B------:R-:W-:Y:S05]  /*1be00*/  WARPSYNC.COLLECTIVE R15, `(.L_x_615) ;  /* 0x000000000f087348 */ /* 0x000fea0003c00000 */
[----:B------:R0:W1:Y:S02]  /*1be10*/  SHFL.IDX P6, R14, R13, R12, R11 ;  /* 0x0000000c0d0e7389 */ /* 0x00006400000c000b */
[----:B01----:R-:W-:Y:S01]  /*1be20*/  ENDCOLLECTIVE ;  /* 0x000000000000791b */ /* 0x003fe20003800000 */
.L_x_615:
[----:B------:R-:W-:Y:S01]  /*1be30*/  ISETP.GE.AND P4, PT, R25, R0, PT ;  /* 0x000000001900720c */ /* 0x000fe20003f86270 */
[----:B------:R-:W-:Y:S02]  /*1be40*/  IMAD.MOV.U32 R13, RZ, RZ, R6 ;  /* 0x000000ffff0d7224 */ /* 0x000fe400078e0006 */
[----:B------:R-:W-:-:S10]  /*1be50*/  IMAD.MOV.U32 R2, RZ, RZ, R14 ;  /* 0x000000ffff027224 */ /* 0x000fd400078e000e */
[----:B------:R-:W-:Y:S05]  /*1be60*/  WARPSYNC.COLLECTIVE R15, `(.L_x_616) ;  /* 0x000000000f087348 */ /* 0x000fea0003c00000 */
[----:B------:R0:W1:Y:S02]  /*1be70*/  SHFL.IDX P6, R14, R13, R12, R11 ;  /* 0x0000000c0d0e7389 */ /* 0x00006400000c000b */
[----:B01----:R-:W-:Y:S01]  /*1be80*/  ENDCOLLECTIVE ;  /* 0x000000000000791b */ /* 0x003fe20003800000 */
.L_x_616:
[----:B------:R-:W-:Y:S01]  /*1be90*/  MOV R13, R4 ;  /* 0x00000004000d7202 */ /* 0x000fe20000000f00 */
[----:B------:R-:W-:Y:S02]  /*1bea0*/  IMAD.MOV.U32 R12, RZ, RZ, 0x1 ;  /* 0x00000001ff0c7424 */ /* 0x000fe400078e00ff */
[----:B------:R-:W-:-:S07]  /*1beb0*/  IMAD.MOV.U32 R3, RZ, RZ, R14 ;  /* 0x000000ffff037224 */ /* 0x000fce00078e000e */
[----:B------:R-:W-:Y:S05]  /*1bec0*/  WARPSYNC.COLLECTIVE R15, `(.L_x_617) ;  /* 0x000000000f087348 */ /* 0x000fea0003c00000 */
[----:B------:R0:W1:Y:S02]  /*1bed0*/  SHFL.IDX P6, R14, R13, R12, R11 ;  /* 0x0000000c0d0e7389 */ /* 0x00006400000c000b */
[----:B01----:R-:W-:Y:S01]  /*1bee0*/  ENDCOLLECTIVE ;  /* 0x000000000000791b */ /* 0x003fe20003800000 */
.L_x_617:
[----:B------:R-:W-:-:S05]  /*1bef0*/  @!P4 IADD3 R3, P3, R10, R3, RZ ;  /* 0x000000030a03c210 */ /* 0x000fca0007f7e0ff */
[----:B------:R-:W-:-:S05]  /*1bf00*/  @!P4 IMAD.X R2, RZ, RZ, R2, P3 ;  /* 0x000000ffff02c224 */ /* 0x000fca00018e0602 */
[----:B------:R-:W-:Y:S01]  /*1bf10*/  @!P4 LOP3.LUT R3, R3, R2, RZ, 0x3c, !PT ;  /* 0x000000020303c212 */ /* 0x000fe200078e3cff */
[----:B------:R-:W-:-:S03]  /*1bf20*/  IMAD.MOV.U32 R13, RZ, RZ, R6 ;  /* 0x000000ffff0d7224 */ /* 0x000fc600078e0006 */
[----:B------:R-:W-:-:S04]  /*1bf30*/  @!P4 LOP3.LUT R2, R3, R2, RZ, 0x3c, !PT ;  /* 0x000000020302c212 */ /* 0x000fc800078e3cff */
[----:B------:R-:W-:Y:S01]  /*1bf40*/  @!P4 LOP3.LUT R3, R3, R2, RZ, 0x3c, !PT ;  /* 0x000000020303c212 */ /* 0x000fe200078e3cff */
[----:B------:R-:W-:-:S07]  /*1bf50*/  IMAD.MOV.U32 R4, RZ, RZ, R14 ;  /* 0x000000ffff047224 */ /* 0x000fce00078e000e */
[----:B------:R-:W-:Y:S05]  /*1bf60*/  WARPSYNC.COLLECTIVE R15, `(.L_x_618) ;  /* 0x000000000f087348 */ /* 0x000fea0003c00000 */
[----:B------:R0:W1:Y:S02]  /*1bf70*/  SHFL.IDX P6, R14, R13, R12, R11 ;  /* 0x0000000c0d0e7389 */ /* 0x00006400000c000b */
[----:B01----:R-:W-:Y:S01]  /*1bf80*/  ENDCOLLECTIVE ;  /* 0x000000000000791b */ /* 0x003fe20003800000 */
.L_x_618:
[----:B------:R-:W-:Y:S01]  /*1bf90*/  @!PT LDS RZ, [RZ] ;  /* 0x00000000fffff984 */ /* 0x000fe20000000800 */
[----:B------:R-:W-:Y:S01]  /*1bfa0*/  @!PT LDS RZ, [RZ] ;  /* 0x00000000fffff984 */ /* 0x000fe20000000800 */
[----:B------:R-:W-:Y:S01]  /*1bfb0*/  @!PT LDS RZ, [RZ] ;  /* 0x00000000fffff984 */ /* 0x000fe20000000800 */
[----:B------:R-:W-:Y:S04]  /*1bfc0*/  @!P4 LDGSTS.E.BYPASS.LTC128B.128 [R8+0xf000], desc[UR40][R2.64], !P2 ;  /* 0x0f0000000208cfae */ /* 0x000fe8000d101d68 */
[----:B------:R-:W-:Y:S04]  /*1bfd0*/  @!P4 LDGSTS.E.BYPASS.LTC128B.128 [R8+0x10800], desc[UR40][R2.64+0x20], !P1 ;  /* 0x108000200208cfae */ /* 0x000fe8000c901d68 */
[----:B------:R0:W-:Y:S01]  /*1bfe0*/  @!P4 LDGSTS.E.BYPASS.LTC128B.128 [R8+0x12000], desc[UR40][R2.64+0x40], !P0 ;  /* 0x120000400208cfae */ /* 0x0001e2000c101d68 */
[----:B------:R-:W-:Y:S02]  /*1bff0*/  IMAD.MOV.U32 R13, RZ, RZ, R5 ;  /* 0x000000ffff0d7224 */ /* 0x000fe400078e0005 */
[----:B------:R-:W-:-:S02]  /*1c000*/  IMAD.MOV.U32 R12, RZ, RZ, RZ ;  /* 0x000000ffff0c7224 */ /* 0x000fc400078e00ff */
[----:B0-----:R-:W-:Y:S02]  /*1c010*/  VIADD R3, R25, 0x40 ;  /* 0x0000004019037836 */ /* 0x001fe40000000000 */
[----:B------:R-:W-:-:S07]  /*1c020*/  IMAD.MOV.U32 R6, RZ, RZ, R14 ;  /* 0x000000ffff067224 */ /* 0x000fce00078e000e */
[----:B------:R-:W-:Y:S05]  /*1c030*/  WARPSYNC.COLLECTIVE R15, `(.L_x_619) ;  /* 0x000000000f087348 */ /* 0x000fea0003c00000 */
[----:B------:R0:W1:Y:S02]  /*1c040*/  SHFL.IDX P6, R14, R13, R12, R11 ;  /* 0x0000000c0d0e7389 */ /* 0x00006400000c000b */
[----:B01----:R-:W-:Y:S01]  /*1c050*/  ENDCOLLECTIVE ;  /* 0x000000000000791b */ /* 0x003fe20003800000 */
.L_x_619:
[----:B------:R-:W-:-:S13]  /*1c060*/  ISETP.GE.AND P4, PT, R3, R0, PT ;  /* 0x000000000300720c */ /* 0x000fda0003f86270 */
[----:B------:R-:W-:Y:S01]  /*1c070*/  @!P4 IADD3 R2, P3, R10, R6, RZ ;  /* 0x000000060a02c210 */ /* 0x000fe20007f7e0ff */
[----:B------:R-:W-:-:S04]  /*1c080*/  IMAD.MOV.U32 R13, RZ, RZ, R7 ;  /* 0x000000ffff0d7224 */ /* 0x000fc800078e0007 */
[----:B------:R-:W-:-:S05]  /*1c090*/  @!P4 IMAD.X R3, RZ, RZ, R4, P3 ;  /* 0x000000ffff03c224 */ /* 0x000fca00018e0604 */
[----:B------:R-:W-:Y:S01]  /*1c0a0*/  @!PT LDS RZ, [RZ] ;  /* 0x00000000fffff984 */ /* 0x000fe20000000800 */
[----:B------:R-:W-:Y:S01]  /*1c0b0*/  @!PT LDS RZ, [RZ] ;  /* 0x00000000fffff984 */ /* 0x000fe20000000800 */
[----:B------:R-:W-:Y:S01]  /*1c0c0*/  @!PT LDS RZ, [RZ] ;  /* 0x00000000fffff984 */ /* 0x000fe20000000800 */
[----:B------:R-:W-:Y:S04]  /*1c0d0*/  @!P4 LDGSTS.E.BYPASS.LTC128B.128 [R8+0xf800], desc[UR40][R2.64], !P2 ;  /* 0x0f8000000208cfae */ /* 0x000fe8000d101d68 */
[----:B------:R-:W-:Y:S04]  /*1c0e0*/  @!P4 LDGSTS.E.BYPASS.LTC128B.128 [R8+0x11000], desc[UR40][R2.64+0x20], !P1 ;  /* 0x110000200208cfae */ /* 0x000fe8000c901d68 */
[----:B------:R0:W-:Y:S02]  /*1c0f0*/  @!P4 LDGSTS.E.BYPASS.LTC128B.128 [R8+0x12800], desc[UR40][R2.64+0x40], !P0 ;  /* 0x128000400208cfae */ /* 0x0001e4000c101d68 */
[----:B0-----:R-:W-:-:S07]  /*1c100*/  IMAD.MOV.U32 R3, RZ, RZ, R14 ;  /* 0x000000ffff037224 */ /* 0x001fce00078e000e */
[----:B------:R-:W-:Y:S05]  /*1c110*/  WARPSYNC.COLLECTIVE R15, `(.L_x_620) ;  /* 0x000000000f087348 */ /* 0x000fea0003c00000 */
[----:B------:R0:W1:Y:S02]  /*1c120*/  SHFL.IDX P6, R14, R13, R12, R11 ;  /* 0x0000000c0d0e7389 */ /* 0x00006400000c000b */
[----:B01----:R-:W-:Y:S01]  /*1c130*/  ENDCOLLECTIVE ;  /* 0x000000000000791b */ /* 0x003fe20003800000 */
.L_x_620:
[----:B------:R-:W-:Y:S01]  /*1c140*/  IMAD.MOV.U32 R2, RZ, RZ, R14 ;  /* 0x000000ffff027224 */ /* 0x000fe200078e000e */
[----:B------:R-:W-:Y:S06]  /*1c150*/  BRA `(.L_x_621) ;  /* 0xffffffc400ec7947 */ /* 0x000fec000383ffff */
.L_x_519:
[----:B--2---:R2:W3:Y:S02]  /*1c160*/  SYNCS.PHASECHK.TRANS64.TRYWAIT P0, [R18+URZ+0x19c20], R0 ;  /* 0x019c2000120075a7 */ /* 0x0044e4000800017f */
[----:B---3--:R-:W-:Y:S05]  /*1c170*/  @!P0 NANOSLEEP.SYNCS 0x989680 ;  /* 0x009896800000895d */ /* 0x008fea0003900000 */
[----:B------:R-:W3:Y:S02]  /*1c180*/  @!P0 SYNCS.PHASECHK.TRANS64 P0, [R18+URZ+0x19c20], R0 ;  /* 0x019c2000120085a7 */ /* 0x000ee4000800007f */
[----:B---3--:R-:W-:Y:S05]  /*1c190*/  @!P0 BRA `(.L_x_519) ;  /* 0xfffffffc00f08947 */ /* 0x008fea000383ffff */
[----:B------:R-:W-:Y:S05]  /*1c1a0*/  BRA `(.L_x_622) ;  /* 0xffffffc8005c7947 */ /* 0x000fea000383ffff */
.L_x_525:
[----:B0-----:R0:W1:Y:S02]  /*1c1b0*/  SYNCS.PHASECHK.TRANS64.TRYWAIT P0, [R6+URZ+0x19c80], R5 ;  /* 0x019c8005060075a7 */ /* 0x001064000800017f */
[----:B-1----:R-:W-:Y:S05]  /*1c1c0*/  @!P0 NANOSLEEP.SYNCS 0x989680 ;  /* 0x009896800000895d */ /* 0x002fea0003900000 */
[----:B------:R-:W1:Y:S02]  /*1c1d0*/  @!P0 SYNCS.PHASECHK.TRANS64 P0, [R6+URZ+0x19c80], R5 ;  /* 0x019c8005060085a7 */ /* 0x000e64000800007f */
[----:B-1----:R-:W-:Y:S05]  /*1c1e0*/  @!P0 BRA `(.L_x_525) ;  /* 0xfffffffc00f08947 */ /* 0x002fea000383ffff */
[----:B------:R-:W-:Y:S05]  /*1c1f0*/  BRA `(.L_x_623) ;  /* 0xffffffcc00087947 */ /* 0x000fea000383ffff */
.L_x_532:
[----:B-1----:R1:W2:Y:S02]  /*1c200*/  SYNCS.PHASECHK.TRANS64.TRYWAIT P0, [R6+URZ+0x19c40], R5 ;  /* 0x019c4005060075a7 */ /* 0x0022a4000800017f */
[----:B--2---:R-:W-:Y:S05]  /*1c210*/  @!P0 NANOSLEEP.SYNCS 0x989680 ;  /* 0x009896800000895d */ /* 0x004fea0003900000 */
[----:B------:R-:W2:Y:S02]  /*1c220*/  @!P0 SYNCS.PHASECHK.TRANS64 P0, [R6+URZ+0x19c40], R5 ;  /* 0x019c4005060085a7 */ /* 0x000ea4000800007f */
[----:B--2---:R-:W-:Y:S05]  /*1c230*/  @!P0 BRA `(.L_x_532) ;  /* 0xfffffffc00f08947 */ /* 0x004fea000383ffff */
[----:B------:R-:W-:Y:S05]  /*1c240*/  BRA `(.L_x_624) ;  /* 0xffffffd000047947 */ /* 0x000fea000383ffff */
.L_x_540:
[----:B0-----:R0:W1:Y:S02]  /*1c250*/  SYNCS.PHASECHK.TRANS64.TRYWAIT P0, [R3+URZ+0x19c70], R4 ;  /* 0x019c7004030075a7 */ /* 0x001064000800017f */
[----:B-1----:R-:W-:Y:S05]  /*1c260*/  @!P0 NANOSLEEP.SYNCS 0x989680 ;  /* 0x009896800000895d */ /* 0x002fea0003900000 */
[----:B------:R-:W1:Y:S02]  /*1c270*/  @!P0 SYNCS.PHASECHK.TRANS64 P0, [R3+URZ+0x19c70], R4 ;  /* 0x019c7004030085a7 */ /* 0x000e64000800007f */
[----:B-1----:R-:W-:Y:S05]  /*1c280*/  @!P0 BRA `(.L_x_540) ;  /* 0xfffffffc00f08947 */ /* 0x002fea000383ffff */
[----:B------:R-:W-:Y:S05]  /*1c290*/  BRA `(.L_x_625) ;  /* 0xffffffd400187947 */ /* 0x000fea000383ffff */
.L_x_542:
[----:B0-----:R0:W1:Y:S02]  /*1c2a0*/  SYNCS.PHASECHK.TRANS64.TRYWAIT P0, [R3+URZ+0x19c60], R4 ;  /* 0x019c6004030075a7 */ /* 0x001064000800017f */
[----:B-1----:R-:W-:Y:S05]  /*1c2b0*/  @!P0 NANOSLEEP.SYNCS 0x989680 ;  /* 0x009896800000895d */ /* 0x002fea0003900000 */
[----:B------:R-:W1:Y:S02]  /*1c2c0*/  @!P0 SYNCS.PHASECHK.TRANS64 P0, [R3+URZ+0x19c60], R4 ;  /* 0x019c6004030085a7 */ /* 0x000e64000800007f */
[----:B-1----:R-:W-:Y:S05]  /*1c2d0*/  @!P0 BRA `(.L_x_542) ;  /* 0xfffffffc00f08947 */ /* 0x002fea000383ffff */
[----:B------:R-:W-:Y:S05]  /*1c2e0*/  BRA `(.L_x_626) ;  /* 0xffffffd400207947 */ /* 0x000fea000383ffff */
.L_x_549:
[----:B-1----:R1:W2:Y:S02]  /*1c2f0*/  SYNCS.PHASECHK.TRANS64.TRYWAIT P1, [R3+URZ+0x19c70], R0 ;  /* 0x019c7000030075a7 */ /* 0x0022a4000802017f */
[----:B--2---:R-:W-:Y:S05]  /*1c300*/  @!P1 NANOSLEEP.SYNCS 0x989680 ;  /* 0x009896800000995d */ /* 0x004fea0003900000 */
[----:B------:R-:W2:Y:S02]  /*1c310*/  @!P1 SYNCS.PHASECHK.TRANS64 P1, [R3+URZ+0x19c70], R0 ;  /* 0x019c7000030095a7 */ /* 0x000ea4000802007f */
[----:B--2---:R-:W-:Y:S05]  /*1c320*/  @!P1 BRA `(.L_x_549) ;  /* 0xfffffffc00f09947 */ /* 0x004fea000383ffff */
[----:B------:R-:W-:Y:S05]  /*1c330*/  BRA `(.L_x_627) ;  /* 0xffffffd8008c7947 */ /* 0x000fea000383ffff */
.L_x_551:
[----:B-1----:R1:W2:Y:S02]  /*1c340*/  SYNCS.PHASECHK.TRANS64.TRYWAIT P1, [R3+URZ+0x19c60], R0 ;  /* 0x019c6000030075a7 */ /* 0x0022a4000802017f */
[----:B--2---:R-:W-:Y:S05]  /*1c350*/  @!P1 NANOSLEEP.SYNCS 0x989680 ;  /* 0x009896800000995d */ /* 0x004fea0003900000 */
[----:B------:R-:W2:Y:S02]  /*1c360*/  @!P1 SYNCS.PHASECHK.TRANS64 P1, [R3+URZ+0x19c60], R0 ;  /* 0x019c6000030095a7 */ /* 0x000ea4000802007f */
[----:B--2---:R-:W-:Y:S05]  /*1c370*/  @!P1 BRA `(.L_x_551) ;  /* 0xfffffffc00f09947 */ /* 0x004fea000383ffff */
[----:B------:R-:W-:Y:S05]  /*1c380*/  BRA `(.L_x_628) ;  /* 0xffffffd800907947 */ /* 0x000fea000383ffff */
.L_x_555:
[----:B------:R-:W-:Y:S01]  /*1c390*/  BSSY B0, `(.L_x_629) ;  /* 0x0000008000007945 */ /* 0x000fe20003800000 */
[----:B------:R-:W-:Y:S02]  /*1c3a0*/  IMAD.MOV.U32 R13, RZ, RZ, R24 ;  /* 0x000000ffff0d7224 */ /* 0x000fe400078e0018 */
[----:B------:R-:W-:Y:S02]  /*1c3b0*/  IMAD.MOV.U32 R12, RZ, RZ, RZ ;  /* 0x000000ffff0c7224 */ /* 0x000fe400078e00ff */
[----:B-1----:R-:W-:Y:S02]  /*1c3c0*/  IMAD.MOV.U32 R11, RZ, RZ, 0x1f ;  /* 0x0000001fff0b7424 */ /* 0x002fe400078e00ff */
[----:B------:R-:W-:-:S07]  /*1c3d0*/  IMAD.MOV.U32 R15, RZ, RZ, -0x1 ;  /* 0xffffffffff0f7424 */ /* 0x000fce00078e00ff */
[----:B------:R-:W-:Y:S05]  /*1c3e0*/  WARPSYNC.COLLECTIVE R15, `(.L_x_630) ;  /* 0x000000000f087348 */ /* 0x000fea0003c00000 */
[----:B------:R0:W1:Y:S02]  /*1c3f0*/  SHFL.IDX P6, R14, R13, R12, R11 ;  /* 0x0000000c0d0e7389 */ /* 0x00006400000c000b */
[----:B01----:R-:W-:Y:S01]  /*1c400*/  ENDCOLLECTIVE ;  /* 0x000000000000791b */ /* 0x003fe20003800000 */
.L_x_630:
[----:B------:R-:W-:Y:S05]  /*1c410*/  BSYNC B0 ;  /* 0x0000000000007941 */ /* 0x000fea0003800000 */
.L_x_629:
[----:B------:R-:W-:Y:S01]  /*1c420*/  IMAD.MOV.U32 R13, RZ, RZ, R24 ;  /* 0x000000ffff0d7224 */ /* 0x000fe200078e0018 */
[----:B------:R-:W-:Y:S01]  /*1c430*/  MOV R15, 0xffffffff ;  /* 0xffffffff000f7802 */ /* 0x000fe20000000f00 */
[----:B------:R-:W-:Y:S02]  /*1c440*/  IMAD.MOV.U32 R12, RZ, RZ, 0x1 ;  /* 0x00000001ff0c7424 */ /* 0x000fe400078e00ff */
[----:B------:R-:W-:Y:S02]  /*1c450*/  IMAD.MOV.U32 R11, RZ, RZ, 0x1f ;  /* 0x0000001fff0b7424 */ /* 0x000fe400078e00ff */
[----:B------:R-:W-:Y:S02]  /*1c460*/  IMAD.IADD R8, R27, 0x1, R9 ;  /* 0x000000011b087824 */ /* 0x000fe400078e0209 */
[----:B------:R-:W-:-:S07]  /*1c470*/  IMAD.MOV.U32 R0, RZ, RZ, R14 ;  /* 0x000000ffff007224 */ /* 0x000fce00078e000e */
[----:B------:R-:W-:Y:S05]  /*1c480*/  WARPSYNC.COLLECTIVE R15, `(.L_x_631) ;  /* 0x000000000f087348 */ /* 0x000fea0003c00000 */
[----:B------:R0:W1:Y:S02]  /*1c490*/  SHFL.IDX P6, R14, R13, R12, R11 ;  /* 0x0000000c0d0e7389 */ /* 0x00006400000c000b */
[----:B01----:R-:W-:Y:S01]  /*1c4a0*/  ENDCOLLECTIVE ;  /* 0x000000000000791b */ /* 0x003fe20003800000 */
.L_x_631:
[----:B------:R-:W-:Y:S02]  /*1c4b0*/  ULDC UR4, c[0x0][0xc3c] ;  /* 0x00030f0000047ab9 */ /* 0x000fe40000000800 */
[----:B------:R-:W-:-:S13]  /*1c4c0*/  ISETP.GE.OR P1, PT, R8, UR4, !P0 ;  /* 0x0000000408007c0c */ /* 0x000fda000c726670 */
[----:B------:R-:W0:Y:S08]  /*1c4d0*/  @!P1 LDC.64 R2, c[0x0][0xc80] ;  /* 0x00032000ff029b82 */ /* 0x000e300000000a00 */
[----:B------:R-:W1:Y:S01]  /*1c4e0*/  @!P1 LDC.64 R4, c[0x0][0xc78] ;  /* 0x00031e00ff049b82 */ /* 0x000e620000000a00 */
[----:B------:R-:W-:Y:S02]  /*1c4f0*/  IMAD.MOV.U32 R11, RZ, RZ, RZ ;  /* 0x000000ffff0b7224 */ /* 0x000fe400078e00ff */
[----:B------:R-:W-:-:S02]  /*1c500*/  IMAD.MOV.U32 R6, RZ, RZ, R14 ;  /* 0x000000ffff067224 */ /* 0x000fc400078e000e */
[----:B0-----:R-:W-:-:S05]  /*1c510*/  @!P1 IMAD.WIDE R2, R8, 0x4, R2 ;  /* 0x0000000408029825 */ /* 0x001fca00078e0202 */
[----:B------:R1:W2:Y:S02]  /*1c520*/  @!P1 LDG.E R7, desc[UR40][R2.64] ;  /* 0x0000002802079981 */ /* 0x0002a4000c1e1900 */
[----:B-1----:R-:W-:-:S06]  /*1c530*/  @!P1 IMAD.WIDE R2, R8, 0x4, R4 ;  /* 0x0000000408029825 */ /* 0x002fcc00078e0204 */
[----:B------:R-:W3:Y:S01]  /*1c540*/  @!P1 LDG.E R2, desc[UR40][R2.64] ;  /* 0x0000002802029981 */ /* 0x000ee2000c1e1900 */
[----:B------:R-:W-:Y:S01]  /*1c550*/  IMAD.MOV.U32 R4, RZ, RZ, RZ ;  /* 0x000000ffff047224 */ /* 0x000fe200078e00ff */
[C---:B------:R-:W-:Y:S01]  /*1c560*/  ISETP.GE.U32.AND P2, PT, R9.reuse, 0x2, PT ;  /* 0x000000020900780c */ /* 0x040fe20003f46070 */
[----:B------:R-:W-:Y:S01]  /*1c570*/  IMAD.MOV.U32 R24, RZ, RZ, RZ ;  /* 0x000000ffff187224 */ /* 0x000fe200078e00ff */
[C---:B------:R-:W-:Y:S02]  /*1c580*/  ISETP.GE.U32.AND P3, PT, R9.reuse, 0x4, PT ;  /* 0x000000040900780c */ /* 0x040fe40003f66070 */
[C---:B------:R-:W-:Y:S02]  /*1c590*/  ISETP.GE.U32.AND P4, PT, R9.reuse, 0x8, PT ;  /* 0x000000080900780c */ /* 0x040fe40003f86070 */
[----:B------:R-:W-:Y:S01]  /*1c5a0*/  ISETP.GE.U32.AND P5, PT, R9, 0x10, PT ;  /* 0x000000100900780c */ /* 0x000fe20003fa6070 */
[----:B--2---:R-:W-:Y:S02]  /*1c5b0*/  @!P1 IMAD.MOV.U32 R4, RZ, RZ, R7 ;  /* 0x000000ffff049224 */ /* 0x004fe400078e0007 */
[----:B------:R-:W-:-:S02]  /*1c5c0*/  IMAD.MOV.U32 R7, RZ, RZ, RZ ;  /* 0x000000ffff077224 */ /* 0x000fc400078e00ff */
[----:B---3--:R-:W-:Y:S01]  /*1c5d0*/  @!P1 IMAD.MOV.U32 R7, RZ, RZ, R2 ;  /* 0x000000ffff079224 */ /* 0x008fe200078e0002 */
[----:B------:R-:W-:-:S03]  /*1c5e0*/  ISETP.NE.AND P1, PT, R9, RZ, PT ;  /* 0x000000ff0900720c */ /* 0x000fc60003f25270 */
[----:B------:R-:W-:-:S04]  /*1c5f0*/  IMAD R2, R7, R4, RZ ;  /* 0x0000000407027224 */ /* 0x000fc800078e02ff */
[----:B------:R-:W-:-:S07]  /*1c600*/  IMAD.MOV.U32 R13, RZ, RZ, R2 ;  /* 0x000000ffff0d7224 */ /* 0x000fce00078e0002 */
[----:B------:R-:W-:Y:S05]  /*1c610*/  WARPSYNC.COLLECTIVE R15, `(.L_x_632) ;  /* 0x000000000f087348 */ /* 0x000fea0003c00000 */
[----:B------:R0:W1:Y:S02]  /*1c620*/  SHFL.UP P6, R14, R13, R12, R11 ;  /* 0x0400000c0d0e7389 */ /* 0x00006400000c000b */
[----:B01----:R-:W-:Y:S01]  /*1c630*/  ENDCOLLECTIVE ;  /* 0x000000000000791b */ /* 0x003fe20003800000 */
.L_x_632:
[----:B------:R-:W-:Y:S02]  /*1c640*/  IMAD.MOV.U32 R12, RZ, RZ, 0x2 ;  /* 0x00000002ff0c7424 */ /* 0x000fe400078e00ff */
[----:B------:R-:W-:-:S05]  /*1c650*/  IMAD.MOV.U32 R3, RZ, RZ, R14 ;  /* 0x000000ffff037224 */ /* 0x000fca00078e000e */
[----:B------:R-:W-:-:S05]  /*1c660*/  SEL R3, R3, RZ, P1 ;  /* 0x000000ff03037207 */ /* 0x000fca0000800000 */
[----:B------:R-:W-:-:S04]  /*1c670*/  IMAD.IADD R2, R2, 0x1, R3 ;  /* 0x0000000102027824 */ /* 0x000fc800078e0203 */
[----:B------:R-:W-:-:S07]  /*1c680*/  IMAD.MOV.U32 R13, RZ, RZ, R2 ;  /* 0x000000ffff0d7224 */ /* 0x000fce00078e0002 */
[----:B------:R-:W-:Y:S05]  /*1c690*/  WARPSYNC.COLLECTIVE R15, `(.L_x_633) ;  /* 0x000000000f087348 */ /* 0x000fea0003c00000 */
[----:B------:R0:W1:Y:S02]  /*1c6a0*/  SHFL.UP P6, R14, R13, R12, R11 ;  /* 0x0400000c0d0e7389 */ /* 0x00006400000c000b */
[----:B01----:R-:W-:Y:S01]  /*1c6b0*/  ENDCOLLECTIVE ;  /* 0x000000000000791b */ /* 0x003fe20003800000 */
.L_x_633:
        /* <DEDUP_REMOVED lines=8> */
.L_x_634:
[----:B------:R-:W-:Y:S01]  /*1c740*/  MOV R12, 0x8 ;  /* 0x00000008000c7802 */ /* 0x000fe20000000f00 */
[----:B------:R-:W-:-:S05]  /*1c750*/  IMAD.MOV.U32 R3, RZ, RZ, R14 ;  /* 0x000000ffff037224 */ /* 0x000fca00078e000e */
[----:B------:R-:W-:-:S05]  /*1c760*/  SEL R3, R3, RZ, P3 ;  /* 0x000000ff03037207 */ /* 0x000fca0001800000 */
[----:B------:R-:W-:-:S04]  /*1c770*/  IMAD.IADD R2, R2, 0x1, R3 ;  /* 0x0000000102027824 */ /* 0x000fc800078e0203 */
[----:B------:R-:W-:-:S07]  /*1c780*/  IMAD.MOV.U32 R13, RZ, RZ, R2 ;  /* 0x000000ffff0d7224 */ /* 0x000fce00078e0002 */
[----:B------:R-:W-:Y:S05]  /*1c790*/  WARPSYNC.COLLECTIVE R15, `(.L_x_635) ;  /* 0x000000000f087348 */ /* 0x000fea0003c00000 */
[----:B------:R0:W1:Y:S02]  /*1c7a0*/  SHFL.UP P6, R14, R13, R12, R11 ;  /* 0x0400000c0d0e7389 */ /* 0x00006400000c000b */
[----:B01----:R-:W-:Y:S01]  /*1c7b0*/  ENDCOLLECTIVE ;  /* 0x000000000000791b */ /* 0x003fe20003800000 */
.L_x_635:
        /* <DEDUP_REMOVED lines=8> */
.L_x_636:
[----:B------:R-:W-:Y:S02]  /*1c840*/  IMAD.MOV.U32 R12, RZ, RZ, 0x1f ;  /* 0x0000001fff0c7424 */ /* 0x000fe400078e00ff */
[----:B------:R-:W-:Y:S02]  /*1c850*/  IMAD.MOV.U32 R11, RZ, RZ, 0x1f ;  /* 0x0000001fff0b7424 */ /* 0x000fe400078e00ff */
[----:B------:R-:W-:-:S05]  /*1c860*/  IMAD.MOV.U32 R3, RZ, RZ, R14 ;  /* 0x000000ffff037224 */ /* 0x000fca00078e000e */
[----:B------:R-:W-:-:S05]  /*1c870*/  SEL R3, R3, RZ, P5 ;  /* 0x000000ff03037207 */ /* 0x000fca0002800000 */
[----:B------:R-:W-:-:S04]  /*1c880*/  IMAD.IADD R2, R2, 0x1, R3 ;  /* 0x0000000102027824 */ /* 0x000fc800078e0203 */
[----:B------:R-:W-:-:S07]  /*1c890*/  IMAD.MOV.U32 R13, RZ, RZ, R2 ;  /* 0x000000ffff0d7224 */ /* 0x000fce00078e0002 */
[----:B------:R-:W-:Y:S05]  /*1c8a0*/  WARPSYNC.COLLECTIVE R15, `(.L_x_637) ;  /* 0x000000000f087348 */ /* 0x000fea0003c00000 */
[----:B------:R0:W1:Y:S02]  /*1c8b0*/  SHFL.IDX P6, R14, R13, R12, R11 ;  /* 0x0000000c0d0e7389 */ /* 0x00006400000c000b */
[----:B01----:R-:W-:Y:S01]  /*1c8c0*/  ENDCOLLECTIVE ;  /* 0x000000000000791b */ /* 0x003fe20003800000 */
.L_x_637:
[----:B------:R-:W-:Y:S01]  /*1c8d0*/  IMAD.MOV.U32 R8, RZ, RZ, R14 ;  /* 0x000000ffff087224 */ /* 0x000fe200078e000e */
[----:B------:R-:W-:Y:S06]  /*1c8e0*/  BRA `(.L_x_638) ;  /* 0xffffffdc00147947 */ /* 0x000fec000383ffff */
.L_x_558:
[----:B------:R-:W-:Y:S01]  /*1c8f0*/  BSSY B0, `(.L_x_639) ;  /* 0x0000008000007945 */ /* 0x000fe20003800000 */
[----:B------:R-:W-:Y:S02]  /*1c900*/  IMAD.MOV.U32 R13, RZ, RZ, R2 ;  /* 0x000000ffff0d7224 */ /* 0x000fe400078e0002 */
[----:B------:R-:W-:Y:S02]  /*1c910*/  IMAD.MOV.U32 R12, RZ, RZ, 0x1 ;  /* 0x00000001ff0c7424 */ /* 0x000fe400078e00ff */
[----:B-1----:R-:W-:Y:S02]  /*1c920*/  IMAD.MOV.U32 R11, RZ, RZ, RZ ;  /* 0x000000ffff0b7224 */ /* 0x002fe400078e00ff */
[----:B------:R-:W-:-:S07]  /*1c930*/  IMAD.MOV.U32 R15, RZ, RZ, -0x1 ;  /* 0xffffffffff0f7424 */ /* 0x000fce00078e00ff */
[----:B------:R-:W-:Y:S05]  /*1c940*/  WARPSYNC.COLLECTIVE R15, `(.L_x_640) ;  /* 0x000000000f087348 */ /* 0x000fea0003c00000 */
[----:B------:R0:W1:Y:S02]  /*1c950*/  SHFL.UP P6, R14, R13, R12, R11 ;  /* 0x0400000c0d0e7389 */ /* 0x00006400000c000b */
[----:B01----:R-:W-:Y:S01]  /*1c960*/  ENDCOLLECTIVE ;  /* 0x000000000000791b */ /* 0x003fe20003800000 */
.L_x_640:
[----:B------:R-:W-:Y:S05]  /*1c970*/  BSYNC B0 ;  /* 0x0000000000007941 */ /* 0x000fea0003800000 */
.L_x_639:
[----:B------:R-:W-:Y:S01]  /*1c980*/  IMAD.MOV.U32 R3, RZ, RZ, R14 ;  /* 0x000000ffff037224 */ /* 0x000fe200078e000e */
[----:B------:R-:W-:Y:S01]  /*1c990*/  MOV R11, RZ ;  /* 0x000000ff000b7202 */ /* 0x000fe20000000f00 */
[----:B------:R-:W-:Y:S02]  /*1c9a0*/  IMAD.MOV.U32 R12, RZ, RZ, 0x2 ;  /* 0x00000002ff0c7424 */ /* 0x000fe400078e00ff */
[----:B------:R-:W-:Y:S01]  /*1c9b0*/  IMAD.MOV.U32 R15, RZ, RZ, -0x1 ;  /* 0xffffffffff0f7424 */ /* 0x000fe200078e00ff */
[----:B------:R-:W-:-:S05]  /*1c9c0*/  SEL R3, R3, RZ, P1 ;  /* 0x000000ff03037207 */ /* 0x000fca0000800000 */
[----:B------:R-:W-:-:S04]  /*1c9d0*/  IMAD.IADD R2, R2, 0x1, R3 ;  /* 0x0000000102027824 */ /* 0x000fc800078e0203 */
[----:B------:R-:W-:-:S07]  /*1c9e0*/  IMAD.MOV.U32 R13, RZ, RZ, R2 ;  /* 0x000000ffff0d7224 */ /* 0x000fce00078e0002 */
[----:B------:R-:W-:Y:S05]  /*1c9f0*/  WARPSYNC.COLLECTIVE R15, `(.L_x_641) ;  /* 0x000000000f087348 */ /* 0x000fea0003c00000 */
[----:B------:R0:W1:Y:S02]  /*1ca00*/  SHFL.UP P6, R14, R13, R12, R11 ;  /* 0x0400000c0d0e7389 */ /* 0x00006400000c000b */
[----:B01----:R-:W-:Y:S01]  /*1ca10*/  ENDCOLLECTIVE ;  /* 0x000000000000791b */ /* 0x003fe20003800000 */
.L_x_641:
        /* <DEDUP_REMOVED lines=8> */
.L_x_642:
        /* <DEDUP_REMOVED lines=8> */
.L_x_643:
        /* <DEDUP_REMOVED lines=8> */
.L_x_644:
        /* <DEDUP_REMOVED lines=9> */
.L_x_645:
[----:B------:R-:W-:Y:S01]  /*1cc30*/  IMAD.MOV.U32 R8, RZ, RZ, R14 ;  /* 0x000000ffff087224 */ /* 0x000fe200078e000e */
[----:B------:R-:W-:Y:S06]  /*1cc40*/  BRA `(.L_x_646) ;  /* 0xffffffd800e07947 */ /* 0x000fec000383ffff */
.L_x_560:
[----:B------:R-:W-:Y:S01]  /*1cc50*/  BSSY B0, `(.L_x_647) ;  /* 0x0000006000007945 */ /* 0x000fe20003800000 */
[----:B------:R-:W-:Y:S02]  /*1cc60*/  PLOP3.LUT P6, PT, P6, PT, PT, 0x8, 0x0 ;  /* 0x000000000000781c */ /* 0x000fe400037ce170 */
[----:B------:R-:W-:-:S11]  /*1cc70*/  MOV R15, 0xffffffff ;  /* 0xffffffff000f7802 */ /* 0x000fd60000000f00 */
[----:B01----:R-:W-:Y:S05]  /*1cc80*/  WARPSYNC.COLLECTIVE R15, `(.L_x_648) ;  /* 0x000000000f087348 */ /* 0x003fea0003c00000 */
[----:B------:R-:W-:Y:S01]  /*1cc90*/  VOTE.ANY R14, PT, P6 ;  /* 0x00000000000e7806 */ /* 0x000fe200030e0100 */
[----:B01----:R-:W-:Y:S06]  /*1cca0*/  ENDCOLLECTIVE ;  /* 0x000000000000791b */ /* 0x003fec0003800000 */
.L_x_648:
[----:B------:R-:W-:Y:S05]  /*1ccb0*/  BSYNC B0 ;  /* 0x0000000000007941 */ /* 0x000fea0003800000 */
.L_x_647:
[----:B------:R-:W-:Y:S02]  /*1ccc0*/  IMAD.MOV.U32 R6, RZ, RZ, R14 ;  /* 0x000000ffff067224 */ /* 0x000fe400078e000e */
[----:B------:R-:W-:Y:S02]  /*1ccd0*/  IMAD.MOV.U32 R13, RZ, RZ, R4 ;  /* 0x000000ffff0d7224 */ /* 0x000fe400078e0004 */
[----:B------:R-:W0:Y:S01]  /*1cce0*/  POPC R5, R6 ;  /* 0x0000000600057309 */ /* 0x000e220000000000 */
[----:B------:R-:W-:Y:S02]  /*1ccf0*/  IMAD.MOV.U32 R11, RZ, RZ, 0x1f ;  /* 0x0000001fff0b7424 */ /* 0x000fe400078e00ff */
[----:B------:R-:W-:Y:S02]  /*1cd00*/  IMAD.MOV.U32 R15, RZ, RZ, -0x1 ;  /* 0xffffffffff0f7424 */ /* 0x000fe400078e00ff */
[----:B0-----:R-:W-:-:S07]  /*1cd10*/  IMAD.MOV.U32 R12, RZ, RZ, R5 ;  /* 0x000000ffff0c7224 */ /* 0x001fce00078e0005 */
[----:B------:R-:W-:Y:S05]  /*1cd20*/  WARPSYNC.COLLECTIVE R15, `(.L_x_649) ;  /* 0x000000000f087348 */ /* 0x000fea0003c00000 */
[----:B------:R0:W1:Y:S02]  /*1cd30*/  SHFL.IDX P6, R14, R13, R12, R11 ;  /* 0x0000000c0d0e7389 */ /* 0x00006400000c000b */
[----:B01----:R-:W-:Y:S01]  /*1cd40*/  ENDCOLLECTIVE ;  /* 0x000000000000791b */ /* 0x003fe20003800000 */
.L_x_649:
[----:B------:R-:W-:Y:S02]  /*1cd50*/  IMAD.MOV.U32 R13, RZ, RZ, R7 ;  /* 0x000000ffff0d7224 */ /* 0x000fe400078e0007 */
[----:B------:R-:W-:-:S07]  /*1cd60*/  IMAD.MOV.U32 R4, RZ, RZ, R14 ;  /* 0x000000ffff047224 */ /* 0x000fce00078e000e */
[----:B------:R-:W-:Y:S05]  /*1cd70*/  WARPSYNC.COLLECTIVE R15, `(.L_x_650) ;  /* 0x000000000f087348 */ /* 0x000fea0003c00000 */
[----:B------:R0:W1:Y:S02]  /*1cd80*/  SHFL.IDX P6, R14, R13, R12, R11 ;  /* 0x0000000c0d0e7389 */ /* 0x00006400000c000b */
[----:B01----:R-:W-:Y:S01]  /*1cd90*/  ENDCOLLECTIVE ;  /* 0x000000000000791b */ /* 0x003fe20003800000 */
.L_x_650:
[----:B------:R-:W-:Y:S01]  /*1cda0*/  IMAD.MOV.U32 R7, RZ, RZ, R14 ;  /* 0x000000ffff077224 */ /* 0x000fe200078e000e */
[----:B------:R-:W-:Y:S06]  /*1cdb0*/  BRA `(.L_x_651) ;  /* 0xffffffd800c07947 */ /* 0x000fec000383ffff */
.L_x_562:
[----:B------:R-:W-:Y:S01]  /*1cdc0*/  BSSY B0, `(.L_x_652) ;  /* 0x0000007000007945 */ /* 0x000fe20003800000 */
[----:B------:R-:W-:Y:S02]  /*1cdd0*/  IMAD.MOV.U32 R13, RZ, RZ, R2 ;  /* 0x000000ffff0d7224 */ /* 0x000fe400078e0002 */
[----:B-1----:R-:W-:Y:S02]  /*1cde0*/  IMAD.MOV.U32 R11, RZ, RZ, 0x1f ;  /* 0x0000001fff0b7424 */ /* 0x002fe400078e00ff */
[----:B------:R-:W-:-:S07]  /*1cdf0*/  IMAD.MOV.U32 R15, RZ, RZ, -0x1 ;  /* 0xffffffffff0f7424 */ /* 0x000fce00078e00ff */
[----:B0-234-:R-:W-:Y:S05]  /*1ce00*/  WARPSYNC.COLLECTIVE R15, `(.L_x_653) ;  /* 0x000000000f087348 */ /* 0x01dfea0003c00000 */
[----:B------:R1:W0:Y:S02]  /*1ce10*/  SHFL.IDX P6, R14, R13, R12, R11 ;  /* 0x0000000c0d0e7389 */ /* 0x00022400000c000b */
[----:B01234-:R-:W-:Y:S01]  /*1ce20*/  ENDCOLLECTIVE ;  /* 0x000000000000791b */ /* 0x01ffe20003800000 */
.L_x_653:
[----:B------:R-:W-:Y:S05]  /*1ce30*/  BSYNC B0 ;  /* 0x0000000000007941 */ /* 0x000fea0003800000 */
.L_x_652:
[----:B------:R-:W-:Y:S01]  /*1ce40*/  IMAD.MOV.U32 R2, RZ, RZ, R14 ;  /* 0x000000ffff027224 */ /* 0x000fe200078e000e */
[----:B------:R-:W-:Y:S06]  /*1ce50*/  BRA `(.L_x_654) ;  /* 0xffffffd800b07947 */ /* 0x000fec000383ffff */
.L_x_566:
[----:B0-----:R0:W2:Y:S02]  /*1ce60*/  SYNCS.PHASECHK.TRANS64.TRYWAIT P0, [R8+URZ+0x19c20], R0 ;  /* 0x019c2000080075a7 */ /* 0x0010a4000800017f */
[----:B--2---:R-:W-:Y:S05]  /*1ce70*/  @!P0 NANOSLEEP.SYNCS 0x989680 ;  /* 0x009896800000895d */ /* 0x004fea0003900000 */
[----:B------:R-:W2:Y:S02]  /*1ce80*/  @!P0 SYNCS.PHASECHK.TRANS64 P0, [R8+URZ+0x19c20], R0 ;  /* 0x019c2000080085a7 */ /* 0x000ea4000800007f */
[----:B--2---:R-:W-:Y:S05]  /*1ce90*/  @!P0 BRA `(.L_x_566) ;  /* 0xfffffffc00f08947 */ /* 0x004fea000383ffff */
[----:B------:R-:W-:Y:S05]  /*1cea0*/  BRA `(.L_x_655) ;  /* 0xffffffe0000c7947 */ /* 0x000fea000383ffff */
.L_x_567:
[----:B------:R-:W2:Y:S01]  /*1ceb0*/  S2R R2, SR_TID.X ;  /* 0x0000000000027919 */ /* 0x000ea20000002100 */
[----:B------:R-:W-:Y:S01]  /*1cec0*/  BSSY B0, `(.L_x_656) ;  /* 0x000000a000007945 */ /* 0x000fe20003800000 */
[----:B------:R-:W-:Y:S02]  /*1ced0*/  IMAD.MOV.U32 R12, RZ, RZ, RZ ;  /* 0x000000ffff0c7224 */ /* 0x000fe400078e00ff */
[----:B-1----:R-:W-:Y:S02]  /*1cee0*/  IMAD.MOV.U32 R11, RZ, RZ, 0x1f ;  /* 0x0000001fff0b7424 */ /* 0x002fe400078e00ff */
[----:B------:R-:W-:Y:S01]  /*1cef0*/  IMAD.MOV.U32 R15, RZ, RZ, -0x1 ;  /* 0xffffffffff0f7424 */ /* 0x000fe200078e00ff */
[----:B--2---:R-:W-:-:S04]  /*1cf00*/  SHF.R.U32.HI R2, RZ, 0x5, R2 ;  /* 0x00000005ff027819 */ /* 0x004fc80000011602 */
[----:B------:R-:W-:-:S05]  /*1cf10*/  LOP3.LUT R2, R2, 0x3, RZ, 0xc0, !PT ;  /* 0x0000000302027812 */ /* 0x000fca00078ec0ff */
[----:B------:R-:W-:-:S07]  /*1cf20*/  IMAD.MOV.U32 R13, RZ, RZ, R2 ;  /* 0x000000ffff0d7224 */ /* 0x000fce00078e0002 */
[----:B0--3--:R-:W-:Y:S05]  /*1cf30*/  WARPSYNC.COLLECTIVE R15, `(.L_x_657) ;  /* 0x000000000f087348 */ /* 0x009fea0003c00000 */
[----:B------:R1:W2:Y:S02]  /*1cf40*/  SHFL.IDX P6, R14, R13, R12, R11 ;  /* 0x0000000c0d0e7389 */ /* 0x0002a400000c000b */
[----:B0123--:R-:W-:Y:S01]  /*1cf50*/  ENDCOLLECTIVE ;  /* 0x000000000000791b */ /* 0x00ffe20003800000 */
.L_x_657:
[----:B------:R-:W-:Y:S05]  /*1cf60*/  BSYNC B0 ;  /* 0x0000000000007941 */ /* 0x000fea0003800000 */
.L_x_656:
[----:B------:R-:W-:Y:S05]  /*1cf70*/  BRA `(.L_x_658) ;  /* 0xffffffdc00f47947 */ /* 0x000fea000383ffff */
.L_x_568:
[----:B------:R-:W-:Y:S01]  /*1cf80*/  BSSY B0, `(.L_x_659) ;  /* 0x0000006000007945 */ /* 0x000fe20003800000 */
[----:B------:R-:W-:-:S07]  /*1cf90*/  IMAD.MOV.U32 R15, RZ, RZ, -0x1 ;  /* 0xffffffffff0f7424 */ /* 0x000fce00078e00ff */
[----:B01-3--:R-:W-:Y:S05]  /*1cfa0*/  WARPSYNC.COLLECTIVE R15, `(.L_x_660) ;  /* 0x000000000f0c7348 */ /* 0x00bfea0003c00000 */
[----:B------:R-:W-:Y:S02]  /*1cfb0*/  ELECT P6, UR62, PT ;  /* 0x00000000003e782f */ /* 0x000fe400038c0000 */
[----:B------:R-:W-:Y:S01]  /*1cfc0*/  MOV R14, UR62 ;  /* 0x0000003e000e7c02 */ /* 0x000fe20008000f00 */
[----:B01-3--:R-:W-:Y:S10]  /*1cfd0*/  ENDCOLLECTIVE ;  /* 0x000000000000791b */ /* 0x00bff40003800000 */
.L_x_660:
[----:B------:R-:W-:Y:S05]  /*1cfe0*/  BSYNC B0 ;  /* 0x0000000000007941 */ /* 0x000fea0003800000 */
.L_x_659:
[----:B------:R-:W-:Y:S05]  /*1cff0*/  BRA `(.L_x_661) ;  /* 0xffffffdc00e87947 */ /* 0x000fea000383ffff */
.L_x_570:
[----:B0-----:R0:W2:Y:S02]  /*1d000*/  SYNCS.PHASECHK.TRANS64.TRYWAIT P1, [R6+URZ], R3 ;  /* 0x00000003060075a7 */ /* 0x0010a4000802017f */
[----:B--2---:R-:W-:Y:S05]  /*1d010*/  @!P1 NANOSLEEP.SYNCS 0x989680 ;  /* 0x009896800000995d */ /* 0x004fea0003900000 */
[----:B------:R-:W2:Y:S02]  /*1d020*/  @!P1 SYNCS.PHASECHK.TRANS64 P1, [R6+URZ], R3 ;  /* 0x00000003060095a7 */ /* 0x000ea4000802007f */
[----:B--2---:R-:W-:Y:S05]  /*1d030*/  @!P1 BRA `(.L_x_570) ;  /* 0xfffffffc00f09947 */ /* 0x004fea000383ffff */
[----:B------:R-:W-:Y:S05]  /*1d040*/  BRA `(.L_x_662) ;  /* 0xffffffe0001c7947 */ /* 0x000fea000383ffff */
.L_x_571:
[----:B--2---:R2:W4:Y:S02]  /*1d050*/  SYNCS.PHASECHK.TRANS64.TRYWAIT P1, [R7+URZ], R0 ;  /* 0x00000000070075a7 */ /* 0x004524000802017f */
[----:B----4-:R-:W-:Y:S05]  /*1d060*/  @!P1 NANOSLEEP.SYNCS 0x989680 ;  /* 0x009896800000995d */ /* 0x010fea0003900000 */
[----:B------:R-:W4:Y:S02]  /*1d070*/  @!P1 SYNCS.PHASECHK.TRANS64 P1, [R7+URZ], R0 ;  /* 0x00000000070095a7 */ /* 0x000f24000802007f */
[----:B----4-:R-:W-:Y:S05]  /*1d080*/  @!P1 BRA `(.L_x_571) ;  /* 0xfffffffc00f09947 */ /* 0x010fea000383ffff */
[----:B------:R-:W-:Y:S05]  /*1d090*/  BRA `(.L_x_663) ;  /* 0xffffffe000107947 */ /* 0x000fea000383ffff */
.L_x_573:
[----:B----4-:R4:W0:Y:S02]  /*1d0a0*/  SYNCS.PHASECHK.TRANS64.TRYWAIT P1, [R2+URZ+0x19c60], R3 ;  /* 0x019c6003020075a7 */ /* 0x010824000802017f */
[----:B0-----:R-:W-:Y:S05]  /*1d0b0*/  @!P1 NANOSLEEP.SYNCS 0x989680 ;  /* 0x009896800000995d */ /* 0x001fea0003900000 */
[----:B------:R-:W0:Y:S02]  /*1d0c0*/  @!P1 SYNCS.PHASECHK.TRANS64 P1, [R2+URZ+0x19c60], R3 ;  /* 0x019c6003020095a7 */ /* 0x000e24000802007f */
[----:B0-----:R-:W-:Y:S05]  /*1d0d0*/  @!P1 BRA `(.L_x_573) ;  /* 0xfffffffc00f09947 */ /* 0x001fea000383ffff */
[----:B------:R-:W-:Y:S05]  /*1d0e0*/  BRA `(.L_x_664) ;  /* 0xffffffe000107947 */ /* 0x000fea000383ffff */
.L_x_575:
[----:B------:R0:W0:Y:S02]  /*1d0f0*/  SYNCS.PHASECHK.TRANS64.TRYWAIT P1, [R5+URZ+0x19c60], R0 ;  /* 0x019c6000050075a7 */ /* 0x000024000802017f */
[----:B0-----:R-:W-:Y:S05]  /*1d100*/  @!P1 NANOSLEEP.SYNCS 0x989680 ;  /* 0x009896800000995d */ /* 0x001fea0003900000 */
[----:B------:R-:W0:Y:S02]  /*1d110*/  @!P1 SYNCS.PHASECHK.TRANS64 P1, [R5+URZ+0x19c60], R0 ;  /* 0x019c6000050095a7 */ /* 0x000e24000802007f */
[----:B0-----:R-:W-:Y:S05]  /*1d120*/  @!P1 BRA `(.L_x_575) ;  /* 0xfffffffc00f09947 */ /* 0x001fea000383ffff */
[----:B------:R-:W-:Y:S05]  /*1d130*/  BRA `(.L_x_665) ;  /* 0xffffffe000107947 */ /* 0x000fea000383ffff */
.L_x_577:
[----:B------:R0:W0:Y:S02]  /*1d140*/  SYNCS.PHASECHK.TRANS64.TRYWAIT P0, [R2+URZ+0x19c80], R3 ;  /* 0x019c8003020075a7 */ /* 0x000024000800017f */
[----:B0-----:R-:W-:Y:S05]  /*1d150*/  @!P0 NANOSLEEP.SYNCS 0x989680 ;  /* 0x009896800000895d */ /* 0x001fea0003900000 */
[----:B------:R-:W0:Y:S02]  /*1d160*/  @!P0 SYNCS.PHASECHK.TRANS64 P0, [R2+URZ+0x19c80], R3 ;  /* 0x019c8003020085a7 */ /* 0x000e24000800007f */
[----:B0-----:R-:W-:Y:S05]  /*1d170*/  @!P0 BRA `(.L_x_577) ;  /* 0xfffffffc00f08947 */ /* 0x001fea000383ffff */
[----:B------:R-:W-:Y:S05]  /*1d180*/  BRA `(.L_x_578) ;  /* 0xffffffe0000c7947 */ /* 0x000fea000383ffff */
.L_x_666:
        /* <DEDUP_REMOVED lines=15> */
.L_x_2278:


//--------------------- .text._ZN7cutlass13device_kernelIN5flash11enable_sm90INS1_16FlashAttnFwdSm90INS1_25CollectiveMainloopFwdSm90ILi2EN4cute5tupleIJNS5_1CILi1EEES8_S8_EEENS6_IJNS7_ILi192EEENS7_ILi128EEENS7_ILi96EEEEEELi96ENS_12float_e4m3_tEfNS_4arch4Sm90ELb0ELb1ELb1ELb0ELb0ELb0ELb0ELb1ELb1ELb1ELb1ELb0EEENS1_21CollectiveEpilogueFwdINS6_IJSA_SC_SB_EEES9_NS_10bfloat16_tESG_Li384ELb0ELb1ELb1ELb1EEENS1_19SingleTileSchedulerILb0ELb1ELb1ELi192EEEEEEEEEvNT_6ParamsE --------------------------
	.section	.text._ZN7cutlass13device_kernelIN5flash11enable_sm90INS1_16FlashAttnFwdSm90INS1_25CollectiveMainloopFwdSm90ILi2EN4cute5tupleIJNS5_1CILi1EEES8_S8_EEENS6_IJNS7_ILi192EEENS7_ILi128EEENS7_ILi96EEEEEELi96ENS_12float_e4m3_tEfNS_4arch4Sm90ELb0ELb1ELb1ELb0ELb0ELb0ELb0ELb1ELb1ELb1ELb1ELb0EEENS1_21CollectiveEpilogueFwdINS6_IJSA_SC_SB_EEES9_NS_10bfloat16_tESG_Li384ELb0ELb1ELb1ELb1EEENS1_19SingleTileSchedulerILb0ELb1ELb1ELi192EEEEEEEEEvNT_6ParamsE,"ax",@progbits
	.align	128
.text._ZN7cutlass13device_kernelIN5flash11enable_sm90INS1_16FlashAttnFwdSm90INS1_25CollectiveMainloopFwdSm90ILi2EN4cute5tupleIJNS5_1CILi1EEES8_S8_EEENS6_IJNS7_ILi192EEENS7_ILi128EEENS7_ILi96EEEEEELi96ENS_12float_e4m3_tEfNS_4arch4Sm90ELb0ELb1ELb1ELb0ELb0ELb0ELb0ELb1ELb1ELb1ELb1ELb0EEENS1_21CollectiveEpilogueFwdINS6_IJSA_SC_SB_EEES9_NS_10bfloat16_tESG_Li384ELb0ELb1ELb1ELb1EEENS1_19SingleTileSchedulerILb0ELb1ELb1ELi192EEEEEEEEEvNT_6ParamsE:
        .type           _ZN7cutlass13device_kernelIN5flash11enable_sm90INS1_16FlashAttnFwdSm90INS1_25CollectiveMainloopFwdSm90ILi2EN4cute5tupleIJNS5_1CILi1EEES8_S8_EEENS6_IJNS7_ILi192EEENS7_ILi128EEENS7_ILi96EEEEEELi96ENS_12float_e4m3_tEfNS_4arch4Sm90ELb0ELb1ELb1ELb0ELb0ELb0ELb0ELb1ELb1ELb1ELb1ELb0EEENS1_21CollectiveEpilogueFwdINS6_IJSA_SC_SB_EEES9_NS_10bfloat16_tESG_Li384ELb0ELb1ELb1ELb1EEENS1_19SingleTileSchedulerILb0ELb1ELb1ELi192EEEEEEEEEvNT_6ParamsE,@function
        .size           _ZN7cutlass13device_kernelIN5flash11enable_sm90INS1_16FlashAttnFwdSm90INS1_25CollectiveMainloopFwdSm90ILi2EN4cute5tupleIJNS5_1CILi1EEES8_S8_EEENS6_IJNS7_ILi192EEENS7_ILi128EEENS7_ILi96EEEEEELi96ENS_12float_e4m3_tEfNS_4arch4Sm90ELb0ELb1ELb1ELb0ELb0ELb0ELb0ELb1ELb1ELb1ELb1ELb0EEENS1_21CollectiveEpilogueFwdINS6_IJSA_SC_SB_EEES9_NS_10bfloat16_tESG_Li384ELb0ELb1ELb1ELb1EEENS1_19SingleTileSchedulerILb0ELb1ELb1ELi192EEEEEEEEEvNT_6ParamsE,(.L_x_2279 - _ZN7cutlass13device_kernelIN5flash11enable_sm90INS1_16FlashAttnFwdSm90INS1_25CollectiveMainloopFwdSm90ILi2EN4cute5tupleIJNS5_1CILi1EEES8_S8_EEENS6_IJNS7_ILi192EEENS7_ILi128EEENS7_ILi96EEEEEELi96ENS_12float_e4m3_tEfNS_4arch4Sm90ELb0ELb1ELb1ELb0ELb0ELb0ELb0ELb1ELb1ELb1ELb1ELb0EEENS1_21CollectiveEpilogueFwdINS6_IJSA_SC_SB_EEES9_NS_10bfloat16_tESG_Li384ELb0ELb1ELb1ELb1EEENS1_19SingleTileSchedulerILb0ELb1ELb1ELi192EEEEEEEEEvNT_6ParamsE)
        .other          _ZN7cutlass13device_kernelIN5flash11enable_sm90INS1_16FlashAttnFwdSm90INS1_25CollectiveMainloopFwdSm90ILi2EN4cute5tupleIJNS5_1CILi1EEES8_S8_EEENS6_IJNS7_ILi192EEENS7_ILi128EEENS7_ILi96EEEEEELi96ENS_12float_e4m3_tEfNS_4arch4Sm90ELb0ELb1ELb1ELb0ELb0ELb0ELb0ELb1ELb1ELb1ELb1ELb0EEENS1_21CollectiveEpilogueFwdINS6_IJSA_SC_SB_EEES9_NS_10bfloat16_tESG_Li384ELb0ELb1ELb1ELb1EEENS1_19SingleTileSchedulerILb0ELb1ELb1ELi192EEEEEEEEEvNT_6ParamsE,@"STO_CUDA_ENTRY STV_DEFAULT"
_ZN7cutlass13device_kernelIN5flash11enable_sm90INS1_16FlashAttnFwdSm90INS1_25CollectiveMainloopFwdSm90ILi2EN4cute5tupleIJNS5_1CILi1EEES8_S8_EEENS6_IJNS7_ILi192EEENS7_ILi128EEENS7_ILi96EEEEEELi96ENS_12float_e4m3_tEfNS_4arch4Sm90ELb0ELb1ELb1ELb0ELb0ELb0ELb0ELb1ELb1ELb1ELb1ELb0EEENS1_21CollectiveEpilogueFwdINS6_IJSA_SC_SB_EEES9_NS_10bfloat16_tESG_Li384ELb0ELb1ELb1ELb1EEENS1_19SingleTileSchedulerILb0ELb1ELb1ELi192EEEEEEEEEvNT_6ParamsE:
        /* <DEDUP_REMOVED lines=17> */
.L_x_668:
[----:B------:R-:W-:Y:S05]  /*0110*/  BSYNC B0 ;  /* 0x0000000000007941 */ /* 0x000fea0003800000 */
.L_x_667:
        /* <DEDUP_REMOVED lines=41> */
.L_x_669:
        /* <DEDUP_REMOVED lines=22> */
.L_x_670:
        /* <DEDUP_REMOVED lines=18> */
.L_x_671:
        /* <DEDUP_REMOVED lines=22> */
.L_x_672:
        /* <DEDUP_REMOVED lines=22> */
.L_x_673:
        /* <DEDUP_REMOVED lines=9> */
.L_x_676:
        /* <DEDUP_REMOVED lines=18> */
[----:B------:R-:W0:Y:S01]  /*0aa0*/  LDC.64 R6, c[0x0][0x418] ;  /* 0x00010600ff067b82 */ /* 0x000e220000000a00 */
[----:B------:R-:W-:Y:S01]  /*0ab0*/  ULDC UR4, c[0x0][0x448] ;  /* 0x0001120000047ab9 */ /* 0x000fe20000000800 */
[----:B------:R-:W-:Y:S01]  /*0ac0*/  USHF.R.S32.HI UR40, URZ, 0x1f, UR39 ;  /* 0x0000001f3f287899 */ /* 0x000fe20008011427 */
[----:B------:R-:W-:Y:S01]  /*0ad0*/  VIADD R16, R28, 0xffffff80 ;  /* 0xffffff801c107836 */ /* 0x000fe20000000000 */
[----:B------:R-:W-:-:S04]  /*0ae0*/  UISETP.NE.AND UP1, UPT, UR4, 0x1, UPT ;  /* 0x000000010400788c */ /* 0x000fc8000bf25270 */
[----:B------:R-:W1:Y:S07]  /*0af0*/  S2UR UR42, SR_CTAID.X ;  /* 0x00000000002a79c3 */ /* 0x000e6e0000002500 */
[----:B------:R-:W-:Y:S01]  /*0b00*/  @UP1 ULDC UR5, c[0x0][0x44c] ;  /* 0x0001130000051ab9 */ /* 0x000fe20000000800 */
[----:B------:R-:W2:Y:S01]  /*0b10*/  LDC R2, c[0x0][0x288] ;  /* 0x0000a200ff027b82 */ /* 0x000ea20000000800 */
[----:B------:R-:W-:-:S07]  /*0b20*/  @UP1 ULDC UR9, c[0x0][0x450] ;  /* 0x0001140000091ab9 */ /* 0x000fce0000000800 */
[----:B------:R-:W3:Y:S01]  /*0b30*/  LDC R17, c[0x0][0x424] ;  /* 0x00010900ff117b82 */ /* 0x000ee20000000800 */
[----:B0-----:R-:W-:-:S04]  /*0b40*/  ISETP.NE.U32.AND P0, PT, R6, RZ, PT ;  /* 0x000000ff0600720c */ /* 0x001fc80003f05070 */
[----:B------:R-:W-:-:S03]  /*0b50*/  ISETP.NE.AND.EX P0, PT, R7, RZ, PT, P0 ;  /* 0x000000ff0700720c */ /* 0x000fc60003f05300 */
[----:B------:R-:W0:Y:S01]  /*0b60*/  LDC R4, c[0x0][0x2f0] ;  /* 0x0000bc00ff047b82 */ /* 0x000e220000000800 */
[----:B-1----:R-:W-:-:S04]  /*0b70*/  UIMAD UR42, UR42, 0xc0, URZ ;  /* 0x000000c02a2a78a4 */ /* 0x002fc8000f8e023f */
[----:B------:R-:W-:Y:S02]  /*0b80*/  @UP1 UIADD3 UR4, UR42, 0xbf, URZ ;  /* 0x000000bf2a041890 */ /* 0x000fe4000fffe03f */
[----:B------:R-:W-:Y:S01]  /*0b90*/  UIADD3 UR7, UR42, 0xbf, URZ ;  /* 0x000000bf2a077890 */ /* 0x000fe2000fffe03f */
[----:B--2---:R-:W-:Y:S01]  /*0ba0*/  IADD3 R0, -R2, 0x1, RZ ;  /* 0x0000000102007810 */ /* 0x004fe20007ffe1ff */
[----:B------:R-:W-:-:S04]  /*0bb0*/  UIMAD.WIDE.U32 UR4, UR4, UR5, URZ ;  /* 0x00000005040472a5 */ /* 0x000fc8000f8e003f */
[----:B------:R-:W-:Y:S01]  /*0bc0*/  @UP1 USHF.R.U32.HI UR7, URZ, UR9, UR5 ;  /* 0x000000093f071299 */ /* 0x000fe20008011605 */
[----:B---3--:R-:W-:Y:S02]  /*0bd0*/  SEL R17, R17, 0x1, P0 ;  /* 0x0000000111117807 */ /* 0x008fe40000000000 */
[----:B------:R-:W-:Y:S02]  /*0be0*/  ULDC.64 UR4, c[0x0][0x9e0] ;  /* 0x0002780000047ab9 */ /* 0x000fe40000000a00 */
[----:B------:R-:W-:Y:S01]  /*0bf0*/  UISETP.GE.AND UP0, UPT, UR5, 0x1, UPT ;  /* 0x000000010500788c */ /* 0x000fe2000bf06270 */
[----:B0-----:R-:W-:-:S05]  /*0c00*/  IMAD R0, R17, R4, R0 ;  /* 0x0000000411007224 */ /* 0x001fca00078e0200 */
[----:B------:R-:W-:Y:S02]  /*0c10*/  PLOP3.LUT P1, PT, PT, PT, UP0, 0x80, 0x0 ;  /* 0x000000000000781c */ /* 0x000fe40003f2f008 */
[----:B------:R-:W-:-:S13]  /*0c20*/  R2UR UR8, R0 ;  /* 0x00000000000872ca */ /* 0x000fda00000e0000 */
[----:B------:R-:W-:-:S04]  /*0c30*/  UIADD3 UR7, UR8, UR7, URZ ;  /* 0x0000000708077290 */ /* 0x000fc8000fffe03f */
[----:B------:R-:W-:-:S06]  /*0c40*/  UIADD3 UR4, UR7, UR4, URZ ;  /* 0x0000000407047290 */ /* 0x000fcc000fffe03f */
[----:B------:R-:W-:Y:S01]  /*0c50*/  IMAD.U32 R0, RZ, RZ, UR4 ;  /* 0x00000004ff007e24 */ /* 0x000fe2000f8e00ff */
[----:B------:R-:W-:Y:S06]  /*0c60*/  @!P1 BRA `(.L_x_678) ;  /* 0x0000000000409947 */ /* 0x000fec0003800000 */
[----:B------:R-:W-:Y:S01]  /*0c70*/  ISETP.LT.AND P0, PT, RZ, UR7, PT ;  /* 0x00000007ff007c0c */ /* 0x000fe2000bf01270 */
[----:B------:R-:W-:-:S12]  /*0c80*/  UIADD3 UR4, UR7, -0x1, URZ ;  /* 0xffffffff07047890 */ /* 0x000fd8000fffe03f */
[----:B------:R-:W-:Y:S05]  /*0c90*/  @P0 BRA `(.L_x_679) ;  /* 0x00000000001c0947 */ /* 0x000fea0003800000 */
[----:B------:R-:W-:Y:S02]  /*0ca0*/  UISETP.NE.AND UP0, UPT, UR5, 0x1, UPT ;  /* 0x000000010500788c */ /* 0x000fe4000bf05270 */
[----:B------:R-:W-:-:S09]  /*0cb0*/  UIADD3 UR4, -UR7, URZ, URZ ;  /* 0x0000003f07047290 */ /* 0x000fd2000fffe13f */
[----:B------:R-:W-:Y:S02]  /*0cc0*/  @UP0 ULDC.64 UR10, c[0x0][0x9e8] ;  /* 0x00027a00000a0ab9 */ /* 0x000fe40000000a00 */
[----:B------:R-:W-:-:S04]  /*0cd0*/  UIMAD.WIDE.U32 UR8, UR4, UR10, URZ ;  /* 0x0000000a040872a5 */ /* 0x000fc8000f8e003f */
[----:B------:R-:W-:-:S04]  /*0ce0*/  @UP0 USHF.R.U32.HI UR4, URZ, UR11, UR9 ;  /* 0x0000000b3f040299 */ /* 0x000fc80008011609 */
[----:B------:R-:W-:Y:S01]  /*0cf0*/  ULOP3.LUT UR4, URZ, UR4, URZ, 0x33, !UPT ;  /* 0x000000043f047292 */ /* 0x000fe2000f8e333f */
[----:B------:R-:W-:Y:S11]  /*0d00*/  BRA `(.L_x_680) ;  /* 0x0000000000107947 */ /* 0x000ff60003800000 */
.L_x_679:
[----:B------:R-:W-:-:S11]  /*0d10*/  UISETP.NE.AND UP0, UPT, UR5, 0x1, UPT ;  /* 0x000000010500788c */ /* 0x000fd6000bf05270 */
[----:B------:R-:W-:Y:S02]  /*0d20*/  @UP0 ULDC.64 UR10, c[0x0][0x9e8] ;  /* 0x00027a00000a0ab9 */ /* 0x000fe40000000a00 */
[----:B------:R-:W-:-:S04]  /*0d30*/  UIMAD.WIDE.U32 UR8, UR4, UR10, URZ ;  /* 0x0000000a040872a5 */ /* 0x000fc8000f8e003f */
[----:B------:R-:W-:-:S12]  /*0d40*/  @UP0 USHF.R.U32.HI UR4, URZ, UR11, UR9 ;  /* 0x0000000b3f040299 */ /* 0x000fd80008011609 */
.L_x_680:
[----:B------:R-:W-:-:S06]  /*0d50*/  UIMAD UR4, UR4, UR5, UR5 ;  /* 0x00000005040472a4 */ /* 0x000fcc000f8e0205 */
[----:B------:R-:W-:-:S07]  /*0d60*/  VIMNMX R0, R0, UR4, PT ;  /* 0x0000000400007c48 */ /* 0x000fce000bfe0100 */
.L_x_678:
[CC--:B------:R-:W-:Y:S01]  /*0d70*/  IMAD R19, R17.reuse, R4.reuse, -R2 ;  /* 0x0000000411137224 */ /* 0x0c0fe200078e0a02 */
[----:B------:R-:W-:Y:S01]  /*0d80*/  @UP1 ULDC UR8, c[0x0][0x44c] ;  /* 0x0001130000081ab9 */ /* 0x000fe20000000800 */
[----:B------:R-:W-:Y:S01]  /*0d90*/  VIADD R2, R0, 0x7f ;  /* 0x0000007f00027836 */ /* 0x000fe20000000000 */
[----:B------:R-:W-:Y:S01]  /*0da0*/  UIMAD.WIDE.U32 UR8, UR42, UR8, URZ ;  /* 0x000000082a0872a5 */ /* 0x000fe2000f8e003f */
[----:B------:R-:W-:Y:S01]  /*0db0*/  IMAD R0, R17, R4, 0x7f ;  /* 0x0000007f11007424 */ /* 0x000fe200078e0204 */
[----:B------:R-:W-:Y:S01]  /*0dc0*/  R2UR UR7, R19 ;  /* 0x00000000130772ca */ /* 0x000fe200000e0000 */
[----:B------:R-:W-:Y:S01]  /*0dd0*/  @UP1 ULDC UR10, c[0x0][0x450] ;  /* 0x00011400000a1ab9 */ /* 0x000fe20000000800 */
[----:B------:R-:W-:Y:S01]  /*0de0*/  UMOV UR4, UR42 ;  /* 0x0000002a00047c82 */ /* 0x000fe20008000000 */
[----:B------:R-:W-:Y:S01]  /*0df0*/  SHF.R.S32.HI R5, RZ, 0x1f, R2 ;  /* 0x0000001fff057819 */ /* 0x000fe20000011402 */
[----:B------:R-:W-:Y:S01]  /*0e00*/  @UP1 USHF.R.U32.HI UR4, URZ, UR10, UR9 ;  /* 0x0000000a3f041299 */ /* 0x000fe20008011609 */
[----:B------:R-:W-:-:S02]  /*0e10*/  SHF.R.S32.HI R3, RZ, 0x1f, R0 ;  /* 0x0000001fff037819 */ /* 0x000fc40000011400 */
[----:B------:R-:W-:Y:S02]  /*0e20*/  LEA.HI R5, R5, R2, RZ, 0x7 ;  /* 0x0000000205057211 */ /* 0x000fe400078f38ff */
[----:B------:R-:W-:Y:S02]  /*0e30*/  LEA.HI R3, R3, R0, RZ, 0x7 ;  /* 0x0000000003037211 */ /* 0x000fe400078f38ff */
[----:B------:R-:W-:Y:S02]  /*0e40*/  SHF.R.S32.HI R0, RZ, 0x7, R5 ;  /* 0x00000007ff007819 */ /* 0x000fe40000011405 */
[----:B------:R-:W-:Y:S01]  /*0e50*/  UIADD3 UR4, UR7, UR4, URZ ;  /* 0x0000000407047290 */ /* 0x000fe2000fffe03f */
[----:B------:R-:W-:Y:S02]  /*0e60*/  SHF.R.S32.HI R3, RZ, 0x7, R3 ;  /* 0x00000007ff037819 */ /* 0x000fe40000011403 */
[----:B------:R-:W-:Y:S02]  /*0e70*/  ULDC UR7, c[0x0][0x9dc] ;  /* 0x0002770000077ab9 */ /* 0x000fe40000000800 */
[----:B------:R-:W-:Y:S01]  /*0e80*/  UIADD3 UR7, UR4, -UR7, URZ ;  /* 0x8000000704077290 */ /* 0x000fe2000fffe03f */
[----:B------:R-:W-:Y:S01]  /*0e90*/  VIMNMX R18, R3, R0, PT ;  /* 0x0000000003127248 */ /* 0x000fe20003fe0100 */
[----:B------:R-:W-:Y:S10]  /*0ea0*/  @!P1 BRA `(.L_x_681) ;  /* 0x0000000000449947 */ /* 0x000ff40003800000 */
[----:B------:R-:W-:-:S06]  /*0eb0*/  UISETP.GT.AND UP0, UPT, UR4, -0x1, UPT ;  /* 0xffffffff0400788c */ /* 0x000fcc000bf04270 */
[----:B------:R-:W-:-:S13]  /*0ec0*/  PLOP3.LUT P0, PT, PT, PT, UP0, 0x80, 0x0 ;  /* 0x000000000000781c */ /* 0x000fda0003f0f008 */
[----:B------:R-:W-:Y:S05]  /*0ed0*/  @P0 BRA `(.L_x_682) ;  /* 0x00000000001c0947 */ /* 0x000fea0003800000 */
[----:B------:R-:W-:Y:S02]  /*0ee0*/  UISETP.NE.AND UP0, UPT, UR5, 0x1, UPT ;  /* 0x000000010500788c */ /* 0x000fe4000bf05270 */
[----:B------:R-:W-:-:S09]  /*0ef0*/  ULOP3.LUT UR4, URZ, UR4, URZ, 0x33, !UPT ;  /* 0x000000043f047292 */ /* 0x000fd2000f8e333f */
[----:B------:R-:W-:Y:S02]  /*0f00*/  @UP0 ULDC.64 UR10, c[0x0][0x9e8] ;  /* 0x00027a00000a0ab9 */ /* 0x000fe40000000a00 */
[----:B------:R-:W-:-:S04]  /*0f10*/  UIMAD.WIDE.U32 UR8, UR4, UR10, URZ ;  /* 0x0000000a040872a5 */ /* 0x000fc8000f8e003f */
[----:B------:R-:W-:-:S04]  /*0f20*/  @UP0 USHF.R.U32.HI UR4, URZ, UR11, UR9 ;  /* 0x0000000b3f040299 */ /* 0x000fc80008011609 */
[----:B------:R-:W-:Y:S01]  /*0f30*/  ULOP3.LUT UR4, URZ, UR4, URZ, 0x33, !UPT ;  /* 0x000000043f047292 */ /* 0x000fe2000f8e333f */
[----:B------:R-:W-:Y:S11]  /*0f40*/  BRA `(.L_x_683) ;  /* 0x0000000000107947 */ /* 0x000ff60003800000 */
.L_x_682:
[----:B------:R-:W-:-:S11]  /*0f50*/  UISETP.NE.AND UP0, UPT, UR5, 0x1, UPT ;  /* 0x000000010500788c */ /* 0x000fd6000bf05270 */
[----:B------:R-:W-:Y:S02]  /*0f60*/  @UP0 ULDC.64 UR10, c[0x0][0x9e8] ;  /* 0x00027a00000a0ab9 */ /* 0x000fe40000000a00 */
[----:B------:R-:W-:-:S04]  /*0f70*/  UIMAD.WIDE.U32 UR8, UR4, UR10, URZ ;  /* 0x0000000a040872a5 */ /* 0x000fc8000f8e003f */
[----:B------:R-:W-:-:S12]  /*0f80*/  @UP0 USHF.R.U32.HI UR4, URZ, UR11, UR9 ;  /* 0x0000000b3f040299 */ /* 0x000fd80008011609 */
.L_x_683:
[----:B------:R-:W-:-:S04]  /*0f90*/  UIMAD UR4, UR4, UR5, URZ ;  /* 0x00000005040472a4 */ /* 0x000fc8000f8e023f */
[----:B------:R-:W-:-:S04]  /*0fa0*/  UISETP.LT.AND UP0, UPT, UR7, UR4, UPT ;  /* 0x000000040700728c */ /* 0x000fc8000bf01270 */
[----:B------:R-:W-:-:S12]  /*0fb0*/  USEL UR7, UR7, UR4, !UP0 ;  /* 0x0000000407077287 */ /* 0x000fd8000c000000 */
.L_x_681:
[----:B------:R-:W-:Y:S02]  /*0fc0*/  USHF.R.S32.HI UR4, URZ, 0x1f, UR7 ;  /* 0x0000001f3f047899 */ /* 0x000fe40008011407 */
[----:B------:R-:W-:Y:S02]  /*0fd0*/  USHF.R.U32.HI UR10, URZ, 0x10, UR6 ;  /* 0x000000103f0a7899 */ /* 0x000fe40008011606 */
[----:B------:R-:W-:Y:S02]  /*0fe0*/  ULEA.HI UR4, UR4, UR7, URZ, 0x7 ;  /* 0x0000000704047291 */ /* 0x000fe4000f8f383f */
[----:B------:R-:W-:Y:S02]  /*0ff0*/  ULOP3.LUT UR37, UR6, 0xffff, URZ, 0xc0, !UPT ;  /* 0x0000ffff06257892 */ /* 0x000fe4000f8ec03f */
[----:B------:R-:W-:-:S04]  /*1000*/  USHF.R.S32.HI UR4, URZ, 0x7, UR4 ;  /* 0x000000073f047899 */ /* 0x000fc80008011404 */
[----:B------:R-:W-:-:S04]  /*1010*/  UISETP.LT.AND UP0, UPT, URZ, UR4, UPT ;  /* 0x000000043f00728c */ /* 0x000fc8000bf01270 */
[----:B------:R-:W-:Y:S02]  /*1020*/  USEL UR9, URZ, UR4, !UP0 ;  /* 0x000000043f097287 */ /* 0x000fe4000c000000 */
[----:B------:R-:W-:Y:S01]  /*1030*/  UISETP.NE.AND UP0, UPT, UR10, URZ, UPT ;  /* 0x0000003f0a00728c */ /* 0x000fe2000bf05270 */
[----:B------:R-:W-:-:S03]  /*1040*/  UMOV UR4, URZ ;  /* 0x0000003f00047c82 */ /* 0x000fc60008000000 */
[----:B------:R-:W-:-:S07]  /*1050*/  ISETP.GT.AND P0, PT, R18, UR9, PT ;  /* 0x0000000912007c0c */ /* 0x000fce000bf04270 */
[----:B------:R-:W-:-:S06]  /*1060*/  @!UP0 ULDC UR10, c[0x0][0x9f0] ;  /* 0x00027c00000a8ab9 */ /* 0x000fcc0000000800 */
[----:B------:R-:W-:Y:S05]  /*1070*/  @!P0 BRA `(.L_x_684) ;  /* 0x00000000008c8947 */ /* 0x000fea0003800000 */
[----:B------:R-:W-:Y:S01]  /*1080*/  IMAD.U32 R5, RZ, RZ, UR10 ;  /* 0x0000000aff057e24 */ /* 0x000fe2000f8e00ff */
[----:B------:R-:W-:-:S04]  /*1090*/  UMOV UR4, URZ ;  /* 0x0000003f00047c82 */ /* 0x000fc80008000000 */
[----:B------:R-:W-:-:S04]  /*10a0*/  IABS R0, R5 ;  /* 0x0000000500007213 */ /* 0x000fc80000000000 */
[----:B------:R-:W-:Y:S02]  /*10b0*/  R2UR UR11, R0 ;  /* 0x00000000000b72ca */ /* 0x000fe400000e0000 */
[----:B------:R-:W-:Y:S02]  /*10c0*/  IADD3 R0, R5, -0x1, R18 ;  /* 0xffffffff05007810 */ /* 0x000fe40007ffe012 */
[----:B------:R-:W-:Y:S02]  /*10d0*/  IABS R5, R5 ;  /* 0x0000000500057213 */ /* 0x000fe40000000000 */
[----:B------:R-:W-:-:S03]  /*10e0*/  R2UR UR6, R0 ;  /* 0x00000000000672ca */ /* 0x000fc600000e0000 */
[----:B------:R-:W-:-:S04]  /*10f0*/  IMAD.MOV R5, RZ, RZ, -R5 ;  /* 0x000000ffff057224 */ /* 0x000fc800078e0a05 */
[----:B------:R-:W0:Y:S06]  /*1100*/  I2F.RP R2, UR11 ;  /* 0x0000000b00027d06 */ /* 0x000e2c0008209400 */
[----:B------:R-:W-:-:S06]  /*1110*/  UIADD3 UR6, -UR9, UR6, URZ ;  /* 0x0000000609067290 */ /* 0x000fcc000fffe13f */
[----:B------:R-:W-:Y:S01]  /*1120*/  IMAD.U32 R0, RZ, RZ, UR6 ;  /* 0x00000006ff007e24 */ /* 0x000fe2000f8e00ff */
[----:B------:R-:W-:Y:S01]  /*1130*/  ULOP3.LUT UR6, UR6, UR10, URZ, 0x3c, !UPT ;  /* 0x0000000a06067292 */ /* 0x000fe2000f8e3c3f */
[----:B0-----:R-:W0:Y:S03]  /*1140*/  MUFU.RCP R2, R2 ;  /* 0x0000000200027308 */ /* 0x001e260000001000 */
[----:B------:R-:W-:-:S04]  /*1150*/  IABS R0, R0 ;  /* 0x0000000000007213 */ /* 0x000fc80000000000 */
[----:B------:R-:W-:Y:S01]  /*1160*/  R2UR UR8, R0 ;  /* 0x00000000000872ca */ /* 0x000fe200000e0000 */
[----:B------:R-:W-:Y:S02]  /*1170*/  IMAD.MOV.U32 R0, RZ, RZ, R5 ;  /* 0x000000ffff007224 */ /* 0x000fe400078e0005 */
[----:B0-----:R-:W-:-:S06]  /*1180*/  VIADD R3, R2, 0xffffffe ;  /* 0x0ffffffe02037836 */ /* 0x001fcc0000000000 */
        /* <DEDUP_REMOVED lines=18> */
.L_x_684:
[----:B------:R-:W-:Y:S02]  /*12b0*/  UIMAD UR37, UR37, UR4, UR9 ;  /* 0x00000004252572a4 */ /* 0x000fe4000f8e0209 */
[----:B------:R-:W-:Y:S01]  /*12c0*/  IMAD.U32 R3, RZ, RZ, UR4 ;  /* 0x00000004ff037e24 */ /* 0x000fe2000f8e00ff */
[----:B------:R-:W-:Y:S02]  /*12d0*/  PLOP3.LUT P0, PT, PT, PT, PT, 0x80, 0x0 ;  /* 0x000000000000781c */ /* 0x000fe40003f0f070 */
[----:B------:R-:W-:Y:S01]  /*12e0*/  CS2R R14, SRZ ;  /* 0x00000000000e7805 */ /* 0x000fe2000001ff00 */
[----:B------:R-:W-:Y:S01]  /*12f0*/  IMAD.MOV.U32 R0, RZ, RZ, RZ ;  /* 0x000000ffff007224 */ /* 0x000fe200078e00ff */
[----:B------:R-:W-:Y:S02]  /*1300*/  CS2R R94, SRZ ;  /* 0x00000000005e7805 */ /* 0x000fe4000001ff00 */
[----:B------:R-:W-:Y:S02]  /*1310*/  VIADDMNMX R18, R3, UR37, R18, PT ;  /* 0x0000002503127c46 */ /* 0x000fe4000b800112 */
[----:B------:R-:W-:-:S02]  /*1320*/  CS2R R2, SRZ ;  /* 0x0000000000027805 */ /* 0x000fc4000001ff00 */
[----:B------:R-:W-:Y:S01]  /*1330*/  CS2R R90, SRZ ;  /* 0x00000000005a7805 */ /* 0x000fe2000001ff00 */
[----:B------:R-:W-:Y:S01]  /*1340*/  IMAD.MOV.U32 R93, RZ, RZ, RZ ;  /* 0x000000ffff5d7224 */ /* 0x000fe200078e00ff */
[----:B------:R-:W-:Y:S02]  /*1350*/  ISETP.GT.AND P1, PT, R18, UR37, PT ;  /* 0x0000002512007c0c */ /* 0x000fe4000bf24270 */
[----:B------:R-:W-:Y:S02]  /*1360*/  CS2R R4, SRZ ;  /* 0x0000000000047805 */ /* 0x000fe4000001ff00 */
[----:B------:R-:W-:Y:S02]  /*1370*/  CS2R R102, SRZ ;  /* 0x0000000000667805 */ /* 0x000fe4000001ff00 */
[----:B------:R-:W-:Y:S01]  /*1380*/  CS2R R98, SRZ ;  /* 0x0000000000627805 */ /* 0x000fe2000001ff00 */
[----:B------:R-:W-:Y:S01]  /*1390*/  IMAD.MOV.U32 R6, RZ, RZ, RZ ;  /* 0x000000ffff067224 */ /* 0x000fe200078e00ff */
[----:B------:R-:W-:Y:S01]  /*13a0*/  CS2R R108, SRZ ;  /* 0x00000000006c7805 */ /* 0x000fe2000001ff00 */
[----:B------:R-:W-:Y:S01]  /*13b0*/  IMAD.MOV.U32 R8, RZ, RZ, RZ ;  /* 0x000000ffff087224 */ /* 0x000fe200078e00ff */
[----:B------:R-:W-:-:S02]  /*13c0*/  CS2R R104, SRZ ;  /* 0x0000000000687805 */ /* 0x000fc4000001ff00 */
[----:B------:R-:W-:Y:S02]  /*13d0*/  CS2R R110, SRZ ;  /* 0x00000000006e7805 */ /* 0x000fe4000001ff00 */
[----:B------:R-:W-:Y:S01]  /*13e0*/  CS2R R106, SRZ ;  /* 0x00000000006a7805 */ /* 0x000fe2000001ff00 */
[----:B------:R-:W-:Y:S01]  /*13f0*/  IMAD.MOV.U32 R58, RZ, RZ, RZ ;  /* 0x000000ffff3a7224 */ /* 0x000fe200078e00ff */
        /* <DEDUP_REMOVED lines=11> */
[----:B------:R-:W-:Y:S02]  /*14b0*/  CS2R R134, SRZ ;  /* 0x0000000000867805 */ /* 0x000fe4000001ff00 */
[----:B------:R-:W-:Y:S01]  /*14c0*/  CS2R R130, SRZ ;  /* 0x0000000000827805 */ /* 0x000fe2000001ff00 */
[----:B------:R-:W-:Y:S01]  /*14d0*/  IMAD.MOV.U32 R20, RZ, RZ, RZ ;  /* 0x000000ffff147224 */ /* 0x000fe200078e00ff */
[----:B------:R-:W-:Y:S06]  /*14e0*/  @!P1 BRA `(.L_x_685) ;  /* 0x000000d800f49947 */ /* 0x000fec0003800000 */
[----:B------:R-:W-:Y:S01]  /*14f0*/  SHF.R.S32.HI R89, RZ, 0x1f, R16 ;  /* 0x0000001fff597819 */ /* 0x000fe20000011410 */
[----:B------:R-:W0:Y:S01]  /*1500*/  S2UR UR7, SR_CgaCtaId ;  /* 0x00000000000779c3 */ /* 0x000e220000008800 */
[----:B------:R-:W-:Y:S02]  /*1510*/  UMOV UR38, 0x400 ;  /* 0x0000040000267882 */ /* 0x000fe40000000000 */
[----:B------:R-:W-:-:S04]  /*1520*/  LEA.HI R90, R89, R16, RZ, 0x7 ;  /* 0x00000010595a7211 */ /* 0x000fc800078f38ff */
[----:B------:R-:W-:-:S05]  /*1530*/  SHF.R.S32.HI R88, RZ, 0x7, R90 ;  /* 0x00000007ff587819 */ /* 0x000fca000001145a */
        /* <DEDUP_REMOVED lines=29> */
.L_x_686:
        /* <DEDUP_REMOVED lines=48> */
.L_x_830:
[----:B------:R-:W-:-:S06]  /*1a10*/  ULOP3.LUT UR4, UR41, 0x1, URZ, 0xfc, !UPT ;  /* 0x0000000129047892 */ /* 0x000fcc000f8efc3f */
[----:B------:R-:W-:-:S05]  /*1a20*/  IMAD.U32 R2, RZ, RZ, UR4 ;  /* 0x00000004ff027e24 */ /* 0x000fca000f8e00ff */
[----:B------:R-:W-:-:S13]  /*1a30*/  ISETP.NE.AND P0, PT, R2, 0x3, PT ;  /* 0x000000030200780c */ /* 0x000fda0003f05270 */
[----:B------:R-:W-:Y:S05]  /*1a40*/  @!P0 BRA `(.L_x_688) ;  /* 0x0000000000048947 */ /* 0x000fea0003800000 */
[----:B------:R-:W-:Y:S01]  /*1a50*/  BPT.TRAP 0x1 ;  /* 0x000000040000795c */ /* 0x000fe20000300000 */
.L_x_688:
[----:B------:R1:W2:Y:S01]  /*1a60*/  SYNCS.PHASECHK.TRANS64.TRYWAIT P2, [UR38+0x17030], R8 ;  /* 0x01703008ff0075a7 */ /* 0x0002a20008040166 */
[----:B------:R-:W-:Y:S05]  /*1a70*/  @!P0 BRA `(.L_x_689) ;  /* 0x0000000000048947 */ /* 0x000fea0003800000 */
[----:B------:R-:W-:Y:S01]  /*1a80*/  BPT.TRAP 0x1 ;  /* 0x000000040000795c */ /* 0x000fe20000300000 */
.L_x_689:
[----:B------:R-:W-:Y:S01]  /*1a90*/  IMAD.U32 R6, RZ, RZ, UR43 ;  /* 0x0000002bff067e24 */ /* 0x000fe2000f8e00ff */
[----:B------:R-:W-:-:S04]  /*1aa0*/  ISETP.NE.AND P1, PT, R26, RZ, PT ;  /* 0x000000ff1a00720c */ /* 0x000fc80003f25270 */
[----:B------:R-:W-:Y:S01]  /*1ab0*/  LOP3.LUT R6, R6, 0x10000, RZ, 0xfc, !PT ;  /* 0x0001000006067812 */ /* 0x000fe200078efcff */
[----:B--2---:R-:W-:Y:S08]  /*1ac0*/  @P2 BRA `(.L_x_690) ;  /* 0x0000000000082947 */ /* 0x004ff00003800000 */
[----:B------:R-:W2:Y:S02]  /*1ad0*/  SYNCS.PHASECHK.TRANS64.TRYWAIT P2, [UR38+0x17030], R8 ;  /* 0x01703008ff0075a7 */ /* 0x000ea40008040166 */
[----:B--2---:R-:W-:Y:S05]  /*1ae0*/  @!P2 BRA `(.L_x_691) ;  /* 0x0000012c00c8a947 */ /* 0x004fea0003800000 */
.L_x_690:
[----:B------:R-:W-:Y:S05]  /*1af0*/  WARPSYNC.ALL ;  /* 0x0000000000007948 */ /* 0x000fea0003800000 */
[----:B------:R-:W-:Y:S01]  /*1b00*/  IMAD.MOV.U32 R7, RZ, RZ, -0x3ffffff0 ;  /* 0xc0000010ff077424 */ /* 0x000fe200078e00ff */
[----:B------:R-:W-:Y:S01]  /*1b10*/  UIADD3 UR4, UR38, 0x10c00, URZ ;  /* 0x00010c0026047890 */ /* 0x000fe2000fffe03f */
[C---:B------:R-:W-:Y:S01]  /*1b20*/  R2UR UR8, R6.reuse ;  /* 0x00000000060872ca */ /* 0x040fe200000e0000 */
[----:B------:R-:W-:Y:S02]  /*1b30*/  WARPGROUP.ARRIVE ;  /* 0x00000000000079c5 */ /* 0x000fe40000000000 */
[----:B------:R-:W-:Y:S01]  /*1b40*/  R2UR UR9, R7 ;  /* 0x00000000070972ca */ /* 0x000fe200000e0000 */
[----:B------:R-:W-:Y:S01]  /*1b50*/  USHF.R.U32.HI UR4, URZ, 0x4, UR4 ;  /* 0x000000043f047899 */ /* 0x000fe20008011604 */
[----:B------:R-:W-:Y:S01]  /*1b60*/  R2UR UR12, R6 ;  /* 0x00000000060c72ca */ /* 0x000fe200000e0000 */
[----:B------:R-:W-:Y:S01]  /*1b70*/  UMOV UR11, 0xc0000010 ;  /* 0xc0000010000b7882 */ /* 0x000fe20000000000 */
[----:B------:R-:W-:Y:S01]  /*1b80*/  UMOV UR13, 0xc0000010 ;  /* 0xc0000010000d7882 */ /* 0x000fe20000000000 */
[----:B------:R-:W-:Y:S01]  /*1b90*/  ULOP3.LUT UR4, UR4, 0x3fff, URZ, 0xc0, !UPT ;  /* 0x00003fff04047892 */ /* 0x000fe2000f8ec03f */
[----:B0-----:R-:W-:Y:S01]  /*1ba0*/  LOP3.LUT R3, R90, 0xffffff80, RZ, 0xc0, !PT ;  /* 0xffffff805a037812 */ /* 0x001fe200078ec0ff */
[----:B------:R-:W-:Y:S01]  /*1bb0*/  UMOV UR15, 0xc0000010 ;  /* 0xc0000010000f7882 */ /* 0x000fe20000000000 */
[----:B------:R-:W-:Y:S01]  /*1bc0*/  LEA.HI R89, R89, R16, RZ, 0x2 ;  /* 0x0000001059597211 */ /* 0x000fe200078f10ff */
[----:B------:R-:W-:Y:S01]  /*1bd0*/  ULOP3.LUT UR20, UR4, 0x10000, URZ, 0xfc, !UPT ;  /* 0x0001000004147892 */ /* 0x000fe2000f8efc3f */
[----:B-1----:R-:W-:Y:S01]  /*1be0*/  IMAD.HI R8, R88, 0x55555556, RZ ;  /* 0x5555555658087827 */ /* 0x002fe200078e02ff */
[----:B------:R-:W-:Y:S01]  /*1bf0*/  ULDC UR25, c[0x0][0x2f0] ;  /* 0x0000bc0000197ab9 */ /* 0x000fe20000000800 */
[----:B------:R-:W-:Y:S01]  /*1c00*/  LOP3.LUT R89, R89, 0xfffffffc, RZ, 0xc0, !PT ;  /* 0xfffffffc59597812 */ /* 0x000fe200078ec0ff */
[----:B------:R-:W-:Y:S01]  /*1c10*/  UIADD3 UR14, UR20, 0x200, URZ ;  /* 0x00000200140e7890 */ /* 0x000fe2000fffe03f */
[----:B------:R-:W-:-:S02]  /*1c20*/  ULDC UR4, c[0x0][0x448] ;  /* 0x0001120000047ab9 */ /* 0x000fc40000000800 */
[----:B------:R-:W-:Y:S01]  /*1c30*/  UMOV UR10, UR20 ;  /* 0x00000014000a7c82 */ /* 0x000fe20008000000 */
[----:B------:R-:W-:Y:S01]  /*1c40*/  IMAD.IADD R89, R16, 0x1, -R89 ;  /* 0x0000000110597824 */ /* 0x000fe200078e0a59 */
[----:B------:R-:W-:Y:S01]  /*1c50*/  QGMMA.64x128x32.F32.E4M3.E4M3 R24, gdesc[UR8], RZ, !UPT, gsb0 ;  /* 0x01e00000081879f3 */ /* 0x000fe2000c0008ff */
[----:B------:R-:W-:Y:S02]  /*1c60*/  UIADD3 UR8, UR12, 0x180, URZ ;  /* 0x000001800c087890 */ /* 0x000fe4000fffe03f */
[----:B------:R-:W-:Y:S01]  /*1c70*/  UIADD3 UR10, UR20, 0x100, URZ ;  /* 0x00000100140a7890 */ /* 0x000fe2000fffe03f */
[----:B------:R-:W-:Y:S01]  /*1c80*/  UMOV UR9, 0xc0000010 ;  /* 0xc000001000097882 */ /* 0x000fe20000000000 */
[----:B------:R-:W-:Y:S01]  /*1c90*/  UMOV UR11, 0xc0000010 ;  /* 0xc0000010000b7882 */ /* 0x000fe20000000000 */
[----:B------:R-:W-:Y:S02]  /*1ca0*/  UIADD3 UR12, UR12, 0x300, URZ ;  /* 0x000003000c0c7890 */ /* 0x000fe4000fffe03f */
[----:B------:R-:W-:Y:S01]  /*1cb0*/  UISETP.NE.AND UP0, UPT, UR4, 0x1, UPT ;  /* 0x000000010400788c */ /* 0x000fe2000bf05270 */
[----:B------:R-:W-:Y:S01]  /*1cc0*/  ULDC UR6, c[0x0][0x288] ;  /* 0x0000a20000067ab9 */ /* 0x000fe20000000800 */
[----:B------:R-:W-:-:S02]  /*1cd0*/  ULDC UR21, c[0x0][0x9dc] ;  /* 0x0002770000157ab9 */ /* 0x000fc40000000800 */
[----:B------:R-:W-:Y:S02]  /*1ce0*/  ULOP3.LUT UR21, URZ, UR21, URZ, 0x33, !UPT ;  /* 0x000000153f157292 */ /* 0x000fe4000f8e333f */
[----:B------:R-:W-:Y:S02]  /*1cf0*/  PLOP3.LUT P2, PT, PT, PT, UP0, 0x80, 0x0 ;  /* 0x000000000000781c */ /* 0x000fe40003f4f008 */
[----:B------:R-:W-:-:S03]  /*1d00*/  PLOP3.LUT P3, PT, PT, PT, UP0, 0x80, 0x0 ;  /* 0x000000000000781c */ /* 0x000fc60003f6f008 */
[----:B------:R-:W-:Y:S01]  /*1d10*/  @UP0 ULDC UR4, c[0x0][0x44c] ;  /* 0x0001130000040ab9 */ /* 0x000fe20000000800 */
[----:B------:R-:W-:Y:S02]  /*1d20*/  WARPGROUP.DEPBAR.LE gsb0, 0x0 ;  /* 0x00008000000079c5 */ /* 0x000fe40000010000 */
[----:B------:R-:W-:-:S06]  /*1d30*/  WARPGROUP.ARRIVE ;  /* 0x00000000000079c5 */ /* 0x000fcc0000000000 */
[----:B------:R-:W-:Y:S03]  /*1d40*/  QGMMA.64x128x32.F32.E4M3.E4M3 R24, gdesc[UR8], R24, gsb0 ;  /* 0x01e00000081879f3 */ /* 0x000fe60008000818 */
[----:B------:R-:W-:Y:S02]  /*1d50*/  WARPGROUP.DEPBAR.LE gsb0, 0x0 ;  /* 0x00008000000079c5 */ /* 0x000fe40000010000 */
[----:B------:R-:W-:-:S07]  /*1d60*/  WARPGROUP.ARRIVE ;  /* 0x00000000000079c5 */ /* 0x000fce0000000000 */
[----:B------:R-:W-:Y:S03]  /*1d70*/  QGMMA.64x128x32.F32.E4M3.E4M3 R24, gdesc[UR12], R24, gsb0 ;  /* 0x01e000000c1879f3 */ /* 0x000fe60008000818 */
[----:B------:R-:W-:Y:S02]  /*1d80*/  WARPGROUP.DEPBAR.LE gsb0, 0x0 ;  /* 0x00008000000079c5 */ /* 0x000fe40000010000 */
[C---:B------:R-:W-:Y:S01]  /*1d90*/  FMUL.FTZ R9, R0.reuse, R31 ;  /* 0x0000001f00097220 */ /* 0x040fe20000410000 */
[C---:B------:R-:W-:Y:S01]  /*1da0*/  FMUL.FTZ R31, R0.reuse, R54 ;  /* 0x00000036001f7220 */ /* 0x040fe20000410000 */
[C---:B------:R-:W-:Y:S01]  /*1db0*/  FMUL.FTZ R54, R0.reuse, R56 ;  /* 0x0000003800367220 */ /* 0x040fe20000410000 */
[C---:B------:R-:W-:Y:S01]  /*1dc0*/  FMUL.FTZ R56, R0.reuse, R57 ;  /* 0x0000003900387220 */ /* 0x040fe20000410000 */
[----:B------:R-:W-:Y:S01]  /*1dd0*/  FMUL.FTZ R57, R0, R60 ;  /* 0x0000003c00397220 */ /* 0x000fe20000410000 */
[----:B------:R-:W-:-:S02]  /*1de0*/  IMAD.IADD R60, R16, 0x1, -R3 ;  /* 0x00000001103c7824 */ /* 0x000fc400078e0a03 */
[----:B------:R-:W-:Y:S01]  /*1df0*/  FMUL.FTZ R5, R0, R27 ;  /* 0x0000001b00057220 */ /* 0x000fe20000410000 */
[----:B------:R-:W-:Y:S01]  /*1e00*/  LEA.HI R27, R8, R8, RZ, 0x1 ;  /* 0x00000008081b7211 */ /* 0x000fe200078f08ff */
[C---:B------:R-:W-:Y:S01]  /*1e10*/  FMUL.FTZ R2, R0.reuse, R26 ;  /* 0x0000001a00027220 */ /* 0x040fe20000410000 */
[C---:B------:R-:W-:Y:S01]  /*1e20*/  FMUL.FTZ R12, R0.reuse, R34 ;  /* 0x00000022000c7220 */ /* 0x040fe20000410000 */
[----:B------:R-:W-:Y:S01]  /*1e30*/  SHF.R.S32.HI R3, RZ, 0x1f, R60 ;  /* 0x0000001fff037819 */ /* 0x000fe2000001143c */
[C---:B------:R-:W-:Y:S01]  /*1e40*/  FMUL.FTZ R34, R0.reuse, R36 ;  /* 0x0000002400227220 */ /* 0x040fe20000410000 */
[C---:B------:R-:W-:Y:S01]  /*1e50*/  FMUL.FTZ R36, R0.reuse, R37 ;  /* 0x0000002500247220 */ /* 0x040fe20000410000 */
[C---:B------:R-:W-:Y:S01]  /*1e60*/  FMUL.FTZ R37, R0.reuse, R59 ;  /* 0x0000003b00257220 */ /* 0x040fe20000410000 */
[C---:B------:R-:W-:Y:S01]  /*1e70*/  LEA.HI R16, R3.reuse, R60, RZ, 0x2 ;  /* 0x0000003c03107211 */ /* 0x040fe200078f10ff */
[C---:B------:R-:W-:Y:S01]  /*1e80*/  FMUL.FTZ R59, R0.reuse, R64 ;  /* 0x00000040003b7220 */ /* 0x040fe20000410000 */
[----:B------:R-:W-:Y:S01]  /*1e90*/  LEA.HI R8, R3, R60, RZ, 0x5 ;  /* 0x0000003c03087211 */ /* 0x000fe200078f28ff */
[----:B------:R-:W-:Y:S01]  /*1ea0*/  IMAD R88, R27, -0x3, R88 ;  /* 0xfffffffd1b587824 */ /* 0x000fe200078e0258 */
[--C-:B------:R-:W-:Y:S01]  /*1eb0*/  SHF.R.S32.HI R3, RZ, 0x2, R16.reuse ;  /* 0x00000002ff037819 */ /* 0x100fe20000011410 */
[C---:B------:R-:W-:Y:S01]  /*1ec0*/  FMUL.FTZ R14, R0.reuse, R38 ;  /* 0x00000026000e7220 */ /* 0x040fe20000410000 */
[----:B------:R-:W-:Y:S01]  /*1ed0*/  SHF.R.S32.HI R26, RZ, 0x1f, R16 ;  /* 0x0000001fff1a7819 */ /* 0x000fe20000011410 */
[C---:B------:R-:W-:Y:S01]  /*1ee0*/  FMUL.FTZ R38, R0.reuse, R40 ;  /* 0x0000002800267220 */ /* 0x040fe20000410000 */
[----:B------:R-:W-:Y:S01]  /*1ef0*/  SHF.R.S32.HI R8, RZ, 0x5, R8 ;  /* 0x00000005ff087819 */ /* 0x000fe20000011408 */
[----:B------:R-:W-:Y:S01]  /*1f00*/  FMUL.FTZ R40, R0, R41 ;  /* 0x0000002900287220 */ /* 0x000fe20000410000 */
[----:B------:R-:W-:Y:S01]  /*1f10*/  LEA.HI R26, R26, R3, RZ, 0x3 ;  /* 0x000000031a1a7211 */ /* 0x000fe200078f18ff */
[C---:B------:R-:W-:Y:S01]  /*1f20*/  FMUL.FTZ R23, R0.reuse, R46 ;  /* 0x0000002e00177220 */ /* 0x040fe20000410000 */
[C---:B------:R-:W-:Y:S01]  /*1f30*/  LEA.HI R64, R89.reuse, R89, RZ, 0x1 ;  /* 0x0000005959407211 */ /* 0x040fe200078f08ff */
[----:B------:R-:W-:Y:S01]  /*1f40*/  FMUL.FTZ R41, R0, R63 ;  /* 0x0000003f00297220 */ /* 0x000fe20000410000 */
[----:B------:R-:W-:Y:S01]  /*1f50*/  LEA R8, R8, UR42, 0x4 ;  /* 0x0000002a08087c11 */ /* 0x000fe2000f8e20ff */
[----:B------:R-:W-:Y:S01]  /*1f60*/  FMUL.FTZ R46, R0, R48 ;  /* 0x00000030002e7220 */ /* 0x000fe20000410000 */
[----:B------:R-:W-:Y:S01]  /*1f70*/  LOP3.LUT R26, R26, 0xfffffff8, RZ, 0xc0, !PT ;  /* 0xfffffff81a1a7812 */ /* 0x000fe200078ec0ff */
[----:B------:R-:W-:Y:S01]  /*1f80*/  FMUL.FTZ R63, R0, R69 ;  /* 0x00000045003f7220 */ /* 0x000fe20000410000 */
[----:B------:R-:W-:Y:S01]  /*1f90*/  LOP3.LUT R64, R64, 0x1ffffffe, RZ, 0xc0, !PT ;  /* 0x1ffffffe40407812 */ /* 0x000fe200078ec0ff */
[----:B------:R-:W-:Y:S01]  /*1fa0*/  FMUL.FTZ R11, R0, R35 ;  /* 0x00000023000b7220 */ /* 0x000fe20000410000 */
[----:B------:R-:W-:Y:S01]  /*1fb0*/  IADD3 R3, R8, R3, -R26 ;  /* 0x0000000308037210 */ /* 0x000fe20007ffe81a */
[C---:B------:R-:W-:Y:S01]  /*1fc0*/  FMUL.FTZ R48, R0.reuse, R49 ;  /* 0x0000003100307220 */ /* 0x040fe20000410000 */
[----:B------:R-:W-:Y:S01]  /*1fd0*/  FMUL.FTZ R69, R0, R77 ;  /* 0x0000004d00457220 */ /* 0x000fe20000410000 */
[----:B------:R-:W-:-:S02]  /*1fe0*/  IMAD.IADD R8, R89, 0x1, -R64 ;  /* 0x0000000159087824 */ /* 0x000fc400078e0a40 */
[----:B------:R-:W-:Y:S01]  /*1ff0*/  FMUL.FTZ R35, R0, R58 ;  /* 0x0000003a00237220 */ /* 0x000fe20000410000 */
[----:B------:R-:W-:Y:S02]  /*2000*/  IMAD R3, R88, 0x40, R3 ;  /* 0x0000004058037824 */ /* 0x000fe400078e0203 */
[C---:B------:R-:W-:Y:S01]  /*2010*/  FMUL.FTZ R49, R0.reuse, R71 ;  /* 0x0000004700317220 */ /* 0x040fe20000410000 */
[C---:B------:R-:W-:Y:S01]  /*2020*/  FMUL.FTZ R58, R0.reuse, R61 ;  /* 0x0000003d003a7220 */ /* 0x040fe20000410000 */
[----:B------:R-:W-:Y:S02]  /*2030*/  IMAD.MOV.U32 R71, RZ, RZ, -0x80 ;  /* 0xffffff80ff477424 */ /* 0x000fe400078e00ff */
[----:B------:R-:W-:Y:S01]  /*2040*/  FMUL.FTZ R61, R0, R65 ;  /* 0x00000041003d7220 */ /* 0x000fe20000410000 */
[----:B------:R-:W-:Y:S01]  /*2050*/  IMAD R8, R8, 0x8, R3 ;  /* 0x0000000808087824 */ /* 0x000fe200078e0203 */
[----:B------:R-:W-:Y:S01]  /*2060*/  LOP3.LUT R65, R16, 0x7ffffffc, RZ, 0xc0, !PT ;  /* 0x7ffffffc10417812 */ /* 0x000fe200078ec0ff */
[----:B------:R-:W-:-:S02]  /*2070*/  IMAD.U32 R3, RZ, RZ, UR38 ;  /* 0x00000026ff037e24 */ /* 0x000fc4000f8e00ff */
[----:B------:R-:W-:Y:S01]  /*2080*/  FMUL.FTZ R22, R0, R47 ;  /* 0x0000002f00167220 */ /* 0x000fe20000410000 */
[----:B------:R-:W-:Y:S01]  /*2090*/  @P2 IMAD.HI.U32 R64, R8, UR4, RZ ;  /* 0x0000000408402c27 */ /* 0x000fe2000f8e00ff */
[----:B------:R-:W-:-:S03]  /*20a0*/  @UP0 ULDC UR4, c[0x0][0x450] ;  /* 0x0001140000040ab9 */ /* 0x000fc60000000800 */
[C---:B------:R-:W-:Y:S01]  /*20b0*/  FMUL.FTZ R27, R0.reuse, R82 ;  /* 0x00000052001b7220 */ /* 0x040fe20000410000 */
[C---:B------:R-:W-:Y:S01]  /*20c0*/  FMUL.FTZ R47, R0.reuse, R70 ;  /* 0x00000046002f7220 */ /* 0x040fe20000410000 */
[----:B------:R-:W-:Y:S02]  /*20d0*/  @!P1 VIADD R3, R3, 0x17040 ;  /* 0x0001704003039836 */ /* 0x000fe40000000000 */
[----:B------:R-:W-:Y:S01]  /*20e0*/  FMUL.FTZ R4, R0, R24 ;  /* 0x0000001800047220 */ /* 0x000fe20000410000 */
[----:B------:R-:W-:Y:S01]  /*20f0*/  IMAD.MOV.U32 R77, RZ, RZ, R8 ;  /* 0x000000ffff4d7224 */ /* 0x000fe200078e0008 */
[----:B------:R-:W-:Y:S01]  /*2100*/  @P3 SHF.R.U32.HI R77, RZ, UR4, R64 ;  /* 0x00000004ff4d3c19 */ /* 0x000fe20008011640 */
[----:B------:R-:W-:Y:S01]  /*2110*/  IMAD R82, R18, R71, 0x80 ;  /* 0x0000008012527424 */ /* 0x000fe200078e0247 */
[----:B------:R-:W-:Y:S01]  /*2120*/  @!P1 PRMT R16, RZ, 0x654, R3 ;  /* 0x00000654ff109816 */ /* 0x000fe20000000003 */
[----:B------:R-:W-:Y:S01]  /*2130*/  ULDC.64 UR4, c[0x0][0x9e0] ;  /* 0x0002780000047ab9 */ /* 0x000fe20000000a00 */
[C---:B------:R-:W-:Y:S01]  /*2140*/  FMUL.FTZ R10, R0.reuse, R30 ;  /* 0x0000001e000a7220 */ /* 0x040fe20000410000 */
[----:B------:R-:W0:Y:S01]  /*2150*/  SHFL.IDX PT, R70, R77, RZ, 0x1c1f ;  /* 0x001c1fff4d467589 */ /* 0x000e2200000e0000 */
[C---:B------:R-:W-:Y:S01]  /*2160*/  FMUL.FTZ R20, R0.reuse, R42 ;  /* 0x0000002a00147220 */ /* 0x040fe20000410000 */
[----:B------:R1:W-:Y:S01]  /*2170*/  @!P1 SYNCS.ARRIVE.TRANS64.RED.A1T0 RZ, [R16+URZ], RZ ;  /* 0x000000ff10ff99a7 */ /* 0x0003e2000810043f */
[C---:B------:R-:W-:Y:S01]  /*2180*/  FMUL.FTZ R30, R0.reuse, R32 ;  /* 0x00000020001e7220 */ /* 0x040fe20000410000 */
[C---:B------:R-:W-:Y:S01]  /*2190*/  FMUL.FTZ R13, R0.reuse, R39 ;  /* 0x00000027000d7220 */ /* 0x040fe20000410000 */
[C---:B------:R-:W-:Y:S01]  /*21a0*/  FMUL.FTZ R15, R0.reuse, R43 ;  /* 0x0000002b000f7220 */ /* 0x040fe20000410000 */
[C---:B------:R-:W-:Y:S01]  /*21b0*/  FMUL.FTZ R42, R0.reuse, R44 ;  /* 0x0000002c002a7220 */ /* 0x040fe20000410000 */
[----:B------:R-:W-:Y:S01]  /*21c0*/  FMUL.FTZ R24, R0, R50 ;  /* 0x0000003200187220 */ /* 0x000fe20000410000 */
[----:B------:R-:W-:Y:S01]  /*21d0*/  IMAD.IADD R3, R60, 0x1, -R65 ;  /* 0x000000013c037824 */ /* 0x000fe200078e0a41 */
[----:B------:R-:W-:Y:S01]  /*21e0*/  UISETP.GE.AND UP1, UPT, UR5, 0x1, UPT ;  /* 0x000000010500788c */ /* 0x000fe2000bf26270 */
[----:B-1----:R-:W-:-:S02]  /*21f0*/  VIADD R16, R82, 0x1 ;  /* 0x0000000152107836 */ /* 0x002fc40000000000 */
[C---:B------:R-:W-:Y:S01]  /*2200*/  FMUL.FTZ R91, R0.reuse, R25 ;  /* 0x00000019005b7220 */ /* 0x040fe20000410000 */
        /* <DEDUP_REMOVED lines=25> */
[----:B------:R-:W-:Y:S01]  /*23a0*/  FMUL.FTZ R65, R0, R87 ;  /* 0x0000005700417220 */ /* 0x000fe20000410000 */
[----:B------:R-:W-:Y:S01]  /*23b0*/  IMAD R16, R3, -0x2, R16 ;  /* 0xfffffffe03107824 */ /* 0x000fe200078e0210 */
[----:B------:R-:W-:Y:S01]  /*23c0*/  PLOP3.LUT P2, PT, PT, PT, UP1, 0x40, 0x0 ;  /* 0x000000000000781c */ /* 0x000fe20003f4e818 */
[----:B------:R-:W-:Y:S01]  /*23d0*/  IMAD.U32 R60, RZ, RZ, UR6 ;  /* 0x00000006ff3c7e24 */ /* 0x000fe2000f8e00ff */
[----:B------:R-:W1:Y:S01]  /*23e0*/  MUFU.TANH R4, R4 ;  /* 0x0000000400047308 */ /* 0x000e620000002400 */
[C---:B------:R-:W-:Y:S01]  /*23f0*/  IMAD R71, R17.reuse, UR25, R16 ;  /* 0x0000001911477c24 */ /* 0x040fe2000f8e0210 */
[----:B------:R-:W-:Y:S01]  /*2400*/  LEA R80, R18, 0xffffff80, 0x7 ;  /* 0xffffff8012507811 */ /* 0x000fe200078e38ff */
[----:B------:R-:W-:-:S02]  /*2410*/  IMAD R16, R17, UR25, R82 ;  /* 0x0000001911107c24 */ /* 0x000fc4000f8e0252 */
[----:B------:R-:W-:Y:S02]  /*2420*/  IMAD.IADD R71, R71, 0x1, -R60 ;  /* 0x0000000147477824 */ /* 0x000fe400078e0a3c */
[----:B------:R-:W-:Y:S01]  /*2430*/  IMAD R83, R3, -0x2, R16 ;  /* 0xfffffffe03537824 */ /* 0x000fe200078e0210 */
[----:B------:R-:W2:Y:S01]  /*2440*/  MUFU.TANH R91, R91 ;  /* 0x0000005b005b7308 */ /* 0x000ea20000002400 */
[C---:B------:R-:W-:Y:S02]  /*2450*/  VIADD R86, R71.reuse, UR4 ;  /* 0x0000000447567c36 */ /* 0x040fe40008000000 */
[----:B------:R-:W-:-:S03]  /*2460*/  VIADD R87, R71, UR21 ;  /* 0x0000001547577c36 */ /* 0x000fc60008000000 */
[----:B0-----:R-:W-:Y:S01]  /*2470*/  VIADDMNMX R76, R70, R86, R83, PT ;  /* 0x00000056464c7246 */ /* 0x001fe20003800153 */
[----:B------:R-:W-:Y:S01]  /*2480*/  IMAD.IADD R79, R87, 0x1, R70 ;  /* 0x00000001574f7824 */ /* 0x000fe200078e0246 */
[----:B------:R-:W0:Y:S08]  /*2490*/  MUFU.TANH R2, R2 ;  /* 0x0000000200027308 */ /* 0x000e300000002400 */
[----:B------:R-:W3:Y:S08]  /*24a0*/  MUFU.TANH R5, R5 ;  /* 0x0000000500057308 */ /* 0x000ef00000002400 */
[----:B------:R-:W4:Y:S08]  /*24b0*/  MUFU.TANH R28, R28 ;  /* 0x0000001c001c7308 */ /* 0x000f300000002400 */
[----:B------:R-:W0:Y:S08]  /*24c0*/  MUFU.TANH R29, R29 ;  /* 0x0000001d001d7308 */ /* 0x000e300000002400 */
        /* <DEDUP_REMOVED lines=57> */
[----:B------:R-:W0:Y:S01]  /*2860*/  MUFU.TANH R65, R65 ;  /* 0x0000004100417308 */ /* 0x000e220000002400 */
[----:B-1234-:R-:W-:Y:S05]  /*2870*/  @P2 BRA `(.L_x_692) ;  /* 0x00000000005c2947 */ /* 0x01efea0003800000 */
[----:B------:R-:W-:Y:S01]  /*2880*/  IMAD R71, R17, UR25, R70 ;  /* 0x0000001911477c24 */ /* 0x000fe2000f8e0246 */
[----:B------:R-:W-:Y:S03]  /*2890*/  BSSY B0, `(.L_x_693) ;  /* 0x0000011000007945 */ /* 0x000fe60003800000 */
[----:B------:R-:W-:-:S05]  /*28a0*/  IMAD.IADD R71, R71, 0x1, -R60 ;  /* 0x0000000147477824 */ /* 0x000fca00078e0a3c */
[----:B------:R-:W-:-:S13]  /*28b0*/  ISETP.GT.AND P2, PT, R71, -0x1, PT ;  /* 0xffffffff4700780c */ /* 0x000fda0003f44270 */
[----:B------:R-:W-:Y:S05]  /*28c0*/  @P2 BRA `(.L_x_694) ;  /* 0x0000000000202947 */ /* 0x000fea0003800000 */
[----:B------:R-:W-:Y:S01]  /*28d0*/  UISETP.NE.AND UP2, UPT, UR5, 0x1, UPT ;  /* 0x000000010500788c */ /* 0x000fe2000bf45270 */
[----:B------:R-:W-:-:S05]  /*28e0*/  LOP3.LUT R71, RZ, R71, RZ, 0x33, !PT ;  /* 0x00000047ff477212 */ /* 0x000fca00078e33ff */
[----:B------:R-:W-:-:S05]  /*28f0*/  PLOP3.LUT P2, PT, PT, PT, UP2, 0x80, 0x0 ;  /* 0x000000000000781c */ /* 0x000fca0003f4f028 */
[----:B------:R-:W-:-:S08]  /*2900*/  @UP2 ULDC.64 UR6, c[0x0][0x9e8] ;  /* 0x00027a0000062ab9 */ /* 0x000fd00000000a00 */
[----:B------:R-:W-:-:S05]  /*2910*/  @P2 IMAD.HI.U32 R16, R71, UR6, RZ ;  /* 0x0000000647102c27 */ /* 0x000fca000f8e00ff */
[----:B------:R-:W-:-:S04]  /*2920*/  @P2 SHF.R.U32.HI R71, RZ, UR7, R16 ;  /* 0x00000007ff472c19 */ /* 0x000fc80008011610 */
[----:B------:R-:W-:Y:S01]  /*2930*/  LOP3.LUT R71, RZ, R71, RZ, 0x33, !PT ;  /* 0x00000047ff477212 */ /* 0x000fe200078e33ff */
[----:B------:R-:W-:Y:S06]  /*2940*/  BRA `(.L_x_695) ;  /* 0x0000000000147947 */ /* 0x000fec0003800000 */
.L_x_694:
[----:B------:R-:W-:-:S06]  /*2950*/  UISETP.NE.AND UP2, UPT, UR5, 0x1, UPT ;  /* 0x000000010500788c */ /* 0x000fcc000bf45270 */
[----:B------:R-:W-:-:S05]  /*2960*/  PLOP3.LUT P2, PT, PT, PT, UP2, 0x80, 0x0 ;  /* 0x000000000000781c */ /* 0x000fca0003f4f028 */
[----:B------:R-:W-:-:S08]  /*2970*/  @UP2 ULDC.64 UR6, c[0x0][0x9e8] ;  /* 0x00027a0000062ab9 */ /* 0x000fd00000000a00 */
[----:B------:R-:W-:-:S05]  /*2980*/  @P2 IMAD.HI.U32 R16, R71, UR6, RZ ;  /* 0x0000000647102c27 */ /* 0x000fca000f8e00ff */
[----:B------:R-:W-:-:S07]  /*2990*/  @P2 SHF.R.U32.HI R71, RZ, UR7, R16 ;  /* 0x00000007ff472c19 */ /* 0x000fce0008011610 */
.L_x_695:
[----:B------:R-:W-:Y:S05]  /*29a0*/  BSYNC B0 ;  /* 0x0000000000007941 */ /* 0x000fea0003800000 */
.L_x_693:
[----:B------:R-:W-:-:S04]  /*29b0*/  IMAD R16, R71, UR5, -R80 ;  /* 0x0000000547107c24 */ /* 0x000fc8000f8e0a50 */
[----:B------:R-:W-:-:S05]  /*29c0*/  IMAD R16, R3, -0x2, R16 ;  /* 0xfffffffe03107824 */ /* 0x000fca00078e0210 */
[----:B------:R-:W-:Y:S02]  /*29d0*/  VIMNMX R79, R79, R16, !PT ;  /* 0x000000104f4f7248 */ /* 0x000fe40007fe0100 */
[----:B------:R-:W-:-:S07]  /*29e0*/  VIADDMNMX R76, R16, UR5, R76, PT ;  /* 0x00000005104c7c46 */ /* 0x000fce000b80014c */
.L_x_692:
[C---:B------:R-:W-:Y:S02]  /*29f0*/  ISETP.GE.AND P4, PT, R82.reuse, 0x9, PT ;  /* 0x000000095200780c */ /* 0x040fe40003f86270 */
[C---:B------:R-:W-:Y:S02]  /*2a00*/  ISETP.GE.AND P2, PT, R82.reuse, 0x2, PT ;  /* 0x000000025200780c */ /* 0x040fe40003f46270 */
[----:B------:R-:W-:Y:S02]  /*2a10*/  ISETP.GE.AND P5, PT, R82, 0xa, PT ;  /* 0x0000000a5200780c */ /* 0x000fe40003fa6270 */
[----:B------:R-:W-:Y:S02]  /*2a20*/  LOP3.LUT R16, R16, 0xfffffffd, RZ, 0xc0, !PT ;  /* 0xfffffffd10107812 */ /* 0x000fe400078ec0ff */
[----:B------:R-:W-:-:S04]  /*2a30*/  ISETP.GT.AND P3, PT, R79, 0x1, !P2 ;  /* 0x000000014f00780c */ /* 0x000fc80005764270 */
[----:B------:R-:W-:Y:S02]  /*2a40*/  ISETP.LT.OR P3, PT, R76, 0x2, P3 ;  /* 0x000000024c00780c */ /* 0x000fe40001f61670 */
[----:B------:R-:W-:Y:S02]  /*2a50*/  @P4 LOP3.LUT R16, R16, 0x2, RZ, 0xfc, !PT ;  /* 0x0000000210104812 */ /* 0x000fe400078efcff */
[----:B------:R-:W-:Y:S02]  /*2a60*/  FSEL R91, R91, -INF , !P3 ;  /* 0xff8000005b5b7808 */ /* 0x000fe40005800000 */
[----:B------:R-:W-:Y:S02]  /*2a70*/  LOP3.LUT R16, R16, 0xfffffffb, RZ, 0xc0, !PT ;  /* 0xfffffffb10107812 */ /* 0x000fe400078ec0ff */
[----:B------:R-:W-:Y:S02]  /*2a80*/  ISETP.GT.AND P4, PT, R79, 0x8, !P4 ;  /* 0x000000084f00780c */ /* 0x000fe40006784270 */
[----:B------:R-:W-:-:S02]  /*2a90*/  @P5 LOP3.LUT R16, R16, 0x4, RZ, 0xfc, !PT ;  /* 0x0000000410105812 */ /* 0x000fc400078efcff */
[----:B------:R-:W-:Y:S02]  /*2aa0*/  ISETP.GT.AND P3, PT, R79, 0x9, !P5 ;  /* 0x000000094f00780c */ /* 0x000fe40006f64270 */
[----:B------:R-:W-:Y:S02]  /*2ab0*/  ISETP.GE.AND P5, PT, R82, 0x11, PT ;  /* 0x000000115200780c */ /* 0x000fe40003fa6270 */
[C---:B------:R-:W-:Y:S02]  /*2ac0*/  ISETP.LT.OR P4, PT, R76.reuse, 0x9, P4 ;  /* 0x000000094c00780c */ /* 0x040fe40002781670 */
[----:B------:R-:W-:Y:S02]  /*2ad0*/  ISETP.LT.OR P3, PT, R76, 0xa, P3 ;  /* 0x0000000a4c00780c */ /* 0x000fe40001f61670 */
[----:B------:R-:W-:Y:S02]  /*2ae0*/  FSEL R75, R28, -INF , !P4 ;  /* 0xff8000001c4b7808 */ /* 0x000fe40006000000 */
[----:B------:R-:W-:-:S02]  /*2af0*/  ISETP.GE.AND P4, PT, R82, 0x12, PT ;  /* 0x000000125200780c */ /* 0x000fc40003f86270 */
[----:B------:R-:W-:Y:S02]  /*2b00*/  LOP3.LUT R16, R16, 0xfffffff7, RZ, 0xc0, !PT ;  /* 0xfffffff710107812 */ /* 0x000fe400078ec0ff */
[----:B0-----:R-:W-:Y:S02]  /*2b10*/  FSEL R74, R29, -INF , !P3 ;  /* 0xff8000001d4a7808 */ /* 0x001fe40005800000 */
[----:B------:R-:W-:Y:S02]  /*2b20*/  ISETP.GT.AND P3, PT, R79, 0x10, !P5 ;  /* 0x000000104f00780c */ /* 0x000fe40006f64270 */
[----:B------:R-:W-:Y:S02]  /*2b30*/  @P5 LOP3.LUT R16, R16, 0x8, RZ, 0xfc, !PT ;  /* 0x0000000810105812 */ /* 0x000fe400078efcff */
[----:B------:R-:W-:Y:S02]  /*2b40*/  ISETP.LT.OR P3, PT, R76, 0x11, P3 ;  /* 0x000000114c00780c */ /* 0x000fe40001f61670 */
[----:B------:R-:W-:-:S02]  /*2b50*/  LOP3.LUT R16, R16, 0xfdffffff, RZ, 0xc0, !PT ;  /* 0xfdffffff10107812 */ /* 0x000fc400078ec0ff */
[----:B------:R-:W-:Y:S02]  /*2b60*/  FSEL R73, R30, -INF , !P3 ;  /* 0xff8000001e497808 */ /* 0x000fe40005800000 */
[----:B------:R-:W-:Y:S02]  /*2b70*/  @P4 LOP3.LUT R16, R16, 0x2000000, RZ, 0xfc, !PT ;  /* 0x0200000010104812 */ /* 0x000fe400078efcff */
[----:B------:R-:W-:Y:S02]  /*2b80*/  ISETP.GT.AND P3, PT, R79, 0x11, !P4 ;  /* 0x000000114f00780c */ /* 0x000fe40006764270 */
[----:B------:R-:W-:Y:S02]  /*2b90*/  ISETP.GE.AND P4, PT, R82, 0x19, PT ;  /* 0x000000195200780c */ /* 0x000fe40003f86270 */
[----:B------:R-:W-:Y:S02]  /*2ba0*/  ISETP.LT.OR P3, PT, R76, 0x12, P3 ;  /* 0x000000124c00780c */ /* 0x000fe40001f61670 */
[----:B------:R-:W-:-:S02]  /*2bb0*/  LOP3.LUT R16, R16, 0xfeffffff, RZ, 0xc0, !PT ;  /* 0xfeffffff10107812 */ /* 0x000fc400078ec0ff */
[----:B------:R-:W-:Y:S02]  /*2bc0*/  FSEL R71, R32, -INF , !P3 ;  /* 0xff80000020477808 */ /* 0x000fe40005800000 */
[----:B------:R-:W-:Y:S01]  /*2bd0*/  ISETP.GT.AND P3, PT, R79, 0x18, !P4 ;  /* 0x000000184f00780c */ /* 0x000fe20006764270 */
[----:B------:R-:W0:Y:S03]  /*2be0*/  SHFL.IDX PT, R32, R77, 0x1, 0x1c1f ;  /* 0x003c1f004d207f89 */ /* 0x000e2600000e0000 */
[----:B------:R-:W-:Y:S02]  /*2bf0*/  ISETP.LT.OR P3, PT, R76, 0x19, P3 ;  /* 0x000000194c00780c */ /* 0x000fe40001f61670 */
[----:B------:R-:W-:Y:S02]  /*2c00*/  @P4 LOP3.LUT R16, R16, 0x1000000, RZ, 0xfc, !PT ;  /* 0x0100000010104812 */ /* 0x000fe400078efcff */
[----:B------:R-:W-:-:S02]  /*2c10*/  ISETP.GE.AND P4, PT, R82, 0x1a, PT ;  /* 0x0000001a5200780c */ /* 0x000fc40003f86270 */
[----:B------:R-:W-:Y:S02]  /*2c20*/  LOP3.LUT R16, R16, 0xff7fffff, RZ, 0xc0, !PT ;  /* 0xff7fffff10107812 */ /* 0x000fe400078ec0ff */
[----:B------:R-:W-:Y:S02]  /*2c30*/  FSEL R70, R34, -INF , !P3 ;  /* 0xff80000022467808 */ /* 0x000fe40005800000 */
[----:B------:R-:W-:-:S04]  /*2c40*/  ISETP.GT.AND P3, PT, R79, 0x19, !P4 ;  /* 0x000000194f00780c */ /* 0x000fc80006764270 */
[----:B------:R-:W-:-:S03]  /*2c50*/  ISETP.LT.OR P3, PT, R76, 0x1a, P3 ;  /* 0x0000001a4c00780c */ /* 0x000fc60001f61670 */
[----:B------:R-:W-:Y:S02]  /*2c60*/  @P4 LOP3.LUT R16, R16, 0x800000, RZ, 0xfc, !PT ;  /* 0x0080000010104812 */ /* 0x000fe400078efcff */
[----:B------:R-:W-:Y:S02]  /*2c70*/  ISETP.GE.AND P4, PT, R82, 0x21, PT ;  /* 0x000000215200780c */ /* 0x000fe40003f86270 */
        /* <DEDUP_REMOVED lines=108> */
[----:B------:R-:W-:Y:S02]  /*3340*/  FSEL R67, R67, -INF , !P3 ;  /* 0xff80000043437808 */ /* 0x000fe40005800000 */
[----:B------:R-:W-:Y:S02]  /*3350*/  LOP3.LUT R16, R16, 0xffffffef, RZ, 0xc0, !PT ;  /* 0xffffffef10107812 */ /* 0x000fe400078ec0ff */
[----:B------:R-:W-:-:S04]  /*3360*/  ISETP.GT.AND P3, PT, R79, 0x68, !P4 ;  /* 0x000000684f00780c */ /* 0x000fc80006764270 */
[----:B------:R-:W-:-:S03]  /*3370*/  ISETP.LT.OR P3, PT, R76, 0x69, P3 ;  /* 0x000000694c00780c */ /* 0x000fc60001f61670 */
[----:B------:R-:W-:Y:S02]  /*3380*/  @P4 LOP3.LUT R16, R16, 0x10, RZ, 0xfc, !PT ;  /* 0x0000001010104812 */ /* 0x000fe400078efcff */
[----:B------:R-:W-:Y:S02]  /*3390*/  ISETP.GE.AND P4, PT, R82, 0x6a, PT ;  /* 0x0000006a5200780c */ /* 0x000fe40003f86270 */
[----:B------:R-:W-:Y:S02]  /*33a0*/  FSEL R68, R68, -INF , !P3 ;  /* 0xff80000044447808 */ /* 0x000fe40005800000 */
[----:B------:R-:W-:Y:S02]  /*33b0*/  ISETP.GT.AND P3, PT, R79, 0x69, !P4 ;  /* 0x000000694f00780c */ /* 0x000fe40006764270 */
[----:B------:R-:W-:Y:S02]  /*33c0*/  LOP3.LUT R16, R16, 0xfbffffff, RZ, 0xc0, !PT ;  /* 0xfbffffff10107812 */ /* 0x000fe400078ec0ff */
[----:B------:R-:W-:-:S04]  /*33d0*/  ISETP.LT.OR P3, PT, R76, 0x6a, P3 ;  /* 0x0000006a4c00780c */ /* 0x000fc80001f61670 */
[----:B------:R-:W-:Y:S02]  /*33e0*/  FSEL R69, R69, -INF , !P3 ;  /* 0xff80000045457808 */ /* 0x000fe40005800000 */
[----:B------:R-:W-:Y:S02]  /*33f0*/  ISETP.GE.AND P3, PT, R82, 0x71, PT ;  /* 0x000000715200780c */ /* 0x000fe40003f66270 */
[----:B------:R-:W-:Y:S02]  /*3400*/  @P4 LOP3.LUT R16, R16, 0x4000000, RZ, 0xfc, !PT ;  /* 0x0400000010104812 */ /* 0x000fe400078efcff */
[----:B------:R-:W-:Y:S02]  /*3410*/  ISETP.GT.AND P4, PT, R79, 0x70, !P3 ;  /* 0x000000704f00780c */ /* 0x000fe40005f84270 */
[----:B------:R-:W-:Y:S02]  /*3420*/  LOP3.LUT R16, R16, 0xfffffffe, RZ, 0xc0, !PT ;  /* 0xfffffffe10107812 */ /* 0x000fe400078ec0ff */
[----:B------:R-:W-:-:S04]  /*3430*/  ISETP.LT.OR P4, PT, R76, 0x71, P4 ;  /* 0x000000714c00780c */ /* 0x000fc80002781670 */
[----:B------:R-:W-:Y:S02]  /*3440*/  FSEL R30, R72, -INF , !P4 ;  /* 0xff800000481e7808 */ /* 0x000fe40006000000 */
[----:B------:R-:W-:Y:S02]  /*3450*/  ISETP.GE.AND P4, PT, R82, 0x72, PT ;  /* 0x000000725200780c */ /* 0x000fe40003f86270 */
[----:B0-----:R-:W-:Y:S02]  /*3460*/  VIADDMNMX R72, R32, R86, R83, PT ;  /* 0x0000005620487246 */ /* 0x001fe40003800153 */
[----:B------:R-:W-:-:S04]  /*3470*/  ISETP.GT.AND P5, PT, R79, 0x71, !P4 ;  /* 0x000000714f00780c */ /* 0x000fc800067a4270 */
[----:B------:R-:W-:-:S04]  /*3480*/  ISETP.LT.OR P5, PT, R76, 0x72, P5 ;  /* 0x000000724c00780c */ /* 0x000fc80002fa1670 */
[----:B------:R-:W-:Y:S02]  /*3490*/  FSEL R29, R81, -INF , !P5 ;  /* 0xff800000511d7808 */ /* 0x000fe40006800000 */
[----:B------:R-:W-:-:S04]  /*34a0*/  ISETP.GE.AND P5, PT, R82, 0x79, PT ;  /* 0x000000795200780c */ /* 0x000fc80003fa6270 */
[----:B------:R-:W-:-:S04]  /*34b0*/  ISETP.GT.AND P6, PT, R79, 0x78, !P5 ;  /* 0x000000784f00780c */ /* 0x000fc80006fc4270 */
[----:B------:R-:W-:-:S04]  /*34c0*/  ISETP.LT.OR P6, PT, R76, 0x79, P6 ;  /* 0x000000794c00780c */ /* 0x000fc800037c1670 */
[----:B------:R-:W-:Y:S02]  /*34d0*/  FSEL R28, R84, -INF , !P6 ;  /* 0xff800000541c7808 */ /* 0x000fe40007000000 */
[----:B------:R-:W-:-:S13]  /*34e0*/  ISETP.GE.AND P6, PT, R82, 0x1, PT ;  /* 0x000000015200780c */ /* 0x000fda0003fc6270 */
[----:B------:R-:W-:Y:S02]  /*34f0*/  @P6 LOP3.LUT R16, R16, 0x1, RZ, 0xfc, !PT ;  /* 0x0000000110106812 */ /* 0x000fe400078efcff */
[----:B------:R-:W-:Y:S02]  /*3500*/  ISETP.GT.AND P6, PT, R79, RZ, !P6 ;  /* 0x000000ff4f00720c */ /* 0x000fe400077c4270 */
[----:B------:R-:W-:Y:S02]  /*3510*/  LOP3.LUT R16, R16, 0xf7ffffff, RZ, 0xc0, !PT ;  /* 0xf7ffffff10107812 */ /* 0x000fe400078ec0ff */
[----:B------:R-:W-:-:S04]  /*3520*/  ISETP.LT.OR P6, PT, R76, 0x1, P6 ;  /* 0x000000014c00780c */ /* 0x000fc800037c1670 */
[----:B------:R-:W-:Y:S02]  /*3530*/  FSEL R78, R4, -INF , !P6 ;  /* 0xff800000044e7808 */ /* 0x000fe40007000000 */
[----:B------:R-:W-:-:S13]  /*3540*/  ISETP.GE.AND P6, PT, R82, 0x7a, PT ;  /* 0x0000007a5200780c */ /* 0x000fda0003fc6270 */
[----:B------:R-:W-:Y:S02]  /*3550*/  @P6 LOP3.LUT R16, R16, 0x8000000, RZ, 0xfc, !PT ;  /* 0x0800000010106812 */ /* 0x000fe400078efcff */
[----:B------:R-:W-:-:S04]  /*3560*/  ISETP.GT.AND P6, PT, R79, 0x79, !P6 ;  /* 0x000000794f00780c */ /* 0x000fc800077c4270 */
[----:B------:R-:W-:Y:S01]  /*3570*/  ISETP.LT.OR P6, PT, R76, 0x7a, P6 ;  /* 0x0000007a4c00780c */ /* 0x000fe200037c1670 */
[----:B------:R-:W-:-:S03]  /*3580*/  IMAD.IADD R76, R87, 0x1, R32 ;  /* 0x00000001574c7824 */ /* 0x000fc600078e0220 */
[----:B------:R-:W-:Y:S02]  /*3590*/  FSEL R4, R85, -INF , !P6 ;  /* 0xff80000055047808 */ /* 0x000fe40007000000 */
[----:B------:R-:W-:-:S13]  /*35a0*/  PLOP3.LUT P6, PT, PT, PT, UP1, 0x40, 0x0 ;  /* 0x000000000000781c */ /* 0x000fda0003fce818 */
[----:B------:R-:W-:Y:S05]  /*35b0*/  @P6 BRA `(.L_x_696) ;  /* 0x0000000000646947 */ /* 0x000fea0003800000 */
        /* <DEDUP_REMOVED lines=9> */
[----:B------:R-:W-:Y:S01]  /*3650*/  @P6 IMAD.HI.U32 R32, R77, UR6, RZ ;  /* 0x000000064d206c27 */ /* 0x000fe2000f8e00ff */
[----:B------:R-:W-:-:S13]  /*3660*/  PLOP3.LUT P6, PT, PT, PT, UP2, 0x80, 0x0 ;  /* 0x000000000000781c */ /* 0x000fda0003fcf028 */
[----:B------:R-:W-:-:S04]  /*3670*/  @P6 SHF.R.U32.HI R77, RZ, UR7, R32 ;  /* 0x00000007ff4d6c19 */ /* 0x000fc80008011620 */
[----:B------:R-:W-:Y:S01]  /*3680*/  LOP3.LUT R77, RZ, R77, RZ, 0x33, !PT ;  /* 0x0000004dff4d7212 */ /* 0x000fe200078e33ff */
[----:B------:R-:W-:Y:S06]  /*3690*/  BRA `(.L_x_699) ;  /* 0x0000000000187947 */ /* 0x000fec0003800000 */
.L_x_698:
[----:B------:R-:W-:-:S06]  /*36a0*/  UISETP.NE.AND UP2, UPT, UR5, 0x1, UPT ;  /* 0x000000010500788c */ /* 0x000fcc000bf45270 */
[----:B------:R-:W-:-:S05]  /*36b0*/  PLOP3.LUT P6, PT, PT, PT, UP2, 0x80, 0x0 ;  /* 0x000000000000781c */ /* 0x000fca0003fcf028 */
[----:B------:R-:W-:-:S08]  /*36c0*/  @UP2 ULDC.64 UR6, c[0x0][0x9e8] ;  /* 0x00027a0000062ab9 */ /* 0x000fd00000000a00 */
[----:B------:R-:W-:Y:S01]  /*36d0*/  @P6 IMAD.HI.U32 R32, R77, UR6, RZ ;  /* 0x000000064d206c27 */ /* 0x000fe2000f8e00ff */
[----:B------:R-:W-:-:S13]  /*36e0*/  PLOP3.LUT P6, PT, PT, PT, UP2, 0x80, 0x0 ;  /* 0x000000000000781c */ /* 0x000fda0003fcf028 */
[----:B------:R-:W-:-:S07]  /*36f0*/  @P6 SHF.R.U32.HI R77, RZ, UR7, R32 ;  /* 0x00000007ff4d6c19 */ /* 0x000fce0008011620 */
.L_x_699:
[----:B------:R-:W-:Y:S05]  /*3700*/  BSYNC B0 ;  /* 0x0000000000007941 */ /* 0x000fea0003800000 */
.L_x_697:
[----:B------:R-:W-:-:S04]  /*3710*/  IMAD R32, R77, UR5, -R80 ;  /* 0x000000054d207c24 */ /* 0x000fc8000f8e0a50 */
[----:B------:R-:W-:-:S05]  /*3720*/  IMAD R77, R3, -0x2, R32 ;  /* 0xfffffffe034d7824 */ /* 0x000fca00078e0220 */
[----:B------:R-:W-:Y:S02]  /*3730*/  VIMNMX R76, R76, R77, !PT ;  /* 0x0000004d4c4c7248 */ /* 0x000fe40007fe0100 */
[----:B------:R-:W-:-:S07]  /*3740*/  VIADDMNMX R72, R77, UR5, R72, PT ;  /* 0x000000054d487c46 */ /* 0x000fce000b800148 */
.L_x_696:
[----:B------:R-:W-:Y:S01]  /*3750*/  ISETP.GT.AND P2, PT, R76, 0x1, !P2 ;  /* 0x000000014c00780c */ /* 0x000fe20005744270 */
[----:B------:R-:W-:Y:S01]  /*3760*/  ULDC UR10, c[0x0][0x988] ;  /* 0x00026200000a7ab9 */ /* 0x000fe20000000800 */
[----:B------:R-:W-:Y:S01]  /*3770*/  LOP3.LUT P6, RZ, R16, 0x8, RZ, 0xc0, !PT ;  /* 0x0000000810ff7812 */ /* 0x000fe200078cc0ff */
[----:B------:R-:W-:Y:S01]  /*3780*/  @UP0 ULDC UR6, c[0x0][0x44c] ;  /* 0x0001130000060ab9 */ /* 0x000fe20000000800 */
[----:B------:R-:W-:Y:S01]  /*3790*/  ISETP.LT.OR P2, PT, R72, 0x2, P2 ;  /* 0x000000024800780c */ /* 0x000fe20001741670 */
[----:B------:R-:W-:Y:S01]  /*37a0*/  UIMAD.WIDE.U32 UR6, UR42, UR6, URZ ;  /* 0x000000062a0672a5 */ /* 0x000fe2000f8e003f */
[----:B------:R-:W-:Y:S01]  /*37b0*/  ISETP.GT.AND P3, PT, R76, 0x70, !P3 ;  /* 0x000000704c00780c */ /* 0x000fe20005f64270 */
[----:B------:R-:W-:Y:S01]  /*37c0*/  @UP0 ULDC UR14, c[0x0][0x450] ;  /* 0x00011400000e0ab9 */ /* 0x000fe20000000800 */
[----:B------:R-:W-:Y:S01]  /*37d0*/  FSEL R34, R5, -INF , !P2 ;  /* 0xff80000005227808 */ /* 0x000fe20005000000 */
[----:B------:R-:W-:Y:S01]  /*37e0*/  @UP0 USHF.R.U32.HI UR42, URZ, UR14, UR7 ;  /* 0x0000000e3f2a0299 */ /* 0x000fe20008011607 */
[----:B------:R-:W-:-:S02]  /*37f0*/  LOP3.LUT P2, RZ, R16, 0x2, RZ, 0xc0, !PT ;  /* 0x0000000210ff7812 */ /* 0x000fc4000784c0ff */
[C---:B------:R-:W-:Y:S02]  /*3800*/  ISETP.GT.AND P4, PT, R76.reuse, 0x71, !P4 ;  /* 0x000000714c00780c */ /* 0x040fe40006784270 */
[----:B------:R-:W-:Y:S02]  /*3810*/  ISETP.GT.AND P2, PT, R76, 0x8, !P2 ;  /* 0x000000084c00780c */ /* 0x000fe40005744270 */
[C---:B------:R-:W-:Y:S02]  /*3820*/  ISETP.LT.OR P3, PT, R72.reuse, 0x71, P3 ;  /* 0x000000714800780c */ /* 0x040fe40001f61670 */
[----:B------:R-:W-:Y:S02]  /*3830*/  ISETP.LT.OR P2, PT, R72, 0x9, P2 ;  /* 0x000000094800780c */ /* 0x000fe40001741670 */
[----:B------:R-:W-:Y:S02]  /*3840*/  ISETP.GT.AND P5, PT, R76, 0x78, !P5 ;  /* 0x000000784c00780c */ /* 0x000fe40006fa4270 */
[----:B------:R-:W-:-:S02]  /*3850*/  FSEL R32, R10, -INF , !P2 ;  /* 0xff8000000a207808 */ /* 0x000fc40005000000 */
[----:B------:R-:W-:Y:S02]  /*3860*/  LOP3.LUT P2, RZ, R16, 0x4, RZ, 0xc0, !PT ;  /* 0x0000000410ff7812 */ /* 0x000fe4000784c0ff */
[----:B------:R-:W-:Y:S02]  /*3870*/  FMNMX.FTZ R10, R78, R91, !PT ;  /* 0x0000005b4e0a7209 */ /* 0x000fe40007810000 */
[----:B------:R-:W-:Y:S02]  /*3880*/  ISETP.GT.AND P2, PT, R76, 0x9, !P2 ;  /* 0x000000094c00780c */ /* 0x000fe40005744270 */
[C---:B------:R-:W-:Y:S02]  /*3890*/  ISETP.LT.OR P4, PT, R72.reuse, 0x72, P4 ;  /* 0x000000724800780c */ /* 0x040fe40002781670 */
[----:B------:R-:W-:Y:S02]  /*38a0*/  ISETP.LT.OR P2, PT, R72, 0xa, P2 ;  /* 0x0000000a4800780c */ /* 0x000fe40001741670 */
[----:B------:R-:W-:-:S02]  /*38b0*/  FSEL R27, R27, -INF , !P3 ;  /* 0xff8000001b1b7808 */ /* 0x000fc40005800000 */
[----:B------:R-:W-:Y:S02]  /*38c0*/  FSEL R5, R9, -INF , !P2 ;  /* 0xff80000009057808 */ /* 0x000fe40005000000 */
[----:B------:R-:W-:Y:S02]  /*38d0*/  ISETP.GT.AND P2, PT, R76, 0x10, !P6 ;  /* 0x000000104c00780c */ /* 0x000fe40007744270 */
[----:B------:R-:W-:Y:S02]  /*38e0*/  FMNMX.FTZ R9, R75, R10, !PT ;  /* 0x0000000a4b097209 */ /* 0x000fe40007810000 */
[----:B------:R-:W-:Y:S02]  /*38f0*/  ISETP.LT.OR P2, PT, R72, 0x11, P2 ;  /* 0x000000114800780c */ /* 0x000fe40001741670 */
[----:B------:R-:W-:Y:S02]  /*3900*/  FMNMX.FTZ R10, R74, R9, !PT ;  /* 0x000000094a0a7209 */ /* 0x000fe40007810000 */
[----:B------:R-:W-:-:S02]  /*3910*/  FSEL R12, R12, -INF , !P2 ;  /* 0xff8000000c0c7808 */ /* 0x000fc40005000000 */
[----:B------:R-:W-:Y:S02]  /*3920*/  LOP3.LUT P2, RZ, R16, 0x2000000, RZ, 0xc0, !PT ;  /* 0x0200000010ff7812 */ /* 0x000fe4000784c0ff */
[----:B------:R-:W-:Y:S02]  /*3930*/  FMNMX.FTZ R10, R73, R10, !PT ;  /* 0x0000000a490a7209 */ /* 0x000fe40007810000 */
[----:B------:R-:W-:Y:S02]  /*3940*/  ISETP.GT.AND P2, PT, R76, 0x11, !P2 ;  /* 0x000000114c00780c */ /* 0x000fe40005744270 */
[----:B------:R-:W-:Y:S02]  /*3950*/  FMNMX.FTZ R9, R71, R10, !PT ;  /* 0x0000000a47097209 */ /* 0x000fe40007810000 */
[----:B------:R-:W-:Y:S02]  /*3960*/  ISETP.LT.OR P2, PT, R72, 0x12, P2 ;  /* 0x000000124800780c */ /* 0x000fe40001741670 */
[----:B------:R-:W-:-:S02]  /*3970*/  FMNMX.FTZ R9, R70, R9, !PT ;  /* 0x0000000946097209 */ /* 0x000fc40007810000 */
[----:B------:R-:W-:Y:S02]  /*3980*/  FSEL R11, R11, -INF , !P2 ;  /* 0xff8000000b0b7808 */ /* 0x000fe40005000000 */
[----:B------:R-:W-:Y:S02]  /*3990*/  LOP3.LUT P2, RZ, R16, 0x1000000, RZ, 0xc0, !PT ;  /* 0x0100000010ff7812 */ /* 0x000fe4000784c0ff */
[----:B------:R-:W-:Y:S02]  /*39a0*/  FMNMX.FTZ R9, R36, R9, !PT ;  /* 0x0000000924097209 */ /* 0x000fe40007810000 */
[----:B------:R-:W-:Y:S02]  /*39b0*/  ISETP.GT.AND P2, PT, R76, 0x18, !P2 ;  /* 0x000000184c00780c */ /* 0x000fe40005744270 */
[----:B------:R-:W-:Y:S02]  /*39c0*/  FMNMX.FTZ R9, R38, R9, !PT ;  /* 0x0000000926097209 */ /* 0x000fe40007810000 */
[----:B------:R-:W-:-:S02]  /*39d0*/  ISETP.LT.OR P2, PT, R72, 0x19, P2 ;  /* 0x000000194800780c */ /* 0x000fc40001741670 */
[----:B------:R-:W-:Y:S02]  /*39e0*/  LOP3.LUT P6, RZ, R16, 0x8000, RZ, 0xc0, !PT ;  /* 0x0000800010ff7812 */ /* 0x000fe400078cc0ff */
[----:B------:R-:W-:Y:S02]  /*39f0*/  FSEL R14, R14, -INF , !P2 ;  /* 0xff8000000e0e7808 */ /* 0x000fe40005000000 */
[----:B------:R-:W-:Y:S02]  /*3a00*/  LOP3.LUT P2, RZ, R16, 0x800000, RZ, 0xc0, !PT ;  /* 0x0080000010ff7812 */ /* 0x000fe4000784c0ff */
[----:B------:R-:W-:Y:S02]  /*3a10*/  FMNMX.FTZ R9, R40, R9, !PT ;  /* 0x0000000928097209 */ /* 0x000fe40007810000 */
[----:B------:R-:W-:Y:S02]  /*3a20*/  ISETP.GT.AND P2, PT, R76, 0x19, !P2 ;  /* 0x000000194c00780c */ /* 0x000fe40005744270 */
[----:B------:R-:W-:-:S02]  /*3a30*/  FMNMX.FTZ R9, R42, R9, !PT ;  /* 0x000000092a097209 */ /* 0x000fc40007810000 */
[----:B------:R-:W-:Y:S02]  /*3a40*/  ISETP.LT.OR P2, PT, R72, 0x1a, P2 ;  /* 0x0000001a4800780c */ /* 0x000fe40001741670 */
[----:B------:R-:W-:Y:S02]  /*3a50*/  FMNMX.FTZ R9, R44, R9, !PT ;  /* 0x000000092c097209 */ /* 0x000fe40007810000 */
[----:B------:R-:W-:Y:S02]  /*3a60*/  FSEL R13, R13, -INF , !P2 ;  /* 0xff8000000d0d7808 */ /* 0x000fe40005000000 */
[----:B------:R-:W-:Y:S02]  /*3a70*/  LOP3.LUT P2, RZ, R16, 0x400000, RZ, 0xc0, !PT ;  /* 0x0040000010ff7812 */ /* 0x000fe4000784c0ff */
[----:B------:R-:W-:Y:S02]  /*3a80*/  FMNMX.FTZ R9, R46, R9, !PT ;  /* 0x000000092e097209 */ /* 0x000fe40007810000 */
[----:B------:R-:W-:-:S02]  /*3a90*/  ISETP.GT.AND P2, PT, R76, 0x20, !P2 ;  /* 0x000000204c00780c */ /* 0x000fc40005744270 */
[----:B------:R-:W-:Y:S02]  /*3aa0*/  FMNMX.FTZ R9, R48, R9, !PT ;  /* 0x0000000930097209 */ /* 0x000fe40007810000 */
[----:B------:R-:W-:Y:S02]  /*3ab0*/  ISETP.LT.OR P2, PT, R72, 0x21, P2 ;  /* 0x000000214800780c */ /* 0x000fe40001741670 */
[----:B------:R-:W-:Y:S02]  /*3ac0*/  FMNMX.FTZ R9, R50, R9, !PT ;  /* 0x0000000932097209 */ /* 0x000fe40007810000 */
[----:B------:R-:W-:Y:S02]  /*3ad0*/  FSEL R20, R20, -INF , !P2 ;  /* 0xff80000014147808 */ /* 0x000fe40005000000 */
[----:B------:R-:W-:Y:S02]  /*3ae0*/  LOP3.LUT P2, RZ, R16, 0x200000, RZ, 0xc0, !PT ;  /* 0x0020000010ff7812 */ /* 0x000fe4000784c0ff */
[----:B------:R-:W-:-:S02]  /*3af0*/  FMNMX.FTZ R9, R52, R9, !PT ;  /* 0x0000000934097209 */ /* 0x000fc40007810000 */
[----:B------:R-:W-:Y:S02]  /*3b00*/  ISETP.GT.AND P2, PT, R76, 0x21, !P2 ;  /* 0x000000214c00780c */ /* 0x000fe40005744270 */
[----:B------:R-:W-:Y:S02]  /*3b10*/  FMNMX.FTZ R9, R54, R9, !PT ;  /* 0x0000000936097209 */ /* 0x000fe40007810000 */
[----:B------:R-:W-:Y:S02]  /*3b20*/  ISETP.LT.OR P2, PT, R72, 0x22, P2 ;  /* 0x000000224800780c */ /* 0x000fe40001741670 */
[----:B------:R-:W-:Y:S02]  /*3b30*/  FMNMX.FTZ R10, R56, R9, !PT ;  /* 0x00000009380a7209 */ /* 0x000fe40007810000 */
[----:B------:R-:W-:Y:S02]  /*3b40*/  FSEL R15, R15, -INF , !P2 ;  /* 0xff8000000f0f7808 */ /* 0x000fe40005000000 */
[----:B------:R-:W-:-:S02]  /*3b50*/  LOP3.LUT P2, RZ, R16, 0x100000, RZ, 0xc0, !PT ;  /* 0x0010000010ff7812 */ /* 0x000fc4000784c0ff */
[----:B------:R-:W-:Y:S02]  /*3b60*/  FMNMX.FTZ R9, R57, R10, !PT ;  /* 0x0000000a39097209 */ /* 0x000fe40007810000 */
        /* <DEDUP_REMOVED lines=17> */
[----:B------:R-:W-:Y:S02]  /*3c80*/  FMNMX.FTZ R10, R68, R9, !PT ;  /* 0x00000009440a7209 */ /* 0x000fe40007810000 */
        /* <DEDUP_REMOVED lines=12> */
[C---:B------:R-:W-:Y:S02]  /*3d50*/  ISETP.LT.OR P2, PT, R72.reuse, 0x39, P2 ;  /* 0x000000394800780c */ /* 0x040fe40001741670 */
[----:B------:R-:W-:Y:S01]  /*3d60*/  ISETP.LT.OR P5, PT, R72, 0x79, P5 ;  /* 0x000000794800780c */ /* 0x000fe20002fa1670 */
[----:B------:R-:W0:Y:S01]  /*3d70*/  SHFL.BFLY PT, R9, R10, 0x2, 0x1f ;  /* 0x0c401f000a097f89 */ /* 0x000e2200000e0000 */
[----:B------:R-:W-:Y:S02]  /*3d80*/  FSEL R31, R31, -INF , !P2 ;  /* 0xff8000001f1f7808 */ /* 0x000fe40005000000 */
[----:B------:R-:W-:Y:S02]  /*3d90*/  ISETP.GT.AND P2, PT, R76, 0x39, !P6 ;  /* 0x000000394c00780c */ /* 0x000fe40007744270 */
[----:B------:R-:W-:-:S02]  /*3da0*/  LOP3.LUT P6, RZ, R16, 0x10, RZ, 0xc0, !PT ;  /* 0x0000001010ff7812 */ /* 0x000fc400078cc0ff */
[----:B------:R-:W-:Y:S02]  /*3db0*/  ISETP.LT.OR P2, PT, R72, 0x3a, P2 ;  /* 0x0000003a4800780c */ /* 0x000fe40001741670 */
[----:B------:R-:W-:Y:S02]  /*3dc0*/  FSEL R26, R26, -INF , !P4 ;  /* 0xff8000001a1a7808 */ /* 0x000fe40006000000 */
[----:B------:R-:W-:Y:S02]  /*3dd0*/  FSEL R33, R33, -INF , !P2 ;  /* 0xff80000021217808 */ /* 0x000fe40005000000 */
[----:B------:R-:W-:Y:S02]  /*3de0*/  LOP3.LUT P2, RZ, R16, 0x4000, RZ, 0xc0, !PT ;  /* 0x0000400010ff7812 */ /* 0x000fe4000784c0ff */
[----:B------:R-:W-:Y:S02]  /*3df0*/  FSEL R64, R64, -INF , !P5 ;  /* 0xff80000040407808 */ /* 0x000fe40006800000 */
[----:B------:R-:W-:-:S02]  /*3e00*/  ISETP.GT.AND P2, PT, R76, 0x40, !P2 ;  /* 0x000000404c00780c */ /* 0x000fc40005744270 */
[----:B------:R-:W-:Y:S02]  /*3e10*/  R2UR UR11, R19 ;  /* 0x00000000130b72ca */ /* 0x000fe400000e0000 */
[----:B------:R-:W-:Y:S02]  /*3e20*/  ISETP.LT.OR P2, PT, R72, 0x41, P2 ;  /* 0x000000414800780c */ /* 0x000fe40001741670 */
[----:B0-----:R-:W-:Y:S02]  /*3e30*/  FMNMX.FTZ R77, R10, R9, !PT ;  /* 0x000000090a4d7209 */ /* 0x001fe40007810000 */
[----:B------:R-:W-:Y:S02]  /*3e40*/  FSEL R35, R35, -INF , !P2 ;  /* 0xff80000023237808 */ /* 0x000fe40005000000 */
[----:B------:R-:W-:Y:S01]  /*3e50*/  LOP3.LUT P2, RZ, R16, 0x2000, RZ, 0xc0, !PT ;  /* 0x0000200010ff7812 */ /* 0x000fe2000784c0ff */
[----:B------:R-:W0:Y:S03]  /*3e60*/  SHFL.BFLY PT, R80, R77, 0x1, 0x1f ;  /* 0x0c201f004d507f89 */ /* 0x000e2600000e0000 */
[----:B------:R-:W-:Y:S01]  /*3e70*/  ISETP.GT.AND P2, PT, R76, 0x41, !P2 ;  /* 0x000000414c00780c */ /* 0x000fe20005744270 */
[----:B------:R-:W-:-:S03]  /*3e80*/  UIADD3 UR42, UR11, UR42, URZ ;  /* 0x0000002a0b2a7290 */ /* 0x000fc6000fffe03f */
[----:B------:R-:W-:Y:S01]  /*3e90*/  ISETP.LT.OR P2, PT, R72, 0x42, P2 ;  /* 0x000000424800780c */ /* 0x000fe20001741670 */
[----:B------:R-:W-:-:S03]  /*3ea0*/  UIADD3 UR4, UR42, UR4, URZ ;  /* 0x000000042a047290 */ /* 0x000fc6000fffe03f */
[----:B------:R-:W-:Y:S02]  /*3eb0*/  FSEL R37, R37, -INF , !P2 ;  /* 0xff80000025257808 */ /* 0x000fe40005000000 */
[----:B------:R-:W-:-:S04]  /*3ec0*/  LOP3.LUT P2, RZ, R16, 0x1000, RZ, 0xc0, !PT ;  /* 0x0000100010ff7812 */ /* 0x000fc8000784c0ff */
[----:B------:R-:W-:-:S04]  /*3ed0*/  ISETP.GT.AND P2, PT, R76, 0x48, !P2 ;  /* 0x000000484c00780c */ /* 0x000fc80005744270 */
[----:B------:R-:W-:Y:S02]  /*3ee0*/  ISETP.LT.OR P2, PT, R72, 0x49, P2 ;  /* 0x000000494800780c */ /* 0x000fe40001741670 */
[----:B0-----:R-:W-:Y:S01]  /*3ef0*/  FMNMX.FTZ R9, R77, R80, !PT ;  /* 0x000000504d097209 */ /* 0x001fe20007810000 */
[----:B------:R-:W-:Y:S01]  /*3f00*/  IMAD.U32 R80, RZ, RZ, UR10 ;  /* 0x0000000aff507e24 */ /* 0x000fe2000f8e00ff */
[----:B------:R-:W-:Y:S02]  /*3f10*/  FSEL R39, R39, -INF , !P2 ;  /* 0xff80000027277808 */ /* 0x000fe40005000000 */
[----:B------:R-:W-:Y:S01]  /*3f20*/  LOP3.LUT P2, RZ, R16, 0x800, RZ, 0xc0, !PT ;  /* 0x0000080010ff7812 */ /* 0x000fe2000784c0ff */
[----:B------:R-:W-:-:S03]  /*3f30*/  FFMA.FTZ R81, R9, R80, -8 ;  /* 0xc100000009517423 */ /* 0x000fc60000010050 */
[----:B------:R-:W-:-:S04]  /*3f40*/  ISETP.GT.AND P2, PT, R76, 0x49, !P2 ;  /* 0x000000494c00780c */ /* 0x000fc80005744270 */
[----:B------:R-:W-:-:S04]  /*3f50*/  ISETP.LT.OR P2, PT, R72, 0x4a, P2 ;  /* 0x0000004a4800780c */ /* 0x000fc80001741670 */
[----:B------:R-:W-:Y:S02]  /*3f60*/  FSEL R41, R41, -INF , !P2 ;  /* 0xff80000029297808 */ /* 0x000fe40005000000 */
[----:B------:R-:W-:-:S04]  /*3f70*/  LOP3.LUT P2, RZ, R16, 0x400, RZ, 0xc0, !PT ;  /* 0x0000040010ff7812 */ /* 0x000fc8000784c0ff */
        /* <DEDUP_REMOVED lines=23> */
[----:B------:R-:W-:Y:S02]  /*40f0*/  ISETP.GT.AND P2, PT, R76, 0x68, !P6 ;  /* 0x000000684c00780c */ /* 0x000fe40007744270 */
[----:B------:R-:W-:Y:S02]  /*4100*/  LOP3.LUT P6, RZ, R16, 0x1, RZ, 0xc0, !PT ;  /* 0x0000000110ff7812 */ /* 0x000fe400078cc0ff */
[----:B------:R-:W-:-:S04]  /*4110*/  ISETP.LT.OR P2, PT, R72, 0x69, P2 ;  /* 0x000000694800780c */ /* 0x000fc80001741670 */
[----:B------:R-:W-:Y:S02]  /*4120*/  FSEL R55, R55, -INF , !P2 ;  /* 0xff80000037377808 */ /* 0x000fe40005000000 */
[----:B------:R-:W-:-:S04]  /*4130*/  FSETP.NEU.FTZ.AND P2, PT, R9, -INF , PT ;  /* 0xff8000000900780b */ /* 0x000fc80003f5d000 */
[----:B------:R-:W-:Y:S02]  /*4140*/  FSEL R81, R81, RZ, P2 ;  /* 0x000000ff51517208 */ /* 0x000fe40001000000 */
[----:B------:R-:W-:Y:S02]  /*4150*/  ISETP.GT.AND P2, PT, R76, RZ, !P6 ;  /* 0x000000ff4c00720c */ /* 0x000fe40007744270 */
[----:B------:R-:W-:Y:S01]  /*4160*/  LOP3.LUT P6, RZ, R16, 0x8000000, RZ, 0xc0, !PT ;  /* 0x0800000010ff7812 */ /* 0x000fe200078cc0ff */
[--C-:B------:R-:W-:Y:S01]  /*4170*/  FFMA.FTZ R87, R48, UR10, -R81.reuse ;  /* 0x0000000a30577c23 */ /* 0x100fe20008010851 */
[----:B------:R-:W-:Y:S01]  /*4180*/  ISETP.LT.OR P2, PT, R72, 0x1, P2 ;  /* 0x000000014800780c */ /* 0x000fe20001741670 */
[--C-:B------:R-:W-:Y:S01]  /*4190*/  FFMA.FTZ R48, R59, UR10, -R81.reuse ;  /* 0x0000000a3b307c23 */ /* 0x100fe20008010851 */
[----:B------:R-:W-:Y:S01]  /*41a0*/  ISETP.GT.AND P6, PT, R76, 0x79, !P6 ;  /* 0x000000794c00780c */ /* 0x000fe200077c4270 */
[--C-:B------:R-:W-:Y:S01]  /*41b0*/  FFMA.FTZ R59, R61, UR10, -R81.reuse ;  /* 0x0000000a3d3b7c23 */ /* 0x100fe20008010851 */
[----:B------:R-:W-:Y:S01]  /*41c0*/  FSEL R79, R2, -INF , !P2 ;  /* 0xff800000024f7808 */ /* 0x000fe20005000000 */
[--C-:B------:R-:W-:Y:S01]  /*41d0*/  FFMA.FTZ R61, R63, UR10, -R81.reuse ;  /* 0x0000000a3f3d7c23 */ /* 0x100fe20008010851 */
[----:B------:R-:W-:Y:S01]  /*41e0*/  LOP3.LUT P2, RZ, R16, 0x4000000, RZ, 0xc0, !PT ;  /* 0x0400000010ff7812 */ /* 0x000fe2000784c0ff */
[--C-:B------:R-:W-:Y:S01]  /*41f0*/  FFMA.FTZ R16, R75, UR10, -R81.reuse ;  /* 0x0000000a4b107c23 */ /* 0x100fe20008010851 */
[----:B------:R-:W-:Y:S01]  /*4200*/  FMNMX.FTZ R83, R79, R34, !PT ;  /* 0x000000224f537209 */ /* 0x000fe20007810000 */
[--C-:B------:R-:W-:Y:S01]  /*4210*/  FFMA.FTZ R75, R74, UR10, -R81.reuse ;  /* 0x0000000a4a4b7c23 */ /* 0x100fe20008010851 */
[--C-:B------:R-:W-:Y:S01]  /*4220*/  FFMA.FTZ R74, R71, UR10, -R81.reuse ;  /* 0x0000000a474a7c23 */ /* 0x100fe20008010851 */
[----:B------:R-:W-:Y:S01]  /*4230*/  ISETP.GT.AND P2, PT, R76, 0x69, !P2 ;  /* 0x000000694c00780c */ /* 0x000fe20005744270 */
[--C-:B------:R-:W-:Y:S01]  /*4240*/  FFMA.FTZ R63, R67, UR10, -R81.reuse ;  /* 0x0000000a433f7c23 */ /* 0x100fe20008010851 */
[----:B------:R-:W-:Y:S01]  /*4250*/  FMNMX.FTZ R10, R32, R83, !PT ;  /* 0x00000053200a7209 */ /* 0x000fe20007810000 */
[--C-:B------:R-:W-:Y:S01]  /*4260*/  FFMA.FTZ R67, R69, UR10, -R81.reuse ;  /* 0x0000000a45437c23 */ /* 0x100fe20008010851 */
[----:B------:R-:W-:Y:S01]  /*4270*/  ISETP.LT.OR P2, PT, R72, 0x6a, P2 ;  /* 0x0000006a4800780c */ /* 0x000fe20001741670 */
[----:B------:R-:W-:Y:S01]  /*4280*/  IMAD.U32 R69, RZ, RZ, UR10 ;  /* 0x0000000aff457e24 */ /* 0x000fe2000f8e00ff */
[----:B------:R-:W-:Y:S01]  /*4290*/  FMNMX.FTZ R83, R5, R10, !PT ;  /* 0x0000000a05537209 */ /* 0x000fe20007810000 */
[--C-:B------:R-:W-:Y:S01]  /*42a0*/  FFMA.FTZ R77, R91, UR10, -R81.reuse ;  /* 0x0000000a5b4d7c23 */ /* 0x100fe20008010851 */
[----:B------:R-:W-:Y:S01]  /*42b0*/  FSEL R21, R21, -INF , !P2 ;  /* 0xff80000015157808 */ /* 0x000fe20005000000 */
[--C-:B------:R-:W-:Y:S01]  /*42c0*/  FFMA.FTZ R91, R56, UR10, -R81.reuse ;  /* 0x0000000a385b7c23 */ /* 0x100fe20008010851 */
[----:B------:R-:W-:Y:S01]  /*42d0*/  FMNMX.FTZ R10, R12, R83, !PT ;  /* 0x000000530c0a7209 */ /* 0x000fe20007810000 */
[--C-:B------:R-:W-:Y:S01]  /*42e0*/  FFMA.FTZ R2, R78, UR10, -R81.reuse ;  /* 0x0000000a4e027c23 */ /* 0x100fe20008010851 */
[----:B------:R-:W-:Y:S01]  /*42f0*/  ISETP.LT.OR P6, PT, R72, 0x7a, P6 ;  /* 0x0000007a4800780c */ /* 0x000fe200037c1670 */
[--C-:B------:R-:W-:Y:S01]  /*4300*/  FFMA.FTZ R40, R40, UR10, -R81.reuse ;  /* 0x0000000a28287c23 */ /* 0x100fe20008010851 */
[----:B------:R-:W-:Y:S01]  /*4310*/  FMNMX.FTZ R71, R11, R10, !PT ;  /* 0x0000000a0b477209 */ /* 0x000fe20007810000 */
[----:B------:R-:W-:Y:S01]  /*4320*/  MUFU.EX2 R77, R77 ;  /* 0x0000004d004d7308 */ /* 0x000fe20000000800 */
[----:B------:R-:W-:Y:S01]  /*4330*/  FSEL R65, R65, -INF , !P6 ;  /* 0xff80000041417808 */ /* 0x000fe20007000000 */
[--C-:B------:R-:W-:Y:S01]  /*4340*/  FFMA.FTZ R46, R46, UR10, -R81.reuse ;  /* 0x0000000a2e2e7c23 */ /* 0x100fe20008010851 */
[----:B------:R-:W-:Y:S01]  /*4350*/  FMNMX.FTZ R10, R14, R71, !PT ;  /* 0x000000470e0a7209 */ /* 0x000fe20007810000 */
[--C-:B------:R-:W-:Y:S01]  /*4360*/  FFMA.FTZ R78, R36, UR10, -R81.reuse ;  /* 0x0000000a244e7c23 */ /* 0x100fe20008010851 */
[--C-:B------:R-:W-:Y:S01]  /*4370*/  FFMA.FTZ R36, R38, UR10, -R81.reuse ;  /* 0x0000000a26247c23 */ /* 0x100fe20008010851 */
[--C-:B------:R-:W-:Y:S01]  /*4380*/  FFMA.FTZ R38, R42, UR10, -R81.reuse ;  /* 0x0000000a2a267c23 */ /* 0x100fe20008010851 */
[----:B------:R-:W-:Y:S01]  /*4390*/  FMNMX.FTZ R71, R13, R10, !PT ;  /* 0x0000000a0d477209 */ /* 0x000fe20007810000 */
[----:B------:R-:W-:Y:S01]  /*43a0*/  MUFU.EX2 R2, R2 ;  /* 0x0000000200027308 */ /* 0x000fe20000000800 */
[--C-:B------:R-:W-:Y:S01]  /*43b0*/  FFMA.FTZ R85, R44, UR10, -R81.reuse ;  /* 0x0000000a2c557c23 */ /* 0x100fe20008010851 */
        /* <DEDUP_REMOVED lines=15> */
[----:B------:R-:W-:Y:S01]  /*44b0*/  FFMA.FTZ R28, R28, UR10, -R81 ;  /* 0x0000000a1c1c7c23 */ /* 0x000fe20008010851 */
[----:B------:R-:W0:Y:S01]  /*44c0*/  MUFU.EX2 R75, R75 ;  /* 0x0000004b004b7308 */ /* 0x000e220000000800 */
[----:B------:R-:W-:-:S04]  /*44d0*/  FMNMX.FTZ R10, R24, R83, !PT ;  /* 0x00000053180a7209 */ /* 0x000fc80007810000 */
[----:B------:R-:W-:-:S03]  /*44e0*/  FMNMX.FTZ R10, R25, R10, !PT ;  /* 0x0000000a190a7209 */ /* 0x000fc60007810000 */
[----:B------:R-:W-:Y:S01]  /*44f0*/  MUFU.EX2 R83, R40 ;  /* 0x0000002800537308 */ /* 0x000fe20000000800 */
[----:B------:R-:W-:-:S04]  /*4500*/  FMNMX.FTZ R10, R31, R10, !PT ;  /* 0x0000000a1f0a7209 */ /* 0x000fc80007810000 */
[----:B------:R-:W-:-:S03]  /*4510*/  FMNMX.FTZ R10, R33, R10, !PT ;  /* 0x0000000a210a7209 */ /* 0x000fc60007810000 */
[----:B------:R1:W-:Y:S01]  /*4520*/  MUFU.EX2 R40, R46 ;  /* 0x0000002e00287308 */ /* 0x0003e20000000800 */
[----:B------:R-:W-:Y:S02]  /*4530*/  FMNMX.FTZ R10, R35, R10, !PT ;  /* 0x0000000a230a7209 */ /* 0x000fe40007810000 */
[----:B0-----:R-:W-:Y:S02]  /*4540*/  F2FP.SATFINITE.E4M3.F32.PACK_AB_MERGE_C R148, R75, R16, RZ ;  /* 0x000000104b94723e */ /* 0x001fe400048070ff */
[----:B------:R-:W-:Y:S02]  /*4550*/  FMNMX.FTZ R10, R37, R10, !PT ;  /* 0x0000000a250a7209 */ /* 0x000fe40007810000 */
[----:B------:R-:W-:Y:S01]  /*4560*/  F2FP.SATFINITE.E4M3.F32.PACK_AB_MERGE_C R148, R77, R2, R148 ;  /* 0x000000024d94723e */ /* 0x000fe20004807094 */
[----:B------:R-:W-:Y:S01]  /*4570*/  MUFU.EX2 R73, R73 ;  /* 0x0000004900497308 */ /* 0x000fe20000000800 */
[----:B------:R-:W-:Y:S01]  /*4580*/  FMNMX.FTZ R10, R39, R10, !PT ;  /* 0x0000000a270a7209 */ /* 0x000fe20007810000 */
[--C-:B-1----:R-:W-:Y:S01]  /*4590*/  FFMA.FTZ R46, R57, UR10, -R81.reuse ;  /* 0x0000000a392e7c23 */ /* 0x102fe20008010851 */
[----:B------:R-:W-:-:S02]  /*45a0*/  FFMA.FTZ R57, R58, UR10, -R81 ;  /* 0x0000000a3a397c23 */ /* 0x000fc40008010851 */
[----:B------:R-:W-:-:S03]  /*45b0*/  FMNMX.FTZ R10, R41, R10, !PT ;  /* 0x0000000a290a7209 */ /* 0x000fc60007810000 */
[----:B------:R-:W-:Y:S01]  /*45c0*/  MUFU.EX2 R74, R74 ;  /* 0x0000004a004a7308 */ /* 0x000fe20000000800 */
[----:B------:R-:W-:-:S04]  /*45d0*/  FMNMX.FTZ R10, R43, R10, !PT ;  /* 0x0000000a2b0a7209 */ /* 0x000fc80007810000 */
[----:B------:R-:W-:-:S03]  /*45e0*/  FMNMX.FTZ R10, R45, R10, !PT ;  /* 0x0000000a2d0a7209 */ /* 0x000fc60007810000 */
[----:B------:R-:W-:Y:S01]  /*45f0*/  MUFU.EX2 R70, R70 ;  /* 0x0000004600467308 */ /* 0x000fe20000000800 */
[----:B------:R-:W-:-:S04]  /*4600*/  FMNMX.FTZ R10, R47, R10, !PT ;  /* 0x0000000a2f0a7209 */ /* 0x000fc80007810000 */
[----:B------:R-:W-:-:S03]  /*4610*/  FMNMX.FTZ R10, R49, R10, !PT ;  /* 0x0000000a310a7209 */ /* 0x000fc60007810000 */
[----:B------:R-:W0:Y:S01]  /*4620*/  MUFU.EX2 R71, R78 ;  /* 0x0000004e00477308 */ /* 0x000e220000000800 */
[----:B------:R-:W-:-:S04]  /*4630*/  FMNMX.FTZ R10, R51, R10, !PT ;  /* 0x0000000a330a7209 */ /* 0x000fc80007810000 */
[----:B------:R-:W-:-:S03]  /*4640*/  FMNMX.FTZ R10, R53, R10, !PT ;  /* 0x0000000a350a7209 */ /* 0x000fc60007810000 */
[----:B------:R-:W-:Y:S01]  /*4650*/  MUFU.EX2 R38, R38 ;  /* 0x0000002600267308 */ /* 0x000fe20000000800 */
[----:B------:R-:W-:-:S04]  /*4660*/  FMNMX.FTZ R10, R55, R10, !PT ;  /* 0x0000000a370a7209 */ /* 0x000fc80007810000 */
[----:B------:R-:W-:-:S03]  /*4670*/  FMNMX.FTZ R10, R21, R10, !PT ;  /* 0x0000000a150a7209 */ /* 0x000fc60007810000 */
[----:B------:R-:W1:Y:S01]  /*4680*/  MUFU.EX2 R85, R85 ;  /* 0x0000005500557308 */ /* 0x000e620000000800 */
[----:B------:R-:W-:Y:S02]  /*4690*/  FMNMX.FTZ R93, R27, R10, !PT ;  /* 0x0000000a1b5d7209 */ /* 0x000fe40007810000 */
[----:B0-----:R-:W-:Y:S02]  /*46a0*/  F2FP.SATFINITE.E4M3.F32.PACK_AB_MERGE_C R150, R71, R70, RZ ;  /* 0x000000464796723e */ /* 0x001fe400048070ff */
[----:B------:R-:W-:Y:S02]  /*46b0*/  FMNMX.FTZ R93, R26, R93, !PT ;  /* 0x0000005d1a5d7209 */ /* 0x000fe40007810000 */
[----:B------:R-:W-:Y:S01]  /*46c0*/  F2FP.SATFINITE.E4M3.F32.PACK_AB_MERGE_C R150, R74, R73, R150 ;  /* 0x000000494a96723e */ /* 0x000fe20004807096 */
[----:B------:R-:W0:Y:S01]  /*46d0*/  MUFU.EX2 R36, R36 ;  /* 0x0000002400247308 */ /* 0x000e220000000800 */
[----:B------:R-:W-:-:S04]  /*46e0*/  FMNMX.FTZ R10, R64, R93, !PT ;  /* 0x0000005d400a7209 */ /* 0x000fc80007810000 */
[----:B------:R-:W-:-:S03]  /*46f0*/  FMNMX.FTZ R10, R65, R10, !PT ;  /* 0x0000000a410a7209 */ /* 0x000fc60007810000 */
[----:B------:R-:W-:Y:S01]  /*4700*/  MUFU.EX2 R87, R87 ;  /* 0x0000005700577308 */ /* 0x000fe20000000800 */
[----:B-1----:R-:W-:Y:S01]  /*4710*/  F2FP.SATFINITE.E4M3.F32.PACK_AB_MERGE_C R144, R85, R38, RZ ;  /* 0x000000265590723e */ /* 0x002fe200048070ff */
[----:B------:R-:W1:Y:S06]  /*4720*/  SHFL.BFLY PT, R93, R10, 0x2, 0x1f ;  /* 0x0c401f000a5d7f89 */ /* 0x000e6c00000e0000 */
[----:B------:R-:W-:Y:S01]  /*4730*/  MUFU.EX2 R42, R42 ;  /* 0x0000002a002a7308 */ /* 0x000fe20000000800 */
[----:B0-----:R-:W-:-:S07]  /*4740*/  F2FP.SATFINITE.E4M3.F32.PACK_AB_MERGE_C R144, R83, R36, R144 ;  /* 0x000000245390723e */ /* 0x001fce0004807090 */
[----:B------:R-:W0:Y:S08]  /*4750*/  MUFU.EX2 R89, R89 ;  /* 0x0000005900597308 */ /* 0x000e300000000800 */
[----:B------:R-:W-:Y:S01]  /*4760*/  MUFU.EX2 R46, R46 ;  /* 0x0000002e002e7308 */ /* 0x000fe20000000800 */
[----:B-1----:R-:W-:-:S05]  /*4770*/  FMNMX.FTZ R93, R10, R93, !PT ;  /* 0x0000005d0a5d7209 */ /* 0x002fca0007810000 */
[----:B------:R-:W1:Y:S02]  /*4780*/  SHFL.BFLY PT, R10, R93, 0x1, 0x1f ;  /* 0x0c201f005d0a7f89 */ /* 0x000e6400000e0000 */
[----:B------:R-:W-:Y:S08]  /*4790*/  MUFU.EX2 R57, R57 ;  /* 0x0000003900397308 */ /* 0x000ff00000000800 */
[----:B------:R-:W-:Y:S08]  /*47a0*/  MUFU.EX2 R44, R44 ;  /* 0x0000002c002c7308 */ /* 0x000ff00000000800 */
[----:B------:R-:W-:Y:S01]  /*47b0*/  MUFU.EX2 R91, R91 ;  /* 0x0000005b005b7308 */ /* 0x000fe20000000800 */
[----:B-1----:R-:W-:-:S07]  /*47c0*/  FMNMX.FTZ R10, R93, R10, !PT ;  /* 0x0000000a5d0a7209 */ /* 0x002fce0007810000 */
[----:B------:R-:W-:Y:S01]  /*47d0*/  MUFU.EX2 R50, R50 ;  /* 0x0000003200327308 */ /* 0x000fe20000000800 */
[C---:B------:R-:W-:Y:S01]  /*47e0*/  FSETP.NEU.FTZ.AND P2, PT, R10.reuse, -INF , PT ;  /* 0xff8000000a00780b */ /* 0x040fe20003f5d000 */
[----:B------:R-:W-:Y:S01]  /*47f0*/  FFMA.FTZ R56, R10, R69, -8 ;  /* 0xc10000000a387423 */ /* 0x000fe20000010045 */
[----:B------:R-:W-:-:S05]  /*4800*/  FFMA.FTZ R69, R4, UR10, -R81 ;  /* 0x0000000a04457c23 */ /* 0x000fca0008010851 */
        /* <DEDUP_REMOVED lines=13> */
[----:B------:R-:W-:Y:S01]  /*48e0*/  FADD.FTZ R31, R2, R77 ;  /* 0x0000004d021f7221 */ /* 0x000fe20000010000 */
[--C-:B------:R-:W-:Y:S01]  /*48f0*/  FFMA.FTZ R34, R14, UR10, -R4.reuse ;  /* 0x0000000a0e227c23 */ /* 0x100fe20008010804 */
[--C-:B------:R-:W-:Y:S01]  /*4900*/  FFMA.FTZ R11, R20, UR10, -R4.reuse ;  /* 0x0000000a140b7c23 */ /* 0x100fe20008010804 */
[--C-:B------:R-:W-:Y:S01]  /*4910*/  FFMA.FTZ R14, R15, UR10, -R4.reuse ;  /* 0x0000000a0f0e7c23 */ /* 0x100fe20008010804 */
[----:B------:R-:W1:Y:S01]  /*4920*/  MUFU.EX2 R79, R79 ;  /* 0x0000004f004f7308 */ /* 0x000e620000000800 */
[----:B------:R-:W-:Y:S01]  /*4930*/  FADD.FTZ R62, R16, R31 ;  /* 0x0000001f103e7221 */ /* 0x000fe20000010000 */
[--C-:B------:R-:W-:Y:S01]  /*4940*/  FFMA.FTZ R20, R25, UR10, -R4.reuse ;  /* 0x0000000a19147c23 */ /* 0x100fe20008010804 */
[--C-:B------:R-:W-:Y:S01]  /*4950*/  FFMA.FTZ R25, R33, UR10, -R4.reuse ;  /* 0x0000000a21197c23 */ /* 0x100fe20008010804 */
[----:B------:R-:W-:Y:S01]  /*4960*/  FFMA.FTZ R23, R23, UR10, -R4 ;  /* 0x0000000a17177c23 */ /* 0x000fe20008010804 */
[----:B------:R-:W-:Y:S01]  /*4970*/  FADD.FTZ R62, R75, R62 ;  /* 0x0000003e4b3e7221 */ /* 0x000fe20000010000 */
[--C-:B------:R-:W-:Y:S01]  /*4980*/  FFMA.FTZ R58, R22, UR10, -R4.reuse ;  /* 0x0000000a163a7c23 */ /* 0x100fe20008010804 */
[----:B------:R-:W-:Y:S01]  /*4990*/  FFMA.FTZ R15, R35, UR10, -R4 ;  /* 0x0000000a230f7c23 */ /* 0x000fe20008010804 */
[----:B------:R-:W2:Y:S01]  /*49a0*/  MUFU.EX2 R32, R32 ;  /* 0x0000002000207308 */ /* 0x000ea20000000800 */
[----:B------:R-:W-:Y:S01]  /*49b0*/  FADD.FTZ R33, R73, R62 ;  /* 0x0000003e49217221 */ /* 0x000fe20000010000 */
[--C-:B------:R-:W-:Y:S01]  /*49c0*/  FFMA.FTZ R22, R37, UR10, -R4.reuse ;  /* 0x0000000a25167c23 */ /* 0x100fe20008010804 */
[--C-:B------:R-:W-:Y:S01]  /*49d0*/  FFMA.FTZ R39, R39, UR10, -R4.reuse ;  /* 0x0000000a27277c23 */ /* 0x100fe20008010804 */
[--C-:B------:R-:W-:Y:S01]  /*49e0*/  FFMA.FTZ R41, R41, UR10, -R4.reuse ;  /* 0x0000000a29297c23 */ /* 0x100fe20008010804 */
[----:B------:R-:W-:Y:S01]  /*49f0*/  FADD.FTZ R33, R74, R33 ;  /* 0x000000214a217221 */ /* 0x000fe20000010000 */
[----:B0-----:R-:W-:Y:S01]  /*4a00*/  F2FP.SATFINITE.E4M3.F32.PACK_AB_MERGE_C R35, R89, R42, RZ ;  /* 0x0000002a5923723e */ /* 0x001fe200048070ff */
[--C-:B------:R-:W-:Y:S01]  /*4a10*/  FFMA.FTZ R43, R43, UR10, -R4.reuse ;  /* 0x0000000a2b2b7c23 */ /* 0x100fe20008010804 */
[----:B------:R-:W0:Y:S01]  /*4a20*/  MUFU.EX2 R81, R81 ;  /* 0x0000005100517308 */ /* 0x000e220000000800 */
[----:B-1----:R-:W-:Y:S01]  /*4a30*/  FADD.FTZ R31, R56, R79 ;  /* 0x0000004f381f7221 */ /* 0x002fe20000010000 */
[----:B------:R-:W-:Y:S01]  /*4a40*/  FADD.FTZ R68, R70, R33 ;  /* 0x0000002146447221 */ /* 0x000fe20000010000 */
[--C-:B------:R-:W-:Y:S01]  /*4a50*/  FFMA.FTZ R16, R45, UR10, -R4.reuse ;  /* 0x0000000a2d107c23 */ /* 0x100fe20008010804 */
[--C-:B------:R-:W-:Y:S01]  /*4a60*/  FFMA.FTZ R47, R47, UR10, -R4.reuse ;  /* 0x0000000a2f2f7c23 */ /* 0x100fe20008010804 */
[----:B------:R-:W-:Y:S01]  /*4a70*/  FFMA.FTZ R49, R49, UR10, -R4 ;  /* 0x0000000a31317c23 */ /* 0x000fe20008010804 */
[----:B------:R-:W-:Y:S01]  /*4a80*/  FADD.FTZ R33, R71, R68 ;  /* 0x0000004447217221 */ /* 0x000fe20000010000 */
[--C-:B------:R-:W-:Y:S01]  /*4a90*/  FFMA.FTZ R51, R51, UR10, -R4.reuse ;  /* 0x0000000a33337c23 */ /* 0x100fe20008010804 */
[----:B------:R-:W1:Y:S01]  /*4aa0*/  MUFU.EX2 R5, R5 ;  /* 0x0000000500057308 */ /* 0x000e620000000800 */
[----:B--2---:R-:W-:Y:S01]  /*4ab0*/  FADD.FTZ R66, R32, R31 ;  /* 0x0000001f20427221 */ /* 0x004fe20000010000 */
[--C-:B------:R-:W-:Y:S01]  /*4ac0*/  FFMA.FTZ R21, R21, UR10, -R4.reuse ;  /* 0x0000000a15157c23 */ /* 0x100fe20008010804 */
[--C-:B------:R-:W-:Y:S01]  /*4ad0*/  FFMA.FTZ R53, R53, UR10, -R4.reuse ;  /* 0x0000000a35357c23 */ /* 0x100fe20008010804 */
[--C-:B------:R-:W-:Y:S01]  /*4ae0*/  FFMA.FTZ R55, R55, UR10, -R4.reuse ;  /* 0x0000000a37377c23 */ /* 0x100fe20008010804 */
[--C-:B------:R-:W-:Y:S01]  /*4af0*/  FFMA.FTZ R27, R27, UR10, -R4.reuse ;  /* 0x0000000a1b1b7c23 */ /* 0x100fe20008010804 */
[--C-:B------:R-:W-:Y:S01]  /*4b00*/  FFMA.FTZ R26, R26, UR10, -R4.reuse ;  /* 0x0000000a1a1a7c23 */ /* 0x100fe20008010804 */
[----:B------:R-:W-:Y:S01]  /*4b10*/  FFMA.FTZ R64, R64, UR10, -R4 ;  /* 0x0000000a40407c23 */ /* 0x000fe20008010804 */
[----:B------:R-:W2:Y:S01]  /*4b20*/  MUFU.EX2 R12, R12 ;  /* 0x0000000c000c7308 */ /* 0x000ea20000000800 */
[C---:B0-----:R-:W-:Y:S01]  /*4b30*/  FADD.FTZ R66, R81.reuse, R66 ;  /* 0x0000004251427221 */ /* 0x041fe20000010000 */
[----:B------:R-:W-:Y:S01]  /*4b40*/  F2FP.SATFINITE.E4M3.F32.PACK_AB_MERGE_C R81, R81, R32, RZ ;  /* 0x000000205151723e */ /* 0x000fe200048070ff */
[----:B------:R-:W-:Y:S01]  /*4b50*/  FFMA.FTZ R65, R65, UR10, -R4 ;  /* 0x0000000a41417c23 */ /* 0x000fe20008010804 */
[----:B------:R-:W-:-:S02]  /*4b60*/  F2FP.SATFINITE.E4M3.F32.PACK_AB_MERGE_C R146, R87, R40, R35 ;  /* 0x000000285792723e */ /* 0x000fc40004807023 */
[----:B------:R-:W-:Y:S02]  /*4b70*/  F2FP.SATFINITE.E4M3.F32.PACK_AB_MERGE_C R149, R79, R56, R81 ;  /* 0x000000384f95723e */ /* 0x000fe40004807051 */
[----:B------:R-:W0:Y:S01]  /*4b80*/  MUFU.EX2 R34, R34 ;  /* 0x0000002200227308 */ /* 0x000e220000000800 */
[----:B-1----:R-:W-:Y:S01]  /*4b90*/  FADD.FTZ R31, R5, R66 ;  /* 0x00000042051f7221 */ /* 0x002fe20000010000 */
[----:B------:R-:W-:-:S04]  /*4ba0*/  FADD.FTZ R66, R36, R33 ;  /* 0x0000002124427221 */ /* 0x000fc80000010000 */
[----:B------:R-:W-:Y:S02]  /*4bb0*/  FADD.FTZ R33, R83, R66 ;  /* 0x0000004253217221 */ /* 0x000fe40000010000 */
[----:B------:R-:W1:Y:S01]  /*4bc0*/  MUFU.EX2 R93, R93 ;  /* 0x0000005d005d7308 */ /* 0x000e620000000800 */
[----:B--2---:R-:W-:Y:S01]  /*4bd0*/  FADD.FTZ R31, R12, R31 ;  /* 0x0000001f0c1f7221 */ /* 0x004fe20000010000 */
[----:B------:R-:W-:-:S04]  /*4be0*/  FADD.FTZ R66, R38, R33 ;  /* 0x0000002126427221 */ /* 0x000fc80000010000 */
[----:B------:R-:W-:Y:S02]  /*4bf0*/  FADD.FTZ R85, R85, R66 ;  /* 0x0000004255557221 */ /* 0x000fe40000010000 */
[----:B------:R-:W2:Y:S01]  /*4c00*/  MUFU.EX2 R11, R11 ;  /* 0x0000000b000b7308 */ /* 0x000ea20000000800 */
[----:B0-----:R-:W-:Y:S01]  /*4c10*/  FADD.FTZ R2, R34, R31 ;  /* 0x0000001f22027221 */ /* 0x001fe20000010000 */
[----:B------:R-:W-:-:S04]  /*4c20*/  FADD.FTZ R38, R40, R85 ;  /* 0x0000005528267221 */ /* 0x000fc80000010000 */
[----:B------:R-:W-:Y:S02]  /*4c30*/  FADD.FTZ R33, R87, R38 ;  /* 0x0000002657217221 */ /* 0x000fe40000010000 */
[----:B------:R-:W0:Y:S01]  /*4c40*/  MUFU.EX2 R14, R14 ;  /* 0x0000000e000e7308 */ /* 0x000e220000000800 */
[----:B-1----:R-:W-:Y:S01]  /*4c50*/  FADD.FTZ R2, R93, R2 ;  /* 0x000000025d027221 */ /* 0x002fe20000010000 */
[----:B------:R-:W-:Y:S01]  /*4c60*/  FADD.FTZ R42, R42, R33 ;  /* 0x000000212a2a7221 */ /* 0x000fe20000010000 */
[----:B------:R-:W-:Y:S02]  /*4c70*/  F2FP.SATFINITE.E4M3.F32.PACK_AB_MERGE_C R33, R57, R46, RZ ;  /* 0x0000002e3921723e */ /* 0x000fe400048070ff */
[----:B------:R-:W-:Y:S01]  /*4c80*/  F2FP.SATFINITE.E4M3.F32.PACK_AB_MERGE_C R34, R93, R34, RZ ;  /* 0x000000225d22723e */ /* 0x000fe200048070ff */
[----:B------:R-:W-:Y:S01]  /*4c90*/  FADD.FTZ R89, R89, R42 ;  /* 0x0000002a59597221 */ /* 0x000fe20000010000 */
[----:B------:R-:W-:Y:S01]  /*4ca0*/  F2FP.SATFINITE.E4M3.F32.PACK_AB_MERGE_C R140, R91, R44, R33 ;  /* 0x0000002c5b8c723e */ /* 0x000fe20004807021 */
[----:B------:R-:W1:Y:S01]  /*4cb0*/  MUFU.EX2 R23, R23 ;  /* 0x0000001700177308 */ /* 0x000e620000000800 */
[----:B--2---:R-:W-:Y:S01]  /*4cc0*/  FADD.FTZ R31, R11, R2 ;  /* 0x000000020b1f7221 */ /* 0x004fe20000010000 */
[----:B------:R-:W-:Y:S01]  /*4cd0*/  FADD.FTZ R44, R44, R89 ;  /* 0x000000592c2c7221 */ /* 0x000fe20000010000 */
[----:B------:R-:W-:-:S02]  /*4ce0*/  F2FP.SATFINITE.E4M3.F32.PACK_AB_MERGE_C R33, R61, R50, RZ ;  /* 0x000000323d21723e */ /* 0x000fc400048070ff */
[----:B------:R-:W-:Y:S01]  /*4cf0*/  F2FP.SATFINITE.E4M3.F32.PACK_AB_MERGE_C R151, R12, R5, R34 ;  /* 0x000000050c97723e */ /* 0x000fe20004807022 */
[----:B------:R-:W-:Y:S02]  /*4d00*/  FADD.FTZ R91, R91, R44 ;  /* 0x0000002c5b5b7221 */ /* 0x000fe40000010000 */
[----:B------:R-:W2:Y:S01]  /*4d10*/  MUFU.EX2 R58, R58 ;  /* 0x0000003a003a7308 */ /* 0x000ea20000000800 */
[----:B0-----:R-:W-:Y:S01]  /*4d20*/  FADD.FTZ R36, R14, R31 ;  /* 0x0000001f0e247221 */ /* 0x001fe20000010000 */
[----:B------:R-:W-:-:S04]  /*4d30*/  FADD.FTZ R46, R46, R91 ;  /* 0x0000005b2e2e7221 */ /* 0x000fc80000010000 */
[----:B------:R-:W-:Y:S02]  /*4d40*/  FADD.FTZ R57, R57, R46 ;  /* 0x0000002e39397221 */ /* 0x000fe40000010000 */
[----:B------:R-:W0:Y:S01]  /*4d50*/  MUFU.EX2 R13, R13 ;  /* 0x0000000d000d7308 */ /* 0x000e220000000800 */
[----:B-1----:R-:W-:-:S07]  /*4d60*/  FADD.FTZ R31, R23, R36 ;  /* 0x00000024171f7221 */ /* 0x002fce0000010000 */
[----:B------:R-:W1:Y:S01]  /*4d70*/  MUFU.EX2 R20, R20 ;  /* 0x0000001400147308 */ /* 0x000e620000000800 */
[C---:B--2---:R-:W-:Y:S01]  /*4d80*/  FADD.FTZ R36, R58.reuse, R31 ;  /* 0x0000001f3a247221 */ /* 0x044fe20000010000 */
[----:B------:R-:W-:-:S04]  /*4d90*/  F2FP.SATFINITE.E4M3.F32.PACK_AB_MERGE_C R58, R58, R23, RZ ;  /* 0x000000173a3a723e */ /* 0x000fc800048070ff */
[----:B------:R-:W-:Y:S02]  /*4da0*/  F2FP.SATFINITE.E4M3.F32.PACK_AB_MERGE_C R145, R14, R11, R58 ;  /* 0x0000000b0e91723e */ /* 0x000fe4000480703a */
[----:B------:R-:W2:Y:S01]  /*4db0*/  MUFU.EX2 R24, R24 ;  /* 0x0000001800187308 */ /* 0x000ea20000000800 */
[----:B0-----:R-:W-:-:S07]  /*4dc0*/  FADD.FTZ R31, R13, R36 ;  /* 0x000000240d1f7221 */ /* 0x001fce0000010000 */
[----:B------:R-:W0:Y:S01]  /*4dd0*/  MUFU.EX2 R25, R25 ;  /* 0x0000001900197308 */ /* 0x000e220000000800 */
[----:B-1----:R-:W-:-:S07]  /*4de0*/  FADD.FTZ R31, R20, R31 ;  /* 0x0000001f141f7221 */ /* 0x002fce0000010000 */
[----:B------:R-:W1:Y:S01]  /*4df0*/  MUFU.EX2 R15, R15 ;  /* 0x0000000f000f7308 */ /* 0x000e620000000800 */
[----:B--2---:R-:W-:-:S07]  /*4e00*/  FADD.FTZ R38, R24, R31 ;  /* 0x0000001f18267221 */ /* 0x004fce0000010000 */
[----:B------:R-:W2:Y:S01]  /*4e10*/  MUFU.EX2 R22, R22 ;  /* 0x0000001600167308 */ /* 0x000ea20000000800 */
[C---:B0-----:R-:W-:Y:S01]  /*4e20*/  FADD.FTZ R38, R25.reuse, R38 ;  /* 0x0000002619267221 */ /* 0x041fe20000010000 */
[----:B------:R-:W-:-:S04]  /*4e30*/  F2FP.SATFINITE.E4M3.F32.PACK_AB_MERGE_C R25, R25, R24, RZ ;  /* 0x000000181919723e */ /* 0x000fc800048070ff */
[----:B------:R-:W-:Y:S02]  /*4e40*/  F2FP.SATFINITE.E4M3.F32.PACK_AB_MERGE_C R147, R20, R13, R25 ;  /* 0x0000000d1493723e */ /* 0x000fe40004807019 */
[----:B------:R-:W0:Y:S01]  /*4e50*/  MUFU.EX2 R39, R39 ;  /* 0x0000002700277308 */ /* 0x000e220000000800 */
[----:B-1----:R-:W-:-:S07]  /*4e60*/  FADD.FTZ R31, R15, R38 ;  /* 0x000000260f1f7221 */ /* 0x002fce0000010000 */
[----:B------:R-:W1:Y:S01]  /*4e70*/  MUFU.EX2 R62, R41 ;  /* 0x00000029003e7308 */ /* 0x000e620000000800 */
[----:B--2---:R-:W-:-:S07]  /*4e80*/  FADD.FTZ R32, R22, R31 ;  /* 0x0000001f16207221 */ /* 0x004fce0000010000 */
[----:B------:R-:W-:Y:S01]  /*4e90*/  MUFU.EX2 R48, R48 ;  /* 0x0000003000307308 */ /* 0x000fe20000000800 */
[----:B0-----:R-:W-:-:S07]  /*4ea0*/  FADD.FTZ R23, R39, R32 ;  /* 0x0000002027177221 */ /* 0x001fce0000010000 */
[----:B------:R-:W0:Y:S01]  /*4eb0*/  MUFU.EX2 R59, R59 ;  /* 0x0000003b003b7308 */ /* 0x000e220000000800 */
[C---:B-1----:R-:W-:Y:S01]  /*4ec0*/  FADD.FTZ R24, R62.reuse, R23 ;  /* 0x000000173e187221 */ /* 0x042fe20000010000 */
[----:B------:R-:W-:-:S04]  /*4ed0*/  F2FP.SATFINITE.E4M3.F32.PACK_AB_MERGE_C R39, R62, R39, RZ ;  /* 0x000000273e27723e */ /* 0x000fc800048070ff */
[----:B------:R-:W-:Y:S02]  /*4ee0*/  F2FP.SATFINITE.E4M3.F32.PACK_AB_MERGE_C R141, R22, R15, R39 ;  /* 0x0000000f168d723e */ /* 0x000fe40004807027 */
[----:B------:R-:W-:Y:S08]  /*4ef0*/  MUFU.EX2 R19, R43 ;  /* 0x0000002b00137308 */ /* 0x000ff00000000800 */
[----:B------:R-:W-:Y:S01]  /*4f00*/  MUFU.EX2 R16, R16 ;  /* 0x0000001000107308 */ /* 0x000fe20000000800 */
[----:B0-----:R-:W-:Y:S01]  /*4f10*/  F2FP.SATFINITE.E4M3.F32.PACK_AB_MERGE_C R142, R59, R48, R33 ;  /* 0x000000303b8e723e */ /* 0x001fe20004807021 */
[----:B------:R-:W-:-:S04]  /*4f20*/  FADD.FTZ R48, R48, R57 ;  /* 0x0000003930307221 */ /* 0x000fc80000010000 */
[----:B------:R-:W-:Y:S02]  /*4f30*/  FADD.FTZ R59, R59, R48 ;  /* 0x000000303b3b7221 */ /* 0x000fe40000010000 */
[----:B------:R-:W-:Y:S02]  /*4f40*/  MUFU.EX2 R47, R47 ;  /* 0x0000002f002f7308 */ /* 0x000fe40000000800 */
[----:B------:R-:W-:-:S04]  /*4f50*/  FADD.FTZ R50, R50, R59 ;  /* 0x0000003b32327221 */ /* 0x000fc80000010000 */
[----:B------:R-:W-:Y:S02]  /*4f60*/  FADD.FTZ R61, R61, R50 ;  /* 0x000000323d3d7221 */ /* 0x000fe40000010000 */
[----:B------:R-:W-:Y:S08]  /*4f70*/  MUFU.EX2 R54, R54 ;  /* 0x0000003600367308 */ /* 0x000ff00000000800 */
[----:B------:R-:W0:Y:S08]  /*4f80*/  MUFU.EX2 R67, R67 ;  /* 0x0000004300437308 */ /* 0x000e300000000800 */
[----:B------:R-:W-:Y:S08]  /*4f90*/  MUFU.EX2 R2, R49 ;  /* 0x0000003100027308 */ /* 0x000ff00000000800 */
[----:B------:R-:W-:Y:S01]  /*4fa0*/  MUFU.EX2 R52, R52 ;  /* 0x0000003400347308 */ /* 0x000fe20000000800 */
[----:B0-----:R-:W-:-:S07]  /*4fb0*/  F2FP.SATFINITE.E4M3.F32.PACK_AB_MERGE_C R23, R67, R54, RZ ;  /* 0x000000364317723e */ /* 0x001fce00048070ff */
[----:B------:R-:W0:Y:S08]  /*4fc0*/  MUFU.EX2 R63, R63 ;  /* 0x0000003f003f7308 */ /* 0x000e300000000800 */
[----:B------:R-:W1:Y:S08]  /*4fd0*/  MUFU.EX2 R51, R51 ;  /* 0x0000003300337308 */ /* 0x000e700000000800 */
[----:B------:R2:W-:Y:S01]  /*4fe0*/  MUFU.EX2 R4, R21 ;  /* 0x0000001500047308 */ /* 0x0005e20000000800 */
[----:B0-----:R-:W-:Y:S01]  /*4ff0*/  F2FP.SATFINITE.E4M3.F32.PACK_AB_MERGE_C R136, R63, R52, R23 ;  /* 0x000000343f88723e */ /* 0x001fe20004807017 */
[----:B------:R-:W-:-:S04]  /*5000*/  FADD.FTZ R52, R52, R61 ;  /* 0x0000003d34347221 */ /* 0x000fc80000010000 */
[----:B------:R-:W-:Y:S02]  /*5010*/  FADD.FTZ R63, R63, R52 ;  /* 0x000000343f3f7221 */ /* 0x000fe40000010000 */
[----:B------:R-:W0:Y:S01]  /*5020*/  MUFU.EX2 R36, R53 ;  /* 0x0000003500247308 */ /* 0x000e220000000800 */
[----:B--2---:R-:W-:Y:S01]  /*5030*/  FADD.FTZ R21, R19, R24 ;  /* 0x0000001813157221 */ /* 0x004fe20000010000 */
[----:B------:R-:W-:-:S03]  /*5040*/  FADD.FTZ R54, R54, R63 ;  /* 0x0000003f36367221 */ /* 0x000fc60000010000 */
[----:B------:R-:W-:Y:S01]  /*5050*/  FADD.FTZ R24, R16, R21 ;  /* 0x0000001510187221 */ /* 0x000fe20000010000 */
[----:B------:R-:W-:Y:S02]  /*5060*/  FADD.FTZ R67, R67, R54 ;  /* 0x0000003643437221 */ /* 0x000fe40000010000 */
[----:B------:R-:W2:Y:S01]  /*5070*/  MUFU.EX2 R55, R55 ;  /* 0x0000003700377308 */ /* 0x000ea20000000800 */
[----:B------:R-:W-:Y:S01]  /*5080*/  FADD.FTZ R5, R47, R24 ;  /* 0x000000182f057221 */ /* 0x000fe20000010000 */
[----:B------:R-:W-:-:S03]  /*5090*/  F2FP.SATFINITE.E4M3.F32.PACK_AB_MERGE_C R47, R2, R47, RZ ;  /* 0x0000002f022f723e */ /* 0x000fc600048070ff */
[----:B------:R-:W-:Y:S01]  /*50a0*/  FADD.FTZ R2, R2, R5 ;  /* 0x0000000502027221 */ /* 0x000fe20000010000 */
[----:B------:R-:W-:Y:S02]  /*50b0*/  F2FP.SATFINITE.E4M3.F32.PACK_AB_MERGE_C R143, R16, R19, R47 ;  /* 0x00000013108f723e */ /* 0x000fe4000480702f */
[----:B------:R-:W-:Y:S01]  /*50c0*/  MUFU.EX2 R28, R28 ;  /* 0x0000001c001c7308 */ /* 0x000fe20000000800 */
[----:B-1----:R-:W-:-:S04]  /*50d0*/  FADD.FTZ R5, R51, R2 ;  /* 0x0000000233057221 */ /* 0x002fc80000010000 */
[----:B0-----:R-:W-:-:S03]  /*50e0*/  FADD.FTZ R2, R36, R5 ;  /* 0x0000000524027221 */ /* 0x001fc60000010000 */
[----:B------:R-:W0:Y:S01]  /*50f0*/  MUFU.EX2 R69, R69 ;  /* 0x0000004500457308 */ /* 0x000e220000000800 */
[----:B--2---:R-:W-:Y:S01]  /*5100*/  FADD.FTZ R5, R55, R2 ;  /* 0x0000000237057221 */ /* 0x004fe20000010000 */
[----:B------:R-:W-:-:S03]  /*5110*/  F2FP.SATFINITE.E4M3.F32.PACK_AB_MERGE_C R55, R4, R55, RZ ;  /* 0x000000370437723e */ /* 0x000fc600048070ff */
[----:B------:R-:W-:Y:S01]  /*5120*/  FADD.FTZ R4, R4, R5 ;  /* 0x0000000504047221 */ /* 0x000fe20000010000 */
[----:B------:R-:W-:Y:S02]  /*5130*/  F2FP.SATFINITE.E4M3.F32.PACK_AB_MERGE_C R137, R36, R51, R55 ;  /* 0x000000332489723e */ /* 0x000fe40004807037 */
[----:B------:R-:W-:Y:S08]  /*5140*/  MUFU.EX2 R30, R30 ;  /* 0x0000001e001e7308 */ /* 0x000ff00000000800 */
[----:B------:R-:W1:Y:S01]  /*5150*/  MUFU.EX2 R29, R29 ;  /* 0x0000001d001d7308 */ /* 0x000e620000000800 */
[----:B0-----:R-:W-:-:S07]  /*5160*/  F2FP.SATFINITE.E4M3.F32.PACK_AB_MERGE_C R11, R69, R28, RZ ;  /* 0x0000001c450b723e */ /* 0x001fce00048070ff */
[----:B------:R-:W0:Y:S08]  /*5170*/  MUFU.EX2 R27, R27 ;  /* 0x0000001b001b7308 */ /* 0x000e300000000800 */
[----:B------:R-:W2:Y:S01]  /*5180*/  MUFU.EX2 R26, R26 ;  /* 0x0000001a001a7308 */ /* 0x000ea20000000800 */
[----:B-1----:R-:W-:Y:S01]  /*5190*/  F2FP.SATFINITE.E4M3.F32.PACK_AB_MERGE_C R138, R29, R30, R11 ;  /* 0x0000001e1d8a723e */ /* 0x002fe2000480700b */
[----:B------:R-:W-:-:S04]  /*51a0*/  FADD.FTZ R30, R30, R67 ;  /* 0x000000431e1e7221 */ /* 0x000fc80000010000 */
[----:B------:R-:W-:Y:S02]  /*51b0*/  FADD.FTZ R29, R29, R30 ;  /* 0x0000001e1d1d7221 */ /* 0x000fe40000010000 */
[----:B------:R-:W1:Y:S01]  /*51c0*/  MUFU.EX2 R64, R64 ;  /* 0x0000004000407308 */ /* 0x000e620000000800 */
[----:B0-----:R-:W-:Y:S01]  /*51d0*/  FADD.FTZ R5, R27, R4 ;  /* 0x000000041b057221 */ /* 0x001fe20000010000 */
[----:B------:R-:W-:-:S06]  /*51e0*/  FADD.FTZ R28, R28, R29 ;  /* 0x0000001d1c1c7221 */ /* 0x000fcc0000010000 */
[----:B------:R-:W0:Y:S01]  /*51f0*/  MUFU.EX2 R65, R65 ;  /* 0x0000004100417308 */ /* 0x000e220000000800 */
[----:B--2---:R-:W-:-:S04]  /*5200*/  FADD.FTZ R5, R26, R5 ;  /* 0x000000051a057221 */ /* 0x004fc80000010000 */
[----:B-1----:R-:W-:Y:S01]  /*5210*/  FADD.FTZ R4, R64, R5 ;  /* 0x0000000540047221 */ /* 0x002fe20000010000 */
[----:B------:R-:W-:Y:S01]  /*5220*/  FADD.FTZ R5, R69, R28 ;  /* 0x0000001c45057221 */ /* 0x000fe20000010000 */
[C---:B0-----:R-:W-:Y:S02]  /*5230*/  F2FP.SATFINITE.E4M3.F32.PACK_AB_MERGE_C R2, R65.reuse, R64, RZ ;  /* 0x000000404102723e */ /* 0x041fe400048070ff */
[----:B------:R-:W-:Y:S02]  /*5240*/  FADD.FTZ R4, R65, R4 ;  /* 0x0000000441047221 */ /* 0x000fe40000010000 */
[----:B------:R-:W-:Y:S01]  /*5250*/  F2FP.SATFINITE.E4M3.F32.PACK_AB_MERGE_C R139, R26, R27, R2 ;  /* 0x0000001b1a8b723e */ /* 0x000fe20004807002 */
[----:B------:R-:W-:Y:S01]  /*5260*/  VIADD R2, R18, 0xfffffffe ;  /* 0xfffffffe12027836 */ /* 0x000fe20000000000 */
[----:B------:R-:W-:Y:S06]  /*5270*/  @P2 BRA `(.L_x_700) ;  /* 0x0000000000442947 */ /* 0x000fec0003800000 */
        /* <DEDUP_REMOVED lines=10> */
.L_x_701:
[----:B------:R-:W-:-:S11]  /*5320*/  UISETP.NE.AND UP2, UPT, UR5, 0x1, UPT ;  /* 0x000000010500788c */ /* 0x000fd6000bf45270 */
[----:B------:R-:W-:Y:S02]  /*5330*/  @UP2 ULDC.64 UR14, c[0x0][0x9e8] ;  /* 0x00027a00000e2ab9 */ /* 0x000fe40000000a00 */
[----:B------:R-:W-:-:S04]  /*5340*/  UIMAD.WIDE.U32 UR6, UR11, UR14, URZ ;  /* 0x0000000e0b0672a5 */ /* 0x000fc8000f8e003f */
[----:B------:R-:W-:-:S12]  /*5350*/  @UP2 USHF.R.U32.HI UR11, URZ, UR15, UR7 ;  /* 0x0000000f3f0b2299 */ /* 0x000fd80008011607 */
.L_x_702:
[----:B------:R-:W-:-:S04]  /*5360*/  UIMAD UR5, UR11, UR5, UR5 ;  /* 0x000000050b0572a4 */ /* 0x000fc8000f8e0205 */
[----:B------:R-:W-:-:S04]  /*5370*/  UISETP.LT.AND UP2, UPT, UR4, UR5, UPT ;  /* 0x000000050400728c */ /* 0x000fc8000bf41270 */
[----:B------:R-:W-:-:S12]  /*5380*/  USEL UR4, UR4, UR5, UP2 ;  /* 0x0000000504047287 */ /* 0x000fd80009000000 */
.L_x_700:
[----:B------:R-:W-:Y:S01]  /*5390*/  USHF.R.S32.HI UR5, URZ, 0x1f, UR4 ;  /* 0x0000001f3f057899 */ /* 0x000fe20008011404 */
[----:B------:R-:W0:Y:S01]  /*53a0*/  S2UR UR22, SR_CgaCtaId ;  /* 0x00000000001679c3 */ /* 0x000e220000008800 */
[----:B------:R-:W-:Y:S02]  /*53b0*/  CS2R R88, SRZ ;  /* 0x0000000000587805 */ /* 0x000fe4000001ff00 */
[----:B------:R-:W-:Y:S01]  /*53c0*/  CS2R R90, SRZ ;  /* 0x00000000005a7805 */ /* 0x000fe2000001ff00 */
[----:B------:R-:W-:Y:S01]  /*53d0*/  ULEA.HI UR5, UR5, UR4, URZ, 0x7 ;  /* 0x0000000405057291 */ /* 0x000fe2000f8f383f */
[----:B------:R-:W-:Y:S02]  /*53e0*/  CS2R R92, SRZ ;  /* 0x00000000005c7805 */ /* 0x000fe4000001ff00 */
[----:B------:R-:W-:Y:S01]  /*53f0*/  CS2R R94, SRZ ;  /* 0x00000000005e7805 */ /* 0x000fe2000001ff00 */
[----:B------:R-:W-:Y:S01]  /*5400*/  UMOV UR4, URZ ;  /* 0x0000003f00047c82 */ /* 0x000fe20008000000 */
[----:B------:R-:W-:Y:S01]  /*5410*/  USHF.R.S32.HI UR5, URZ, 0x7, UR5 ;  /* 0x000000073f057899 */ /* 0x000fe20008011405 */
[----:B------:R-:W-:-:S02]  /*5420*/  CS2R R96, SRZ ;  /* 0x0000000000607805 */ /* 0x000fc4000001ff00 */
[----:B------:R-:W-:Y:S02]  /*5430*/  CS2R R98, SRZ ;  /* 0x0000000000627805 */ /* 0x000fe4000001ff00 */
[----:B------:R-:W-:Y:S01]  /*5440*/  CS2R R100, SRZ ;  /* 0x0000000000647805 */ /* 0x000fe2000001ff00 */
[----:B------:R-:W-:Y:S01]  /*5450*/  UISETP.LT.AND UP2, UPT, UR37, UR5, UPT ;  /* 0x000000052500728c */ /* 0x000fe2000bf41270 */
[----:B------:R-:W-:Y:S02]  /*5460*/  CS2R R102, SRZ ;  /* 0x0000000000667805 */ /* 0x000fe4000001ff00 */
[----:B------:R-:W-:Y:S02]  /*5470*/  CS2R R104, SRZ ;  /* 0x0000000000687805 */ /* 0x000fe4000001ff00 */
[----:B------:R-:W-:Y:S01]  /*5480*/  CS2R R106, SRZ ;  /* 0x00000000006a7805 */ /* 0x000fe2000001ff00 */
[----:B------:R-:W-:Y:S01]  /*5490*/  USEL UR23, UR37, UR5, !UP2 ;  /* 0x0000000525177287 */ /* 0x000fe2000d000000 */
[----:B------:R-:W-:-:S02]  /*54a0*/  CS2R R108, SRZ ;  /* 0x00000000006c7805 */ /* 0x000fc4000001ff00 */
[----:B------:R-:W-:Y:S01]  /*54b0*/  CS2R R110, SRZ ;  /* 0x00000000006e7805 */ /* 0x000fe2000001ff00 */
[----:B------:R-:W-:Y:S01]  /*54c0*/  UMOV UR5, URZ ;  /* 0x0000003f00057c82 */ /* 0x000fe20008000000 */
[----:B------:R-:W-:Y:S02]  /*54d0*/  CS2R R112, SRZ ;  /* 0x0000000000707805 */ /* 0x000fe4000001ff00 */
[----:B------:R-:W-:Y:S02]  /*54e0*/  CS2R R114, SRZ ;  /* 0x0000000000727805 */ /* 0x000fe4000001ff00 */
[----:B------:R-:W-:Y:S02]  /*54f0*/  ISETP.GE.AND P2, PT, R2, UR23, PT ;  /* 0x0000001702007c0c */ /* 0x000fe4000bf46270 */
        /* <DEDUP_REMOVED lines=9> */
[----:B------:R-:W-:Y:S01]  /*5590*/  CS2R R134, SRZ ;  /* 0x0000000000867805 */ /* 0x000fe2000001ff00 */
[----:B0-----:R-:W-:Y:S06]  /*55a0*/  @!P2 BRA `(.L_x_703) ;  /* 0x000000340098a947 */ /* 0x001fec0003800000 */
        /* <DEDUP_REMOVED lines=26> */
[----:B------:R-:W-:Y:S01]  /*5750*/  ULDC UR27, c[0x0][0x9e4] ;  /* 0x00027900001b7ab9 */ /* 0x000fe20000000800 */
[----:B------:R-:W-:Y:S01]  /*5760*/  ULDC UR25, c[0x0][0x2f0] ;  /* 0x0000bc0000197ab9 */ /* 0x000fe20000000800 */
[----:B------:R-:W-:Y:S01]  /*5770*/  ULDC UR24, c[0x0][0x988] ;  /* 0x0002620000187ab9 */ /* 0x000fe20000000800 */
[----:B------:R-:W-:-:S05]  /*5780*/  ULDC UR26, c[0x0][0x9e0] ;  /* 0x00027800001a7ab9 */ /* 0x000fca0000000800 */
.L_x_721:
[----:B------:R-:W-:-:S04]  /*5790*/  UIADD3 UR4, UR7, 0x1, URZ ;  /* 0x0000000107047890 */ /* 0x000fc8000fffe03f */
[----:B------:R-:W-:-:S04]  /*57a0*/  UISETP.NE.AND UP2, UPT, UR4, 0x2, UPT ;  /* 0x000000020400788c */ /* 0x000fc8000bf45270 */
[----:B------:R-:W-:Y:S02]  /*57b0*/  USEL UR5, URZ, 0x1, UP2 ;  /* 0x000000013f057887 */ /* 0x000fe40009000000 */
[----:B------:R-:W-:Y:S02]  /*57c0*/  USEL UR4, UR4, URZ, UP2 ;  /* 0x0000003f04047287 */ /* 0x000fe40009000000 */
[----:B------:R-:W-:Y:S01]  /*57d0*/  ULOP3.LUT UR5, UR6, UR5, URZ, 0x3c, !UPT ;  /* 0x0000000506057292 */ /* 0x000fe2000f8e3c3f */
[----:B------:R-:W-:Y:S11]  /*57e0*/  @!P0 BRA `(.L_x_704) ;  /* 0x0000000000048947 */ /* 0x000ff60003800000 */
[----:B------:R-:W-:Y:S01]  /*57f0*/  BPT.TRAP 0x1 ;  /* 0x000000040000795c */ /* 0x000fe20000300000 */
.L_x_704:
[----:B------:R-:W-:Y:S01]  /*5800*/  ULEA UR28, UR4, UR38, 0x3 ;  /* 0x00000026041c7291 */ /* 0x000fe2000f8e183f */
[----:B------:R-:W-:-:S05]  /*5810*/  IMAD.U32 R11, RZ, RZ, UR5 ;  /* 0x00000005ff0b7e24 */ /* 0x000fca000f8e00ff */
[----:B------:R-:W-:-:S04]  /*5820*/  SHF.L.U32 R11, R11, 0x1f, RZ ;  /* 0x0000001f0b0b7819 */ /* 0x000fc800000006ff */
[----:B------:R0:W1:Y:S01]  /*5830*/  SYNCS.PHASECHK.TRANS64.TRYWAIT P2, [UR28+0x17030], R11 ;  /* 0x0170300bff0075a7 */ /* 0x000062000804015c */
[----:B------:R-:W-:Y:S05]  /*5840*/  @!P0 BRA `(.L_x_705) ;  /* 0x0000000000048947 */ /* 0x000fea0003800000 */
[----:B------:R-:W-:Y:S01]  /*5850*/  BPT.TRAP 0x1 ;  /* 0x000000040000795c */ /* 0x000fe20000300000 */
.L_x_705:
[----:B-1----:R-:W-:Y:S05]  /*5860*/  @P2 BRA `(.L_x_706) ;  /* 0x0000000000082947 */ /* 0x002fea0003800000 */
[----:B------:R-:W1:Y:S02]  /*5870*/  SYNCS.PHASECHK.TRANS64.TRYWAIT P2, [UR28+0x17030], R11 ;  /* 0x0170300bff0075a7 */ /* 0x000e64000804015c */
[----:B-1----:R-:W-:Y:S05]  /*5880*/  @!P2 BRA `(.L_x_707) ;  /* 0x000000f00078a947 */ /* 0x002fea0003800000 */
.L_x_706:
[----:B------:R-:W-:Y:S01]  /*5890*/  R2UR UR16, R6 ;  /* 0x00000000061072ca */ /* 0x000fe200000e0000 */
[----:B------:R-:W-:Y:S01]  /*58a0*/  UIMAD UR18, UR4, 0x300, UR20 ;  /* 0x00000300041278a4 */ /* 0x000fe2000f8e0214 */
[----:B------:R-:W-:Y:S01]  /*58b0*/  R2UR UR17, R7 ;  /* 0x00000000071172ca */ /* 0x000fe200000e0000 */
[----:B------:R-:W-:Y:S01]  /*58c0*/  WARPGROUP.ARRIVE ;  /* 0x00000000000079c5 */ /* 0x000fe20000000000 */
[----:B------:R-:W-:Y:S01]  /*58d0*/  UMOV UR19, 0xc0000010 ;  /* 0xc000001000137882 */ /* 0x000fe20000000000 */
[----:B------:R-:W-:Y:S01]  /*58e0*/  UIADD3 UR10, UR18, 0x100, URZ ;  /* 0x00000100120a7890 */ /* 0x000fe2000fffe03f */
[----:B------:R-:W-:Y:S01]  /*58f0*/  UMOV UR11, 0xc0000010 ;  /* 0xc0000010000b7882 */ /* 0x000fe20000000000 */
[----:B------:R-:W-:Y:S01]  /*5900*/  UIADD3 UR14, UR18, 0x200, URZ ;  /* 0x00000200120e7890 */ /* 0x000fe2000fffe03f */
[----:B------:R-:W-:-:S07]  /*5910*/  UMOV UR15, 0xc0000010 ;  /* 0xc0000010000f7882 */ /* 0x000fce0000000000 */
        /* <DEDUP_REMOVED lines=10> */
.L_x_708:
[----:B------:R-:W-:Y:S01]  /*59c0*/  ULEA UR11, UR7, UR38, 0x3 ;  /* 0x00000026070b7291 */ /* 0x000fe2000f8e183f */
[----:B------:R-:W-:-:S05]  /*59d0*/  IMAD.U32 R13, RZ, RZ, UR6 ;  /* 0x00000006ff0d7e24 */ /* 0x000fca000f8e00ff */
[----:B------:R-:W-:-:S04]  /*59e0*/  SHF.L.U32 R13, R13, 0x1f, RZ ;  /* 0x0000001f0d0d7819 */ /* 0x000fc800000006ff */
[----:B------:R2:W3:Y:S01]  /*59f0*/  SYNCS.PHASECHK.TRANS64.TRYWAIT P2, [UR11+0x17050], R13 ;  /* 0x0170500dff0075a7 */ /* 0x0004e2000804014b */
[----:B------:R-:W-:Y:S05]  /*5a00*/  @!P0 BRA `(.L_x_709) ;  /* 0x0000000000048947 */ /* 0x000fea0003800000 */
[----:B------:R-:W-:Y:S01]  /*5a10*/  BPT.TRAP 0x1 ;  /* 0x000000040000795c */ /* 0x000fe20000300000 */
.L_x_709:
[C---:B01----:R-:W-:Y:S01]  /*5a20*/  FMUL.FTZ R11, R0.reuse, R24 ;  /* 0x00000018000b7220 */ /* 0x043fe20000410000 */
[----:B------:R-:W-:-:S05]  /*5a30*/  FMUL.FTZ R12, R0, R25 ;  /* 0x00000019000c7220 */ /* 0x000fca0000410000 */
[----:B------:R-:W0:Y:S08]  /*5a40*/  MUFU.TANH R11, R11 ;  /* 0x0000000b000b7308 */ /* 0x000e300000002400 */
[----:B------:R-:W1:Y:S01]  /*5a50*/  MUFU.TANH R12, R12 ;  /* 0x0000000c000c7308 */ /* 0x000e620000002400 */
[----:B---3--:R-:W-:Y:S05]  /*5a60*/  @P2 BRA `(.L_x_710) ;  /* 0x0000000000082947 */ /* 0x008fea0003800000 */
[----:B------:R-:W3:Y:S02]  /*5a70*/  SYNCS.PHASECHK.TRANS64.TRYWAIT P2, [UR11+0x17050], R13 ;  /* 0x0170500dff0075a7 */ /* 0x000ee4000804014b */
[----:B---3--:R-:W-:Y:S05]  /*5a80*/  @!P2 BRA `(.L_x_711) ;  /* 0x000000f00010a947 */ /* 0x008fea0003800000 */
.L_x_710:
[----:B------:R-:W-:Y:S01]  /*5a90*/  UIADD3 UR6, UR38, 0x400, URZ ;  /* 0x0000040026067890 */ /* 0x000fe2000fffe03f */
[----:B------:R-:W-:Y:S01]  /*5aa0*/  WARPGROUP.ARRIVE ;  /* 0x00000000000079c5 */ /* 0x000fe20000000000 */
[----:B------:R-:W-:Y:S01]  /*5ab0*/  PLOP3.LUT P2, PT, PT, PT, UP0, 0x80, 0x0 ;  /* 0x000000000000781c */ /* 0x000fe20003f4f008 */
[C---:B------:R-:W-:Y:S01]  /*5ac0*/  FMUL.FTZ R19, R0.reuse, R31 ;  /* 0x0000001f00137220 */ /* 0x040fe20000410000 */
[----:B------:R-:W-:Y:S01]  /*5ad0*/  USHF.R.U32.HI UR6, URZ, 0x4, UR6 ;  /* 0x000000043f067899 */ /* 0x000fe20008011606 */
[----:B------:R-:W-:Y:S01]  /*5ae0*/  PLOP3.LUT P3, PT, PT, PT, UP0, 0x80, 0x0 ;  /* 0x000000000000781c */ /* 0x000fe20003f6f008 */
[C---:B------:R-:W-:Y:S01]  /*5af0*/  FMUL.FTZ R15, R0.reuse, R28 ;  /* 0x0000001c000f7220 */ /* 0x040fe20000410000 */
[C---:B------:R-:W-:Y:S01]  /*5b00*/  FMUL.FTZ R31, R0.reuse, R43 ;  /* 0x0000002b001f7220 */ /* 0x040fe20000410000 */
[----:B------:R-:W-:Y:S01]  /*5b10*/  ULOP3.LUT UR6, UR6, 0x3fff, URZ, 0xc0, !UPT ;  /* 0x00003fff06067892 */ /* 0x000fe2000f8ec03f */
[C---:B------:R-:W-:Y:S01]  /*5b20*/  FMUL.FTZ R22, R0.reuse, R34 ;  /* 0x0000002200167220 */ /* 0x040fe20000410000 */
[C---:B------:R-:W-:Y:S01]  /*5b30*/  FMUL.FTZ R28, R0.reuse, R40 ;  /* 0x00000028001c7220 */ /* 0x040fe20000410000 */
[C---:B------:R-:W-:Y:S01]  /*5b40*/  FMUL.FTZ R43, R0.reuse, R53 ;  /* 0x00000035002b7220 */ /* 0x040fe20000410000 */
[----:B------:R-:W-:Y:S01]  /*5b50*/  ULOP3.LUT UR6, UR6, 0x10000, URZ, 0xfc, !UPT ;  /* 0x0001000006067892 */ /* 0x000fe2000f8efc3f */
[C---:B------:R-:W-:Y:S01]  /*5b60*/  FMUL.FTZ R40, R0.reuse, R50 ;  /* 0x0000003200287220 */ /* 0x040fe20000410000 */
[C---:B------:R-:W-:Y:S01]  /*5b70*/  FMUL.FTZ R53, R0.reuse, R61 ;  /* 0x0000003d00357220 */ /* 0x040fe20000410000 */
[C---:B------:R-:W-:Y:S01]  /*5b80*/  FMUL.FTZ R50, R0.reuse, R60 ;  /* 0x0000003c00327220 */ /* 0x040fe20000410000 */
[----:B------:R-:W-:Y:S01]  /*5b90*/  UIMAD UR10, UR7, 0x300, UR6 ;  /* 0x00000300070a78a4 */ /* 0x000fe2000f8e0206 */
[C---:B------:R-:W-:Y:S01]  /*5ba0*/  FMUL.FTZ R61, R0.reuse, R68 ;  /* 0x00000044003d7220 */ /* 0x040fe20000410000 */
[C---:B------:R-:W-:Y:S01]  /*5bb0*/  FMUL.FTZ R68, R0.reuse, R78 ;  /* 0x0000004e00447220 */ /* 0x040fe20000410000 */
[----:B------:R-:W-:Y:S01]  /*5bc0*/  UMOV UR7, 0x40000040 ;  /* 0x4000004000077882 */ /* 0x000fe20000000000 */
[----:B------:R-:W4:Y:S01]  /*5bd0*/  LDC R60, c[0x0][0x288] ;  /* 0x0000a200ff3c7b82 */ /* 0x000f220000000800 */
[C---:B------:R-:W-:Y:S01]  /*5be0*/  FMUL.FTZ R18, R0.reuse, R30 ;  /* 0x0000001e00127220 */ /* 0x040fe20000410000 */
[C---:B------:R-:W-:Y:S01]  /*5bf0*/  FMUL.FTZ R78, R0.reuse, R84 ;  /* 0x00000054004e7220 */ /* 0x040fe20000410000 */
[----:B------:R-:W-:Y:S01]  /*5c00*/  UMOV UR6, UR10 ;  /* 0x0000000a00067c82 */ /* 0x000fe20008000000 */
[C---:B------:R-:W-:Y:S01]  /*5c10*/  FMUL.FTZ R30, R0.reuse, R42 ;  /* 0x0000002a001e7220 */ /* 0x040fe20000410000 */
[----:B------:R-:W-:Y:S01]  /*5c20*/  QGMMA.64x96x32.F32.E4M3.E4M3 R88, R148, gdesc[UR4], R88, gsb0 ;  /* 0x0160000494587df3 */ /* 0x000fe20008000858 */
[----:B------:R-:W-:Y:S01]  /*5c30*/  UIADD3 UR6, UR10, 0x2, URZ ;  /* 0x000000020a067890 */ /* 0x000fe2000fffe03f */
[----:B------:R-:W-:Y:S01]  /*5c40*/  IMAD.MOV.U32 R84, RZ, RZ, R8 ;  /* 0x000000ffff547224 */ /* 0x000fe200078e0008 */
[----:B------:R-:W-:Y:S01]  /*5c50*/  UMOV UR7, 0x40000040 ;  /* 0x4000004000077882 */ /* 0x000fe20000000000 */
[C---:B------:R-:W-:Y:S01]  /*5c60*/  FMUL.FTZ R42, R0.reuse, R52 ;  /* 0x00000034002a7220 */ /* 0x040fe20000410000 */
[C---:B------:R-:W-:Y:S01]  /*5c70*/  FMUL.FTZ R52, R0.reuse, R63 ;  /* 0x0000003f00347220 */ /* 0x040fe20000410000 */
[C---:B------:R-:W-:Y:S01]  /*5c80*/  FMUL.FTZ R20, R0.reuse, R32 ;  /* 0x0000002000147220 */ /* 0x040fe20000410000 */
[C---:B------:R-:W-:Y:S01]  /*5c90*/  FMUL.FTZ R63, R0.reuse, R74 ;  /* 0x0000004a003f7220 */ /* 0x040fe20000410000 */
[----:B------:R-:W-:Y:S01]  /*5ca0*/  FMUL.FTZ R32, R0, R44 ;  /* 0x0000002c00207220 */ /* 0x000fe20000410000 */
[----:B------:R-:W-:-:S02]  /*5cb0*/  IMAD.SHL.U32 R74, R2, 0x80, RZ ;  /* 0x00000080024a7824 */ /* 0x000fc400078e00ff */
[C---:B------:R-:W-:Y:S01]  /*5cc0*/  FMUL.FTZ R44, R0.reuse, R54 ;  /* 0x00000036002c7220 */ /* 0x040fe20000410000 */
[C---:B--23--:R-:W-:Y:S01]  /*5cd0*/  FMUL.FTZ R13, R0.reuse, R26 ;  /* 0x0000001a000d7220 */ /* 0x04cfe20000410000 */
        /* <DEDUP_REMOVED lines=22> */
[----:B------:R-:W-:Y:S01]  /*5e40*/  IADD3 R80, -R74, 0x1, RZ ;  /* 0x000000014a507810 */ /* 0x000fe20007ffe1ff */
        /* <DEDUP_REMOVED lines=20> */
[----:B------:R-:W2:Y:S03]  /*5f90*/  MUFU.TANH R13, R13 ;  /* 0x0000000d000d7308 */ /* 0x000ea60000002400 */
[----:B------:R-:W-:-:S04]  /*5fa0*/  IMAD R35, R17, UR25, R80 ;  /* 0x0000001911237c24 */ /* 0x000fc8000f8e0250 */
[----:B----4-:R-:W-:Y:S01]  /*5fb0*/  IMAD.IADD R35, R35, 0x1, -R60 ;  /* 0x0000000123237824 */ /* 0x010fe200078e0a3c */
[----:B------:R-:W3:Y:S03]  /*5fc0*/  MUFU.TANH R14, R14 ;  /* 0x0000000e000e7308 */ /* 0x000ee60000002400 */
[C---:B------:R-:W-:Y:S02]  /*5fd0*/  VIADD R83, R35.reuse, UR26 ;  /* 0x0000001a23537c36 */ /* 0x040fe40008000000 */
[----:B------:R-:W-:-:S03]  /*5fe0*/  VIADD R82, R35, UR21 ;  /* 0x0000001523527c36 */ /* 0x000fc60008000000 */
[----:B------:R-:W4:Y:S08]  /*5ff0*/  MUFU.TANH R15, R15 ;  /* 0x0000000f000f7308 */ /* 0x000f300000002400 */
[----:B------:R-:W0:Y:S08]  /*6000*/  MUFU.TANH R16, R16 ;  /* 0x0000001000107308 */ /* 0x000e300000002400 */
[----:B------:R-:W0:Y:S08]  /*6010*/  MUFU.TANH R18, R18 ;  /* 0x0000001200127308 */ /* 0x000e300000002400 */
[----:B------:R-:W0:Y:S08]  /*6020*/  MUFU.TANH R19, R19 ;  /* 0x0000001300137308 */ /* 0x000e300000002400 */
[----:B------:R-:W0:Y:S01]  /*6030*/  MUFU.TANH R20, R20 ;  /* 0x0000001400147308 */ /* 0x000e220000002400 */
[----:B------:R-:W-:-:S02]  /*6040*/  WARPGROUP.DEPBAR.LE gsb0, 0x0 ;  /* 0x00008000000079c5 */ /* 0x000fc40000010000 */
[----:B------:R-:W-:-:S05]  /*6050*/  WARPGROUP.ARRIVE ;  /* 0x00000000000079c5 */ /* 0x000fca0000000000 */
[----:B------:R-:W0:Y:S01]  /*6060*/  MUFU.TANH R21, R21 ;  /* 0x0000001500157308 */ /* 0x000e220000002400 */
[----:B------:R-:W-:Y:S01]  /*6070*/  QGMMA.64x96x32.F32.E4M3.E4M3 R88, R144, gdesc[UR4], R88, gsb0 ;  /* 0x0160000490587df3 */ /* 0x000fe20008000858 */
[----:B------:R-:W-:Y:S01]  /*6080*/  UIADD3 UR6, UR10, 0x4, URZ ;  /* 0x000000040a067890 */ /* 0x000fe2000fffe03f */
[----:B------:R-:W-:-:S05]  /*6090*/  UMOV UR7, 0x40000040 ;  /* 0x4000004000077882 */ /* 0x000fca0000000000 */
        /* <DEDUP_REMOVED lines=37> */
[----:B------:R-:W-:Y:S02]  /*62f0*/  @UP0 ULDC UR6, c[0x0][0x44c] ;  /* 0x0001130000060ab9 */ /* 0x000fe40000000800 */
[----:B------:R-:W-:Y:S01]  /*6300*/  @P2 IMAD.HI.U32 R34, R8, UR6, RZ ;  /* 0x0000000608222c27 */ /* 0x000fe2000f8e00ff */
[----:B------:R-:W-:Y:S01]  /*6310*/  @UP0 ULDC UR6, c[0x0][0x450] ;  /* 0x0001140000060ab9 */ /* 0x000fe20000000800 */
[----:B------:R-:W-:Y:S02]  /*6320*/  PLOP3.LUT P2, PT, PT, PT, UP1, 0x40, 0x0 ;  /* 0x000000000000781c */ /* 0x000fe40003f4e818 */
[----:B------:R-:W0:Y:S01]  /*6330*/  MUFU.TANH R52, R52 ;  /* 0x0000003400347308 */ /* 0x000e220000002400 */
[----:B------:R-:W-:Y:S01]  /*6340*/  @P3 SHF.R.U32.HI R84, RZ, UR6, R34 ;  /* 0x00000006ff543c19 */ /* 0x000fe20008011622 */
[----:B------:R-:W-:-:S04]  /*6350*/  IMAD.U32 R34, RZ, RZ, UR28 ;  /* 0x0000001cff227e24 */ /* 0x000fc8000f8e00ff */
[----:B------:R-:W-:Y:S02]  /*6360*/  @!P1 VIADD R34, R34, 0x17040 ;  /* 0x0001704022229836 */ /* 0x000fe40000000000 */
[----:B------:R-:W0:Y:S03]  /*6370*/  MUFU.TANH R56, R56 ;  /* 0x0000003800387308 */ /* 0x000e260000002400 */
[----:B------:R-:W-:-:S05]  /*6380*/  @!P1 PRMT R34, RZ, 0x654, R34 ;  /* 0x00000654ff229816 */ /* 0x000fca0000000022 */
        /* <DEDUP_REMOVED lines=12> */
[----:B------:R-:W5:Y:S05]  /*6450*/  SHFL.IDX PT, R136, R84, RZ, 0x1c1f ;  /* 0x001c1fff54887589 */ /* 0x000f6a00000e0000 */
[----:B------:R-:W0:Y:S01]  /*6460*/  MUFU.TANH R67, R67 ;  /* 0x0000004300437308 */ /* 0x000e220000002400 */
[----:B------:R0:W-:Y:S07]  /*6470*/  @!P1 SYNCS.ARRIVE.TRANS64.RED.A1T0 RZ, [R34+URZ], RZ ;  /* 0x000000ff22ff99a7 */ /* 0x0001ee000810043f */
[----:B------:R-:W0:Y:S08]  /*6480*/  MUFU.TANH R70, R70 ;  /* 0x0000004600467308 */ /* 0x000e300000002400 */
[----:B------:R-:W0:Y:S01]  /*6490*/  MUFU.TANH R68, R68 ;  /* 0x0000004400447308 */ /* 0x000e220000002400 */
[----:B-----5:R-:W-:-:S07]  /*64a0*/  IMAD.IADD R81, R83, 0x1, R136 ;  /* 0x0000000153517824 */ /* 0x020fce00078e0288 */
[----:B------:R-:W0:Y:S01]  /*64b0*/  MUFU.TANH R69, R69 ;  /* 0x0000004500457308 */ /* 0x000e220000002400 */
[----:B------:R-:W-:-:S07]  /*64c0*/  IMAD.IADD R80, R82, 0x1, R136 ;  /* 0x0000000152507824 */ /* 0x000fce00078e0288 */
        /* <DEDUP_REMOVED lines=8> */
[----:B--234-:R-:W-:Y:S05]  /*6550*/  @P2 BRA `(.L_x_712) ;  /* 0x00000000005c2947 */ /* 0x01cfea0003800000 */
[----:B------:R-:W-:Y:S01]  /*6560*/  IMAD R35, R17, UR25, R136 ;  /* 0x0000001911237c24 */ /* 0x000fe2000f8e0288 */
[----:B------:R-:W-:Y:S03]  /*6570*/  BSSY B0, `(.L_x_713) ;  /* 0x0000011000007945 */ /* 0x000fe60003800000 */
[----:B------:R-:W-:-:S05]  /*6580*/  IMAD.IADD R85, R35, 0x1, -R60 ;  /* 0x0000000123557824 */ /* 0x000fca00078e0a3c */
[----:B------:R-:W-:-:S13]  /*6590*/  ISETP.GT.AND P2, PT, R85, -0x1, PT ;  /* 0xffffffff5500780c */ /* 0x000fda0003f44270 */
[----:B------:R-:W-:Y:S05]  /*65a0*/  @P2 BRA `(.L_x_714) ;  /* 0x0000000000202947 */ /* 0x000fea0003800000 */
[----:B------:R-:W-:Y:S01]  /*65b0*/  IMAD.U32 R86, RZ, RZ, UR27 ;  /* 0x0000001bff567e24 */ /* 0x000fe2000f8e00ff */
[----:B------:R-:W-:-:S04]  /*65c0*/  LOP3.LUT R85, RZ, R85, RZ, 0x33, !PT ;  /* 0x00000055ff557212 */ /* 0x000fc800078e33ff */
[----:B------:R-:W-:-:S13]  /*65d0*/  ISETP.NE.AND P2, PT, R86, 0x1, PT ;  /* 0x000000015600780c */ /* 0x000fda0003f45270 */
[----:B0-----:R-:W0:Y:S02]  /*65e0*/  @P2 LDC.64 R34, c[0x0][0x9e8] ;  /* 0x00027a00ff222b82 */ /* 0x001e240000000a00 */
[----:B0-----:R-:W-:-:S05]  /*65f0*/  @P2 IMAD.HI.U32 R34, R85, R34, RZ ;  /* 0x0000002255222227 */ /* 0x001fca00078e00ff */
[----:B------:R-:W-:-:S04]  /*6600*/  @P2 SHF.R.U32.HI R85, RZ, R35, R34 ;  /* 0x00000023ff552219 */ /* 0x000fc80000011622 */
[----:B------:R-:W-:Y:S01]  /*6610*/  LOP3.LUT R85, RZ, R85, RZ, 0x33, !PT ;  /* 0x00000055ff557212 */ /* 0x000fe200078e33ff */
[----:B------:R-:W-:Y:S06]  /*6620*/  BRA `(.L_x_715) ;  /* 0x0000000000147947 */ /* 0x000fec0003800000 */
.L_x_714:
[----:B------:R-:W-:-:S05]  /*6630*/  IMAD.U32 R86, RZ, RZ, UR27 ;  /* 0x0000001bff567e24 */ /* 0x000fca000f8e00ff */
[----:B------:R-:W-:-:S13]  /*6640*/  ISETP.NE.AND P2, PT, R86, 0x1, PT ;  /* 0x000000015600780c */ /* 0x000fda0003f45270 */
[----:B0-----:R-:W0:Y:S02]  /*6650*/  @P2 LDC.64 R34, c[0x0][0x9e8] ;  /* 0x00027a00ff222b82 */ /* 0x001e240000000a00 */
[----:B0-----:R-:W-:-:S05]  /*6660*/  @P2 IMAD.HI.U32 R34, R85, R34, RZ ;  /* 0x0000002255222227 */ /* 0x001fca00078e00ff */
[----:B------:R-:W-:-:S07]  /*6670*/  @P2 SHF.R.U32.HI R85, RZ, R35, R34 ;  /* 0x00000023ff552219 */ /* 0x000fce0000011622 */
.L_x_715:
[----:B------:R-:W-:Y:S05]  /*6680*/  BSYNC B0 ;  /* 0x0000000000007941 */ /* 0x000fea0003800000 */
.L_x_713:
[----:B------:R-:W-:-:S04]  /*6690*/  IMAD R34, R85, R86, -R74 ;  /* 0x0000005655227224 */ /* 0x000fc800078e0a4a */
[----:B------:R-:W-:-:S05]  /*66a0*/  IMAD R34, R3, -0x2, R34 ;  /* 0xfffffffe03227824 */ /* 0x000fca00078e0222 */
[----:B------:R-:W-:Y:S02]  /*66b0*/  VIADDMNMX R81, R34, R86, R81, PT ;  /* 0x0000005622517246 */ /* 0x000fe40003800151 */
[----:B------:R-:W-:-:S07]  /*66c0*/  VIMNMX R80, R80, R34, !PT ;  /* 0x0000002250507248 */ /* 0x000fce0007fe0100 */
.L_x_712:
[----:B------:R-:W-:Y:S01]  /*66d0*/  ISETP.GT.AND P2, PT, R2, -0x1, PT ;  /* 0xffffffff0200780c */ /* 0x000fe20003f44270 */
[----:B------:R-:W2:Y:S03]  /*66e0*/  SHFL.IDX PT, R84, R84, 0x1, 0x1c1f ;  /* 0x003c1f0054547f89 */ /* 0x000ea600000e0000 */
[C---:B------:R-:W-:Y:S02]  /*66f0*/  ISETP.GT.AND P5, PT, R80.reuse, RZ, P2 ;  /* 0x000000ff5000720c */ /* 0x040fe400017a4270 */
[C---:B------:R-:W-:Y:S02]  /*6700*/  ISETP.GT.AND P4, PT, R80.reuse, 0x1, P2 ;  /* 0x000000015000780c */ /* 0x040fe40001784270 */
[----:B------:R-:W-:Y:S02]  /*6710*/  ISETP.LT.OR P5, PT, R81, 0x1, P5 ;  /* 0x000000015100780c */ /* 0x000fe40002fa1670 */
[----:B------:R-:W-:-:S02]  /*6720*/  ISETP.GT.AND P6, PT, R80, 0x8, P2 ;  /* 0x000000085000780c */ /* 0x000fc400017c4270 */
[----:B0-----:R-:W-:Y:S02]  /*6730*/  FSEL R34, R11, -INF , !P5 ;  /* 0xff8000000b227808 */ /* 0x001fe40006800000 */
[C---:B------:R-:W-:Y:S02]  /*6740*/  ISETP.GT.AND P5, PT, R80.reuse, 0x10, P2 ;  /* 0x000000105000780c */ /* 0x040fe400017a4270 */
[----:B------:R-:W-:Y:S02]  /*6750*/  ISETP.GT.AND P3, PT, R80, 0x9, P2 ;  /* 0x000000095000780c */ /* 0x000fe40001764270 */
[C---:B------:R-:W-:Y:S02]  /*6760*/  ISETP.LT.OR P5, PT, R81.reuse, 0x11, P5 ;  /* 0x000000115100780c */ /* 0x040fe40002fa1670 */
[----:B------:R-:W-:Y:S02]  /*6770*/  ISETP.LT.OR P4, PT, R81, 0x2, P4 ;  /* 0x000000025100780c */ /* 0x000fe40002781670 */
[----:B------:R-:W-:-:S02]  /*6780*/  FSEL R11, R20, -INF , !P5 ;  /* 0xff800000140b7808 */ /* 0x000fc40006800000 */
[----:B------:R-:W-:Y:S01]  /*6790*/  ISETP.GT.AND P5, PT, R80, 0x20, P2 ;  /* 0x000000205000780c */ /* 0x000fe200017a4270 */
[--C-:B--2---:R-:W-:Y:S01]  /*67a0*/  IMAD.IADD R83, R83, 0x1, R84.reuse ;  /* 0x0000000153537824 */ /* 0x104fe200078e0254 */
[C---:B------:R-:W-:Y:S01]  /*67b0*/  ISETP.LT.OR P6, PT, R81.reuse, 0x9, P6 ;  /* 0x000000095100780c */ /* 0x040fe200037c1670 */
[----:B------:R-:W-:Y:S01]  /*67c0*/  IMAD.IADD R82, R82, 0x1, R84 ;  /* 0x0000000152527824 */ /* 0x000fe200078e0254 */
[C---:B------:R-:W-:Y:S02]  /*67d0*/  ISETP.LT.OR P3, PT, R81.reuse, 0xa, P3 ;  /* 0x0000000a5100780c */ /* 0x040fe40001f61670 */
[----:B------:R-:W-:Y:S02]  /*67e0*/  ISETP.LT.OR P5, PT, R81, 0x21, P5 ;  /* 0x000000215100780c */ /* 0x000fe40002fa1670 */
[----:B-1----:R-:W-:Y:S02]  /*67f0*/  FSEL R12, R12, -INF , !P4 ;  /* 0xff8000000c0c7808 */ /* 0x002fe40006000000 */
[----:B------:R-:W-:-:S02]  /*6800*/  FSEL R15, R15, -INF , !P6 ;  /* 0xff8000000f0f7808 */ /* 0x000fc40007000000 */
[----:B------:R-:W-:Y:S02]  /*6810*/  FSEL R16, R16, -INF , !P3 ;  /* 0xff80000010107808 */ /* 0x000fe40005800000 */
[C---:B------:R-:W-:Y:S02]  /*6820*/  ISETP.GT.AND P4, PT, R80.reuse, 0x11, P2 ;  /* 0x000000115000780c */ /* 0x040fe40001784270 */
[C---:B------:R-:W-:Y:S02]  /*6830*/  ISETP.GT.AND P6, PT, R80.reuse, 0x18, P2 ;  /* 0x000000185000780c */ /* 0x040fe400017c4270 */
[----:B------:R-:W-:Y:S02]  /*6840*/  ISETP.GT.AND P3, PT, R80, 0x19, P2 ;  /* 0x000000195000780c */ /* 0x000fe40001764270 */
[----:B------:R-:W-:Y:S02]  /*6850*/  FSEL R28, R28, -INF , !P5 ;  /* 0xff8000001c1c7808 */ /* 0x000fe40006800000 */
[----:B------:R-:W-:-:S02]  /*6860*/  ISETP.GT.AND P5, PT, R80, 0x30, P2 ;  /* 0x000000305000780c */ /* 0x000fc400017a4270 */
[C---:B------:R-:W-:Y:S02]  /*6870*/  ISETP.LT.OR P4, PT, R81.reuse, 0x12, P4 ;  /* 0x000000125100780c */ /* 0x040fe40002781670 */
[C---:B------:R-:W-:Y:S02]  /*6880*/  ISETP.LT.OR P6, PT, R81.reuse, 0x19, P6 ;  /* 0x000000195100780c */ /* 0x040fe400037c1670 */
[C---:B------:R-:W-:Y:S02]  /*6890*/  ISETP.LT.OR P3, PT, R81.reuse, 0x1a, P3 ;  /* 0x0000001a5100780c */ /* 0x040fe40001f61670 */
[----:B------:R-:W-:Y:S02]  /*68a0*/  ISETP.LT.OR P5, PT, R81, 0x31, P5 ;  /* 0x000000315100780c */ /* 0x000fe40002fa1670 */
[----:B------:R-:W-:Y:S02]  /*68b0*/  FSEL R35, R21, -INF , !P4 ;  /* 0xff80000015237808 */ /* 0x000fe40006000000 */
        /* <DEDUP_REMOVED lines=40> */
[C---:B------:R-:W-:Y:S02]  /*6b40*/  ISETP.GT.AND P3, PT, R80.reuse, 0x59, P2 ;  /* 0x000000595000780c */ /* 0x040fe40001764270 */
        /* <DEDUP_REMOVED lines=13> */
[----:B------:R-:W-:-:S02]  /*6c20*/  PLOP3.LUT P5, PT, PT, PT, UP1, 0x40, 0x0 ;  /* 0x000000000000781c */ /* 0x000fc40003fae818 */
[C---:B------:R-:W-:Y:S02]  /*6c30*/  ISETP.LT.OR P4, PT, R81.reuse, 0x62, P4 ;  /* 0x000000625100780c */ /* 0x040fe40002781670 */
[C---:B------:R-:W-:Y:S02]  /*6c40*/  ISETP.LT.OR P6, PT, R81.reuse, 0x69, P6 ;  /* 0x000000695100780c */ /* 0x040fe400037c1670 */
[----:B------:R-:W-:Y:S02]  /*6c50*/  ISETP.LT.OR P3, PT, R81, 0x6a, P3 ;  /* 0x0000006a5100780c */ /* 0x000fe40001f61670 */
[----:B------:R-:W-:Y:S02]  /*6c60*/  FSEL R66, R66, -INF , !P4 ;  /* 0xff80000042427808 */ /* 0x000fe40006000000 */
[----:B------:R-:W-:Y:S02]  /*6c70*/  FSEL R67, R67, -INF , !P6 ;  /* 0xff80000043437808 */ /* 0x000fe40007000000 */
[----:B------:R-:W-:-:S02]  /*6c80*/  FSEL R70, R70, -INF , !P3 ;  /* 0xff80000046467808 */ /* 0x000fc40005800000 */
[C---:B------:R-:W-:Y:S02]  /*6c90*/  ISETP.GT.AND P4, PT, R80.reuse, 0x71, P2 ;  /* 0x000000715000780c */ /* 0x040fe40001784270 */
[C---:B------:R-:W-:Y:S02]  /*6ca0*/  ISETP.GT.AND P6, PT, R80.reuse, 0x78, P2 ;  /* 0x000000785000780c */ /* 0x040fe400017c4270 */
[----:B------:R-:W-:Y:S02]  /*6cb0*/  ISETP.GT.AND P3, PT, R80, 0x79, P2 ;  /* 0x000000795000780c */ /* 0x000fe40001764270 */
[C---:B------:R-:W-:Y:S02]  /*6cc0*/  ISETP.LT.OR P4, PT, R81.reuse, 0x72, P4 ;  /* 0x000000725100780c */ /* 0x040fe40002781670 */
[C---:B------:R-:W-:Y:S02]  /*6cd0*/  ISETP.LT.OR P6, PT, R81.reuse, 0x79, P6 ;  /* 0x000000795100780c */ /* 0x040fe400037c1670 */
[----:B------:R-:W-:-:S02]  /*6ce0*/  ISETP.LT.OR P3, PT, R81, 0x7a, P3 ;  /* 0x0000007a5100780c */ /* 0x000fc40001f61670 */
[----:B------:R-:W-:Y:S02]  /*6cf0*/  FSEL R75, R75, -INF , !P4 ;  /* 0xff8000004b4b7808 */ /* 0x000fe40006000000 */
[----:B------:R-:W-:Y:S02]  /*6d00*/  FSEL R78, R78, -INF , !P6 ;  /* 0xff8000004e4e7808 */ /* 0x000fe40007000000 */
[----:B------:R-:W-:Y:S01]  /*6d10*/  FSEL R79, R79, -INF , !P3 ;  /* 0xff8000004f4f7808 */ /* 0x000fe20005800000 */
[----:B------:R-:W-:Y:S06]  /*6d20*/  @P5 BRA `(.L_x_716) ;  /* 0x00000000005c5947 */ /* 0x000fec0003800000 */
        /* <DEDUP_REMOVED lines=8> */
[----:B------:R-:W0:Y:S02]  /*6db0*/  @P3 LDC.64 R20, c[0x0][0x9e8] ;  /* 0x00027a00ff143b82 */ /* 0x000e240000000a00 */
[----:B0-----:R-:W-:-:S05]  /*6dc0*/  @P3 IMAD.HI.U32 R20, R81, R20, RZ ;  /* 0x0000001451143227 */ /* 0x001fca00078e00ff */
[----:B------:R-:W-:-:S04]  /*6dd0*/  @P3 SHF.R.U32.HI R81, RZ, R21, R20 ;  /* 0x00000015ff513219 */ /* 0x000fc80000011614 */
[----:B------:R-:W-:Y:S01]  /*6de0*/  LOP3.LUT R81, RZ, R81, RZ, 0x33, !PT ;  /* 0x00000051ff517212 */ /* 0x000fe200078e33ff */
[----:B------:R-:W-:Y:S06]  /*6df0*/  BRA `(.L_x_719) ;  /* 0x0000000000147947 */ /* 0x000fec0003800000 */
.L_x_718:
[----:B------:R-:W-:-:S05]  /*6e00*/  IMAD.U32 R80, RZ, RZ, UR27 ;  /* 0x0000001bff507e24 */ /* 0x000fca000f8e00ff */
[----:B------:R-:W-:-:S13]  /*6e10*/  ISETP.NE.AND P3, PT, R80, 0x1, PT ;  /* 0x000000015000780c */ /* 0x000fda0003f65270 */
[----:B------:R-:W0:Y:S02]  /*6e20*/  @P3 LDC.64 R20, c[0x0][0x9e8] ;  /* 0x00027a00ff143b82 */ /* 0x000e240000000a00 */
[----:B0-----:R-:W-:-:S05]  /*6e30*/  @P3 IMAD.HI.U32 R20, R81, R20, RZ ;  /* 0x0000001451143227 */ /* 0x001fca00078e00ff */
[----:B------:R-:W-:-:S07]  /*6e40*/  @P3 SHF.R.U32.HI R81, RZ, R21, R20 ;  /* 0x00000015ff513219 */ /* 0x000fce0000011614 */
.L_x_719:
[----:B------:R-:W-:Y:S05]  /*6e50*/  BSYNC B0 ;  /* 0x0000000000007941 */ /* 0x000fea0003800000 */
.L_x_717:
[----:B------:R-:W-:-:S04]  /*6e60*/  IMAD R74, R81, R80, -R74 ;  /* 0x00000050514a7224 */ /* 0x000fc800078e0a4a */
[----:B------:R-:W-:-:S05]  /*6e70*/  IMAD R74, R3, -0x2, R74 ;  /* 0xfffffffe034a7824 */ /* 0x000fca00078e024a */
[----:B------:R-:W-:Y:S02]  /*6e80*/  VIADDMNMX R83, R74, R80, R83, PT ;  /* 0x000000504a537246 */ /* 0x000fe40003800153 */
[----:B------:R-:W-:-:S07]  /*6e90*/  VIMNMX R82, R82, R74, !PT ;  /* 0x0000004a52527248 */ /* 0x000fce0007fe0100 */
.L_x_716:
[----:B------:R-:W-:Y:S01]  /*6ea0*/  FMNMX.FTZ R21, R34, R9, !PT ;  /* 0x0000000922157209 */ /* 0x000fe20007810000 */
[----:B------:R-:W-:Y:S01]  /*6eb0*/  UMOV UR10, UR24 ;  /* 0x00000018000a7c82 */ /* 0x000fe20008000000 */
[----:B------:R-:W-:Y:S01]  /*6ec0*/  ISETP.GT.AND P5, PT, R82, 0x8, P2 ;  /* 0x000000085200780c */ /* 0x000fe200017a4270 */
[----:B------:R-:W-:Y:S01]  /*6ed0*/  IMAD.U32 R85, RZ, RZ, UR10 ;  /* 0x0000000aff557e24 */ /* 0x000fe2000f8e00ff */
[----:B------:R-:W-:Y:S02]  /*6ee0*/  FMNMX.FTZ R20, R12, R21, !PT ;  /* 0x000000150c147209 */ /* 0x000fe40007810000 */
[----:B------:R-:W-:Y:S02]  /*6ef0*/  ISETP.GT.AND P4, PT, R82, 0x1, P2 ;  /* 0x000000015200780c */ /* 0x000fe40001784270 */
[----:B------:R-:W-:Y:S02]  /*6f00*/  FMNMX.FTZ R21, R15, R20, !PT ;  /* 0x000000140f157209 */ /* 0x000fe40007810000 */
[----:B------:R-:W-:-:S02]  /*6f10*/  ISETP.LT.OR P5, PT, R83, 0x9, P5 ;  /* 0x000000095300780c */ /* 0x000fc40002fa1670 */
[----:B------:R-:W-:Y:S02]  /*6f20*/  FMNMX.FTZ R20, R16, R21, !PT ;  /* 0x0000001510147209 */ /* 0x000fe40007810000 */
[----:B------:R-:W-:Y:S02]  /*6f30*/  ISETP.LT.OR P4, PT, R83, 0x2, P4 ;  /* 0x000000025300780c */ /* 0x000fe40002781670 */
[----:B------:R-:W-:Y:S02]  /*6f40*/  FMNMX.FTZ R20, R11, R20, !PT ;  /* 0x000000140b147209 */ /* 0x000fe40007810000 */
[----:B------:R-:W-:Y:S02]  /*6f50*/  FSEL R18, R18, -INF , !P5 ;  /* 0xff80000012127808 */ /* 0x000fe40006800000 */
[----:B------:R-:W-:Y:S02]  /*6f60*/  FMNMX.FTZ R21, R35, R20, !PT ;  /* 0x0000001423157209 */ /* 0x000fe40007810000 */
[----:B------:R-:W-:-:S02]  /*6f70*/  ISETP.GT.AND P5, PT, R82, 0x11, P2 ;  /* 0x000000115200780c */ /* 0x000fc400017a4270 */
[----:B------:R-:W-:Y:S02]  /*6f80*/  FMNMX.FTZ R20, R24, R21, !PT ;  /* 0x0000001518147209 */ /* 0x000fe40007810000 */
[----:B------:R-:W-:Y:S02]  /*6f90*/  ISETP.LT.OR P5, PT, R83, 0x12, P5 ;  /* 0x000000125300780c */ /* 0x000fe40002fa1670 */
[----:B------:R-:W-:Y:S02]  /*6fa0*/  FMNMX.FTZ R21, R25, R20, !PT ;  /* 0x0000001419157209 */ /* 0x000fe40007810000 */
[----:B------:R-:W-:Y:S02]  /*6fb0*/  ISETP.GT.AND P3, PT, R82, 0x9, P2 ;  /* 0x000000095200780c */ /* 0x000fe40001764270 */
[----:B------:R-:W-:Y:S02]  /*6fc0*/  FMNMX.FTZ R20, R28, R21, !PT ;  /* 0x000000151c147209 */ /* 0x000fe40007810000 */
[----:B------:R-:W-:-:S02]  /*6fd0*/  ISETP.LT.OR P3, PT, R83, 0xa, P3 ;  /* 0x0000000a5300780c */ /* 0x000fc40001f61670 */
[----:B------:R-:W-:Y:S02]  /*6fe0*/  FMNMX.FTZ R21, R29, R20, !PT ;  /* 0x000000141d157209 */ /* 0x000fe40007810000 */
[----:B------:R-:W-:Y:S02]  /*6ff0*/  FSEL R19, R19, -INF , !P3 ;  /* 0xff80000013137808 */ /* 0x000fe40005800000 */
        /* <DEDUP_REMOVED lines=14> */
[----:B------:R-:W-:-:S04]  /*70e0*/  FMNMX.FTZ R21, R49, R20, !PT ;  /* 0x0000001431157209 */ /* 0x000fc80007810000 */
        /* <DEDUP_REMOVED lines=13> */
[----:B------:R-:W-:-:S05]  /*71c0*/  FMNMX.FTZ R21, R79, R20, !PT ;  /* 0x000000144f157209 */ /* 0x000fca0007810000 */
[----:B------:R-:W0:Y:S02]  /*71d0*/  SHFL.BFLY PT, R20, R21, 0x2, 0x1f ;  /* 0x0c401f0015147f89 */ /* 0x000e2400000e0000 */
[----:B0-----:R-:W-:Y:S02]  /*71e0*/  FMNMX.FTZ R74, R21, R20, !PT ;  /* 0x00000014154a7209 */ /* 0x001fe40007810000 */
[----:B------:R-:W-:Y:S02]  /*71f0*/  FSEL R21, R14, -INF , !P4 ;  /* 0xff8000000e157808 */ /* 0x000fe40006000000 */
[----:B------:R-:W-:Y:S01]  /*7200*/  ISETP.GT.AND P4, PT, R82, 0x10, P2 ;  /* 0x000000105200780c */ /* 0x000fe20001784270 */
[----:B------:R-:W0:Y:S03]  /*7210*/  SHFL.BFLY PT, R81, R74, 0x1, 0x1f ;  /* 0x0c201f004a517f89 */ /* 0x000e2600000e0000 */
[----:B------:R-:W-:-:S04]  /*7220*/  ISETP.LT.OR P4, PT, R83, 0x11, P4 ;  /* 0x000000115300780c */ /* 0x000fc80002781670 */
[----:B------:R-:W-:Y:S02]  /*7230*/  FSEL R22, R22, -INF , !P4 ;  /* 0xff80000016167808 */ /* 0x000fe40006000000 */
[----:B------:R-:W-:-:S04]  /*7240*/  ISETP.GT.AND P4, PT, R82, 0x19, P2 ;  /* 0x000000195200780c */ /* 0x000fc80001784270 */
[----:B------:R-:W-:-:S04]  /*7250*/  ISETP.LT.OR P4, PT, R83, 0x1a, P4 ;  /* 0x0000001a5300780c */ /* 0x000fc80002781670 */
[----:B------:R-:W-:Y:S02]  /*7260*/  FSEL R27, R27, -INF , !P4 ;  /* 0xff8000001b1b7808 */ /* 0x000fe40006000000 */
[----:B------:R-:W-:-:S04]  /*7270*/  ISETP.GT.AND P4, PT, R82, 0x28, P2 ;  /* 0x000000285200780c */ /* 0x000fc80001784270 */
[----:B------:R-:W-:Y:S02]  /*7280*/  ISETP.LT.OR P4, PT, R83, 0x29, P4 ;  /* 0x000000295300780c */ /* 0x000fe40002781670 */
[----:B0-----:R-:W-:Y:S02]  /*7290*/  FMNMX.FTZ R20, R74, R81, !PT ;  /* 0x000000514a147209 */ /* 0x001fe40007810000 */
[----:B------:R-:W-:Y:S02]  /*72a0*/  FSEL R36, R36, -INF , !P4 ;  /* 0xff80000024247808 */ /* 0x000fe40006000000 */
[C---:B------:R-:W-:Y:S01]  /*72b0*/  FSETP.NEU.FTZ.AND P6, PT, R20.reuse, -INF , PT ;  /* 0xff8000001400780b */ /* 0x040fe20003fdd000 */
[----:B------:R-:W-:-:S01]  /*72c0*/  FFMA.FTZ R80, R20, R85, -8 ;  /* 0xc100000014507423 */ /* 0x000fc20000010055 */
[----:B------:R-:W-:-:S04]  /*72d0*/  ISETP.GT.AND P4, PT, R82, 0x30, P2 ;  /* 0x000000305200780c */ /* 0x000fc80001784270 */
[----:B------:R-:W-:Y:S02]  /*72e0*/  FSEL R14, R80, RZ, P6 ;  /* 0x000000ff500e7208 */ /* 0x000fe40003000000 */
[----:B------:R-:W-:-:S03]  /*72f0*/  ISETP.LT.OR P4, PT, R83, 0x31, P4 ;  /* 0x000000315300780c */ /* 0x000fc60002781670 */
[--C-:B------:R-:W-:Y:S01]  /*7300*/  FFMA.FTZ R74, R12, UR10, -R14.reuse ;  /* 0x0000000a0c4a7c23 */ /* 0x100fe2000801080e */
[----:B------:R-:W-:Y:S01]  /*7310*/  FSEL R12, R23, -INF , !P5 ;  /* 0xff800000170c7808 */ /* 0x000fe20006800000 */
[--C-:B------:R-:W-:Y:S01]  /*7320*/  FFMA.FTZ R81, R35, UR10, -R14.reuse ;  /* 0x0000000a23517c23 */ /* 0x100fe2000801080e */
[----:B------:R-:W-:Y:S01]  /*7330*/  ISETP.GT.AND P5, PT, R82, 0x20, P2 ;  /* 0x000000205200780c */ /* 0x000fe200017a4270 */
[----:B------:R0:W-:Y:S01]  /*7340*/  MUFU.EX2 R23, R74 ;  /* 0x0000004a00177308 */ /* 0x0001e20000000800 */
[----:B------:R-:W-:Y:S01]  /*7350*/  FSEL R40, R40, -INF , !P4 ;  /* 0xff80000028287808 */ /* 0x000fe20006000000 */
[--C-:B------:R-:W-:Y:S01]  /*7360*/  FFMA.FTZ R84, R39, UR10, -R14.reuse ;  /* 0x0000000a27547c23 */ /* 0x100fe2000801080e */
[----:B------:R-:W-:Y:S01]  /*7370*/  ISETP.LT.OR P5, PT, R83, 0x21, P5 ;  /* 0x000000215300780c */ /* 0x000fe20002fa1670 */
[--C-:B------:R-:W-:Y:S01]  /*7380*/  FFMA.FTZ R85, R42, UR10, -R14.reuse ;  /* 0x0000000a2a557c23 */ /* 0x100fe2000801080e */
[----:B------:R-:W-:Y:S01]  /*7390*/  ISETP.GT.AND P4, PT, R82, 0x39, P2 ;  /* 0x000000395200780c */ /* 0x000fe20001784270 */
[--C-:B------:R-:W-:Y:S01]  /*73a0*/  FFMA.FTZ R34, R34, UR10, -R14.reuse ;  /* 0x0000000a22227c23 */ /* 0x100fe2000801080e */
[----:B------:R-:W-:Y:S01]  /*73b0*/  FSEL R30, R30, -INF , !P5 ;  /* 0xff8000001e1e7808 */ /* 0x000fe20006800000 */
[--C-:B------:R-:W-:Y:S01]  /*73c0*/  FFMA.FTZ R15, R15, UR10, -R14.reuse ;  /* 0x0000000a0f0f7c23 */ /* 0x100fe2000801080e */
[----:B------:R-:W-:Y:S01]  /*73d0*/  ISETP.GT.AND P5, PT, R82, RZ, P2 ;  /* 0x000000ff5200720c */ /* 0x000fe200017a4270 */
[--C-:B------:R-:W-:Y:S01]  /*73e0*/  FFMA.FTZ R16, R16, UR10, -R14.reuse ;  /* 0x0000000a10107c23 */ /* 0x100fe2000801080e */
[----:B------:R-:W-:Y:S01]  /*73f0*/  ISETP.LT.OR P4, PT, R83, 0x3a, P4 ;  /* 0x0000003a5300780c */ /* 0x000fe20002781670 */
[--C-:B------:R-:W-:Y:S01]  /*7400*/  FFMA.FTZ R11, R11, UR10, -R14.reuse ;  /* 0x0000000a0b0b7c23 */ /* 0x100fe2000801080e */
[----:B------:R-:W-:Y:S01]  /*7410*/  ISETP.LT.OR P5, PT, R83, 0x1, P5 ;  /* 0x000000015300780c */ /* 0x000fe20002fa1670 */
[--C-:B------:R-:W-:Y:S01]  /*7420*/  FFMA.FTZ R24, R24, UR10, -R14.reuse ;  /* 0x0000000a18187c23 */ /* 0x100fe2000801080e */
[----:B------:R-:W-:Y:S01]  /*7430*/  FSEL R45, R45, -INF , !P4 ;  /* 0xff8000002d2d7808 */ /* 0x000fe20006000000 */
[--C-:B------:R-:W-:Y:S01]  /*7440*/  FFMA.FTZ R25, R25, UR10, -R14.reuse ;  /* 0x0000000a19197c23 */ /* 0x100fe2000801080e */
[----:B------:R-:W-:Y:S01]  /*7450*/  FSEL R13, R13, -INF , !P5 ;  /* 0xff8000000d0d7808 */ /* 0x000fe20006800000 */
[--C-:B------:R-:W-:Y:S01]  /*7460*/  FFMA.FTZ R28, R28, UR10, -R14.reuse ;  /* 0x0000000a1c1c7c23 */ /* 0x100fe2000801080e */
[----:B------:R-:W-:Y:S01]  /*7470*/  ISETP.LT.OR P5, PT, R83, 0x2a, P3 ;  /* 0x0000002a5300780c */ /* 0x000fe20001fa1670 */
[--C-:B------:R-:W-:Y:S01]  /*7480*/  FFMA.FTZ R29, R29, UR10, -R14.reuse ;  /* 0x0000000a1d1d7c23 */ /* 0x100fe2000801080e */
[----:B0-----:R-:W-:Y:S01]  /*7490*/  FMNMX.FTZ R74, R13, R10, !PT ;  /* 0x0000000a0d4a7209 */ /* 0x001fe20007810000 */
[--C-:B------:R-:W-:Y:S01]  /*74a0*/  FFMA.FTZ R32, R32, UR10, -R14.reuse ;  /* 0x0000000a20207c23 */ /* 0x100fe2000801080e */
[----:B------:R-:W-:Y:S01]  /*74b0*/  ISETP.GT.AND P3, PT, R82, 0x31, P2 ;  /* 0x000000315200780c */ /* 0x000fe20001764270 */
[--C-:B------:R-:W-:Y:S01]  /*74c0*/  FFMA.FTZ R33, R33, UR10, -R14.reuse ;  /* 0x0000000a21217c23 */ /* 0x100fe2000801080e */
[----:B------:R-:W-:Y:S01]  /*74d0*/  FMNMX.FTZ R35, R21, R74, !PT ;  /* 0x0000004a15237209 */ /* 0x000fe20007810000 */
[--C-:B------:R-:W-:Y:S01]  /*74e0*/  FFMA.FTZ R62, R62, UR10, -R14.reuse ;  /* 0x0000000a3e3e7c23 */ /* 0x100fe2000801080e */
[----:B------:R-:W-:Y:S01]  /*74f0*/  FSEL R37, R37, -INF , !P5 ;  /* 0xff80000025257808 */ /* 0x000fe20006800000 */
[----:B------:R0:W-:Y:S01]  /*7500*/  MUFU.EX2 R74, R81 ;  /* 0x00000051004a7308 */ /* 0x0001e20000000800 */
[----:B------:R-:W-:Y:S01]  /*7510*/  FMNMX.FTZ R80, R18, R35, !PT ;  /* 0x0000002312507209 */ /* 0x000fe20007810000 */
[--C-:B------:R-:W-:Y:S01]  /*7520*/  FFMA.FTZ R66, R66, UR10, -R14.reuse ;  /* 0x0000000a42427c23 */ /* 0x100fe2000801080e */
[----:B------:R-:W-:Y:S01]  /*7530*/  ISETP.GT.AND P5, PT, R82, 0x38, P2 ;  /* 0x000000385200780c */ /* 0x000fe200017a4270 */
[--C-:B------:R-:W-:Y:S01]  /*7540*/  FFMA.FTZ R70, R70, UR10, -R14.reuse ;  /* 0x0000000a46467c23 */ /* 0x100fe2000801080e */
[----:B------:R-:W-:Y:S01]  /*7550*/  FMNMX.FTZ R35, R19, R80, !PT ;  /* 0x0000005013237209 */ /* 0x000fe20007810000 */
[----:B------:R-:W-:Y:S01]  /*7560*/  FFMA.FTZ R79, R79, UR10, -R14 ;  /* 0x0000000a4f4f7c23 */ /* 0x000fe2000801080e */
[----:B------:R-:W-:Y:S01]  /*7570*/  ISETP.LT.OR P3, PT, R83, 0x32, P3 ;  /* 0x000000325300780c */ /* 0x000fe20001f61670 */
[----:B------:R-:W-:Y:S01]  /*7580*/  MUFU.EX2 R34, R34 ;  /* 0x0000002200227308 */ /* 0x000fe20000000800 */
[----:B------:R-:W-:-:S02]  /*7590*/  FMNMX.FTZ R35, R22, R35, !PT ;  /* 0x0000002316237209 */ /* 0x000fc40007810000 */
[----:B------:R-:W-:Y:S02]  /*75a0*/  FSEL R41, R41, -INF , !P3 ;  /* 0xff80000029297808 */ /* 0x000fe40005800000 */
[----:B------:R-:W-:Y:S02]  /*75b0*/  FMNMX.FTZ R35, R12, R35, !PT ;  /* 0x000000230c237209 */ /* 0x000fe40007810000 */
[----:B------:R-:W-:Y:S01]  /*75c0*/  ISETP.LT.OR P5, PT, R83, 0x39, P5 ;  /* 0x000000395300780c */ /* 0x000fe20002fa1670 */
[----:B------:R-:W-:Y:S01]  /*75d0*/  MUFU.EX2 R15, R15 ;  /* 0x0000000f000f7308 */ /* 0x000fe20000000800 */
[----:B------:R-:W-:Y:S02]  /*75e0*/  FMNMX.FTZ R80, R26, R35, !PT ;  /* 0x000000231a507209 */ /* 0x000fe40007810000 */
[----:B------:R-:W-:Y:S02]  /*75f0*/  ISETP.GT.AND P3, PT, R82, 0x40, P2 ;  /* 0x000000405200780c */ /* 0x000fe40001764270 */
[----:B------:R-:W-:-:S02]  /*7600*/  FMNMX.FTZ R35, R27, R80, !PT ;  /* 0x000000501b237209 */ /* 0x000fc40007810000 */
[----:B------:R-:W-:Y:S01]  /*7610*/  FSEL R44, R44, -INF , !P5 ;  /* 0xff8000002c2c7808 */ /* 0x000fe20006800000 */
[----:B------:R-:W-:Y:S01]  /*7620*/  MUFU.EX2 R16, R16 ;  /* 0x0000001000107308 */ /* 0x000fe20000000800 */
[----:B------:R-:W-:Y:S02]  /*7630*/  FMNMX.FTZ R80, R30, R35, !PT ;  /* 0x000000231e507209 */ /* 0x000fe40007810000 */
[----:B------:R-:W-:Y:S02]  /*7640*/  ISETP.GT.AND P5, PT, R82, 0x41, P2 ;  /* 0x000000415200780c */ /* 0x000fe400017a4270 */
[----:B------:R-:W-:Y:S02]  /*7650*/  FMNMX.FTZ R35, R31, R80, !PT ;  /* 0x000000501f237209 */ /* 0x000fe40007810000 */
[----:B------:R-:W-:Y:S01]  /*7660*/  ISETP.LT.OR P3, PT, R83, 0x41, P3 ;  /* 0x000000415300780c */ /* 0x000fe20001f61670 */
[----:B------:R-:W-:Y:S01]  /*7670*/  MUFU.EX2 R11, R11 ;  /* 0x0000000b000b7308 */ /* 0x000fe20000000800 */
[----:B------:R-:W-:-:S02]  /*7680*/  FMNMX.FTZ R80, R36, R35, !PT ;  /* 0x0000002324507209 */ /* 0x000fc40007810000 */
[----:B------:R-:W-:Y:S02]  /*7690*/  ISETP.GT.AND P4, PT, R82, 0x48, P2 ;  /* 0x000000485200780c */ /* 0x000fe40001784270 */
[----:B------:R-:W-:Y:S02]  /*76a0*/  FMNMX.FTZ R35, R37, R80, !PT ;  /* 0x0000005025237209 */ /* 0x000fe40007810000 */
[----:B------:R-:W-:Y:S01]  /*76b0*/  ISETP.LT.OR P5, PT, R83, 0x42, P5 ;  /* 0x000000425300780c */ /* 0x000fe20002fa1670 */
[----:B------:R-:W-:Y:S01]  /*76c0*/  MUFU.EX2 R24, R24 ;  /* 0x0000001800187308 */ /* 0x000fe20000000800 */
[----:B------:R-:W-:Y:S02]  /*76d0*/  FMNMX.FTZ R80, R40, R35, !PT ;  /* 0x0000002328507209 */ /* 0x000fe40007810000 */
[----:B------:R-:W-:Y:S02]  /*76e0*/  FSEL R46, R46, -INF , !P3 ;  /* 0xff8000002e2e7808 */ /* 0x000fe40005800000 */
[----:B------:R-:W-:-:S02]  /*76f0*/  FMNMX.FTZ R35, R41, R80, !PT ;  /* 0x0000005029237209 */ /* 0x000fc40007810000 */
[----:B------:R-:W-:Y:S01]  /*7700*/  ISETP.GT.AND P3, PT, R82, 0x49, P2 ;  /* 0x000000495200780c */ /* 0x000fe20001764270 */
[----:B------:R-:W-:Y:S01]  /*7710*/  MUFU.EX2 R25, R25 ;  /* 0x0000001900197308 */ /* 0x000fe20000000800 */
[----:B------:R-:W-:Y:S01]  /*7720*/  FMNMX.FTZ R80, R44, R35, !PT ;  /* 0x000000232c507209 */ /* 0x000fe20007810000 */
[----:B------:R-:W-:Y:S01]  /*7730*/  FFMA.FTZ R35, R38, UR10, -R14 ;  /* 0x0000000a26237c23 */ /* 0x000fe2000801080e */
[----:B------:R-:W-:Y:S02]  /*7740*/  FSEL R47, R47, -INF , !P5 ;  /* 0xff8000002f2f7808 */ /* 0x000fe40006800000 */
[----:B0-----:R-:W-:Y:S02]  /*7750*/  FMNMX.FTZ R81, R45, R80, !PT ;  /* 0x000000502d517209 */ /* 0x001fe40007810000 */
[----:B------:R-:W-:Y:S01]  /*7760*/  ISETP.LT.OR P4, PT, R83, 0x49, P4 ;  /* 0x000000495300780c */ /* 0x000fe20002781670 */
[----:B------:R-:W-:Y:S01]  /*7770*/  MUFU.EX2 R28, R28 ;  /* 0x0000001c001c7308 */ /* 0x000fe20000000800 */
[----:B------:R-:W-:-:S02]  /*7780*/  FMNMX.FTZ R38, R46, R81, !PT ;  /* 0x000000512e267209 */ /* 0x000fc40007810000 */
[C---:B------:R-:W-:Y:S02]  /*7790*/  ISETP.GT.AND P5, PT, R82.reuse, 0x50, P2 ;  /* 0x000000505200780c */ /* 0x040fe400017a4270 */
[----:B------:R-:W-:Y:S02]  /*77a0*/  ISETP.LT.OR P3, PT, R83, 0x4a, P3 ;  /* 0x0000004a5300780c */ /* 0x000fe40001f61670 */
[----:B------:R-:W-:Y:S01]  /*77b0*/  FSEL R51, R51, -INF , !P4 ;  /* 0xff80000033337808 */ /* 0x000fe20006000000 */
[----:B------:R-:W-:Y:S01]  /*77c0*/  MUFU.EX2 R29, R29 ;  /* 0x0000001d001d7308 */ /* 0x000fe20000000800 */
[----:B------:R-:W-:Y:S02]  /*77d0*/  FMNMX.FTZ R80, R47, R38, !PT ;  /* 0x000000262f507209 */ /* 0x000fe40007810000 */
[----:B------:R-:W-:Y:S02]  /*77e0*/  ISETP.GT.AND P4, PT, R82, 0x51, P2 ;  /* 0x000000515200780c */ /* 0x000fe40001784270 */
[----:B------:R-:W-:-:S02]  /*77f0*/  FSEL R52, R52, -INF , !P3 ;  /* 0xff80000034347808 */ /* 0x000fc40005800000 */
[----:B------:R-:W-:Y:S01]  /*7800*/  ISETP.LT.OR P5, PT, R83, 0x51, P5 ;  /* 0x000000515300780c */ /* 0x000fe20002fa1670 */
[----:B------:R0:W-:Y:S01]  /*7810*/  MUFU.EX2 R38, R84 ;  /* 0x0000005400267308 */ /* 0x0001e20000000800 */
[----:B------:R-:W-:Y:S02]  /*7820*/  FMNMX.FTZ R39, R51, R80, !PT ;  /* 0x0000005033277209 */ /* 0x000fe40007810000 */
[----:B------:R-:W-:Y:S02]  /*7830*/  ISETP.GT.AND P3, PT, R82, 0x58, P2 ;  /* 0x000000585200780c */ /* 0x000fe40001764270 */
[----:B------:R-:W-:Y:S02]  /*7840*/  ISETP.LT.OR P4, PT, R83, 0x52, P4 ;  /* 0x000000525300780c */ /* 0x000fe40002781670 */
[----:B------:R-:W-:Y:S01]  /*7850*/  FSEL R54, R54, -INF , !P5 ;  /* 0xff80000036367808 */ /* 0x000fe20006800000 */
[----:B------:R-:W-:Y:S01]  /*7860*/  MUFU.EX2 R32, R32 ;  /* 0x0000002000207308 */ /* 0x000fe20000000800 */
[----:B------:R-:W-:Y:S01]  /*7870*/  FMNMX.FTZ R81, R52, R39, !PT ;  /* 0x0000002734517209 */ /* 0x000fe20007810000 */
[----:B0-----:R-:W-:Y:S01]  /*7880*/  FFMA.FTZ R84, R43, UR10, -R14 ;  /* 0x0000000a2b547c23 */ /* 0x001fe2000801080e */
[----:B------:R-:W-:-:S02]  /*7890*/  ISETP.GT.AND P5, PT, R82, 0x59, P2 ;  /* 0x000000595200780c */ /* 0x000fc400017a4270 */
[----:B------:R-:W-:Y:S02]  /*78a0*/  FSEL R55, R55, -INF , !P4 ;  /* 0xff80000037377808 */ /* 0x000fe40006000000 */
[C---:B------:R-:W-:Y:S01]  /*78b0*/  ISETP.LT.OR P3, PT, R83.reuse, 0x59, P3 ;  /* 0x000000595300780c */ /* 0x040fe20001f61670 */
[----:B------:R-:W-:Y:S01]  /*78c0*/  MUFU.EX2 R33, R33 ;  /* 0x0000002100217308 */ /* 0x000fe20000000800 */
[----:B------:R-:W-:Y:S02]  /*78d0*/  FMNMX.FTZ R42, R54, R81, !PT ;  /* 0x00000051362a7209 */ /* 0x000fe40007810000 */
[----:B------:R-:W-:Y:S02]  /*78e0*/  ISETP.GT.AND P4, PT, R82, 0x60, P2 ;  /* 0x000000605200780c */ /* 0x000fe40001784270 */
[----:B------:R-:W-:Y:S02]  /*78f0*/  ISETP.LT.OR P5, PT, R83, 0x5a, P5 ;  /* 0x0000005a5300780c */ /* 0x000fe40002fa1670 */
[----:B------:R-:W-:Y:S01]  /*7900*/  FSEL R58, R58, -INF , !P3 ;  /* 0xff8000003a3a7808 */ /* 0x000fe20005800000 */
[----:B------:R-:W-:Y:S01]  /*7910*/  MUFU.EX2 R35, R35 ;  /* 0x0000002300237308 */ /* 0x000fe20000000800 */
[----:B------:R-:W-:-:S02]  /*7920*/  FMNMX.FTZ R43, R55, R42, !PT ;  /* 0x0000002a372b7209 */ /* 0x000fc40007810000 */
[----:B------:R-:W-:Y:S02]  /*7930*/  ISETP.GT.AND P3, PT, R82, 0x61, P2 ;  /* 0x000000615200780c */ /* 0x000fe40001764270 */
[----:B------:R-:W-:Y:S02]  /*7940*/  FSEL R59, R59, -INF , !P5 ;  /* 0xff8000003b3b7808 */ /* 0x000fe40006800000 */
[----:B------:R-:W-:Y:S01]  /*7950*/  ISETP.LT.OR P4, PT, R83, 0x61, P4 ;  /* 0x000000615300780c */ /* 0x000fe20002781670 */
[----:B------:R-:W-:Y:S01]  /*7960*/  MUFU.EX2 R42, R84 ;  /* 0x00000054002a7308 */ /* 0x000fe20000000800 */
[----:B------:R-:W-:Y:S01]  /*7970*/  FMNMX.FTZ R80, R58, R43, !PT ;  /* 0x0000002b3a507209 */ /* 0x000fe20007810000 */
[--C-:B------:R-:W-:Y:S01]  /*7980*/  FFMA.FTZ R43, R48, UR10, -R14.reuse ;  /* 0x0000000a302b7c23 */ /* 0x100fe2000801080e */
[----:B------:R-:W-:Y:S01]  /*7990*/  ISETP.GT.AND P5, PT, R82, 0x68, P2 ;  /* 0x000000685200780c */ /* 0x000fe200017a4270 */
[--C-:B------:R-:W-:Y:S01]  /*79a0*/  FFMA.FTZ R48, R49, UR10, -R14.reuse ;  /* 0x0000000a31307c23 */ /* 0x100fe2000801080e */
[----:B------:R-:W-:Y:S01]  /*79b0*/  ISETP.LT.OR P3, PT, R83, 0x62, P3 ;  /* 0x000000625300780c */ /* 0x000fe20001f61670 */
[--C-:B------:R-:W-:Y:S01]  /*79c0*/  FFMA.FTZ R49, R50, UR10, -R14.reuse ;  /* 0x0000000a32317c23 */ /* 0x100fe2000801080e */
[----:B------:R-:W-:Y:S01]  /*79d0*/  FSEL R63, R63, -INF , !P4 ;  /* 0xff8000003f3f7808 */ /* 0x000fe20006000000 */
[--C-:B------:R-:W-:Y:S01]  /*79e0*/  FFMA.FTZ R50, R53, UR10, -R14.reuse ;  /* 0x0000000a35327c23 */ /* 0x100fe2000801080e */
[----:B------:R-:W-:Y:S01]  /*79f0*/  FMNMX.FTZ R80, R59, R80, !PT ;  /* 0x000000503b507209 */ /* 0x000fe20007810000 */
[--C-:B------:R-:W-:Y:S01]  /*7a00*/  FFMA.FTZ R53, R56, UR10, -R14.reuse ;  /* 0x0000000a38357c23 */ /* 0x100fe2000801080e */
[----:B------:R-:W-:Y:S01]  /*7a10*/  ISETP.GT.AND P4, PT, R82, 0x69, P2 ;  /* 0x000000695200780c */ /* 0x000fe20001784270 */
[--C-:B------:R-:W-:Y:S01]  /*7a20*/  FFMA.FTZ R56, R57, UR10, -R14.reuse ;  /* 0x0000000a39387c23 */ /* 0x100fe2000801080e */
[----:B------:R-:W-:Y:S01]  /*7a30*/  FSEL R64, R64, -INF , !P3 ;  /* 0xff80000040407808 */ /* 0x000fe20005800000 */
[--C-:B------:R-:W-:Y:S01]  /*7a40*/  FFMA.FTZ R57, R61, UR10, -R14.reuse ;  /* 0x0000000a3d397c23 */ /* 0x100fe2000801080e */
[----:B------:R-:W-:Y:S01]  /*7a50*/  ISETP.LT.OR P5, PT, R83, 0x69, P5 ;  /* 0x000000695300780c */ /* 0x000fe20002fa1670 */
[--C-:B------:R-:W-:Y:S01]  /*7a60*/  FFMA.FTZ R61, R65, UR10, -R14.reuse ;  /* 0x0000000a413d7c23 */ /* 0x100fe2000801080e */
[----:B------:R-:W-:Y:S01]  /*7a70*/  FMNMX.FTZ R81, R63, R80, !PT ;  /* 0x000000503f517209 */ /* 0x000fe20007810000 */
[--C-:B------:R-:W-:Y:S01]  /*7a80*/  FFMA.FTZ R65, R67, UR10, -R14.reuse ;  /* 0x0000000a43417c23 */ /* 0x100fe2000801080e */
[----:B------:R-:W-:Y:S01]  /*7a90*/  ISETP.GT.AND P3, PT, R82, 0x70, P2 ;  /* 0x000000705200780c */ /* 0x000fe20001764270 */
[--C-:B------:R-:W-:Y:S01]  /*7aa0*/  FFMA.FTZ R67, R73, UR10, -R14.reuse ;  /* 0x0000000a49437c23 */ /* 0x100fe2000801080e */
[----:B------:R-:W-:Y:S01]  /*7ab0*/  ISETP.LT.OR P4, PT, R83, 0x6a, P4 ;  /* 0x0000006a5300780c */ /* 0x000fe20002781670 */
[----:B------:R-:W-:Y:S01]  /*7ac0*/  FFMA.FTZ R73, R78, UR10, -R14 ;  /* 0x0000000a4e497c23 */ /* 0x000fe2000801080e */
[----:B------:R-:W-:Y:S01]  /*7ad0*/  FSEL R68, R68, -INF , !P5 ;  /* 0xff80000044447808 */ /* 0x000fe20006800000 */
[----:B------:R-:W-:Y:S01]  /*7ae0*/  MUFU.EX2 R39, R85 ;  /* 0x0000005500277308 */ /* 0x000fe20000000800 */
[----:B------:R-:W-:-:S02]  /*7af0*/  FMNMX.FTZ R81, R64, R81, !PT ;  /* 0x0000005140517209 */ /* 0x000fc40007810000 */
[----:B------:R-:W-:Y:S02]  /*7b00*/  ISETP.GT.AND P5, PT, R82, 0x71, P2 ;  /* 0x000000715200780c */ /* 0x000fe400017a4270 */
[----:B------:R-:W-:Y:S02]  /*7b10*/  FSEL R69, R69, -INF , !P4 ;  /* 0xff80000045457808 */ /* 0x000fe40006000000 */
[C---:B------:R-:W-:Y:S01]  /*7b20*/  ISETP.LT.OR P3, PT, R83.reuse, 0x71, P3 ;  /* 0x000000715300780c */ /* 0x040fe20001f61670 */
[----:B------:R-:W-:Y:S01]  /*7b30*/  MUFU.EX2 R43, R43 ;  /* 0x0000002b002b7308 */ /* 0x000fe20000000800 */
[----:B------:R-:W-:Y:S02]  /*7b40*/  FMNMX.FTZ R80, R68, R81, !PT ;  /* 0x0000005144507209 */ /* 0x000fe40007810000 */
[----:B------:R-:W-:Y:S02]  /*7b50*/  ISETP.GT.AND P4, PT, R82, 0x78, P2 ;  /* 0x000000785200780c */ /* 0x000fe40001784270 */
[----:B------:R-:W-:-:S02]  /*7b60*/  ISETP.LT.OR P5, PT, R83, 0x72, P5 ;  /* 0x000000725300780c */ /* 0x000fc40002fa1670 */
[----:B------:R-:W-:Y:S01]  /*7b70*/  FSEL R71, R71, -INF , !P3 ;  /* 0xff80000047477808 */ /* 0x000fe20005800000 */
[----:B------:R-:W-:Y:S01]  /*7b80*/  MUFU.EX2 R48, R48 ;  /* 0x0000003000307308 */ /* 0x000fe20000000800 */
[----:B------:R-:W-:Y:S02]  /*7b90*/  FMNMX.FTZ R80, R69, R80, !PT ;  /* 0x0000005045507209 */ /* 0x000fe40007810000 */
[----:B------:R-:W-:Y:S02]  /*7ba0*/  ISETP.GT.AND P2, PT, R82, 0x79, P2 ;  /* 0x000000795200780c */ /* 0x000fe40001744270 */
[----:B------:R-:W-:Y:S02]  /*7bb0*/  ISETP.LT.OR P4, PT, R83, 0x79, P4 ;  /* 0x000000795300780c */ /* 0x000fe40002781670 */
[----:B------:R-:W-:Y:S01]  /*7bc0*/  FSEL R72, R72, -INF , !P5 ;  /* 0xff80000048487808 */ /* 0x000fe20006800000 */
[----:B------:R-:W-:Y:S01]  /*7bd0*/  MUFU.EX2 R49, R49 ;  /* 0x0000003100317308 */ /* 0x000fe20000000800 */
[----:B------:R-:W-:-:S02]  /*7be0*/  FMNMX.FTZ R81, R71, R80, !PT ;  /* 0x0000005047517209 */ /* 0x000fc40007810000 */
[----:B------:R-:W-:Y:S02]  /*7bf0*/  ISETP.LT.OR P2, PT, R83, 0x7a, P2 ;  /* 0x0000007a5300780c */ /* 0x000fe40001741670 */
[----:B------:R-:W-:Y:S02]  /*7c00*/  FSEL R76, R76, -INF , !P4 ;  /* 0xff8000004c4c7808 */ /* 0x000fe40006000000 */
[----:B------:R-:W-:Y:S01]  /*7c10*/  FMNMX.FTZ R81, R72, R81, !PT ;  /* 0x0000005148517209 */ /* 0x000fe20007810000 */
[----:B------:R-:W-:Y:S01]  /*7c20*/  MUFU.EX2 R50, R50 ;  /* 0x0000003200327308 */ /* 0x000fe20000000800 */
[----:B------:R-:W-:Y:S02]  /*7c30*/  FSEL R77, R77, -INF , !P2 ;  /* 0xff8000004d4d7808 */ /* 0x000fe40005000000 */
[----:B------:R-:W-:Y:S02]  /*7c40*/  FMNMX.FTZ R80, R76, R81, !PT ;  /* 0x000000514c507209 */ /* 0x000fe40007810000 */
[----:B------:R-:W-:-:S02]  /*7c50*/  FSEL R78, R20, RZ, P6 ;  /* 0x000000ff144e7208 */ /* 0x000fc40003000000 */
[----:B------:R-:W-:Y:S01]  /*7c60*/  FMNMX.FTZ R80, R77, R80, !PT ;  /* 0x000000504d507209 */ /* 0x000fe20007810000 */
[----:B------:R-:W-:Y:S02]  /*7c70*/  MUFU.EX2 R53, R53 ;  /* 0x0000003500357308 */ /* 0x000fe40000000800 */
[----:B------:R-:W-:-:S02]  /*7c80*/  FADD.FTZ R9, -R78, R9 ;  /* 0x000000094e097221 */ /* 0x000fc40000010100 */
[----:B------:R-:W0:Y:S02]  /*7c90*/  SHFL.BFLY PT, R81, R80, 0x2, 0x1f ;  /* 0x0c401f0050517f89 */ /* 0x000e2400000e0000 */
[----:B------:R-:W-:Y:S02]  /*7ca0*/  FMUL.FTZ R9, R9, UR10 ;  /* 0x0000000a09097c20 */ /* 0x000fe40008410000 */
[----:B------:R-:W-:Y:S08]  /*7cb0*/  MUFU.EX2 R78, R79 ;  /* 0x0000004f004e7308 */ /* 0x000ff00000000800 */
[----:B------:R-:W1:Y:S08]  /*7cc0*/  MUFU.EX2 R9, R9 ;  /* 0x0000000900097308 */ /* 0x000e700000000800 */
[----:B------:R-:W-:Y:S01]  /*7cd0*/  MUFU.EX2 R56, R56 ;  /* 0x0000003800387308 */ /* 0x000fe20000000800 */
[----:B0-----:R-:W-:Y:S01]  /*7ce0*/  FMNMX.FTZ R81, R80, R81, !PT ;  /* 0x0000005150517209 */ /* 0x001fe20007810000 */
[----:B------:R-:W-:Y:S01]  /*7cf0*/  FFMA.FTZ R80, R75, UR10, -R14 ;  /* 0x0000000a4b507c23 */ /* 0x000fe2000801080e */
[----:B------:R-:W-:-:S05]  /*7d00*/  IMAD.U32 R75, RZ, RZ, UR10 ;  /* 0x0000000aff4b7e24 */ /* 0x000fca000f8e00ff */
[----:B------:R-:W-:Y:S01]  /*7d10*/  MUFU.EX2 R57, R57 ;  /* 0x0000003900397308 */ /* 0x000fe20000000800 */
[----:B------:R-:W0:Y:S01]  /*7d20*/  SHFL.BFLY PT, R82, R81, 0x1, 0x1f ;  /* 0x0c201f0051527f89 */ /* 0x000e2200000e0000 */
[----:B-1----:R-:W-:-:S04]  /*7d30*/  FFMA.FTZ R84, R9, R5, R34 ;  /* 0x0000000509547223 */ /* 0x002fc80000010022 */
[----:B------:R-:W-:Y:S02]  /*7d40*/  FADD.FTZ R84, R23, R84 ;  /* 0x0000005417547221 */ /* 0x000fe40000010000 */
[----:B------:R-:W-:Y:S08]  /*7d50*/  MUFU.EX2 R62, R62 ;  /* 0x0000003e003e7308 */ /* 0x000ff00000000800 */
[----:B------:R-:W-:Y:S08]  /*7d60*/  MUFU.EX2 R61, R61 ;  /* 0x0000003d003d7308 */ /* 0x000ff00000000800 */
[----:B------:R-:W-:Y:S01]  /*7d70*/  MUFU.EX2 R66, R66 ;  /* 0x0000004200427308 */ /* 0x000fe20000000800 */
[----:B0-----:R-:W-:-:S04]  /*7d80*/  FMNMX.FTZ R14, R81, R82, !PT ;  /* 0x00000052510e7209 */ /* 0x001fc80007810000 */
[C---:B------:R-:W-:Y:S01]  /*7d90*/  FSETP.NEU.FTZ.AND P2, PT, R14.reuse, -INF , PT ;  /* 0xff8000000e00780b */ /* 0x040fe20003f5d000 */
[----:B------:R-:W-:-:S02]  /*7da0*/  FFMA.FTZ R75, R14, R75, -8 ;  /* 0xc10000000e4b7423 */ /* 0x000fc4000001004b */
[----:B------:R-:W-:Y:S01]  /*7db0*/  MUFU.EX2 R65, R65 ;  /* 0x0000004100417308 */ /* 0x000fe20000000800 */
[----:B------:R-:W-:Y:S02]  /*7dc0*/  FSEL R79, R14, RZ, P2 ;  /* 0x000000ff0e4f7208 */ /* 0x000fe40001000000 */
[----:B------:R-:W-:-:S03]  /*7dd0*/  FSEL R75, R75, RZ, P2 ;  /* 0x000000ff4b4b7208 */ /* 0x000fc60001000000 */
[----:B------:R-:W-:Y:S02]  /*7de0*/  FADD.FTZ R79, -R79, R10 ;  /* 0x0000000a4f4f7221 */ /* 0x000fe40000010100 */
        /* <DEDUP_REMOVED lines=9> */
[----:B------:R-:W-:Y:S01]  /*7e80*/  MUFU.EX2 R82, R82 ;  /* 0x0000005200527308 */ /* 0x000fe20000000800 */
[----:B------:R-:W-:-:S01]  /*7e90*/  FFMA.FTZ R19, R19, UR10, -R75 ;  /* 0x0000000a13137c23 */ /* 0x000fc2000801084b */
[--C-:B------:R-:W-:Y:S01]  /*7ea0*/  FFMA.FTZ R12, R12, UR10, -R75.reuse ;  /* 0x0000000a0c0c7c23 */ /* 0x100fe2000801084b */
[----:B------:R-:W-:-:S01]  /*7eb0*/  FFMA.FTZ R27, R27, UR10, -R75 ;  /* 0x0000000a1b1b7c23 */ /* 0x000fc2000801084b */
[----:B------:R-:W-:Y:S01]  /*7ec0*/  FADD.FTZ R79, R15, R84 ;  /* 0x000000540f4f7221 */ /* 0x000fe20000010000 */
[----:B------:R-:W-:-:S01]  /*7ed0*/  FFMA.FTZ R31, R31, UR10, -R75 ;  /* 0x0000000a1f1f7c23 */ /* 0x000fc2000801084b */
[--C-:B------:R-:W-:Y:S01]  /*7ee0*/  FFMA.FTZ R81, R44, UR10, -R75.reuse ;  /* 0x0000000a2c517c23 */ /* 0x100fe2000801084b */
[----:B------:R-:W-:-:S01]  /*7ef0*/  FFMA.FTZ R44, R46, UR10, -R75 ;  /* 0x0000000a2e2c7c23 */ /* 0x000fc2000801084b */
[----:B------:R-:W-:Y:S01]  /*7f00*/  MUFU.EX2 R13, R13 ;  /* 0x0000000d000d7308 */ /* 0x000fe20000000800 */
[----:B------:R-:W-:-:S01]  /*7f10*/  FADD.FTZ R84, R16, R79 ;  /* 0x0000004f10547221 */ /* 0x000fc20000010000 */
        /* <DEDUP_REMOVED lines=10> */
[----:B------:R-:W-:-:S04]  /*7fc0*/  FFMA.FTZ R69, R69, UR10, -R75 ;  /* 0x0000000a45457c23 */ /* 0x000fc8000801084b */
[----:B------:R-:W1:Y:S08]  /*7fd0*/  MUFU.EX2 R18, R18 ;  /* 0x0000001200127308 */ /* 0x000e700000000800 */
[----:B------:R-:W2:Y:S01]  /*7fe0*/  MUFU.EX2 R19, R19 ;  /* 0x0000001300137308 */ /* 0x000ea20000000800 */
[----:B0-----:R-:W-:-:S04]  /*7ff0*/  FFMA.FTZ R5, R40, R4, R13 ;  /* 0x0000000428057223 */ /* 0x001fc8000001000d */
[----:B------:R-:W-:-:S03]  /*8000*/  FADD.FTZ R5, R82, R5 ;  /* 0x0000000552057221 */ /* 0x000fc60000010000 */
[----:B------:R-:W0:Y:S01]  /*8010*/  MUFU.EX2 R21, R21 ;  /* 0x0000001500157308 */ /* 0x000e220000000800 */
[----:B-1----:R-:W-:-:S01]  /*8020*/  FADD.FTZ R4, R18, R5 ;  /* 0x0000000512047221 */ /* 0x002fc20000010000 */
[----:B------:R-:W-:-:S04]  /*8030*/  FADD.FTZ R5, R11, R84 ;  /* 0x000000540b057221 */ /* 0x000fc80000010000 */
[----:B------:R-:W-:Y:S02]  /*8040*/  FADD.FTZ R5, R74, R5 ;  /* 0x000000054a057221 */ /* 0x000fe40000010000 */
[----:B------:R-:W1:Y:S01]  /*8050*/  MUFU.EX2 R12, R12 ;  /* 0x0000000c000c7308 */ /* 0x000e620000000800 */
[----:B--2---:R-:W-:-:S07]  /*8060*/  FADD.FTZ R4, R19, R4 ;  /* 0x0000000413047221 */ /* 0x004fce0000010000 */
[----:B------:R-:W2:Y:S01]  /*8070*/  MUFU.EX2 R22, R22 ;  /* 0x0000001600167308 */ /* 0x000ea20000000800 */
[----:B0-----:R-:W-:-:S01]  /*8080*/  FADD.FTZ R79, R21, R4 ;  /* 0x00000004154f7221 */ /* 0x001fc20000010000 */
[----:B------:R-:W-:-:S04]  /*8090*/  FADD.FTZ R4, R24, R5 ;  /* 0x0000000518047221 */ /* 0x000fc80000010000 */
[----:B------:R-:W-:Y:S02]  /*80a0*/  FADD.FTZ R5, R25, R4 ;  /* 0x0000000419057221 */ /* 0x000fe40000010000 */
[----:B------:R-:W0:Y:S01]  /*80b0*/  MUFU.EX2 R27, R27 ;  /* 0x0000001b001b7308 */ /* 0x000e220000000800 */
[----:B-1----:R-:W-:-:S01]  /*80c0*/  FADD.FTZ R79, R12, R79 ;  /* 0x0000004f0c4f7221 */ /* 0x002fc20000010000 */
[----:B------:R-:W-:-:S04]  /*80d0*/  FADD.FTZ R4, R28, R5 ;  /* 0x000000051c047221 */ /* 0x000fc80000010000 */
[----:B------:R-:W-:Y:S02]  /*80e0*/  FADD.FTZ R5, R29, R4 ;  /* 0x000000041d057221 */ /* 0x000fe40000010000 */
[----:B------:R-:W1:Y:S01]  /*80f0*/  MUFU.EX2 R26, R26 ;  /* 0x0000001a001a7308 */ /* 0x000e620000000800 */
[----:B--2---:R-:W-:-:S01]  /*8100*/  FADD.FTZ R54, R22, R79 ;  /* 0x0000004f16367221 */ /* 0x004fc20000010000 */
[----:B------:R-:W-:-:S04]  /*8110*/  FADD.FTZ R4, R32, R5 ;  /* 0x0000000520047221 */ /* 0x000fc80000010000 */
[----:B------:R-:W-:Y:S02]  /*8120*/  FADD.FTZ R4, R33, R4 ;  /* 0x0000000421047221 */ /* 0x000fe40000010000 */
[----:B------:R-:W2:Y:S01]  /*8130*/  MUFU.EX2 R31, R31 ;  /* 0x0000001f001f7308 */ /* 0x000ea20000000800 */
[----:B0-----:R-:W-:-:S01]  /*8140*/  FADD.FTZ R79, R27, R54 ;  /* 0x000000361b4f7221 */ /* 0x001fc20000010000 */
[----:B------:R-:W-:-:S06]  /*8150*/  FFMA.FTZ R54, R58, UR10, -R75 ;  /* 0x0000000a3a367c23 */ /* 0x000fcc000801084b */
        /* <DEDUP_REMOVED lines=8> */
[----:B------:R-:W-:Y:S01]  /*81e0*/  FFMA.FTZ R58, R63, UR10, -R75 ;  /* 0x0000000a3f3a7c23 */ /* 0x000fe2000801084b */
[----:B------:R-:W-:-:S04]  /*81f0*/  FADD.FTZ R63, R35, R4 ;  /* 0x00000004233f7221 */ /* 0x000fc80000010000 */
[----:B------:R-:W-:Y:S01]  /*8200*/  FADD.FTZ R84, R38, R63 ;  /* 0x0000003f26547221 */ /* 0x000fe20000010000 */
[----:B------:R-:W1:Y:S01]  /*8210*/  MUFU.EX2 R10, R81 ;  /* 0x00000051000a7308 */ /* 0x000e620000000800 */
[----:B--2---:R-:W-:-:S01]  /*8220*/  FADD.FTZ R4, R36, R5 ;  /* 0x0000000524047221 */ /* 0x004fc20000010000 */
[----:B------:R-:W-:Y:S01]  /*8230*/  FFMA.FTZ R63, R64, UR10, -R75 ;  /* 0x0000000a403f7c23 */ /* 0x000fe2000801084b */
[----:B------:R-:W-:-:S01]  /*8240*/  FADD.FTZ R79, R39, R84 ;  /* 0x00000054274f7221 */ /* 0x000fc20000010000 */
[----:B------:R-:W-:-:S03]  /*8250*/  FFMA.FTZ R64, R68, UR10, -R75 ;  /* 0x0000000a44407c23 */ /* 0x000fc6000801084b */
[----:B------:R-:W-:Y:S01]  /*8260*/  FADD.FTZ R84, R42, R79 ;  /* 0x0000004f2a547221 */ /* 0x000fe20000010000 */
[----:B------:R-:W2:Y:S01]  /*8270*/  MUFU.EX2 R45, R45 ;  /* 0x0000002d002d7308 */ /* 0x000ea20000000800 */
[----:B0-----:R-:W-:-:S02]  /*8280*/  FADD.FTZ R5, R41, R4 ;  /* 0x0000000429057221 */ /* 0x001fc40000010000 */
[----:B------:R-:W-:-:S04]  /*8290*/  FADD.FTZ R79, R43, R84 ;  /* 0x000000542b4f7221 */ /* 0x000fc80000010000 */
[----:B------:R-:W-:Y:S01]  /*82a0*/  FADD.FTZ R68, R48, R79 ;  /* 0x0000004f30447221 */ /* 0x000fe20000010000 */
[----:B------:R-:W0:Y:S01]  /*82b0*/  MUFU.EX2 R44, R44 ;  /* 0x0000002c002c7308 */ /* 0x000e220000000800 */
[----:B-1----:R-:W-:-:S02]  /*82c0*/  FADD.FTZ R4, R10, R5 ;  /* 0x000000050a047221 */ /* 0x002fc40000010000 */
[----:B------:R-:W-:Y:S01]  /*82d0*/  FADD.FTZ R79, R49, R68 ;  /* 0x00000044314f7221 */ /* 0x000fe20000010000 */
[----:B------:R-:W-:-:S03]  /*82e0*/  FFMA.FTZ R68, R71, UR10, -R75 ;  /* 0x0000000a47447c23 */ /* 0x000fc6000801084b */
[----:B------:R-:W-:Y:S01]  /*82f0*/  FADD.FTZ R84, R50, R79 ;  /* 0x0000004f32547221 */ /* 0x000fe20000010000 */
[----:B------:R-:W1:Y:S01]  /*8300*/  MUFU.EX2 R47, R47 ;  /* 0x0000002f002f7308 */ /* 0x000e620000000800 */
[----:B--2---:R-:W-:-:S02]  /*8310*/  FADD.FTZ R5, R45, R4 ;  /* 0x000000042d057221 */ /* 0x004fc40000010000 */
[----:B------:R-:W-:-:S04]  /*8320*/  FADD.FTZ R71, R53, R84 ;  /* 0x0000005435477221 */ /* 0x000fc80000010000 */
[----:B------:R-:W-:Y:S01]  /*8330*/  FADD.FTZ R84, R56, R71 ;  /* 0x0000004738547221 */ /* 0x000fe20000010000 */
[----:B------:R-:W2:Y:S01]  /*8340*/  MUFU.EX2 R46, R46 ;  /* 0x0000002e002e7308 */ /* 0x000ea20000000800 */
[----:B0-----:R-:W-:-:S01]  /*8350*/  FADD.FTZ R4, R44, R5 ;  /* 0x000000052c047221 */ /* 0x001fc20000010000 */
[----:B------:R-:W-:Y:S01]  /*8360*/  FFMA.FTZ R71, R72, UR10, -R75 ;  /* 0x0000000a48477c23 */ /* 0x000fe2000801084b */
[----:B------:R-:W-:-:S01]  /*8370*/  FADD.FTZ R79, R57, R84 ;  /* 0x00000054394f7221 */ /* 0x000fc20000010000 */
[--C-:B------:R-:W-:Y:S01]  /*8380*/  FFMA.FTZ R72, R76, UR10, -R75.reuse ;  /* 0x0000000a4c487c23 */ /* 0x100fe2000801084b */
[----:B------:R-:W-:-:S02]  /*8390*/  FFMA.FTZ R75, R77, UR10, -R75 ;  /* 0x0000000a4d4b7c23 */ /* 0x000fc4000801084b */
[----:B------:R-:W-:Y:S01]  /*83a0*/  FADD.FTZ R84, R62, R79 ;  /* 0x0000004f3e547221 */ /* 0x000fe20000010000 */
[----:B------:R-:W0:Y:S01]  /*83b0*/  MUFU.EX2 R51, R51 ;  /* 0x0000003300337308 */ /* 0x000e220000000800 */
[----:B-1----:R-:W-:-:S02]  /*83c0*/  FADD.FTZ R5, R47, R4 ;  /* 0x000000042f057221 */ /* 0x002fc40000010000 */
[----:B------:R-:W-:-:S04]  /*83d0*/  FADD.FTZ R79, R61, R84 ;  /* 0x000000543d4f7221 */ /* 0x000fc80000010000 */
[----:B------:R-:W-:Y:S01]  /*83e0*/  FADD.FTZ R76, R66, R79 ;  /* 0x0000004f424c7221 */ /* 0x000fe20000010000 */
[----:B------:R-:W1:Y:S01]  /*83f0*/  MUFU.EX2 R52, R52 ;  /* 0x0000003400347308 */ /* 0x000e620000000800 */
[----:B--2---:R-:W-:-:S02]  /*8400*/  FADD.FTZ R4, R46, R5 ;  /* 0x000000052e047221 */ /* 0x004fc40000010000 */
[----:B------:R-:W-:-:S05]  /*8410*/  FADD.FTZ R77, R65, R76 ;  /* 0x0000004c414d7221 */ /* 0x000fca0000010000 */
        /* <DEDUP_REMOVED lines=30> */
[----:B0-----:R-:W-:-:S03]  /*8600*/  FADD.FTZ R4, R72, R5 ;  /* 0x0000000548047221 */ /* 0x001fc60000010000 */
[----:B------:R-:W-:Y:S01]  /*8610*/  FADD.FTZ R5, R78, R77 ;  /* 0x0000004d4e057221 */ /* 0x000fe20000010000 */
[----:B-1----:R-:W-:-:S01]  /*8620*/  FADD.FTZ R4, R75, R4 ;  /* 0x000000044b047221 */ /* 0x002fc20000010000 */
[----:B------:R-:W-:Y:S06]  /*8630*/  @!P0 BRA `(.L_x_720) ;  /* 0x0000000000048947 */ /* 0x000fec0003800000 */
[----:B------:R-:W-:Y:S01]  /*8640*/  BPT.TRAP 0x1 ;  /* 0x000000040000795c */ /* 0x000fe20000300000 */
.L_x_720:
[----:B------:R-:W-:Y:S01]  /*8650*/  UIADD3 UR6, UR11, 0x17060, URZ ;  /* 0x000170600b067890 */ /* 0x000fe2000fffe03f */
[----:B------:R-:W-:Y:S01]  /*8660*/  ISETP.GT.AND P2, PT, R2, UR23, PT ;  /* 0x0000001702007c0c */ /* 0x000fe2000bf44270 */
[----:B------:R-:W-:Y:S01]  /*8670*/  UMOV UR7, UR4 ;  /* 0x0000000400077c82 */ /* 0x000fe20008000000 */
[----:B------:R-:W-:Y:S01]  /*8680*/  F2FP.SATFINITE.E4M3.F32.PACK_AB_MERGE_C R10, R45, R10, RZ ;  /* 0x0000000a2d0a723e */ /* 0x000fe200048070ff */
[----:B------:R-:W-:Y:S01]  /*8690*/  UPRMT UR6, UR22, 0x654, UR6 ;  /* 0x0000065416067896 */ /* 0x000fe20008000006 */
[----:B------:R-:W-:Y:S01]  /*86a0*/  F2FP.SATFINITE.E4M3.F32.PACK_AB_MERGE_C R15, R16, R15, RZ ;  /* 0x0000000f100f723e */ /* 0x000fe200048070ff */
[-C--:B------:R-:W-:Y:S01]  /*86b0*/  FMUL.FTZ R88, R88, R9.reuse ;  /* 0x0000000958587220 */ /* 0x080fe20000410000 */
[----:B------:R-:W-:Y:S01]  /*86c0*/  F2FP.SATFINITE.E4M3.F32.PACK_AB_MERGE_C R18, R19, R18, RZ ;  /* 0x000000121312723e */ /* 0x000fe200048070ff */
[-C--:B------:R-:W-:Y:S01]  /*86d0*/  FMUL.FTZ R89, R89, R9.reuse ;  /* 0x0000000959597220 */ /* 0x080fe20000410000 */
[----:B------:R-:W-:Y:S01]  /*86e0*/  F2FP.SATFINITE.E4M3.F32.PACK_AB_MERGE_C R24, R25, R24, RZ ;  /* 0x000000181918723e */ /* 0x000fe200048070ff */
[-C--:B------:R-:W-:Y:S01]  /*86f0*/  FMUL.FTZ R92, R92, R9.reuse ;  /* 0x000000095c5c7220 */ /* 0x080fe20000410000 */
        /* <DEDUP_REMOVED lines=24> */
[----:B------:R-:W-:Y:S01]  /*8880*/  F2FP.SATFINITE.E4M3.F32.PACK_AB_MERGE_C R147, R41, R36, R10 ;  /* 0x000000242993723e */ /* 0x000fe2000480700a */
        /* <DEDUP_REMOVED lines=12> */
[-C--:B------:R-:W-:Y:S01]  /*8950*/  FMUL.FTZ R90, R90, R40.reuse ;  /* 0x000000285a5a7220 */ /* 0x080fe20000410000 */
[----:B------:R-:W-:Y:S01]  /*8960*/  F2FP.SATFINITE.E4M3.F32.PACK_AB_MERGE_C R149, R82, R13, R18 ;  /* 0x0000000d5295723e */ /* 0x000fe20004807012 */
[-C--:B------:R-:W-:Y:S01]  /*8970*/  FMUL.FTZ R91, R91, R40.reuse ;  /* 0x000000285b5b7220 */ /* 0x080fe20000410000 */
        /* <DEDUP_REMOVED lines=35> */
[----:B------:R-:W-:-:S02]  /*8bb0*/  VIADD R2, R2, 0xffffffff ;  /* 0xffffffff02027836 */ /* 0x000fc40000000000 */
[----:B------:R-:W-:Y:S02]  /*8bc0*/  IMAD.MOV.U32 R10, RZ, RZ, R14 ;  /* 0x000000ffff0a7224 */ /* 0x000fe400078e000e */
[----:B------:R-:W-:Y:S01]  /*8bd0*/  IMAD.MOV.U32 R9, RZ, RZ, R20 ;  /* 0x000000ffff097224 */ /* 0x000fe200078e0014 */
[----:B------:R-:W-:Y:S06]  /*8be0*/  @P2 BRA `(.L_x_721) ;  /* 0xffffffc800e82947 */ /* 0x000fec000383ffff */
[----:B------:R-:W-:Y:S02]  /*8bf0*/  IMAD.MOV.U32 R10, RZ, RZ, R14 ;  /* 0x000000ffff0a7224 */ /* 0x000fe400078e000e */
[----:B------:R-:W-:-:S07]  /*8c00*/  IMAD.MOV.U32 R9, RZ, RZ, R20 ;  /* 0x000000ffff097224 */ /* 0x000fce00078e0014 */
.L_x_703:
[----:B------:R-:W0:Y:S01]  /*8c10*/  S2UR UR6, SR_CTAID.X ;  /* 0x00000000000679c3 */ /* 0x000e220000002500 */
[----:B------:R-:W-:Y:S01]  /*8c20*/  ULDC UR7, c[0x0][0x448] ;  /* 0x0001120000077ab9 */ /* 0x000fe20000000800 */
[----:B------:R-:W-:Y:S01]  /*8c30*/  IADD3 R60, -R60, 0x1, RZ ;  /* 0x000000013c3c7810 */ /* 0x000fe20007ffe1ff */
[----:B------:R-:W-:Y:S01]  /*8c40*/  UISETP.NE.AND UP0, UPT, UR7, 0x1, UPT ;  /* 0x000000010700788c */ /* 0x000fe2000bf05270 */
[----:B------:R-:W-:Y:S01]  /*8c50*/  ULDC UR15, c[0x0][0x9e4] ;  /* 0x00027900000f7ab9 */ /* 0x000fe20000000800 */
[----:B------:R-:W-:Y:S02]  /*8c60*/  UMOV UR11, 0xc0 ;  /* 0x000000c0000b7882 */ /* 0x000fe40000000000 */
[----:B------:R-:W-:Y:S01]  /*8c70*/  IMAD R60, R17, UR25, R60 ;  /* 0x00000019113c7c24 */ /* 0x000fe2000f8e023c */
[----:B------:R-:W-:-:S04]  /*8c80*/  UISETP.GE.AND UP1, UPT, UR15, 0x1, UPT ;  /* 0x000000010f00788c */ /* 0x000fc8000bf26270 */
[----:B------:R-:W-:Y:S02]  /*8c90*/  R2UR UR14, R60 ;  /* 0x000000003c0e72ca */ /* 0x000fe400000e0000 */
[----:B------:R-:W-:Y:S01]  /*8ca0*/  PLOP3.LUT P5, PT, PT, PT, UP1, 0x80, 0x0 ;  /* 0x000000000000781c */ /* 0x000fe20003faf018 */
[----:B------:R-:W-:Y:S01]  /*8cb0*/  @UP0 ULDC UR16, c[0x0][0x450] ;  /* 0x0001140000100ab9 */ /* 0x000fe20000000800 */
[----:B0-----:R-:W-:-:S03]  /*8cc0*/  UIMAD UR11, UR6, UR11, 0xbf ;  /* 0x000000bf060b74a4 */ /* 0x001fc6000f8e020b */
[----:B------:R-:W-:Y:S02]  /*8cd0*/  @UP0 ULDC UR6, c[0x0][0x44c] ;  /* 0x0001130000060ab9 */ /* 0x000fe40000000800 */
[----:B------:R-:W-:-:S04]  /*8ce0*/  UIMAD.WIDE.U32 UR6, UR11, UR6, URZ ;  /* 0x000000060b0672a5 */ /* 0x000fc8000f8e003f */
[----:B------:R-:W-:-:S04]  /*8cf0*/  @UP0 USHF.R.U32.HI UR11, URZ, UR16, UR7 ;  /* 0x000000103f0b0299 */ /* 0x000fc80008011607 */
[----:B------:R-:W-:-:S03]  /*8d00*/  UIADD3 UR11, UR14, UR11, URZ ;  /* 0x0000000b0e0b7290 */ /* 0x000fc6000fffe03f */
[----:B------:R-:W-:Y:S02]  /*8d10*/  ULDC UR14, c[0x0][0x9dc] ;  /* 0x00027700000e7ab9 */ /* 0x000fe40000000800 */
[----:B------:R-:W-:Y:S01]  /*8d20*/  UIADD3 UR14, UR11, -UR14, URZ ;  /* 0x8000000e0b0e7290 */ /* 0x000fe2000fffe03f */
[----:B------:R-:W-:Y:S11]  /*8d30*/  @!P5 BRA `(.L_x_722) ;  /* 0x000000000044d947 */ /* 0x000ff60003800000 */
        /* <DEDUP_REMOVED lines=10> */
.L_x_723:
[----:B------:R-:W-:-:S11]  /*8de0*/  UISETP.NE.AND UP1, UPT, UR15, 0x1, UPT ;  /* 0x000000010f00788c */ /* 0x000fd6000bf25270 */
[----:B------:R-:W-:Y:S02]  /*8df0*/  @UP1 ULDC.64 UR16, c[0x0][0x9e8] ;  /* 0x00027a0000101ab9 */ /* 0x000fe40000000a00 */
[----:B------:R-:W-:-:S04]  /*8e00*/  UIMAD.WIDE.U32 UR6, UR11, UR16, URZ ;  /* 0x000000100b0672a5 */ /* 0x000fc8000f8e003f */
[----:B------:R-:W-:-:S12]  /*8e10*/  @UP1 USHF.R.U32.HI UR11, URZ, UR17, UR7 ;  /* 0x000000113f0b1299 */ /* 0x000fd80008011607 */
.L_x_724:
[----:B------:R-:W-:-:S04]  /*8e20*/  UIMAD UR11, UR11, UR15, URZ ;  /* 0x0000000f0b0b72a4 */ /* 0x000fc8000f8e023f */
[----:B------:R-:W-:-:S04]  /*8e30*/  UISETP.LT.AND UP1, UPT, UR14, UR11, UPT ;  /* 0x0000000b0e00728c */ /* 0x000fc8000bf21270 */
[----:B------:R-:W-:-:S12]  /*8e40*/  USEL UR14, UR14, UR11, !UP1 ;  /* 0x0000000b0e0e7287 */ /* 0x000fd8000c800000 */
.L_x_722:
[----:B------:R-:W-:-:S04]  /*8e50*/  UIADD3 UR14, UR14, 0x7f, URZ ;  /* 0x0000007f0e0e7890 */ /* 0x000fc8000fffe03f */
[----:B------:R-:W-:-:S04]  /*8e60*/  USHF.R.S32.HI UR6, URZ, 0x1f, UR14 ;  /* 0x0000001f3f067899 */ /* 0x000fc8000801140e */
[----:B------:R-:W-:-:S04]  /*8e70*/  ULEA.HI UR6, UR6, UR14, URZ, 0x7 ;  /* 0x0000000e06067291 */ /* 0x000fc8000f8f383f */
[----:B------:R-:W-:-:S04]  /*8e80*/  USHF.R.S32.HI UR6, URZ, 0x7, UR6 ;  /* 0x000000073f067899 */ /* 0x000fc80008011406 */
[----:B------:R-:W-:-:S04]  /*8e90*/  UISETP.LT.AND UP1, UPT, UR37, UR6, UPT ;  /* 0x000000062500728c */ /* 0x000fc8000bf21270 */
[----:B------:R-:W-:-:S06]  /*8ea0*/  USEL UR23, UR37, UR6, !UP1 ;  /* 0x0000000625177287 */ /* 0x000fcc000c800000 */
[----:B------:R-:W-:-:S13]  /*8eb0*/  ISETP.GE.AND P2, PT, R2, UR23, PT ;  /* 0x0000001702007c0c */ /* 0x000fda000bf46270 */
[----:B------:R-:W-:Y:S05]  /*8ec0*/  @!P2 BRA `(.L_x_725) ;  /* 0x0000002000f8a947 */ /* 0x000fea0003800000 */
[----:B------:R-:W-:Y:S01]  /*8ed0*/  IMAD.MOV.U32 R11, RZ, RZ, R10 ;  /* 0x000000ffff0b7224 */ /* 0x000fe200078e000a */
[----:B------:R-:W-:Y:S01]  /*8ee0*/  UMOV UR6, UR5 ;  /* 0x0000000500067c82 */ /* 0x000fe20008000000 */
[----:B------:R-:W-:Y:S01]  /*8ef0*/  IMAD.MOV.U32 R12, RZ, RZ, R9 ;  /* 0x000000ffff0c7224 */ /* 0x000fe200078e0009 */
[----:B------:R-:W-:Y:S01]  /*8f00*/  UMOV UR7, UR4 ;  /* 0x0000000400077c82 */ /* 0x000fe20008000000 */
[----:B------:R-:W-:-:S05]  /*8f10*/  ULDC UR24, c[0x0][0x988] ;  /* 0x0002620000187ab9 */ /* 0x000fca0000000800 */
.L_x_735:
[----:B------:R-:W-:-:S04]  /*8f20*/  UISETP.NE.AND UP1, UPT, UR7, 0x1, UPT ;  /* 0x000000010700788c */ /* 0x000fc8000bf25270 */
[----:B------:R-:W-:-:S04]  /*8f30*/  USEL UR5, URZ, 0x1, UP1 ;  /* 0x000000013f057887 */ /* 0x000fc80008800000 */
[----:B------:R-:W-:Y:S01]  /*8f40*/  ULOP3.LUT UR5, UR6, UR5, URZ, 0x3c, !UPT ;  /* 0x0000000506057292 */ /* 0x000fe2000f8e3c3f */
[----:B------:R-:W-:Y:S11]  /*8f50*/  @!P0 BRA `(.L_x_726) ;  /* 0x0000000000048947 */ /* 0x000ff60003800000 */
[----:B------:R-:W-:Y:S01]  /*8f60*/  BPT.TRAP 0x1 ;  /* 0x000000040000795c */ /* 0x000fe20000300000 */
.L_x_726:
[----:B------:R-:W-:Y:S01]  /*8f70*/  UIADD3 UR4, UR7, 0x1, URZ ;  /* 0x0000000107047890 */ /* 0x000fe2000fffe03f */
[----:B------:R-:W-:-:S03]  /*8f80*/  IMAD.U32 R9, RZ, RZ, UR5 ;  /* 0x00000005ff097e24 */ /* 0x000fc6000f8e00ff */
[----:B------:R-:W-:Y:S02]  /*8f90*/  UISETP.NE.AND UP1, UPT, UR4, 0x2, UPT ;  /* 0x000000020400788c */ /* 0x000fe4000bf25270 */
[----:B------:R-:W-:Y:S02]  /*8fa0*/  SHF.L.U32 R9, R9, 0x1f, RZ ;  /* 0x0000001f09097819 */ /* 0x000fe400000006ff */
[----:B------:R-:W-:-:S04]  /*8fb0*/  USEL UR4, UR4, URZ, UP1 ;  /* 0x0000003f04047287 */ /* 0x000fc80008800000 */
[----:B------:R-:W-:-:S09]  /*8fc0*/  ULEA UR25, UR4, UR38, 0x3 ;  /* 0x0000002604197291 */ /* 0x000fd2000f8e183f */
[----:B------:R0:W1:Y:S01]  /*8fd0*/  SYNCS.PHASECHK.TRANS64.TRYWAIT P2, [UR25+0x17030], R9 ;  /* 0x01703009ff0075a7 */ /* 0x0000620008040159 */
[----:B------:R-:W-:Y:S05]  /*8fe0*/  @!P0 BRA `(.L_x_727) ;  /* 0x0000000000048947 */ /* 0x000fea0003800000 */
[----:B------:R-:W-:Y:S01]  /*8ff0*/  BPT.TRAP 0x1 ;  /* 0x000000040000795c */ /* 0x000fe20000300000 */
.L_x_727:
[----:B-1----:R-:W-:Y:S05]  /*9000*/  @P2 BRA `(.L_x_728) ;  /* 0x0000000000082947 */ /* 0x002fea0003800000 */
[----:B------:R-:W1:Y:S02]  /*9010*/  SYNCS.PHASECHK.TRANS64.TRYWAIT P2, [UR25+0x17030], R9 ;  /* 0x01703009ff0075a7 */ /* 0x000e640008040159 */
[----:B-1----:R-:W-:Y:S05]  /*9020*/  @!P2 BRA `(.L_x_729) ;  /* 0x000000b800c0a947 */ /* 0x002fea0003800000 */
.L_x_728:
        /* <DEDUP_REMOVED lines=19> */
.L_x_730:
[----:B------:R-:W-:Y:S01]  /*9160*/  ULEA UR14, UR7, UR38, 0x3 ;  /* 0x00000026070e7291 */ /* 0x000fe2000f8e183f */
[----:B01----:R-:W-:-:S05]  /*9170*/  IMAD.U32 R9, RZ, RZ, UR6 ;  /* 0x00000006ff097e24 */ /* 0x003fca000f8e00ff */
[----:B------:R-:W-:-:S04]  /*9180*/  SHF.L.U32 R9, R9, 0x1f, RZ ;  /* 0x0000001f09097819 */ /* 0x000fc800000006ff */
[----:B------:R0:W1:Y:S01]  /*9190*/  SYNCS.PHASECHK.TRANS64.TRYWAIT P2, [UR14+0x17050], R9 ;  /* 0x01705009ff0075a7 */ /* 0x000062000804014e */
[----:B------:R-:W-:Y:S05]  /*91a0*/  @!P0 BRA `(.L_x_731) ;  /* 0x0000000000048947 */ /* 0x000fea0003800000 */
[----:B------:R-:W-:Y:S01]  /*91b0*/  BPT.TRAP 0x1 ;  /* 0x000000040000795c */ /* 0x000fe20000300000 */
.L_x_731:
        /* <DEDUP_REMOVED lines=194> */
.L_x_732:
[----:B------:R-:W-:Y:S01]  /*9de0*/  UIADD3 UR6, UR38, 0x400, URZ ;  /* 0x0000040026067890 */ /* 0x000fe2000fffe03f */
[----:B------:R-:W-:Y:S01]  /*9df0*/  WARPGROUP.ARRIVE ;  /* 0x00000000000079c5 */ /* 0x000fe20000000000 */
[----:B--2---:R-:W-:Y:S01]  /*9e00*/  FMNMX.FTZ R78, R77, R78, !PT ;  /* 0x0000004e4d4e7209 */ /* 0x004fe20007810000 */
[----:B-1----:R-:W1:Y:S01]  /*9e10*/  SHFL.BFLY PT, R10, R79, 0x2, 0x1f ;  /* 0x0c401f004f0a7f89 */ /* 0x002e6200000e0000 */
[----:B------:R-:W-:Y:S01]  /*9e20*/  USHF.R.U32.HI UR6, URZ, 0x4, UR6 ;  /* 0x000000043f067899 */ /* 0x000fe20008011606 */
[----:B------:R-:W-:Y:S02]  /*9e30*/  UMOV UR10, UR24 ;  /* 0x00000018000a7c82 */ /* 0x000fe40008000000 */
[----:B0-----:R-:W0:Y:S01]  /*9e40*/  SHFL.BFLY PT, R9, R78, 0x2, 0x1f ;  /* 0x0c401f004e097f89 */ /* 0x001e2200000e0000 */
[----:B------:R-:W-:Y:S01]  /*9e50*/  ULOP3.LUT UR6, UR6, 0x3fff, URZ, 0xc0, !UPT ;  /* 0x00003fff06067892 */ /* 0x000fe2000f8ec03f */
[----:B------:R-:W-:-:S03]  /*9e60*/  IMAD.U32 R82, RZ, RZ, UR10 ;  /* 0x0000000aff527e24 */ /* 0x000fc6000f8e00ff */
[----:B------:R-:W-:-:S04]  /*9e70*/  ULOP3.LUT UR6, UR6, 0x10000, URZ, 0xfc, !UPT ;  /* 0x0001000006067892 */ /* 0x000fc8000f8efc3f */
[----:B------:R-:W-:-:S03]  /*9e80*/  UIMAD UR11, UR7, 0x300, UR6 ;  /* 0x00000300070b78a4 */ /* 0x000fc6000f8e0206 */
[----:B------:R-:W-:-:S04]  /*9e90*/  UMOV UR7, 0x40000040 ;  /* 0x4000004000077882 */ /* 0x000fc80000000000 */
[----:B------:R-:W-:Y:S02]  /*9ea0*/  UMOV UR6, UR11 ;  /* 0x0000000b00067c82 */ /* 0x000fe40008000000 */
[----:B------:R-:W-:Y:S01]  /*9eb0*/  QGMMA.64x96x32.F32.E4M3.E4M3 R88, R148, gdesc[UR4], R88, gsb0 ;  /* 0x0160000494587df3 */ /* 0x000fe20008000858 */
[----:B------:R-:W-:Y:S01]  /*9ec0*/  UIADD3 UR6, UR11, 0x2, URZ ;  /* 0x000000020b067890 */ /* 0x000fe2000fffe03f */
[----:B-1----:R-:W-:Y:S01]  /*9ed0*/  FMNMX.FTZ R80, R79, R10, !PT ;  /* 0x0000000a4f507209 */ /* 0x002fe20007810000 */
[----:B------:R-:W-:Y:S01]  /*9ee0*/  UMOV UR7, 0x40000040 ;  /* 0x4000004000077882 */ /* 0x000fe20000000000 */
[----:B------:R-:W-:Y:S01]  /*9ef0*/  IMAD.U32 R79, RZ, RZ, UR10 ;  /* 0x0000000aff4f7e24 */ /* 0x000fe2000f8e00ff */
[----:B0-----:R-:W-:Y:S02]  /*9f00*/  FMNMX.FTZ R81, R78, R9, !PT ;  /* 0x000000094e517209 */ /* 0x001fe40007810000 */
[----:B------:R-:W0:Y:S04]  /*9f10*/  SHFL.BFLY PT, R9, R80, 0x1, 0x1f ;  /* 0x0c201f0050097f89 */ /* 0x000e2800000e0000 */
[----:B------:R-:W1:Y:S01]  /*9f20*/  SHFL.BFLY PT, R10, R81, 0x1, 0x1f ;  /* 0x0c201f00510a7f89 */ /* 0x000e6200000e0000 */
[----:B0-----:R-:W-:-:S02]  /*9f30*/  FMNMX.FTZ R9, R80, R9, !PT ;  /* 0x0000000950097209 */ /* 0x001fc40007810000 */
[----:B-1----:R-:W-:-:S03]  /*9f40*/  FMNMX.FTZ R10, R81, R10, !PT ;  /* 0x0000000a510a7209 */ /* 0x002fc60007810000 */
[C---:B------:R-:W-:Y:S01]  /*9f50*/  FFMA.FTZ R78, R9.reuse, R82, -8 ;  /* 0xc1000000094e7423 */ /* 0x040fe20000010052 */
[----:B------:R-:W-:-:S03]  /*9f60*/  FADD.FTZ R12, -R9, R12 ;  /* 0x0000000c090c7221 */ /* 0x000fc60000010100 */
        /* <DEDUP_REMOVED lines=32> */
[C---:B------:R-:W-:Y:S01]  /*a170*/  FADD.FTZ R11, -R10.reuse, R11 ;  /* 0x0000000b0a0b7221 */ /* 0x040fe20000010100 */
[----:B------:R-:W-:-:S01]  /*a180*/  FFMA.FTZ R78, R10, R79, -8 ;  /* 0xc10000000a4e7423 */ /* 0x000fc2000001004f */
[----:B------:R-:W-:Y:S01]  /*a190*/  FMUL.FTZ R12, R12, UR10 ;  /* 0x0000000a0c0c7c20 */ /* 0x000fe20008410000 */
[----:B------:R-:W-:Y:S01]  /*a1a0*/  MUFU.EX2 R13, R13 ;  /* 0x0000000d000d7308 */ /* 0x000fe20000000800 */
[----:B------:R-:W-:Y:S01]  /*a1b0*/  FMUL.FTZ R11, R11, UR10 ;  /* 0x0000000a0b0b7c20 */ /* 0x000fe20008410000 */
        /* <DEDUP_REMOVED lines=22> */
[----:B------:R-:W1:Y:S01]  /*a320*/  MUFU.EX2 R16, R16 ;  /* 0x0000001000107308 */ /* 0x000e620000000800 */
[----:B0-----:R-:W-:-:S01]  /*a330*/  FFMA.FTZ R5, R12, R5, R13 ;  /* 0x000000050c057223 */ /* 0x001fc2000001000d */
        /* <DEDUP_REMOVED lines=8> */
[----:B------:R-:W-:-:S02]  /*a3c0*/  WARPGROUP.DEPBAR.LE gsb0, 0x0 ;  /* 0x00008000000079c5 */ /* 0x000fc40000010000 */
[----:B------:R-:W-:Y:S01]  /*a3d0*/  WARPGROUP.ARRIVE ;  /* 0x00000000000079c5 */ /* 0x000fe20000000000 */
[--C-:B------:R-:W-:Y:S01]  /*a3e0*/  FFMA.FTZ R69, R69, UR10, -R78.reuse ;  /* 0x0000000a45457c23 */ /* 0x100fe2000801084e */
[----:B------:R-:W-:-:S01]  /*a3f0*/  FFMA.FTZ R72, R72, UR10, -R78 ;  /* 0x0000000a48487c23 */ /* 0x000fc2000801084e */
[----:B------:R-:W-:Y:S01]  /*a400*/  FFMA.FTZ R73, R73, UR10, -R78 ;  /* 0x0000000a49497c23 */ /* 0x000fe2000801084e */
[----:B------:R-:W2:Y:S01]  /*a410*/  MUFU.EX2 R15, R15 ;  /* 0x0000000f000f7308 */ /* 0x000ea20000000800 */
[----:B-1----:R-:W-:-:S01]  /*a420*/  FFMA.FTZ R4, R11, R4, R16 ;  /* 0x000000040b047223 */ /* 0x002fc20000010010 */
[----:B------:R-:W-:Y:S01]  /*a430*/  QGMMA.64x96x32.F32.E4M3.E4M3 R88, R144, gdesc[UR4], R88, gsb0 ;  /* 0x0160000490587df3 */ /* 0x000fe20008000858 */
[----:B------:R-:W-:Y:S01]  /*a440*/  UIADD3 UR6, UR11, 0x4, URZ ;  /* 0x000000040b067890 */ /* 0x000fe2000fffe03f */
[--C-:B------:R-:W-:Y:S01]  /*a450*/  FFMA.FTZ R76, R76, UR10, -R78.reuse ;  /* 0x0000000a4c4c7c23 */ /* 0x100fe2000801084e */
[----:B------:R-:W-:Y:S01]  /*a460*/  UMOV UR7, 0x40000040 ;  /* 0x4000004000077882 */ /* 0x000fe20000000000 */
[----:B------:R-:W-:-:S02]  /*a470*/  FFMA.FTZ R77, R77, UR10, -R78 ;  /* 0x0000000a4d4d7c23 */ /* 0x000fc4000801084e */
        /* <DEDUP_REMOVED lines=26> */
[----:B------:R-:W-:Y:S02]  /*a620*/  WARPGROUP.DEPBAR.LE gsb0, 0x0 ;  /* 0x00008000000079c5 */ /* 0x000fe40000010000 */
[----:B------:R-:W-:-:S04]  /*a630*/  WARPGROUP.ARRIVE ;  /* 0x00000000000079c5 */ /* 0x000fc80000000000 */
[----:B------:R-:W0:Y:S01]  /*a640*/  MUFU.EX2 R32, R32 ;  /* 0x0000002000207308 */ /* 0x000e220000000800 */
[----:B--2---:R-:W-:-:S01]  /*a650*/  FADD.FTZ R79, R29, R80 ;  /* 0x000000501d4f7221 */ /* 0x004fc20000010000 */
[----:B------:R-:W-:Y:S01]  /*a660*/  QGMMA.64x96x32.F32.E4M3.E4M3 R88, R140, gdesc[UR4], R88, gsb0 ;  /* 0x016000048c587df3 */ /* 0x000fe20008000858 */
[----:B------:R-:W-:Y:S01]  /*a670*/  UIADD3 UR6, UR11, 0x6, URZ ;  /* 0x000000060b067890 */ /* 0x000fe2000fffe03f */
[----:B-1----:R-:W-:-:S04]  /*a680*/  FADD.FTZ R4, R30, R5 ;  /* 0x000000051e047221 */ /* 0x002fc80000010000 */
[----:B------:R-:W1:Y:S01]  /*a690*/  MUFU.EX2 R31, R31 ;  /* 0x0000001f001f7308 */ /* 0x000e620000000800 */
[----:B------:R-:W-:-:S07]  /*a6a0*/  UMOV UR7, 0x40000040 ;  /* 0x4000004000077882 */ /* 0x000fce0000000000 */
        /* <DEDUP_REMOVED lines=30> */
[----:B------:R-:W-:Y:S06]  /*a890*/  QGMMA.64x96x32.F32.E4M3.E4M3 R88, R136, gdesc[UR4], R88, gsb0 ;  /* 0x0160000488587df3 */ /* 0x000fec0008000858 */
        /* <DEDUP_REMOVED lines=28> */
[----:B------:R-:W-:-:S06]  /*aa60*/  WARPGROUP.DEPBAR.LE gsb0, 0x0 ;  /* 0x00008000000079c5 */ /* 0x000fcc0000010000 */
[----:B------:R-:W0:Y:S01]  /*aa70*/  MUFU.EX2 R61, R61 ;  /* 0x0000003d003d7308 */ /* 0x000e220000000800 */
[----:B-1----:R-:W-:-:S07]  /*aa80*/  FADD.FTZ R80, R60, R79 ;  /* 0x0000004f3c507221 */ /* 0x002fce0000010000 */
[----:B------:R-:W1:Y:S01]  /*aa90*/  MUFU.EX2 R62, R62 ;  /* 0x0000003e003e7308 */ /* 0x000e620000000800 */
[----:B--2---:R-:W-:-:S01]  /*aaa0*/  FADD.FTZ R5, R59, R4 ;  /* 0x000000043b057221 */ /* 0x004fc20000010000 */
[----:B------:R-:W-:-:S04]  /*aab0*/  IMAD.U32 R4, RZ, RZ, UR25 ;  /* 0x00000019ff047e24 */ /* 0x000fc8000f8e00ff */
[----:B------:R-:W-:Y:S02]  /*aac0*/  @!P1 VIADD R4, R4, 0x17040 ;  /* 0x0001704004049836 */ /* 0x000fe40000000000 */
[----:B------:R-:W2:Y:S01]  /*aad0*/  MUFU.EX2 R64, R64 ;  /* 0x0000004000407308 */ /* 0x000ea20000000800 */
[----:B0-----:R-:W-:-:S02]  /*aae0*/  FADD.FTZ R79, R61, R80 ;  /* 0x000000503d4f7221 */ /* 0x001fc40000010000 */
[----:B------:R-:W-:-:S04]  /*aaf0*/  @!P1 PRMT R4, RZ, 0x654, R4 ;  /* 0x00000654ff049816 */ /* 0x000fc80000000004 */
[----:B------:R0:W-:Y:S01]  /*ab00*/  @!P1 SYNCS.ARRIVE.TRANS64.RED.A1T0 RZ, [R4+URZ], RZ ;  /* 0x000000ff04ff99a7 */ /* 0x0001e2000810043f */
        /* <DEDUP_REMOVED lines=29> */
[----:B-1----:R-:W-:Y:S01]  /*ace0*/  FADD.FTZ R4, R77, R79 ;  /* 0x0000004f4d047221 */ /* 0x002fe20000010000 */
[----:B------:R-:W-:Y:S06]  /*acf0*/  @!P0 BRA `(.L_x_734) ;  /* 0x0000000000048947 */ /* 0x000fec0003800000 */
[----:B------:R-:W-:Y:S01]  /*ad00*/  BPT.TRAP 0x1 ;  /* 0x000000040000795c */ /* 0x000fe20000300000 */
.L_x_734:
[----:B------:R-:W-:Y:S01]  /*ad10*/  UIADD3 UR6, UR14, 0x17060, URZ ;  /* 0x000170600e067890 */ /* 0x000fe2000fffe03f */
[----:B------:R-:W-:Y:S01]  /*ad20*/  ISETP.GT.AND P2, PT, R2, UR23, PT ;  /* 0x0000001702007c0c */ /* 0x000fe2000bf44270 */
[----:B------:R-:W-:Y:S01]  /*ad30*/  UMOV UR7, UR4 ;  /* 0x0000000400077c82 */ /* 0x000fe20008000000 */
        /* <DEDUP_REMOVED lines=68> */
[----:B------:R-:W-:Y:S01]  /*b180*/  VIADD R2, R2, 0xffffffff ;  /* 0xffffffff02027836 */ /* 0x000fe20000000000 */
        /* <DEDUP_REMOVED lines=16> */
[----:B------:R-:W-:Y:S01]  /*b290*/  F2FP.SATFINITE.E4M3.F32.PACK_AB_MERGE_C R139, R73, R72, R76 ;  /* 0x00000048498b723e */ /* 0x000fe2000480704c */
[----:B------:R-:W-:Y:S06]  /*b2a0*/  @P2 BRA `(.L_x_735) ;  /* 0xffffffdc001c2947 */ /* 0x000fec000383ffff */
.L_x_725:
[----:B------:R-:W-:-:S13]  /*b2b0*/  ISETP.GE.AND P2, PT, R2, UR37, PT ;  /* 0x0000002502007c0c */ /* 0x000fda000bf46270 */
[----:B------:R-:W-:Y:S05]  /*b2c0*/  @!P2 BRA `(.L_x_736) ;  /* 0x00000034002ca947 */ /* 0x000fea0003800000 */
[----:B------:R-:W-:Y:S01]  /*b2d0*/  IMAD.MOV.U32 R12, RZ, RZ, R10 ;  /* 0x000000ffff0c7224 */ /* 0x000fe200078e000a */
[----:B------:R-:W-:Y:S01]  /*b2e0*/  UMOV UR7, UR5 ;  /* 0x0000000500077c82 */ /* 0x000fe20008000000 */
[----:B------:R-:W-:Y:S01]  /*b2f0*/  IMAD.MOV.U32 R11, RZ, RZ, R9 ;  /* 0x000000ffff0b7224 */ /* 0x000fe200078e0009 */
[----:B------:R-:W-:Y:S01]  /*b300*/  UMOV UR23, UR4 ;  /* 0x0000000400177c82 */ /* 0x000fe20008000000 */
[----:B------:R-:W-:Y:S01]  /*b310*/  ULDC UR24, c[0x0][0x9e4] ;  /* 0x0002790000187ab9 */ /* 0x000fe20000000800 */
[----:B------:R-:W-:Y:S01]  /*b320*/  ULDC UR25, c[0x0][0x288] ;  /* 0x0000a20000197ab9 */ /* 0x000fe20000000800 */
[----:B------:R-:W-:Y:S01]  /*b330*/  ULDC UR26, c[0x0][0x2f0] ;  /* 0x0000bc00001a7ab9 */ /* 0x000fe20000000800 */
[----:B------:R-:W-:Y:S01]  /*b340*/  ULDC UR6, c[0x0][0x988] ;  /* 0x0002620000067ab9 */ /* 0x000fe20000000800 */
[----:B------:R-:W-:-:S05]  /*b350*/  ULDC UR27, c[0x0][0x9e0] ;  /* 0x00027800001b7ab9 */ /* 0x000fca0000000800 */
.L_x_754:
[----:B------:R-:W-:-:S04]  /*b360*/  UIADD3 UR4, UR23, 0x1, URZ ;  /* 0x0000000117047890 */ /* 0x000fc8000fffe03f */
[----:B------:R-:W-:-:S04]  /*b370*/  UISETP.NE.AND UP1, UPT, UR4, 0x2, UPT ;  /* 0x000000020400788c */ /* 0x000fc8000bf25270 */
[----:B------:R-:W-:Y:S02]  /*b380*/  USEL UR5, URZ, 0x1, UP1 ;  /* 0x000000013f057887 */ /* 0x000fe40008800000 */
[----:B------:R-:W-:Y:S02]  /*b390*/  USEL UR4, UR4, URZ, UP1 ;  /* 0x0000003f04047287 */ /* 0x000fe40008800000 */
[----:B------:R-:W-:Y:S01]  /*b3a0*/  ULOP3.LUT UR5, UR7, UR5, URZ, 0x3c, !UPT ;  /* 0x0000000507057292 */ /* 0x000fe2000f8e3c3f */
[----:B------:R-:W-:Y:S11]  /*b3b0*/  @!P0 BRA `(.L_x_737) ;  /* 0x0000000000048947 */ /* 0x000ff60003800000 */
[----:B------:R-:W-:Y:S01]  /*b3c0*/  BPT.TRAP 0x1 ;  /* 0x000000040000795c */ /* 0x000fe20000300000 */
.L_x_737:
[----:B------:R-:W-:Y:S01]  /*b3d0*/  ULEA UR28, UR4, UR38, 0x3 ;  /* 0x00000026041c7291 */ /* 0x000fe2000f8e183f */
[----:B------:R-:W-:-:S05]  /*b3e0*/  IMAD.U32 R9, RZ, RZ, UR5 ;  /* 0x00000005ff097e24 */ /* 0x000fca000f8e00ff */
[----:B------:R-:W-:-:S04]  /*b3f0*/  SHF.L.U32 R9, R9, 0x1f, RZ ;  /* 0x0000001f09097819 */ /* 0x000fc800000006ff */
[----:B------:R0:W1:Y:S01]  /*b400*/  SYNCS.PHASECHK.TRANS64.TRYWAIT P2, [UR28+0x17030], R9 ;  /* 0x01703009ff0075a7 */ /* 0x000062000804015c */
[----:B------:R-:W-:Y:S05]  /*b410*/  @!P0 BRA `(.L_x_738) ;  /* 0x0000000000048947 */ /* 0x000fea0003800000 */
[----:B------:R-:W-:Y:S01]  /*b420*/  BPT.TRAP 0x1 ;  /* 0x000000040000795c */ /* 0x000fe20000300000 */
.L_x_738:
[----:B-1----:R-:W-:Y:S05]  /*b430*/  @P2 BRA `(.L_x_739) ;  /* 0x0000000000082947 */ /* 0x002fea0003800000 */
[----:B------:R-:W1:Y:S02]  /*b440*/  SYNCS.PHASECHK.TRANS64.TRYWAIT P2, [UR28+0x17030], R9 ;  /* 0x01703009ff0075a7 */ /* 0x000e64000804015c */
[----:B-1----:R-:W-:Y:S05]  /*b450*/  @!P2 BRA `(.L_x_740) ;  /* 0x0000009400e4a947 */ /* 0x002fea0003800000 */
.L_x_739:
        /* <DEDUP_REMOVED lines=19> */
.L_x_741:
[----:B------:R-:W-:Y:S01]  /*b590*/  ULEA UR14, UR23, UR38, 0x3 ;  /* 0x00000026170e7291 */ /* 0x000fe2000f8e183f */
[----:B-1----:R-:W-:-:S05]  /*b5a0*/  IMAD.U32 R10, RZ, RZ, UR7 ;  /* 0x00000007ff0a7e24 */ /* 0x002fca000f8e00ff */
[----:B------:R-:W-:-:S04]  /*b5b0*/  SHF.L.U32 R10, R10, 0x1f, RZ ;  /* 0x0000001f0a0a7819 */ /* 0x000fc800000006ff */
[----:B------:R1:W2:Y:S01]  /*b5c0*/  SYNCS.PHASECHK.TRANS64.TRYWAIT P2, [UR14+0x17050], R10 ;  /* 0x0170500aff0075a7 */ /* 0x0002a2000804014e */
[----:B------:R-:W-:Y:S05]  /*b5d0*/  @!P0 BRA `(.L_x_742) ;  /* 0x0000000000048947 */ /* 0x000fea0003800000 */
[----:B------:R-:W-:Y:S01]  /*b5e0*/  BPT.TRAP 0x1 ;  /* 0x000000040000795c */ /* 0x000fe20000300000 */
.L_x_742:
[C---:B0-----:R-:W-:Y:S01]  /*b5f0*/  FMUL.FTZ R9, R0.reuse, R24 ;  /* 0x0000001800097220 */ /* 0x041fe20000410000 */
[----:B------:R-:W-:-:S05]  /*b600*/  FMUL.FTZ R13, R0, R25 ;  /* 0x00000019000d7220 */ /* 0x000fca0000410000 */
[----:B------:R-:W0:Y:S08]  /*b610*/  MUFU.TANH R9, R9 ;  /* 0x0000000900097308 */ /* 0x000e300000002400 */
[----:B------:R-:W3:Y:S01]  /*b620*/  MUFU.TANH R13, R13 ;  /* 0x0000000d000d7308 */ /* 0x000ee20000002400 */
[----:B--2---:R-:W-:Y:S05]  /*b630*/  @P2 BRA `(.L_x_743) ;  /* 0x0000000000082947 */ /* 0x004fea0003800000 */
[----:B------:R-:W2:Y:S02]  /*b640*/  SYNCS.PHASECHK.TRANS64.TRYWAIT P2, [UR14+0x17050], R10 ;  /* 0x0170500aff0075a7 */ /* 0x000ea4000804014e */
[----:B--2---:R-:W-:Y:S05]  /*b650*/  @!P2 BRA `(.L_x_744) ;  /* 0x00000094007ca947 */ /* 0x004fea0003800000 */
.L_x_743:
[----:B------:R-:W-:Y:S01]  /*b660*/  UIADD3 UR7, UR38, 0x400, URZ ;  /* 0x0000040026077890 */ /* 0x000fe2000fffe03f */
[----:B------:R-:W-:Y:S01]  /*b670*/  WARPGROUP.ARRIVE ;  /* 0x00000000000079c5 */ /* 0x000fe20000000000 */
[----:B------:R-:W-:Y:S01]  /*b680*/  UMOV UR11, 0x40000040 ;  /* 0x40000040000b7882 */ /* 0x000fe20000000000 */
[----:B------:R-:W-:Y:S01]  /*b690*/  PLOP3.LUT P2, PT, PT, PT, UP0, 0x80, 0x0 ;  /* 0x000000000000781c */ /* 0x000fe20003f4f008 */
[----:B------:R-:W-:Y:S01]  /*b6a0*/  USHF.R.U32.HI UR7, URZ, 0x4, UR7 ;  /* 0x000000043f077899 */ /* 0x000fe20008011607 */
[C---:B------:R-:W-:Y:S01]  /*b6b0*/  FMUL.FTZ R21, R0.reuse, R34 ;  /* 0x0000002200157220 */ /* 0x040fe20000410000 */
        /* <DEDUP_REMOVED lines=12> */
[----:B------:R-:W-:Y:S01]  /*b780*/  FMUL.FTZ R61, R0, R74 ;  /* 0x0000004a003d7220 */ /* 0x000fe20000410000 */
[----:B------:R-:W-:-:S02]  /*b790*/  IMAD.MOV.U32 R78, RZ, RZ, R8 ;  /* 0x000000ffff4e7224 */ /* 0x000fc400078e0008 */
[----:B------:R-:W-:Y:S01]  /*b7a0*/  FMUL.FTZ R20, R0, R32 ;  /* 0x0000002000147220 */ /* 0x000fe20000410000 */
[----:B------:R-:W-:Y:S02]  /*b7b0*/  IMAD.SHL.U32 R74, R2, 0x80, RZ ;  /* 0x00000080024a7824 */ /* 0x000fe400078e00ff */
[C---:B------:R-:W-:Y:S01]  /*b7c0*/  FMUL.FTZ R32, R0.reuse, R44 ;  /* 0x0000002c00207220 */ /* 0x040fe20000410000 */
[----:B------:R-:W-:Y:S01]  /*b7d0*/  UMOV UR10, UR7 ;  /* 0x00000007000a7c82 */ /* 0x000fe20008000000 */
[C---:B------:R-:W-:Y:S01]  /*b7e0*/  FMUL.FTZ R44, R0.reuse, R53 ;  /* 0x00000035002c7220 */ /* 0x040fe20000410000 */
[----:B------:R-:W-:Y:S01]  /*b7f0*/  QGMMA.64x96x32.F32.E4M3.E4M3 R88, R148, gdesc[UR8], R88, gsb0 ;  /* 0x0160000894587df3 */ /* 0x000fe20008000858 */
[----:B------:R-:W-:Y:S01]  /*b800*/  UIADD3 UR10, UR7, 0x2, URZ ;  /* 0x00000002070a7890 */ /* 0x000fe2000fffe03f */
[C---:B------:R-:W-:Y:S01]  /*b810*/  FMUL.FTZ R53, R0.reuse, R66 ;  /* 0x0000004200357220 */ /* 0x040fe20000410000 */
[----:B------:R-:W-:Y:S01]  /*b820*/  UMOV UR11, 0x40000040 ;  /* 0x40000040000b7882 */ /* 0x000fe20000000000 */
[C---:B------:R-:W-:Y:S01]  /*b830*/  FMUL.FTZ R25, R0.reuse, R38 ;  /* 0x0000002600197220 */ /* 0x040fe20000410000 */
[C---:B------:R-:W-:Y:S01]  /*b840*/  FMUL.FTZ R66, R0.reuse, R76 ;  /* 0x0000004c00427220 */ /* 0x040fe20000410000 */
[C---:B------:R-:W-:Y:S01]  /*b850*/  FMUL.FTZ R14, R0.reuse, R27 ;  /* 0x0000001b000e7220 */ /* 0x040fe20000410000 */
[C---:B--2---:R-:W-:Y:S01]  /*b860*/  FMUL.FTZ R15, R0.reuse, R28 ;  /* 0x0000001c000f7220 */ /* 0x044fe20000410000 */
[----:B------:R-:W-:Y:S01]  /*b870*/  FMUL.FTZ R38, R0, R48 ;  /* 0x0000003000267220 */ /* 0x000fe20000410000 */
[----:B------:R-:W-:Y:S01]  /*b880*/  IADD3 R76, -R74, 0x1, RZ ;  /* 0x000000014a4c7810 */ /* 0x000fe20007ffe1ff */
[C---:B-1----:R-:W-:Y:S01]  /*b890*/  FMUL.FTZ R10, R0.reuse, R26 ;  /* 0x0000001a000a7220 */ /* 0x042fe20000410000 */
        /* <DEDUP_REMOVED lines=33> */
[----:B------:R-:W-:-:S02]  /*bab0*/  IMAD R80, R3, -0x2, R76 ;  /* 0xfffffffe03507824 */ /* 0x000fc400078e024c */
        /* <DEDUP_REMOVED lines=8> */
[----:B------:R-:W1:Y:S01]  /*bb40*/  MUFU.TANH R10, R10 ;  /* 0x0000000a000a7308 */ /* 0x000e620000002400 */
[----:B------:R-:W-:-:S04]  /*bb50*/  IMAD R80, R17, UR26, R80 ;  /* 0x0000001a11507c24 */ /* 0x000fc8000f8e0250 */
[----:B------:R-:W-:-:S03]  /*bb60*/  VIADD R80, R80, -UR25 ;  /* 0x8000001950507c36 */ /* 0x000fc60008000000 */
[----:B------:R-:W2:Y:S01]  /*bb70*/  MUFU.TANH R14, R14 ;  /* 0x0000000e000e7308 */ /* 0x000ea20000002400 */
[C---:B------:R-:W-:Y:S02]  /*bb80*/  VIADD R84, R80.reuse, UR27 ;  /* 0x0000001b50547c36 */ /* 0x040fe40008000000 */
[----:B------:R-:W-:-:S05]  /*bb90*/  VIADD R83, R80, UR21 ;  /* 0x0000001550537c36 */ /* 0x000fca0008000000 */
[----:B------:R-:W4:Y:S08]  /*bba0*/  MUFU.TANH R15, R15 ;  /* 0x0000000f000f7308 */ /* 0x000f300000002400 */
        /* <DEDUP_REMOVED lines=29> */
[----:B------:R-:W-:Y:S02]  /*bd80*/  UMOV UR11, 0x40000040 ;  /* 0x40000040000b7882 */ /* 0x000fe40000000000 */
[----:B------:R-:W-:-:S03]  /*bd90*/  @UP0 ULDC UR7, c[0x0][0x44c] ;  /* 0x0001130000070ab9 */ /* 0x000fc60000000800 */
[----:B------:R-:W0:Y:S01]  /*bda0*/  MUFU.TANH R40, R40 ;  /* 0x0000002800287308 */ /* 0x000e220000002400 */
[----:B------:R-:W-:Y:S01]  /*bdb0*/  @P2 IMAD.HI.U32 R34, R8, UR7, RZ ;  /* 0x0000000708222c27 */ /* 0x000fe2000f8e00ff */
[----:B------:R-:W-:-:S04]  /*bdc0*/  @UP0 ULDC UR7, c[0x0][0x450] ;  /* 0x0001140000070ab9 */ /* 0x000fc80000000800 */
[----:B------:R-:W-:Y:S01]  /*bdd0*/  @P2 SHF.R.U32.HI R78, RZ, UR7, R34 ;  /* 0x00000007ff4e2c19 */ /* 0x000fe20008011622 */
[----:B------:R-:W-:Y:S01]  /*bde0*/  IMAD.U32 R34, RZ, RZ, UR28 ;  /* 0x0000001cff227e24 */ /* 0x000fe2000f8e00ff */
[----:B------:R-:W0:Y:S03]  /*bdf0*/  MUFU.TANH R39, R39 ;  /* 0x0000002700277308 */ /* 0x000e260000002400 */
[----:B------:R-:W-:-:S05]  /*be00*/  @!P1 VIADD R34, R34, 0x17040 ;  /* 0x0001704022229836 */ /* 0x000fca0000000000 */
[----:B------:R-:W0:Y:S01]  /*be10*/  MUFU.TANH R41, R41 ;  /* 0x0000002900297308 */ /* 0x000e220000002400 */
[----:B------:R-:W-:-:S07]  /*be20*/  @!P1 PRMT R34, RZ, 0x654, R34 ;  /* 0x00000654ff229816 */ /* 0x000fce0000000022 */
        /* <DEDUP_REMOVED lines=14> */
[----:B------:R-:W-:Y:S07]  /*bf10*/  QGMMA.64x96x32.F32.E4M3.E4M3 R88, R136, gdesc[UR8], R88, gsb0 ;  /* 0x0160000888587df3 */ /* 0x000fee0008000858 */
        /* <DEDUP_REMOVED lines=28> */
[----:B------:R-:W0:Y:S01]  /*c0e0*/  MUFU.TANH R76, R76 ;  /* 0x0000004c004c7308 */ /* 0x000e220000002400 */
[----:B-12-4-:R-:W-:Y:S05]  /*c0f0*/  @!P5 BRA `(.L_x_745) ;  /* 0x00000000005cd947 */ /* 0x016fea0003800000 */
[----:B0-----:R-:W-:Y:S01]  /*c100*/  IMAD R34, R17, UR26, R136 ;  /* 0x0000001a11227c24 */ /* 0x001fe2000f8e0288 */
[----:B------:R-:W-:Y:S03]  /*c110*/  BSSY B0, `(.L_x_746) ;  /* 0x0000011000007945 */ /* 0x000fe60003800000 */
[----:B------:R-:W-:-:S05]  /*c120*/  VIADD R85, R34, -UR25 ;  /* 0x8000001922557c36 */ /* 0x000fca0008000000 */
        /* <DEDUP_REMOVED lines=10> */
.L_x_747:
[----:B------:R-:W-:-:S05]  /*c1d0*/  IMAD.U32 R87, RZ, RZ, UR24 ;  /* 0x00000018ff577e24 */ /* 0x000fca000f8e00ff */
[----:B------:R-:W-:-:S13]  /*c1e0*/  ISETP.NE.AND P2, PT, R87, 0x1, PT ;  /* 0x000000015700780c */ /* 0x000fda0003f45270 */
[----:B------:R-:W0:Y:S02]  /*c1f0*/  @P2 LDC.64 R34, c[0x0][0x9e8] ;  /* 0x00027a00ff222b82 */ /* 0x000e240000000a00 */
[----:B0-----:R-:W-:-:S05]  /*c200*/  @P2 IMAD.HI.U32 R34, R85, R34, RZ ;  /* 0x0000002255222227 */ /* 0x001fca00078e00ff */
[----:B------:R-:W-:-:S07]  /*c210*/  @P2 SHF.R.U32.HI R85, RZ, R35, R34 ;  /* 0x00000023ff552219 */ /* 0x000fce0000011622 */
.L_x_748:
[----:B------:R-:W-:Y:S05]  /*c220*/  BSYNC B0 ;  /* 0x0000000000007941 */ /* 0x000fea0003800000 */
.L_x_746:
[----:B------:R-:W-:-:S04]  /*c230*/  IMAD R34, R85, R87, -R74 ;  /* 0x0000005755227224 */ /* 0x000fc800078e0a4a */
[----:B------:R-:W-:-:S05]  /*c240*/  IMAD R34, R3, -0x2, R34 ;  /* 0xfffffffe03227824 */ /* 0x000fca00078e0222 */
[----:B------:R-:W-:Y:S02]  /*c250*/  VIADDMNMX R82, R34, R87, R82, PT ;  /* 0x0000005722527246 */ /* 0x000fe40003800152 */
[----:B------:R-:W-:-:S07]  /*c260*/  VIMNMX R81, R81, R34, !PT ;  /* 0x0000002251517248 */ /* 0x000fce0007fe0100 */
.L_x_745:
[----:B------:R-:W-:Y:S01]  /*c270*/  ISETP.GT.AND P2, PT, R2, -0x1, PT ;  /* 0xffffffff0200780c */ /* 0x000fe20003f44270 */
[----:B0-----:R-:W0:Y:S03]  /*c280*/  SHFL.IDX PT, R34, R78, 0x1, 0x1c1f ;  /* 0x003c1f004e227f89 */ /* 0x001e2600000e0000 */
[C---:B------:R-:W-:Y:S02]  /*c290*/  ISETP.GT.AND P4, PT, R81.reuse, RZ, P2 ;  /* 0x000000ff5100720c */ /* 0x040fe40001784270 */
[----:B------:R-:W-:Y:S02]  /*c2a0*/  ISETP.GT.AND P6, PT, R81, 0x1, P2 ;  /* 0x000000015100780c */ /* 0x000fe400017c4270 */
[C---:B------:R-:W-:Y:S02]  /*c2b0*/  ISETP.LT.OR P4, PT, R82.reuse, 0x1, P4 ;  /* 0x000000015200780c */ /* 0x040fe40002781670 */
[----:B------:R-:W-:-:S02]  /*c2c0*/  ISETP.LT.OR P6, PT, R82, 0x2, P6 ;  /* 0x000000025200780c */ /* 0x000fc400037c1670 */
[----:B------:R-:W-:Y:S02]  /*c2d0*/  FSEL R80, R9, -INF , !P4 ;  /* 0xff80000009507808 */ /* 0x000fe40006000000 */
[----:B---3--:R-:W-:Y:S02]  /*c2e0*/  FSEL R13, R13, -INF , !P6 ;  /* 0xff8000000d0d7808 */ /* 0x008fe40007000000 */
[C---:B------:R-:W-:Y:S02]  /*c2f0*/  ISETP.GT.AND P3, PT, R81.reuse, 0x8, P2 ;  /* 0x000000085100780c */ /* 0x040fe40001764270 */
[C---:B------:R-:W-:Y:S02]  /*c300*/  ISETP.GT.AND P4, PT, R81.reuse, 0x9, P2 ;  /* 0x000000095100780c */ /* 0x040fe40001784270 */
[----:B------:R-:W-:Y:S02]  /*c310*/  ISETP.GT.AND P6, PT, R81, 0x10, P2 ;  /* 0x000000105100780c */ /* 0x000fe400017c4270 */
[----:B------:R-:W-:-:S02]  /*c320*/  ISETP.LT.OR P3, PT, R82, 0x9, P3 ;  /* 0x000000095200780c */ /* 0x000fc40001f61670 */
[----:B------:R-:W-:Y:S01]  /*c330*/  ISETP.LT.OR P4, PT, R82, 0xa, P4 ;  /* 0x0000000a5200780c */ /* 0x000fe20002781670 */
[--C-:B0-----:R-:W-:Y:S01]  /*c340*/  IMAD.IADD R84, R84, 0x1, R34.reuse ;  /* 0x0000000154547824 */ /* 0x101fe200078e0222 */
[----:B------:R-:W-:Y:S01]  /*c350*/  ISETP.LT.OR P6, PT, R82, 0x11, P6 ;  /* 0x000000115200780c */ /* 0x000fe200037c1670 */
[----:B------:R-:W-:Y:S01]  /*c360*/  IMAD.IADD R83, R83, 0x1, R34 ;  /* 0x0000000153537824 */ /* 0x000fe200078e0222 */
[----:B------:R-:W-:Y:S02]  /*c370*/  FSEL R15, R15, -INF , !P3 ;  /* 0xff8000000f0f7808 */ /* 0x000fe40005800000 */
[----:B------:R-:W-:Y:S02]  /*c380*/  FSEL R18, R18, -INF , !P4 ;  /* 0xff80000012127808 */ /* 0x000fe40006000000 */
[----:B------:R-:W-:Y:S02]  /*c390*/  FSEL R20, R20, -INF , !P6 ;  /* 0xff80000014147808 */ /* 0x000fe40007000000 */
[----:B------:R-:W-:-:S02]  /*c3a0*/  ISETP.GT.AND P3, PT, R81, 0x11, P2 ;  /* 0x000000115100780c */ /* 0x000fc40001764270 */
[C---:B------:R-:W-:Y:S02]  /*c3b0*/  ISETP.GT.AND P4, PT, R81.reuse, 0x18, P2 ;  /* 0x000000185100780c */ /* 0x040fe40001784270 */
[----:B------:R-:W-:Y:S02]  /*c3c0*/  ISETP.GT.AND P6, PT, R81, 0x19, P2 ;  /* 0x000000195100780c */ /* 0x000fe400017c4270 */
[C---:B------:R-:W-:Y:S02]  /*c3d0*/  ISETP.LT.OR P3, PT, R82.reuse, 0x12, P3 ;  /* 0x000000125200780c */ /* 0x040fe40001f61670 */
[C---:B------:R-:W-:Y:S02]  /*c3e0*/  ISETP.LT.OR P4, PT, R82.reuse, 0x19, P4 ;  /* 0x000000195200780c */ /* 0x040fe40002781670 */
[----:B------:R-:W-:Y:S02]  /*c3f0*/  ISETP.LT.OR P6, PT, R82, 0x1a, P6 ;  /* 0x0000001a5200780c */ /* 0x000fe400037c1670 */
[----:B------:R-:W-:-:S02]  /*c400*/  FSEL R22, R22, -INF , !P3 ;  /* 0xff80000016167808 */ /* 0x000fc40005800000 */
[----:B------:R-:W-:Y:S02]  /*c410*/  FSEL R24, R24, -INF , !P4 ;  /* 0xff80000018187808 */ /* 0x000fe40006000000 */
[----:B------:R-:W-:Y:S02]  /*c420*/  FSEL R26, R26, -INF , !P6 ;  /* 0xff8000001a1a7808 */ /* 0x000fe40007000000 */
[C---:B------:R-:W-:Y:S02]  /*c430*/  ISETP.GT.AND P3, PT, R81.reuse, 0x20, P2 ;  /* 0x000000205100780c */ /* 0x040fe40001764270 */
[C---:B------:R-:W-:Y:S02]  /*c440*/  ISETP.GT.AND P4, PT, R81.reuse, 0x21, P2 ;  /* 0x000000215100780c */ /* 0x040fe40001784270 */
[----:B------:R-:W-:Y:S02]  /*c450*/  ISETP.GT.AND P6, PT, R81, 0x28, P2 ;  /* 0x000000285100780c */ /* 0x000fe400017c4270 */
[----:B------:R-:W-:-:S02]  /*c460*/  ISETP.LT.OR P3, PT, R82, 0x21, P3 ;  /* 0x000000215200780c */ /* 0x000fc40001f61670 */
[C---:B------:R-:W-:Y:S02]  /*c470*/  ISETP.LT.OR P4, PT, R82.reuse, 0x22, P4 ;  /* 0x000000225200780c */ /* 0x040fe40002781670 */
[----:B------:R-:W-:Y:S02]  /*c480*/  ISETP.LT.OR P6, PT, R82, 0x29, P6 ;  /* 0x000000295200780c */ /* 0x000fe400037c1670 */
        /* <DEDUP_REMOVED lines=65> */
[----:B------:R-:W-:Y:S01]  /*c8a0*/  FSEL R79, R79, -INF , !P6 ;  /* 0xff8000004f4f7808 */ /* 0x000fe20007000000 */
[----:B------:R-:W-:Y:S06]  /*c8b0*/  @!P5 BRA `(.L_x_749) ;  /* 0x00000000005cd947 */ /* 0x000fec0003800000 */
[----:B------:R-:W-:Y:S01]  /*c8c0*/  IMAD R9, R17, UR26, R34 ;  /* 0x0000001a11097c24 */ /* 0x000fe2000f8e0222 */
        /* <DEDUP_REMOVED lines=12> */
.L_x_751:
[----:B------:R-:W-:-:S05]  /*c990*/  IMAD.U32 R81, RZ, RZ, UR24 ;  /* 0x00000018ff517e24 */ /* 0x000fca000f8e00ff */
[----:B------:R-:W-:-:S13]  /*c9a0*/  ISETP.NE.AND P3, PT, R81, 0x1, PT ;  /* 0x000000015100780c */ /* 0x000fda0003f65270 */
[----:B------:R-:W0:Y:S02]  /*c9b0*/  @P3 LDC.64 R34, c[0x0][0x9e8] ;  /* 0x00027a00ff223b82 */ /* 0x000e240000000a00 */
[----:B0-----:R-:W-:-:S05]  /*c9c0*/  @P3 IMAD.HI.U32 R34, R9, R34, RZ ;  /* 0x0000002209223227 */ /* 0x001fca00078e00ff */
[----:B------:R-:W-:-:S07]  /*c9d0*/  @P3 SHF.R.U32.HI R9, RZ, R35, R34 ;  /* 0x00000023ff093219 */ /* 0x000fce0000011622 */
.L_x_752:
[----:B------:R-:W-:Y:S05]  /*c9e0*/  BSYNC B0 ;  /* 0x0000000000007941 */ /* 0x000fea0003800000 */
.L_x_750:
[----:B------:R-:W-:-:S04]  /*c9f0*/  IMAD R74, R9, R81, -R74 ;  /* 0x00000051094a7224 */ /* 0x000fc800078e0a4a */
[----:B------:R-:W-:-:S05]  /*ca00*/  IMAD R74, R3, -0x2, R74 ;  /* 0xfffffffe034a7824 */ /* 0x000fca00078e024a */
[----:B------:R-:W-:Y:S02]  /*ca10*/  VIADDMNMX R84, R74, R81, R84, PT ;  /* 0x000000514a547246 */ /* 0x000fe40003800154 */
[----:B------:R-:W-:-:S07]  /*ca20*/  VIMNMX R83, R83, R74, !PT ;  /* 0x0000004a53537248 */ /* 0x000fce0007fe0100 */
.L_x_749:
[----:B------:R-:W-:Y:S01]  /*ca30*/  FMNMX.FTZ R34, R80, R11, !PT ;  /* 0x0000000b50227209 */ /* 0x000fe20007810000 */
[----:B------:R-:W-:Y:S01]  /*ca40*/  UMOV UR10, UR6 ;  /* 0x00000006000a7c82 */ /* 0x000fe20008000000 */
[----:B------:R-:W-:Y:S02]  /*ca50*/  ISETP.GT.AND P3, PT, R83, 0x9, P2 ;  /* 0x000000095300780c */ /* 0x000fe40001764270 */
[----:B------:R-:W-:Y:S02]  /*ca60*/  FMNMX.FTZ R34, R13, R34, !PT ;  /* 0x000000220d227209 */ /* 0x000fe40007810000 */
[----:B------:R-:W-:Y:S02]  /*ca70*/  ISETP.LT.OR P3, PT, R84, 0xa, P3 ;  /* 0x0000000a5400780c */ /* 0x000fe40001f61670 */
[----:B------:R-:W-:Y:S02]  /*ca80*/  FMNMX.FTZ R9, R15, R34, !PT ;  /* 0x000000220f097209 */ /* 0x000fe40007810000 */
[----:B------:R-:W-:-:S02]  /*ca90*/  FSEL R19, R19, -INF , !P3 ;  /* 0xff80000013137808 */ /* 0x000fc40005800000 */
[----:B------:R-:W-:Y:S02]  /*caa0*/  FMNMX.FTZ R9, R18, R9, !PT ;  /* 0x0000000912097209 */ /* 0x000fe40007810000 */
[----:B------:R-:W-:Y:S02]  /*cab0*/  ISETP.GT.AND P3, PT, R83, 0x11, P2 ;  /* 0x000000115300780c */ /* 0x000fe40001764270 */
[----:B------:R-:W-:Y:S02]  /*cac0*/  FMNMX.FTZ R9, R20, R9, !PT ;  /* 0x0000000914097209 */ /* 0x000fe40007810000 */
[----:B------:R-:W-:Y:S02]  /*cad0*/  ISETP.LT.OR P3, PT, R84, 0x12, P3 ;  /* 0x000000125400780c */ /* 0x000fe40001f61670 */
[----:B------:R-:W-:Y:S02]  /*cae0*/  FMNMX.FTZ R9, R22, R9, !PT ;  /* 0x0000000916097209 */ /* 0x000fe40007810000 */
[----:B------:R-:W-:-:S02]  /*caf0*/  FSEL R23, R23, -INF , !P3 ;  /* 0xff80000017177808 */ /* 0x000fc40005800000 */
[----:B------:R-:W-:Y:S02]  /*cb00*/  FMNMX.FTZ R9, R24, R9, !PT ;  /* 0x0000000918097209 */ /* 0x000fe40007810000 */
[C---:B------:R-:W-:Y:S02]  /*cb10*/  ISETP.GT.AND P3, PT, R83.reuse, 0x19, P2 ;  /* 0x000000195300780c */ /* 0x040fe40001764270 */
[----:B------:R-:W-:Y:S02]  /*cb20*/  FMNMX.FTZ R9, R26, R9, !PT ;  /* 0x000000091a097209 */ /* 0x000fe40007810000 */
[----:B------:R-:W-:Y:S02]  /*cb30*/  ISETP.LT.OR P3, PT, R84, 0x1a, P3 ;  /* 0x0000001a5400780c */ /* 0x000fe40001f61670 */
[----:B------:R-:W-:Y:S02]  /*cb40*/  FMNMX.FTZ R9, R28, R9, !PT ;  /* 0x000000091c097209 */ /* 0x000fe40007810000 */
[----:B------:R-:W-:-:S02]  /*cb50*/  ISETP.GT.AND P4, PT, R83, 0x1, P2 ;  /* 0x000000015300780c */ /* 0x000fc40001784270 */
[----:B------:R-:W-:Y:S02]  /*cb60*/  FMNMX.FTZ R9, R30, R9, !PT ;  /* 0x000000091e097209 */ /* 0x000fe40007810000 */
[----:B------:R-:W-:Y:S02]  /*cb70*/  FSEL R27, R27, -INF , !P3 ;  /* 0xff8000001b1b7808 */ /* 0x000fe40005800000 */
        /* <DEDUP_REMOVED lines=11> */
[----:B------:R-:W-:Y:S02]  /*cc30*/  FSEL R31, R31, -INF , !P3 ;  /* 0xff8000001f1f7808 */ /* 0x000fe40005800000 */
[----:B------:R-:W-:Y:S02]  /*cc40*/  FMNMX.FTZ R34, R48, R9, !PT ;  /* 0x0000000930227209 */ /* 0x000fe40007810000 */
[----:B------:R-:W-:Y:S02]  /*cc50*/  ISETP.GT.AND P3, PT, R83, RZ, P2 ;  /* 0x000000ff5300720c */ /* 0x000fe40001764270 */
        /* <DEDUP_REMOVED lines=9> */
[----:B------:R-:W-:Y:S02]  /*ccf0*/  ISETP.GT.AND P4, PT, R83, 0x18, P2 ;  /* 0x000000185300780c */ /* 0x000fe40001784270 */
[----:B------:R-:W-:Y:S02]  /*cd00*/  FMNMX.FTZ R9, R60, R9, !PT ;  /* 0x000000093c097209 */ /* 0x000fe40007810000 */
[----:B------:R-:W-:Y:S02]  /*cd10*/  FSEL R81, R10, -INF , !P3 ;  /* 0xff8000000a517808 */ /* 0x000fe40005800000 */
[----:B------:R-:W-:Y:S02]  /*cd20*/  FMNMX.FTZ R9, R62, R9, !PT ;  /* 0x000000093e097209 */ /* 0x000fe40007810000 */
[----:B------:R-:W-:-:S02]  /*cd30*/  ISETP.LT.OR P6, PT, R84, 0x9, P6 ;  /* 0x000000095400780c */ /* 0x000fc400037c1670 */
[----:B------:R-:W-:Y:S02]  /*cd40*/  FMNMX.FTZ R34, R64, R9, !PT ;  /* 0x0000000940227209 */ /* 0x000fe40007810000 */
[----:B------:R-:W-:Y:S02]  /*cd50*/  ISETP.LT.OR P4, PT, R84, 0x19, P4 ;  /* 0x000000195400780c */ /* 0x000fe40002781670 */
[----:B------:R-:W-:Y:S02]  /*cd60*/  FMNMX.FTZ R9, R65, R34, !PT ;  /* 0x0000002241097209 */ /* 0x000fe40007810000 */
[----:B------:R-:W-:Y:S02]  /*cd70*/  FMNMX.FTZ R85, R81, R12, !PT ;  /* 0x0000000c51557209 */ /* 0x000fe40007810000 */
[----:B------:R-:W-:Y:S02]  /*cd80*/  FMNMX.FTZ R9, R66, R9, !PT ;  /* 0x0000000942097209 */ /* 0x000fe40007810000 */
[----:B------:R-:W-:-:S02]  /*cd90*/  FSEL R16, R16, -INF , !P6 ;  /* 0xff80000010107808 */ /* 0x000fc40007000000 */
[----:B------:R-:W-:Y:S02]  /*cda0*/  FMNMX.FTZ R9, R70, R9, !PT ;  /* 0x0000000946097209 */ /* 0x000fe40007810000 */
[----:B------:R-:W-:Y:S02]  /*cdb0*/  FSEL R25, R25, -INF , !P4 ;  /* 0xff80000019197808 */ /* 0x000fe40006000000 */
[----:B------:R-:W-:Y:S02]  /*cdc0*/  FMNMX.FTZ R34, R72, R9, !PT ;  /* 0x0000000948227209 */ /* 0x000fe40007810000 */
[----:B------:R-:W-:Y:S02]  /*cdd0*/  FMNMX.FTZ R85, R14, R85, !PT ;  /* 0x000000550e557209 */ /* 0x000fe40007810000 */
[----:B------:R-:W-:Y:S02]  /*cde0*/  FMNMX.FTZ R34, R75, R34, !PT ;  /* 0x000000224b227209 */ /* 0x000fe40007810000 */
[----:B------:R-:W-:-:S02]  /*cdf0*/  ISETP.GT.AND P4, PT, R83, 0x20, P2 ;  /* 0x000000205300780c */ /* 0x000fc40001784270 */
[----:B------:R-:W-:Y:S02]  /*ce00*/  FMNMX.FTZ R34, R77, R34, !PT ;  /* 0x000000224d227209 */ /* 0x000fe40007810000 */
[----:B------:R-:W-:Y:S02]  /*ce10*/  FMNMX.FTZ R10, R16, R85, !PT ;  /* 0x00000055100a7209 */ /* 0x000fe40007810000 */
[----:B------:R-:W-:Y:S02]  /*ce20*/  FMNMX.FTZ R34, R79, R34, !PT ;  /* 0x000000224f227209 */ /* 0x000fe40007810000 */
[----:B------:R-:W-:Y:S02]  /*ce30*/  ISETP.LT.OR P4, PT, R84, 0x21, P4 ;  /* 0x000000215400780c */ /* 0x000fe40002781670 */
[----:B------:R-:W-:Y:S01]  /*ce40*/  FMNMX.FTZ R10, R19, R10, !PT ;  /* 0x0000000a130a7209 */ /* 0x000fe20007810000 */
[----:B------:R-:W0:Y:S01]  /*ce50*/  SHFL.BFLY PT, R9, R34, 0x2, 0x1f ;  /* 0x0c401f0022097f89 */ /* 0x000e2200000e0000 */
[----:B------:R-:W-:-:S02]  /*ce60*/  FSEL R29, R29, -INF , !P4 ;  /* 0xff8000001d1d7808 */ /* 0x000fc40006000000 */
[----:B------:R-:W-:Y:S02]  /*ce70*/  ISETP.GT.AND P4, PT, R83, 0x28, P2 ;  /* 0x000000285300780c */ /* 0x000fe40001784270 */
[----:B------:R-:W-:Y:S02]  /*ce80*/  FMNMX.FTZ R10, R21, R10, !PT ;  /* 0x0000000a150a7209 */ /* 0x000fe40007810000 */
[----:B------:R-:W-:Y:S02]  /*ce90*/  ISETP.LT.OR P4, PT, R84, 0x29, P4 ;  /* 0x000000295400780c */ /* 0x000fe40002781670 */
[----:B------:R-:W-:Y:S02]  /*cea0*/  FMNMX.FTZ R10, R23, R10, !PT ;  /* 0x0000000a170a7209 */ /* 0x000fe40007810000 */
[----:B------:R-:W-:Y:S02]  /*ceb0*/  FSEL R33, R33, -INF , !P4 ;  /* 0xff80000021217808 */ /* 0x000fe40006000000 */
[----:B------:R-:W-:-:S02]  /*cec0*/  ISETP.GT.AND P4, PT, R83, 0x29, P2 ;  /* 0x000000295300780c */ /* 0x000fc40001784270 */
[----:B------:R-:W-:Y:S02]  /*ced0*/  FMNMX.FTZ R10, R25, R10, !PT ;  /* 0x0000000a190a7209 */ /* 0x000fe40007810000 */
[----:B------:R-:W-:Y:S02]  /*cee0*/  ISETP.GT.AND P3, PT, R83, 0x30, P2 ;  /* 0x000000305300780c */ /* 0x000fe40001764270 */
[C---:B------:R-:W-:Y:S02]  /*cef0*/  ISETP.LT.OR P4, PT, R84.reuse, 0x2a, P4 ;  /* 0x0000002a5400780c */ /* 0x040fe40002781670 */
[----:B------:R-:W-:Y:S02]  /*cf00*/  FMNMX.FTZ R10, R27, R10, !PT ;  /* 0x0000000a1b0a7209 */ /* 0x000fe40007810000 */
[----:B------:R-:W-:Y:S02]  /*cf10*/  ISETP.LT.OR P3, PT, R84, 0x31, P3 ;  /* 0x000000315400780c */ /* 0x000fe40001f61670 */
[----:B0-----:R-:W-:-:S02]  /*cf20*/  FMNMX.FTZ R35, R34, R9, !PT ;  /* 0x0000000922237209 */ /* 0x001fc40007810000 */
[----:B------:R-:W-:Y:S02]  /*cf30*/  FSEL R37, R37, -INF , !P4 ;  /* 0xff80000025257808 */ /* 0x000fe40006000000 */
[----:B------:R-:W-:Y:S01]  /*cf40*/  ISETP.GT.AND P4, PT, R83, 0x31, P2 ;  /* 0x000000315300780c */ /* 0x000fe20001784270 */
[----:B------:R-:W0:Y:S01]  /*cf50*/  SHFL.BFLY PT, R74, R35, 0x1, 0x1f ;  /* 0x0c201f00234a7f89 */ /* 0x000e2200000e0000 */
[----:B------:R-:W-:Y:S02]  /*cf60*/  FMNMX.FTZ R10, R29, R10, !PT ;  /* 0x0000000a1d0a7209 */ /* 0x000fe40007810000 */
[----:B------:R-:W-:Y:S02]  /*cf70*/  ISETP.LT.OR P4, PT, R84, 0x32, P4 ;  /* 0x000000325400780c */ /* 0x000fe40002781670 */
[----:B------:R-:W-:Y:S02]  /*cf80*/  FMNMX.FTZ R10, R31, R10, !PT ;  /* 0x0000000a1f0a7209 */ /* 0x000fe40007810000 */
[----:B------:R-:W-:-:S02]  /*cf90*/  FSEL R41, R41, -INF , !P4 ;  /* 0xff80000029297808 */ /* 0x000fc40006000000 */
[----:B------:R-:W-:Y:S02]  /*cfa0*/  FMNMX.FTZ R10, R33, R10, !PT ;  /* 0x0000000a210a7209 */ /* 0x000fe40007810000 */
[----:B------:R-:W-:Y:S02]  /*cfb0*/  ISETP.GT.AND P4, PT, R83, 0x39, P2 ;  /* 0x000000395300780c */ /* 0x000fe40001784270 */
[----:B------:R-:W-:Y:S02]  /*cfc0*/  FMNMX.FTZ R87, R37, R10, !PT ;  /* 0x0000000a25577209 */ /* 0x000fe40007810000 */
[----:B------:R-:W-:-:S04]  /*cfd0*/  ISETP.LT.OR P4, PT, R84, 0x3a, P4 ;  /* 0x0000003a5400780c */ /* 0x000fc80002781670 */
[----:B------:R-:W-:Y:S02]  /*cfe0*/  FSEL R45, R45, -INF , !P4 ;  /* 0xff8000002d2d7808 */ /* 0x000fe40006000000 */
[----:B------:R-:W-:Y:S02]  /*cff0*/  ISETP.GT.AND P4, PT, R83, 0x41, P2 ;  /* 0x000000415300780c */ /* 0x000fe40001784270 */
[----:B0-----:R-:W-:Y:S01]  /*d000*/  FMNMX.FTZ R9, R35, R74, !PT ;  /* 0x0000004a23097209 */ /* 0x001fe20007810000 */
[----:B------:R-:W-:Y:S01]  /*d010*/  IMAD.U32 R74, RZ, RZ, UR10 ;  /* 0x0000000aff4a7e24 */ /* 0x000fe2000f8e00ff */
[----:B------:R-:W-:Y:S02]  /*d020*/  ISETP.LT.OR P4, PT, R84, 0x42, P4 ;  /* 0x000000425400780c */ /* 0x000fe40002781670 */
[C---:B------:R-:W-:Y:S01]  /*d030*/  FSETP.NEU.FTZ.AND P6, PT, R9.reuse, -INF , PT ;  /* 0xff8000000900780b */ /* 0x040fe20003fdd000 */
[----:B------:R-:W-:-:S05]  /*d040*/  FFMA.FTZ R35, R9, R74, -8 ;  /* 0xc100000009237423 */ /* 0x000fca000001004a */
[----:B------:R-:W-:-:S05]  /*d050*/  FSEL R35, R35, RZ, P6 ;  /* 0x000000ff23237208 */ /* 0x000fca0003000000 */
[--C-:B------:R-:W-:Y:S01]  /*d060*/  FFMA.FTZ R74, R22, UR10, -R35.reuse ;  /* 0x0000000a164a7c23 */ /* 0x100fe20008010823 */
[----:B------:R-:W-:Y:S01]  /*d070*/  FSEL R22, R39, -INF , !P3 ;  /* 0xff80000027167808 */ /* 0x000fe20005800000 */
[--C-:B------:R-:W-:Y:S01]  /*d080*/  FFMA.FTZ R85, R26, UR10, -R35.reuse ;  /* 0x0000000a1a557c23 */ /* 0x100fe20008010823 */
[----:B------:R-:W-:Y:S01]  /*d090*/  ISETP.GT.AND P3, PT, R83, 0x38, P2 ;  /* 0x000000385300780c */ /* 0x000fe20001764270 */
[--C-:B------:R-:W-:Y:S01]  /*d0a0*/  FFMA.FTZ R26, R28, UR10, -R35.reuse ;  /* 0x0000000a1c1a7c23 */ /* 0x100fe20008010823 */
[----:B------:R-:W-:Y:S01]  /*d0b0*/  FMNMX.FTZ R10, R22, R87, !PT ;  /* 0x00000057160a7209 */ /* 0x000fe20007810000 */
[----:B------:R0:W-:Y:S01]  /*d0c0*/  MUFU.EX2 R39, R74 ;  /* 0x0000004a00277308 */ /* 0x0001e20000000800 */
[----:B------:R-:W-:Y:S01]  /*d0d0*/  ISETP.LT.OR P3, PT, R84, 0x39, P3 ;  /* 0x000000395400780c */ /* 0x000fe20001f61670 */
[--C-:B------:R-:W-:Y:S01]  /*d0e0*/  FFMA.FTZ R40, R40, UR10, -R35.reuse ;  /* 0x0000000a28287c23 */ /* 0x100fe20008010823 */
[----:B------:R-:W-:Y:S01]  /*d0f0*/  FMNMX.FTZ R10, R41, R10, !PT ;  /* 0x0000000a290a7209 */ /* 0x000fe20007810000 */
[--C-:B------:R-:W-:Y:S01]  /*d100*/  FFMA.FTZ R139, R62, UR10, -R35.reuse ;  /* 0x0000000a3e8b7c23 */ /* 0x100fe20008010823 */
[----:B------:R-:W-:Y:S01]  /*d110*/  FSEL R43, R43, -INF , !P3 ;  /* 0xff8000002b2b7808 */ /* 0x000fe20005800000 */
[--C-:B------:R-:W-:Y:S01]  /*d120*/  FFMA.FTZ R44, R44, UR10, -R35.reuse ;  /* 0x0000000a2c2c7c23 */ /* 0x100fe20008010823 */
[----:B------:R-:W-:Y:S01]  /*d130*/  ISETP.GT.AND P3, PT, R83, 0x40, P2 ;  /* 0x000000405300780c */ /* 0x000fe20001764270 */
[--C-:B------:R-:W-:Y:S01]  /*d140*/  FFMA.FTZ R34, R80, UR10, -R35.reuse ;  /* 0x0000000a50227c23 */ /* 0x100fe20008010823 */
[----:B------:R-:W-:Y:S01]  /*d150*/  FMNMX.FTZ R10, R43, R10, !PT ;  /* 0x0000000a2b0a7209 */ /* 0x000fe20007810000 */
[--C-:B0-----:R-:W-:Y:S01]  /*d160*/  FFMA.FTZ R74, R30, UR10, -R35.reuse ;  /* 0x0000000a1e4a7c23 */ /* 0x101fe20008010823 */
[----:B------:R-:W-:Y:S01]  /*d170*/  ISETP.LT.OR P3, PT, R84, 0x41, P3 ;  /* 0x000000415400780c */ /* 0x000fe20001f61670 */
[--C-:B------:R-:W-:Y:S01]  /*d180*/  FFMA.FTZ R30, R32, UR10, -R35.reuse ;  /* 0x0000000a201e7c23 */ /* 0x100fe20008010823 */
[----:B------:R-:W-:Y:S01]  /*d190*/  FSEL R28, R47, -INF , !P4 ;  /* 0xff8000002f1c7808 */ /* 0x000fe20006000000 */
[--C-:B------:R-:W-:Y:S01]  /*d1a0*/  FFMA.FTZ R13, R13, UR10, -R35.reuse ;  /* 0x0000000a0d0d7c23 */ /* 0x100fe20008010823 */
[----:B------:R-:W-:Y:S01]  /*d1b0*/  FSEL R46, R46, -INF , !P3 ;  /* 0xff8000002e2e7808 */ /* 0x000fe20005800000 */
[----:B------:R0:W-:Y:S01]  /*d1c0*/  MUFU.EX2 R47, R74 ;  /* 0x0000004a002f7308 */ /* 0x0001e20000000800 */
[----:B------:R-:W-:Y:S01]  /*d1d0*/  ISETP.GT.AND P3, PT, R83, 0x48, P2 ;  /* 0x000000485300780c */ /* 0x000fe20001764270 */
[--C-:B------:R-:W-:Y:S01]  /*d1e0*/  FFMA.FTZ R15, R15, UR10, -R35.reuse ;  /* 0x0000000a0f0f7c23 */ /* 0x100fe20008010823 */
[----:B------:R-:W-:Y:S01]  /*d1f0*/  ISETP.GT.AND P4, PT, R83, 0x49, P2 ;  /* 0x000000495300780c */ /* 0x000fe20001784270 */
[--C-:B------:R-:W-:Y:S01]  /*d200*/  FFMA.FTZ R18, R18, UR10, -R35.reuse ;  /* 0x0000000a12127c23 */ /* 0x100fe20008010823 */
[----:B------:R-:W-:Y:S01]  /*d210*/  ISETP.LT.OR P3, PT, R84, 0x49, P3 ;  /* 0x000000495400780c */ /* 0x000fe20001f61670 */
[--C-:B------:R-:W-:Y:S01]  /*d220*/  FFMA.FTZ R20, R20, UR10, -R35.reuse ;  /* 0x0000000a14147c23 */ /* 0x100fe20008010823 */
[----:B------:R-:W-:Y:S01]  /*d230*/  FMNMX.FTZ R87, R45, R10, !PT ;  /* 0x0000000a2d577209 */ /* 0x000fe20007810000 */
[--C-:B------:R-:W-:Y:S01]  /*d240*/  FFMA.FTZ R24, R24, UR10, -R35.reuse ;  /* 0x0000000a18187c23 */ /* 0x100fe20008010823 */
[----:B------:R-:W-:Y:S01]  /*d250*/  FSEL R51, R51, -INF , !P3 ;  /* 0xff80000033337808 */ /* 0x000fe20005800000 */
[--C-:B0-----:R-:W-:Y:S01]  /*d260*/  FFMA.FTZ R74, R36, UR10, -R35.reuse ;  /* 0x0000000a244a7c23 */ /* 0x101fe20008010823 */
[----:B------:R-:W-:Y:S01]  /*d270*/  ISETP.GT.AND P3, PT, R83, 0x50, P2 ;  /* 0x000000505300780c */ /* 0x000fe20001764270 */
[--C-:B------:R-:W-:Y:S01]  /*d280*/  FFMA.FTZ R36, R38, UR10, -R35.reuse ;  /* 0x0000000a26247c23 */ /* 0x100fe20008010823 */
[----:B------:R-:W-:Y:S01]  /*d290*/  ISETP.LT.OR P4, PT, R84, 0x4a, P4 ;  /* 0x0000004a5400780c */ /* 0x000fe20002781670 */
[--C-:B------:R-:W-:Y:S01]  /*d2a0*/  FFMA.FTZ R38, R42, UR10, -R35.reuse ;  /* 0x0000000a2a267c23 */ /* 0x100fe20008010823 */
[----:B------:R-:W-:Y:S01]  /*d2b0*/  FMNMX.FTZ R87, R46, R87, !PT ;  /* 0x000000572e577209 */ /* 0x000fe20007810000 */
[--C-:B------:R-:W-:Y:S01]  /*d2c0*/  FFMA.FTZ R42, R48, UR10, -R35.reuse ;  /* 0x0000000a302a7c23 */ /* 0x100fe20008010823 */
[----:B------:R-:W-:Y:S01]  /*d2d0*/  ISETP.LT.OR P3, PT, R84, 0x51, P3 ;  /* 0x000000515400780c */ /* 0x000fe20001f61670 */
[--C-:B------:R-:W-:Y:S01]  /*d2e0*/  FFMA.FTZ R48, R56, UR10, -R35.reuse ;  /* 0x0000000a38307c23 */ /* 0x100fe20008010823 */
[----:B------:R-:W-:Y:S01]  /*d2f0*/  FSEL R52, R52, -INF , !P4 ;  /* 0xff80000034347808 */ /* 0x000fe20006000000 */
[--C-:B------:R-:W-:Y:S01]  /*d300*/  FFMA.FTZ R49, R49, UR10, -R35.reuse ;  /* 0x0000000a31317c23 */ /* 0x100fe20008010823 */
[----:B------:R-:W-:Y:S01]  /*d310*/  ISETP.GT.AND P4, PT, R83, 0x51, P2 ;  /* 0x000000515300780c */ /* 0x000fe20001784270 */
[--C-:B------:R-:W-:Y:S01]  /*d320*/  FFMA.FTZ R65, R65, UR10, -R35.reuse ;  /* 0x0000000a41417c23 */ /* 0x100fe20008010823 */
[----:B------:R-:W-:Y:S01]  /*d330*/  FMNMX.FTZ R10, R28, R87, !PT ;  /* 0x000000571c0a7209 */ /* 0x000fe20007810000 */
[--C-:B------:R-:W-:Y:S01]  /*d340*/  FFMA.FTZ R56, R66, UR10, -R35.reuse ;  /* 0x0000000a42387c23 */ /* 0x100fe20008010823 */
[----:B------:R-:W-:Y:S01]  /*d350*/  FSEL R32, R53, -INF , !P3 ;  /* 0xff80000035207808 */ /* 0x000fe20005800000 */
[----:B------:R0:W-:Y:S01]  /*d360*/  MUFU.EX2 R87, R40 ;  /* 0x0000002800577308 */ /* 0x0001e20000000800 */
[----:B------:R-:W-:Y:S01]  /*d370*/  ISETP.GT.AND P3, PT, R83, 0x58, P2 ;  /* 0x000000585300780c */ /* 0x000fe20001764270 */
[--C-:B------:R-:W-:Y:S01]  /*d380*/  FFMA.FTZ R75, R75, UR10, -R35.reuse ;  /* 0x0000000a4b4b7c23 */ /* 0x100fe20008010823 */
[----:B------:R-:W-:Y:S01]  /*d390*/  ISETP.LT.OR P4, PT, R84, 0x52, P4 ;  /* 0x000000525400780c */ /* 0x000fe20002781670 */
[----:B------:R-:W-:Y:S01]  /*d3a0*/  FFMA.FTZ R79, R79, UR10, -R35 ;  /* 0x0000000a4f4f7c23 */ /* 0x000fe20008010823 */
[----:B------:R-:W-:-:S02]  /*d3b0*/  FMNMX.FTZ R137, R51, R10, !PT ;  /* 0x0000000a33897209 */ /* 0x000fc40007810000 */
[----:B------:R-:W-:Y:S01]  /*d3c0*/  ISETP.LT.OR P3, PT, R84, 0x59, P3 ;  /* 0x000000595400780c */ /* 0x000fe20001f61670 */
[----:B------:R-:W-:Y:S01]  /*d3d0*/  MUFU.EX2 R53, R74 ;  /* 0x0000004a00357308 */ /* 0x000fe20000000800 */
[----:B------:R-:W-:Y:S02]  /*d3e0*/  FSEL R55, R55, -INF , !P4 ;  /* 0xff80000037377808 */ /* 0x000fe40006000000 */
[----:B------:R-:W-:Y:S02]  /*d3f0*/  FMNMX.FTZ R137, R52, R137, !PT ;  /* 0x0000008934897209 */ /* 0x000fe40007810000 */
[----:B------:R-:W-:Y:S02]  /*d400*/  ISETP.GT.AND P4, PT, R83, 0x59, P2 ;  /* 0x000000595300780c */ /* 0x000fe40001784270 */
[----:B------:R-:W-:Y:S01]  /*d410*/  FSEL R57, R57, -INF , !P3 ;  /* 0xff80000039397808 */ /* 0x000fe20005800000 */
[----:B------:R-:W-:Y:S01]  /*d420*/  MUFU.EX2 R34, R34 ;  /* 0x0000002200227308 */ /* 0x000fe20000000800 */
[----:B------:R-:W-:-:S02]  /*d430*/  FMNMX.FTZ R10, R32, R137, !PT ;  /* 0x00000089200a7209 */ /* 0x000fc40007810000 */
[----:B------:R-:W-:Y:S02]  /*d440*/  ISETP.GT.AND P3, PT, R83, 0x60, P2 ;  /* 0x000000605300780c */ /* 0x000fe40001764270 */
[C---:B------:R-:W-:Y:S02]  /*d450*/  ISETP.LT.OR P4, PT, R84.reuse, 0x5a, P4 ;  /* 0x0000005a5400780c */ /* 0x040fe40002781670 */
[----:B------:R-:W-:Y:S01]  /*d460*/  FMNMX.FTZ R10, R55, R10, !PT ;  /* 0x0000000a370a7209 */ /* 0x000fe20007810000 */
[----:B------:R-:W-:Y:S01]  /*d470*/  MUFU.EX2 R13, R13 ;  /* 0x0000000d000d7308 */ /* 0x000fe20000000800 */
[----:B------:R-:W-:Y:S02]  /*d480*/  ISETP.LT.OR P3, PT, R84, 0x61, P3 ;  /* 0x000000615400780c */ /* 0x000fe40001f61670 */
[----:B------:R-:W-:Y:S02]  /*d490*/  FSEL R59, R59, -INF , !P4 ;  /* 0xff8000003b3b7808 */ /* 0x000fe40006000000 */
[----:B------:R-:W-:-:S02]  /*d4a0*/  ISETP.GT.AND P4, PT, R83, 0x61, P2 ;  /* 0x000000615300780c */ /* 0x000fc40001784270 */
[----:B------:R-:W-:Y:S01]  /*d4b0*/  FMNMX.FTZ R10, R57, R10, !PT ;  /* 0x0000000a390a7209 */ /* 0x000fe20007810000 */
[----:B------:R-:W-:Y:S01]  /*d4c0*/  MUFU.EX2 R15, R15 ;  /* 0x0000000f000f7308 */ /* 0x000fe20000000800 */
[----:B------:R-:W-:Y:S02]  /*d4d0*/  FSEL R61, R61, -INF , !P3 ;  /* 0xff8000003d3d7808 */ /* 0x000fe40005800000 */
[----:B------:R-:W-:Y:S02]  /*d4e0*/  ISETP.GT.AND P3, PT, R83, 0x68, P2 ;  /* 0x000000685300780c */ /* 0x000fe40001764270 */
[C---:B------:R-:W-:Y:S02]  /*d4f0*/  ISETP.LT.OR P4, PT, R84.reuse, 0x62, P4 ;  /* 0x000000625400780c */ /* 0x040fe40002781670 */
[----:B------:R-:W-:Y:S01]  /*d500*/  FMNMX.FTZ R10, R59, R10, !PT ;  /* 0x0000000a3b0a7209 */ /* 0x000fe20007810000 */
[----:B------:R-:W-:Y:S01]  /*d510*/  MUFU.EX2 R18, R18 ;  /* 0x0000001200127308 */ /* 0x000fe20000000800 */
[----:B------:R-:W-:-:S02]  /*d520*/  ISETP.LT.OR P3, PT, R84, 0x69, P3 ;  /* 0x000000695400780c */ /* 0x000fc40001f61670 */
[----:B0-----:R-:W-:Y:S02]  /*d530*/  FSEL R40, R63, -INF , !P4 ;  /* 0xff8000003f287808 */ /* 0x001fe40006000000 */
[----:B------:R-:W-:Y:S02]  /*d540*/  ISETP.GT.AND P4, PT, R83, 0x69, P2 ;  /* 0x000000695300780c */ /* 0x000fe40001784270 */
[----:B------:R-:W-:Y:S01]  /*d550*/  FMNMX.FTZ R137, R61, R10, !PT ;  /* 0x0000000a3d897209 */ /* 0x000fe20007810000 */
[----:B------:R0:W-:Y:S01]  /*d560*/  MUFU.EX2 R63, R44 ;  /* 0x0000002c003f7308 */ /* 0x0001e20000000800 */
[----:B------:R-:W-:Y:S02]  /*d570*/  FSEL R67, R67, -INF , !P3 ;  /* 0xff80000043437808 */ /* 0x000fe40005800000 */
[----:B------:R-:W-:Y:S02]  /*d580*/  ISETP.GT.AND P3, PT, R83, 0x70, P2 ;  /* 0x000000705300780c */ /* 0x000fe40001764270 */
[----:B------:R-:W-:-:S02]  /*d590*/  ISETP.LT.OR P4, PT, R84, 0x6a, P4 ;  /* 0x0000006a5400780c */ /* 0x000fc40002781670 */
[----:B------:R-:W-:Y:S01]  /*d5a0*/  FMNMX.FTZ R10, R40, R137, !PT ;  /* 0x00000089280a7209 */ /* 0x000fe20007810000 */
[----:B------:R-:W-:Y:S01]  /*d5b0*/  MUFU.EX2 R20, R20 ;  /* 0x0000001400147308 */ /* 0x000fe20000000800 */
[----:B------:R-:W-:Y:S01]  /*d5c0*/  ISETP.LT.OR P3, PT, R84, 0x71, P3 ;  /* 0x000000715400780c */ /* 0x000fe20001f61670 */
[--C-:B0-----:R-:W-:Y:S01]  /*d5d0*/  FFMA.FTZ R44, R50, UR10, -R35.reuse ;  /* 0x0000000a322c7c23 */ /* 0x101fe20008010823 */
[----:B------:R-:W-:Y:S01]  /*d5e0*/  FSEL R68, R68, -INF , !P4 ;  /* 0xff80000044447808 */ /* 0x000fe20006000000 */
[--C-:B------:R-:W-:Y:S01]  /*d5f0*/  FFMA.FTZ R50, R60, UR10, -R35.reuse ;  /* 0x0000000a3c327c23 */ /* 0x100fe20008010823 */
[----:B------:R-:W-:Y:S01]  /*d600*/  ISETP.GT.AND P4, PT, R83, 0x71, P2 ;  /* 0x000000715300780c */ /* 0x000fe20001784270 */
[----:B------:R-:W-:Y:S01]  /*d610*/  FFMA.FTZ R60, R77, UR10, -R35 ;  /* 0x0000000a4d3c7c23 */ /* 0x000fe20008010823 */
[----:B------:R-:W-:Y:S01]  /*d620*/  FMNMX.FTZ R137, R67, R10, !PT ;  /* 0x0000000a43897209 */ /* 0x000fe20007810000 */
[----:B------:R-:W-:Y:S01]  /*d630*/  MUFU.EX2 R24, R24 ;  /* 0x0000001800187308 */ /* 0x000fe20000000800 */
[----:B------:R-:W-:-:S02]  /*d640*/  FSEL R69, R69, -INF , !P3 ;  /* 0xff80000045457808 */ /* 0x000fc40005800000 */
[C---:B------:R-:W-:Y:S02]  /*d650*/  ISETP.GT.AND P3, PT, R83.reuse, 0x78, P2 ;  /* 0x000000785300780c */ /* 0x040fe40001764270 */
[----:B------:R-:W-:Y:S02]  /*d660*/  ISETP.LT.OR P4, PT, R84, 0x72, P4 ;  /* 0x000000725400780c */ /* 0x000fe40002781670 */
[----:B------:R-:W-:Y:S01]  /*d670*/  FMNMX.FTZ R10, R68, R137, !PT ;  /* 0x00000089440a7209 */ /* 0x000fe20007810000 */
[----:B------:R-:W-:Y:S01]  /*d680*/  MUFU.EX2 R85, R85 ;  /* 0x0000005500557308 */ /* 0x000fe20000000800 */
[----:B------:R-:W-:Y:S01]  /*d690*/  ISETP.GT.AND P2, PT, R83, 0x79, P2 ;  /* 0x000000795300780c */ /* 0x000fe20001744270 */
[--C-:B------:R-:W-:Y:S01]  /*d6a0*/  FFMA.FTZ R83, R54, UR10, -R35.reuse ;  /* 0x0000000a36537c23 */ /* 0x100fe20008010823 */
[----:B------:R-:W-:Y:S01]  /*d6b0*/  ISETP.LT.OR P3, PT, R84, 0x79, P3 ;  /* 0x000000795400780c */ /* 0x000fe20001f61670 */
[----:B------:R-:W-:Y:S01]  /*d6c0*/  FFMA.FTZ R54, R64, UR10, -R35 ;  /* 0x0000000a40367c23 */ /* 0x000fe20008010823 */
[----:B------:R-:W-:-:S02]  /*d6d0*/  FSEL R71, R71, -INF , !P4 ;  /* 0xff80000047477808 */ /* 0x000fc40006000000 */
[----:B------:R-:W-:Y:S01]  /*d6e0*/  FMNMX.FTZ R10, R69, R10, !PT ;  /* 0x0000000a450a7209 */ /* 0x000fe20007810000 */
[----:B------:R-:W-:Y:S01]  /*d6f0*/  MUFU.EX2 R26, R26 ;  /* 0x0000001a001a7308 */ /* 0x000fe20000000800 */
[----:B------:R-:W-:Y:S02]  /*d700*/  ISETP.LT.OR P2, PT, R84, 0x7a, P2 ;  /* 0x0000007a5400780c */ /* 0x000fe40001741670 */
[----:B------:R-:W-:Y:S02]  /*d710*/  FSEL R73, R73, -INF , !P3 ;  /* 0xff80000049497808 */ /* 0x000fe40005800000 */
[----:B------:R-:W-:Y:S02]  /*d720*/  FMNMX.FTZ R10, R71, R10, !PT ;  /* 0x0000000a470a7209 */ /* 0x000fe40007810000 */
[----:B------:R-:W-:Y:S01]  /*d730*/  FSEL R76, R76, -INF , !P2 ;  /* 0xff8000004c4c7808 */ /* 0x000fe20005000000 */
[----:B------:R-:W-:Y:S01]  /*d740*/  MUFU.EX2 R30, R30 ;  /* 0x0000001e001e7308 */ /* 0x000fe20000000800 */
[----:B------:R-:W-:-:S02]  /*d750*/  FMNMX.FTZ R137, R73, R10, !PT ;  /* 0x0000000a49897209 */ /* 0x000fc40007810000 */
[----:B------:R-:W-:Y:S02]  /*d760*/  FSEL R64, R9, RZ, P6 ;  /* 0x000000ff09407208 */ /* 0x000fe40003000000 */
[----:B------:R-:W-:Y:S01]  /*d770*/  FMNMX.FTZ R10, R76, R137, !PT ;  /* 0x000000894c0a7209 */ /* 0x000fe20007810000 */
[--C-:B------:R-:W-:Y:S01]  /*d780*/  FFMA.FTZ R137, R58, UR10, -R35.reuse ;  /* 0x0000000a3a897c23 */ /* 0x100fe20008010823 */
[----:B------:R-:W-:-:S01]  /*d790*/  FFMA.FTZ R58, R72, UR10, -R35 ;  /* 0x0000000a483a7c23 */ /* 0x000fc20008010823 */
[----:B------:R-:W-:Y:S01]  /*d7a0*/  FADD.FTZ R64, -R64, R11 ;  /* 0x0000000b40407221 */ /* 0x000fe20000010100 */
[----:B------:R-:W-:Y:S01]  /*d7b0*/  MUFU.EX2 R36, R36 ;  /* 0x0000002400247308 */ /* 0x000fe20000000800 */
[----:B------:R-:W0:Y:S07]  /*d7c0*/  SHFL.BFLY PT, R141, R10, 0x2, 0x1f ;  /* 0x0c401f000a8d7f89 */ /* 0x000e2e00000e0000 */
[----:B------:R-:W-:Y:S08]  /*d7d0*/  MUFU.EX2 R38, R38 ;  /* 0x0000002600267308 */ /* 0x000ff00000000800 */
[----:B------:R-:W-:Y:S08]  /*d7e0*/  MUFU.EX2 R42, R42 ;  /* 0x0000002a002a7308 */ /* 0x000ff00000000800 */
[----:B------:R-:W-:Y:S01]  /*d7f0*/  MUFU.EX2 R49, R49 ;  /* 0x0000003100317308 */ /* 0x000fe20000000800 */
[----:B0-----:R-:W-:Y:S01]  /*d800*/  FMNMX.FTZ R62, R10, R141, !PT ;  /* 0x0000008d0a3e7209 */ /* 0x001fe20007810000 */
[----:B------:R-:W-:Y:S01]  /*d810*/  FFMA.FTZ R141, R70, UR10, -R35 ;  /* 0x0000000a468d7c23 */ /* 0x000fe20008010823 */
[----:B------:R-:W-:-:S03]  /*d820*/  IMAD.U32 R35, RZ, RZ, UR10 ;  /* 0x0000000aff237e24 */ /* 0x000fc6000f8e00ff */
[----:B------:R-:W0:Y:S02]  /*d830*/  SHFL.BFLY PT, R143, R62, 0x1, 0x1f ;  /* 0x0c201f003e8f7f89 */ /* 0x000e2400000e0000 */
[----:B------:R-:W-:Y:S08]  /*d840*/  MUFU.EX2 R44, R44 ;  /* 0x0000002c002c7308 */ /* 0x000ff00000000800 */
[----:B------:R-:W-:Y:S08]  /*d850*/  MUFU.EX2 R83, R83 ;  /* 0x0000005300537308 */ /* 0x000ff00000000800 */
[----:B------:R-:W-:Y:S01]  /*d860*/  MUFU.EX2 R48, R48 ;  /* 0x0000003000307308 */ /* 0x000fe20000000800 */
[----:B0-----:R-:W-:-:S07]  /*d870*/  FMNMX.FTZ R10, R62, R143, !PT ;  /* 0x0000008f3e0a7209 */ /* 0x001fce0007810000 */
[----:B------:R-:W-:Y:S01]  /*d880*/  MUFU.EX2 R137, R137 ;  /* 0x0000008900897308 */ /* 0x000fe20000000800 */
[C---:B------:R-:W-:Y:S01]  /*d890*/  FSETP.NEU.FTZ.AND P2, PT, R10.reuse, -INF , PT ;  /* 0xff8000000a00780b */ /* 0x040fe20003f5d000 */
[----:B------:R-:W-:Y:S01]  /*d8a0*/  FFMA.FTZ R62, R10, R35, -8 ;  /* 0xc10000000a3e7423 */ /* 0x000fe20000010023 */
[----:B------:R-:W-:-:S04]  /*d8b0*/  FMUL.FTZ R35, R64, UR10 ;  /* 0x0000000a40237c20 */ /* 0x000fc80008410000 */
[----:B------:R-:W-:Y:S01]  /*d8c0*/  FSEL R62, R62, RZ, P2 ;  /* 0x000000ff3e3e7208 */ /* 0x000fe20001000000 */
[----:B------:R-:W-:Y:S04]  /*d8d0*/  MUFU.EX2 R50, R50 ;  /* 0x0000003200327308 */ /* 0x000fe80000000800 */
[----:B------:R-:W-:-:S01]  /*d8e0*/  FFMA.FTZ R70, R31, UR10, -R62 ;  /* 0x0000000a1f467c23 */ /* 0x000fc2000801083e */
[----:B------:R-:W-:Y:S01]  /*d8f0*/  FSEL R31, R10, RZ, P2 ;  /* 0x000000ff0a1f7208 */ /* 0x000fe20001000000 */
[----:B------:R-:W-:-:S01]  /*d900*/  FFMA.FTZ R77, R81, UR10, -R62 ;  /* 0x0000000a514d7c23 */ /* 0x000fc2000801083e */
[--C-:B------:R-:W-:Y:S01]  /*d910*/  FFMA.FTZ R14, R14, UR10, -R62.reuse ;  /* 0x0000000a0e0e7c23 */ /* 0x100fe2000801083e */
[----:B------:R-:W0:Y:S01]  /*d920*/  MUFU.EX2 R35, R35 ;  /* 0x0000002300237308 */ /* 0x000e220000000800 */
[----:B------:R-:W-:-:S01]  /*d930*/  FFMA.FTZ R16, R16, UR10, -R62 ;  /* 0x0000000a10107c23 */ /* 0x000fc2000801083e */
[----:B------:R-:W-:Y:S01]  /*d940*/  FADD.FTZ R31, -R31, R12 ;  /* 0x0000000c1f1f7221 */ /* 0x000fe20000010100 */
        /* <DEDUP_REMOVED lines=23> */
[----:B------:R-:W-:-:S06]  /*dac0*/  FFMA.FTZ R73, R73, UR10, -R62 ;  /* 0x0000000a49497c23 */ /* 0x000fcc000801083e */
[----:B------:R-:W2:Y:S01]  /*dad0*/  MUFU.EX2 R16, R16 ;  /* 0x0000001000107308 */ /* 0x000ea20000000800 */
[----:B-1----:R-:W-:-:S01]  /*dae0*/  FFMA.FTZ R5, R74, R4, R77 ;  /* 0x000000044a057223 */ /* 0x002fc2000001004d */
[----:B------:R-:W-:Y:S01]  /*daf0*/  FADD.FTZ R4, R13, R46 ;  /* 0x0000002e0d047221 */ /* 0x000fe20000010000 */
[----:B------:R-:W-:-:S03]  /*db00*/  FFMA.FTZ R46, R52, UR10, -R62 ;  /* 0x0000000a342e7c23 */ /* 0x000fc6000801083e */
[----:B------:R-:W-:Y:S02]  /*db10*/  FADD.FTZ R41, R15, R4 ;  /* 0x000000040f297221 */ /* 0x000fe40000010000 */
[----:B------:R-:W1:Y:S01]  /*db20*/  MUFU.EX2 R19, R19 ;  /* 0x0000001300137308 */ /* 0x000e620000000800 */
[----:B0-----:R-:W-:-:S01]  /*db30*/  FADD.FTZ R5, R14, R5 ;  /* 0x000000050e057221 */ /* 0x001fc20000010000 */
[----:B------:R-:W-:-:S04]  /*db40*/  FADD.FTZ R41, R18, R41 ;  /* 0x0000002912297221 */ /* 0x000fc80000010000 */
[----:B------:R-:W-:Y:S01]  /*db50*/  FADD.FTZ R52, R20, R41 ;  /* 0x0000002914347221 */ /* 0x000fe20000010000 */
[----:B------:R-:W-:-:S01]  /*db60*/  FFMA.FTZ R41, R55, UR10, -R62 ;  /* 0x0000000a37297c23 */ /* 0x000fc2000801083e */
        /* <DEDUP_REMOVED lines=10> */
[----:B------:R1:W-:Y:S01]  /*dc10*/  MUFU.EX2 R12, R43 ;  /* 0x0000002b000c7308 */ /* 0x0003e20000000800 */
[----:B0-----:R-:W-:-:S07]  /*dc20*/  FADD.FTZ R4, R66, R5 ;  /* 0x0000000542047221 */ /* 0x001fce0000010000 */
[----:B------:R-:W0:Y:S01]  /*dc30*/  MUFU.EX2 R70, R70 ;  /* 0x0000004600467308 */ /* 0x000e220000000800 */
[----:B-1----:R-:W-:-:S01]  /*dc40*/  FADD.FTZ R43, R39, R52 ;  /* 0x00000034272b7221 */ /* 0x002fc20000010000 */
[----:B--2---:R-:W-:-:S03]  /*dc50*/  FADD.FTZ R5, R25, R4 ;  /* 0x0000000419057221 */ /* 0x004fc60000010000 */
[----:B------:R-:W-:Y:S01]  /*dc60*/  FADD.FTZ R52, R24, R43 ;  /* 0x0000002b18347221 */ /* 0x000fe20000010000 */
[----:B------:R-:W-:-:S02]  /*dc70*/  FFMA.FTZ R43, R57, UR10, -R62 ;  /* 0x0000000a392b7c23 */ /* 0x000fc4000801083e */
[----:B------:R-:W1:Y:S01]  /*dc80*/  MUFU.EX2 R27, R27 ;  /* 0x0000001b001b7308 */ /* 0x000e620000000800 */
[----:B------:R-:W-:-:S04]  /*dc90*/  FADD.FTZ R45, R85, R52 ;  /* 0x00000034552d7221 */ /* 0x000fc80000010000 */
[----:B------:R-:W-:-:S03]  /*dca0*/  FADD.FTZ R52, R26, R45 ;  /* 0x0000002d1a347221 */ /* 0x000fc60000010000 */
[----:B------:R-:W2:Y:S01]  /*dcb0*/  MUFU.EX2 R72, R72 ;  /* 0x0000004800487308 */ /* 0x000ea20000000800 */
[----:B------:R-:W-:-:S01]  /*dcc0*/  FADD.FTZ R45, R47, R52 ;  /* 0x000000342f2d7221 */ /* 0x000fc20000010000 */
[----:B0-----:R-:W-:Y:S01]  /*dcd0*/  FADD.FTZ R4, R70, R5 ;  /* 0x0000000546047221 */ /* 0x001fe20000010000 */
[----:B------:R-:W-:-:S02]  /*dce0*/  FFMA.FTZ R52, R59, UR10, -R62 ;  /* 0x0000000a3b347c23 */ /* 0x000fc4000801083e */
[----:B------:R-:W-:Y:S01]  /*dcf0*/  FADD.FTZ R78, R30, R45 ;  /* 0x0000002d1e4e7221 */ /* 0x000fe20000010000 */
[----:B------:R-:W-:-:S02]  /*dd00*/  FFMA.FTZ R45, R61, UR10, -R62 ;  /* 0x0000000a3d2d7c23 */ /* 0x000fc4000801083e */
        /* <DEDUP_REMOVED lines=12> */
[----:B------:R-:W-:-:S03]  /*ddd0*/  FADD.FTZ R5, R63, R4 ;  /* 0x000000043f057221 */ /* 0x000fc60000010000 */
[----:B------:R-:W-:Y:S01]  /*dde0*/  FADD.FTZ R78, R12, R51 ;  /* 0x000000330c4e7221 */ /* 0x000fe20000010000 */
[----:B------:R-:W-:-:S01]  /*ddf0*/  FADD.FTZ R4, R42, R5 ;  /* 0x000000052a047221 */ /* 0x000fc20000010000 */
[----:B------:R-:W-:Y:S01]  /*de00*/  FFMA.FTZ R51, R67, UR10, -R62 ;  /* 0x0000000a43337c23 */ /* 0x000fe2000801083e */
[----:B------:R-:W1:Y:S01]  /*de10*/  MUFU.EX2 R28, R28 ;  /* 0x0000001c001c7308 */ /* 0x000e620000000800 */
[----:B--2---:R-:W-:-:S01]  /*de20*/  FADD.FTZ R78, R31, R78 ;  /* 0x0000004e1f4e7221 */ /* 0x004fc20000010000 */
[----:B------:R-:W-:-:S06]  /*de30*/  FADD.FTZ R55, R49, R4 ;  /* 0x0000000431377221 */ /* 0x000fcc0000010000 */
[----:B------:R-:W2:Y:S01]  /*de40*/  MUFU.EX2 R37, R37 ;  /* 0x0000002500257308 */ /* 0x000ea20000000800 */
[----:B0-----:R-:W-:-:S01]  /*de50*/  FADD.FTZ R5, R33, R78 ;  /* 0x0000004e21057221 */ /* 0x001fc20000010000 */
[----:B------:R-:W-:Y:S01]  /*de60*/  FADD.FTZ R78, R44, R55 ;  /* 0x000000372c4e7221 */ /* 0x000fe20000010000 */
[----:B------:R-:W-:-:S03]  /*de70*/  FFMA.FTZ R55, R69, UR10, -R62 ;  /* 0x0000000a45377c23 */ /* 0x000fc6000801083e */
[----:B------:R-:W-:Y:S02]  /*de80*/  FADD.FTZ R57, R83, R78 ;  /* 0x0000004e53397221 */ /* 0x000fe40000010000 */
[----:B------:R-:W0:Y:S01]  /*de90*/  MUFU.EX2 R46, R46 ;  /* 0x0000002e002e7308 */ /* 0x000e220000000800 */
[----:B-1----:R-:W-:-:S07]  /*dea0*/  FADD.FTZ R4, R28, R5 ;  /* 0x000000051c047221 */ /* 0x002fce0000010000 */
[----:B------:R-:W1:Y:S01]  /*deb0*/  MUFU.EX2 R32, R32 ;  /* 0x0000002000207308 */ /* 0x000e620000000800 */
[----:B--2---:R-:W-:-:S01]  /*dec0*/  FADD.FTZ R5, R37, R4 ;  /* 0x0000000425057221 */ /* 0x004fc20000010000 */
[----:B------:R-:W-:-:S06]  /*ded0*/  FADD.FTZ R4, R48, R57 ;  /* 0x0000003930047221 */ /* 0x000fcc0000010000 */
[----:B------:R-:W2:Y:S01]  /*dee0*/  MUFU.EX2 R41, R41 ;  /* 0x0000002900297308 */ /* 0x000ea20000000800 */
[----:B0-----:R-:W-:-:S07]  /*def0*/  FADD.FTZ R5, R46, R5 ;  /* 0x000000052e057221 */ /* 0x001fce0000010000 */
[----:B------:R-:W0:Y:S01]  /*df00*/  MUFU.EX2 R43, R43 ;  /* 0x0000002b002b7308 */ /* 0x000e220000000800 */
[----:B-1----:R-:W-:-:S01]  /*df10*/  FADD.FTZ R78, R32, R5 ;  /* 0x00000005204e7221 */ /* 0x002fc20000010000 */
[----:B------:R-:W-:-:S04]  /*df20*/  FADD.FTZ R5, R137, R4 ;  /* 0x0000000489057221 */ /* 0x000fc80000010000 */
[----:B------:R-:W-:Y:S02]  /*df30*/  FADD.FTZ R80, R50, R5 ;  /* 0x0000000532507221 */ /* 0x000fe40000010000 */
        /* <DEDUP_REMOVED lines=38> */
[----:B--2---:R-:W-:-:S03]  /*e1a0*/  FADD.FTZ R5, R11, R4 ;  /* 0x000000040b057221 */ /* 0x004fc60000010000 */
[----:B0-----:R-:W-:Y:S01]  /*e1b0*/  FADD.FTZ R4, R62, R57 ;  /* 0x000000393e047221 */ /* 0x001fe20000010000 */
[----:B------:R-:W-:Y:S06]  /*e1c0*/  @!P0 BRA `(.L_x_753) ;  /* 0x0000000000048947 */ /* 0x000fec0003800000 */
[----:B------:R-:W-:Y:S01]  /*e1d0*/  BPT.TRAP 0x1 ;  /* 0x000000040000795c */ /* 0x000fe20000300000 */
.L_x_753:
        /* <DEDUP_REMOVED lines=90> */
.L_x_736:
[----:B------:R-:W-:Y:S06]  /*e780*/  BAR.ARV 0x8, 0x200 ;  /* 0x0208000000007b1d */ /* 0x000fec0000002000 */
[----:B------:R-:W-:Y:S05]  /*e790*/  @!P0 BRA `(.L_x_755) ;  /* 0x0000000000048947 */ /* 0x000fea0003800000 */
[----:B------:R-:W-:Y:S01]  /*e7a0*/  BPT.TRAP 0x1 ;  /* 0x000000040000795c */ /* 0x000fe20000300000 */
.L_x_755:
[----:B------:R-:W-:Y:S01]  /*e7b0*/  ULEA UR11, UR4, UR38, 0x3 ;  /* 0x00000026040b7291 */ /* 0x000fe2000f8e183f */
[----:B------:R-:W-:-:S05]  /*e7c0*/  IMAD.U32 R0, RZ, RZ, UR5 ;  /* 0x00000005ff007e24 */ /* 0x000fca000f8e00ff */
[----:B------:R-:W-:-:S04]  /*e7d0*/  SHF.L.U32 R0, R0, 0x1f, RZ ;  /* 0x0000001f00007819 */ /* 0x000fc800000006ff */
[----:B------:R0:W1:Y:S01]  /*e7e0*/  SYNCS.PHASECHK.TRANS64.TRYWAIT P1, [UR11+0x17050], R0 ;  /* 0x01705000ff0075a7 */ /* 0x000062000802014b */
[----:B------:R-:W-:Y:S05]  /*e7f0*/  @!P0 BRA `(.L_x_756) ;  /* 0x0000000000048947 */ /* 0x000fea0003800000 */
[----:B------:R-:W-:Y:S01]  /*e800*/  BPT.TRAP 0x1 ;  /* 0x000000040000795c */ /* 0x000fe20000300000 */
.L_x_756:
[----:B-1----:R-:W-:Y:S05]  /*e810*/  @P1 BRA `(.L_x_757) ;  /* 0x0000000000081947 */ /* 0x002fea0003800000 */
[----:B------:R-:W1:Y:S02]  /*e820*/  SYNCS.PHASECHK.TRANS64.TRYWAIT P1, [UR11+0x17050], R0 ;  /* 0x01705000ff0075a7 */ /* 0x000e64000802014b */
[----:B-1----:R-:W-:Y:S05]  /*e830*/  @!P1 BRA `(.L_x_758) ;  /* 0x00000064001c9947 */ /* 0x002fea0003800000 */
.L_x_757:
[----:B------:R-:W-:Y:S01]  /*e840*/  ULDC.64 UR12, c[0x0][0x9a0] ;  /* 0x00026800000c7ab9 */ /* 0x000fe20000000a00 */
[----:B------:R-:W-:Y:S01]  /*e850*/  UIADD3 UR38, UR38, 0x400, URZ ;  /* 0x0000040026267890 */ /* 0x000fe2000fffe03f */
[----:B------:R-:W-:Y:S01]  /*e860*/  WARPGROUP.ARRIVE ;  /* 0x00000000000079c5 */ /* 0x000fe20000000000 */
[----:B------:R-:W-:Y:S01]  /*e870*/  UISETP.NE.U32.AND UP0, UPT, UR12, URZ, UPT ;  /* 0x0000003f0c00728c */ /* 0x000fe2000bf05070 */
[----:B------:R-:W-:Y:S01]  /*e880*/  IMAD.MOV.U32 R6, RZ, RZ, 0x3f800000 ;  /* 0x3f800000ff067424 */ /* 0x000fe200078e00ff */
[----:B------:R-:W-:Y:S02]  /*e890*/  USHF.R.U32.HI UR38, URZ, 0x4, UR38 ;  /* 0x000000043f267899 */ /* 0x000fe40008011626 */
[----:B------:R-:W-:Y:S02]  /*e8a0*/  UISETP.NE.AND.EX UP0, UPT, UR13, URZ, UPT, UP0 ;  /* 0x0000003f0d00728c */ /* 0x000fe4000bf05300 */
[----:B------:R-:W-:Y:S01]  /*e8b0*/  ULOP3.LUT UR38, UR38, 0x3fff, URZ, 0xc0, !UPT ;  /* 0x00003fff26267892 */ /* 0x000fe2000f8ec03f */
[----:B------:R-:W-:-:S03]  /*e8c0*/  UMOV UR15, 0x40000040 ;  /* 0x40000040000f7882 */ /* 0x000fc60000000000 */
[----:B------:R-:W-:Y:S01]  /*e8d0*/  ULOP3.LUT UR38, UR38, 0x10000, URZ, 0xfc, !UPT ;  /* 0x0001000026267892 */ /* 0x000fe2000f8efc3f */
[----:B------:R-:W-:-:S04]  /*e8e0*/  PLOP3.LUT P1, PT, PT, PT, UP0, 0x80, 0x0 ;  /* 0x000000000000781c */ /* 0x000fc80003f2f008 */
[----:B------:R-:W-:Y:S01]  /*e8f0*/  @UP0 ULDC.64 UR8, c[0x0][0x9c8] ;  /* 0x0002720000080ab9 */ /* 0x000fe20000000a00 */
[----:B------:R-:W-:Y:S02]  /*e900*/  @UP0 USHF.R.S32.HI UR14, URZ, 0x1f, UR36 ;  /* 0x0000001f3f0e0899 */ /* 0x000fe40008011424 */
[----:B------:R-:W-:Y:S02]  /*e910*/  @UP0 UIMAD UR5, UR40, UR8, URZ ;  /* 0x00000008280502a4 */ /* 0x000fe4000f8e023f */
[----:B------:R-:W-:Y:S02]  /*e920*/  @UP0 UIMAD.WIDE.U32 UR6, UR39, UR8, URZ ;  /* 0x00000008270602a5 */ /* 0x000fe4000f8e003f */
[----:B------:R-:W-:Y:S01]  /*e930*/  UIMAD UR8, UR4, 0x300, UR38 ;  /* 0x00000300040878a4 */ /* 0x000fe2000f8e0226 */
[----:B------:R-:W-:Y:S01]  /*e940*/  @UP0 ULDC.64 UR16, c[0x0][0x9d0] ;  /* 0x0002740000100ab9 */ /* 0x000fe20000000a00 */
[----:B------:R-:W-:Y:S02]  /*e950*/  @UP0 UIMAD UR5, UR39, UR9, UR5 ;  /* 0x00000009270502a4 */ /* 0x000fe4000f8e0205 */
[----:B------:R-:W-:-:S02]  /*e960*/  @UP0 UIMAD UR4, UR14, UR16, URZ ;  /* 0x000000100e0402a4 */ /* 0x000fc4000f8e023f */
[----:B------:R-:W-:Y:S01]  /*e970*/  @UP0 UIADD3 UR5, UR7, UR5, URZ ;  /* 0x0000000507050290 */ /* 0x000fe2000fffe03f */
[----:B------:R-:W-:Y:S01]  /*e980*/  UMOV UR14, UR8 ;  /* 0x00000008000e7c82 */ /* 0x000fe20008000000 */
[----:B------:R-:W-:Y:S01]  /*e990*/  @UP0 UIMAD UR7, UR36, UR17, UR4 ;  /* 0x00000011240702a4 */ /* 0x000fe2000f8e0204 */
[----:B------:R-:W-:Y:S02]  /*e9a0*/  QGMMA.64x96x32.F32.E4M3.E4M3 R88, R148, gdesc[UR12], R88, gsb0 ;  /* 0x0160000c94587df3 */ /* 0x000fe40008000858 */
[----:B------:R-:W-:Y:S02]  /*e9b0*/  @UP0 UMOV UR4, UR6 ;  /* 0x0000000600040c82 */ /* 0x000fe40008000000 */
        /* <DEDUP_REMOVED lines=16> */
[----:B0-----:R-:W0:Y:S01]  /*eac0*/  SHFL.BFLY PT, R0, R5, 0x2, 0x1f ;  /* 0x0c401f0005007f89 */ /* 0x001e2200000e0000 */
[----:B------:R-:W-:-:S03]  /*ead0*/  UIADD3 UR8, UR8, 0x6, URZ ;  /* 0x0000000608087890 */ /* 0x000fc6000fffe03f */
[----:B------:R-:W3:Y:S01]  /*eae0*/  SHFL.BFLY PT, R7, R4, 0x2, 0x1f ;  /* 0x0c401f0004077f89 */ /* 0x000ee200000e0000 */
[----:B------:R-:W-:Y:S02]  /*eaf0*/  WARPGROUP.DEPBAR.LE gsb0, 0x0 ;  /* 0x00008000000079c5 */ /* 0x000fe40000010000 */
[----:B------:R-:W-:-:S06]  /*eb00*/  WARPGROUP.ARRIVE ;  /* 0x00000000000079c5 */ /* 0x000fcc0000000000 */
[----:B------:R-:W-:Y:S01]  /*eb10*/  QGMMA.64x96x32.F32.E4M3.E4M3 R88, R140, gdesc[UR4], R88, gsb0 ;  /* 0x016000048c587df3 */ /* 0x000fe20008000858 */
[----:B------:R-:W-:Y:S01]  /*eb20*/  UMOV UR6, UR8 ;  /* 0x0000000800067c82 */ /* 0x000fe20008000000 */
[----:B------:R-:W-:Y:S01]  /*eb30*/  UMOV UR7, 0x40000040 ;  /* 0x4000004000077882 */ /* 0x000fe20000000000 */
[----:B0-----:R-:W-:Y:S01]  /*eb40*/  FADD.FTZ R0, R0, R5 ;  /* 0x0000000500007221 */ /* 0x001fe20000010000 */
[----:B---3--:R-:W-:-:S04]  /*eb50*/  FADD.FTZ R7, R7, R4 ;  /* 0x0000000407077221 */ /* 0x008fc80000010000 */
[----:B-1----:R-:W0:Y:S04]  /*eb60*/  SHFL.BFLY PT, R3, R0, 0x1, 0x1f ;  /* 0x0c201f0000037f89 */ /* 0x002e2800000e0000 */
[----:B------:R-:W1:Y:S01]  /*eb70*/  SHFL.BFLY PT, R2, R7, 0x1, 0x1f ;  /* 0x0c201f0007027f89 */ /* 0x000e6200000e0000 */
        /* <DEDUP_REMOVED lines=24> */
[----:B------:R-:W-:Y:S01]  /*ed00*/  @P2 FFMA.FTZ R2, R4, R9, R5 ;  /* 0x0000000904022223 */ /* 0x000fe20000010005 */
[----:B------:R-:W-:Y:S02]  /*ed10*/  IMAD.MOV.U32 R0, RZ, RZ, -0x800000 ;  /* 0xff800000ff007424 */ /* 0x000fe400078e00ff */
[----:B------:R-:W-:Y:S01]  /*ed20*/  @P3 FFMA.FTZ R0, R14, R10, R11 ;  /* 0x0000000a0e003223 */ /* 0x000fe2000001000b */
[-C--:B--2---:R-:W-:Y:S01]  /*ed30*/  FMUL.FTZ R20, R3, R6.reuse ;  /* 0x0000000603147220 */ /* 0x084fe20000410000 */
[----:B---3--:R-:W-:Y:S01]  /*ed40*/  FMUL.FTZ R7, R7, R6 ;  /* 0x0000000607077220 */ /* 0x008fe20000410000 */
[----:B------:R-:W-:-:S02]  /*ed50*/  WARPGROUP.DEPBAR.LE gsb0, 0x0 ;  /* 0x00008000000079c5 */ /* 0x000fc40000010000 */
[----:B------:R-:W-:Y:S05]  /*ed60*/  @!P0 BRA `(.L_x_759) ;  /* 0x0000000000048947 */ /* 0x000fea0003800000 */
[----:B------:R-:W-:Y:S01]  /*ed70*/  BPT.TRAP 0x1 ;  /* 0x000000040000795c */ /* 0x000fe20000300000 */
.L_x_759:
        /* <DEDUP_REMOVED lines=52> */
.L_x_685:
[----:B------:R-:W-:Y:S05]  /*f0c0*/  @P0 BRA `(.L_x_760) ;  /* 0x0000001800ec0947 */ /* 0x000fea0003800000 */
[----:B------:R-:W0:Y:S01]  /*f0d0*/  S2R R9, SR_TID.X ;  /* 0x0000000000097919 */ /* 0x000e220000002100 */
[----:B------:R-:W-:Y:S01]  /*f0e0*/  ULDC.64 UR4, c[0x4][0x38] ;  /* 0x01000e0000047ab9 */ /* 0x000fe20000000a00 */
[----:B------:R-:W1:Y:S01]  /*f0f0*/  LDC R46, c[0x0][0xbe8] ;  /* 0x0002fa00ff2e7b82 */ /* 0x000e620000000800 */
[----:B------:R-:W-:Y:S01]  /*f100*/  ULDC.64 UR8, c[0x0][0xbd0] ;  /* 0x0002f40000087ab9 */ /* 0x000fe20000000a00 */
[----:B------:R-:W-:Y:S01]  /*f110*/  USHF.R.S32.HI UR7, URZ, 0x1f, UR36 ;  /* 0x0000001f3f077899 */ /* 0x000fe20008011424 */
[----:B------:R-:W-:-:S05]  /*f120*/  ULDC.64 UR10, c[0x0][0xb38] ;  /* 0x0002ce00000a7ab9 */ /* 0x000fca0000000a00 */
[----:B------:R-:W2:Y:S01]  /*f130*/  LDC R72, c[0x0][0xc50] ;  /* 0x00031400ff487b82 */ /* 0x000ea20000000800 */
[----:B0-----:R-:W-:-:S05]  /*f140*/  IMAD.SHL.U32 R7, R9, 0x4, RZ ;  /* 0x0000000409077824 */ /* 0x001fca00078e00ff */
[----:B------:R-:W-:Y:S02]  /*f150*/  LOP3.LUT R7, R7, 0xc, RZ, 0xc0, !PT ;  /* 0x0000000c07077812 */ /* 0x000fe400078ec0ff */
[----:B------:R-:W-:Y:S02]  /*f160*/  BAR.SYNC.DEFER_BLOCKING 0x1, 0x180 ;  /* 0x0046000000007b1d */ /* 0x000fe40000010000 */
[----:B------:R-:W-:-:S05]  /*f170*/  IADD3 R12, P0, R7, UR4, RZ ;  /* 0x00000004070c7c10 */ /* 0x000fca000ff1e0ff */
[----:B------:R-:W-:-:S05]  /*f180*/  IMAD.X R13, RZ, RZ, UR5, P0 ;  /* 0x00000005ff0d7e24 */ /* 0x000fca00080e06ff */
[----:B------:R0:W3:Y:S01]  /*f190*/  LDG.E.CONSTANT R12, desc[UR44][R12.64] ;  /* 0x0000002c0c0c7981 */ /* 0x0000e2000c1e9900 */
[----:B------:R-:W-:Y:S01]  /*f1a0*/  LOP3.LUT P0, R7, R9, 0x3, RZ, 0xc0, !PT ;  /* 0x0000000309077812 */ /* 0x000fe2000780c0ff */
[----:B------:R-:W-:Y:S01]  /*f1b0*/  UIMAD.WIDE.U32 UR4, UR36, UR8, URZ ;  /* 0x00000008240472a5 */ /* 0x000fe2000f8e003f */
[----:B-1----:R-:W-:Y:S01]  /*f1c0*/  ISETP.NE.AND P2, PT, R46, 0x1, PT ;  /* 0x000000012e00780c */ /* 0x002fe20003f45270 */
[----:B------:R-:W-:Y:S01]  /*f1d0*/  UIMAD UR6, UR7, UR8, URZ ;  /* 0x00000008070672a4 */ /* 0x000fe2000f8e023f */
[----:B------:R-:W-:Y:S01]  /*f1e0*/  ISETP.EQ.OR P0, PT, R7, 0x3, !P0 ;  /* 0x000000030700780c */ /* 0x000fe20004702670 */
[----:B------:R-:W-:Y:S01]  /*f1f0*/  UIMAD UR8, UR7, UR10, URZ ;  /* 0x0000000a070872a4 */ /* 0x000fe2000f8e023f */
[----:B------:R-:W-:Y:S01]  /*f200*/  BSSY B0, `(.L_x_761) ;  /* 0x0000145000007945 */ /* 0x000fe20003800000 */
[----:B------:R-:W-:Y:S01]  /*f210*/  IMAD.U32 R26, RZ, RZ, UR4 ;  /* 0x00000004ff1a7e24 */ /* 0x000fe2000f8e00ff */
[----:B------:R-:W-:Y:S01]  /*f220*/  SEL R73, R3, R4, P0 ;  /* 0x0000000403497207 */ /* 0x000fe20000000000 */
[----:B------:R-:W-:Y:S01]  /*f230*/  UIMAD UR9, UR36, UR9, UR6 ;  /* 0x00000009240972a4 */ /* 0x000fe2000f8e0206 */
[----:B------:R-:W-:Y:S01]  /*f240*/  SEL R3, R4, R3, P0 ;  /* 0x0000000304037207 */ /* 0x000fe20000000000 */
[----:B------:R-:W-:Y:S01]  /*f250*/  VIADD R4, R9, 0xffffff80 ;  /* 0xffffff8009047836 */ /* 0x000fe20000000000 */
[----:B------:R-:W-:Y:S01]  /*f260*/  SEL R55, R15, R6, P0 ;  /* 0x000000060f377207 */ /* 0x000fe20000000000 */
[----:B------:R-:W2:Y:S01]  /*f270*/  S2UR UR4, SR_CTAID.Y ;  /* 0x00000000000479c3 */ /* 0x000ea20000002600 */
[----:B------:R-:W-:Y:S01]  /*f280*/  SEL R15, R6, R15, P0 ;  /* 0x0000000f060f7207 */ /* 0x000fe20000000000 */
[----:B------:R-:W-:Y:S01]  /*f290*/  UIADD3 UR9, UR5, UR9, URZ ;  /* 0x0000000905097290 */ /* 0x000fe2000fffe03f */
[----:B------:R-:W-:Y:S01]  /*f2a0*/  SHF.R.S32.HI R23, RZ, 0x1f, R4 ;  /* 0x0000001fff177819 */ /* 0x000fe20000011404 */
[----:B------:R-:W-:Y:S01]  /*f2b0*/  UIMAD.WIDE.U32 UR6, UR36, UR10, URZ ;  /* 0x0000000a240672a5 */ /* 0x000fe2000f8e003f */
[----:B------:R-:W-:Y:S01]  /*f2c0*/  SEL R57, R5, R8, P0 ;  /* 0x0000000805397207 */ /* 0x000fe20000000000 */
[----:B------:R-:W-:Y:S01]  /*f2d0*/  UIMAD UR8, UR36, UR11, UR8 ;  /* 0x0000000b240872a4 */ /* 0x000fe2000f8e0208 */
[----:B------:R-:W-:Y:S01]  /*f2e0*/  LEA.HI R6, R23, R4, RZ, 0x7 ;  /* 0x0000000417067211 */ /* 0x000fe200078f38ff */
[----:B------:R-:W1:Y:S01]  /*f2f0*/  @P2 LDC R70, c[0x0][0xbec] ;  /* 0x0002fb00ff462b82 */ /* 0x000e620000000800 */
[----:B------:R-:W-:Y:S01]  /*f300*/  SEL R5, R8, R5, P0 ;  /* 0x0000000508057207 */ /* 0x000fe20000000000 */
[----:B------:R-:W-:Y:S01]  /*f310*/  UIADD3 UR8, UR7, UR8, URZ ;  /* 0x0000000807087290 */ /* 0x000fe2000fffe03f */
[----:B------:R-:W-:Y:S01]  /*f320*/  LOP3.LUT R7, R6, 0xffffff80, RZ, 0xc0, !PT ;  /* 0xffffff8006077812 */ /* 0x000fe200078ec0ff */
[----:B------:R-:W-:Y:S01]  /*f330*/  IMAD.U32 R35, RZ, RZ, UR7 ;  /* 0x00000007ff237e24 */ /* 0x000fe2000f8e00ff */
[----:B------:R-:W-:Y:S01]  /*f340*/  SEL R69, R47, R10, P0 ;  /* 0x0000000a2f457207 */ /* 0x000fe20000000000 */
[----:B------:R-:W-:Y:S01]  /*f350*/  IMAD.U32 R34, RZ, RZ, UR6 ;  /* 0x00000006ff227e24 */ /* 0x000fe2000f8e00ff */
[----:B------:R-:W-:Y:S01]  /*f360*/  LEA.HI R23, R23, R4, RZ, 0x2 ;  /* 0x0000000417177211 */ /* 0x000fe200078f10ff */
[----:B------:R-:W-:Y:S01]  /*f370*/  IMAD.IADD R40, R4, 0x1, -R7 ;  /* 0x0000000104287824 */ /* 0x000fe200078e0a07 */
[----:B------:R-:W-:Y:S01]  /*f380*/  SHF.R.S32.HI R8, RZ, 0x7, R6 ;  /* 0x00000007ff087819 */ /* 0x000fe20000011406 */
[----:B------:R-:W4:Y:S01]  /*f390*/  @P2 LDC R74, c[0x0][0xbec] ;  /* 0x0002fb00ff4a2b82 */ /* 0x000f220000000800 */
[----:B------:R-:W-:Y:S01]  /*f3a0*/  SEL R47, R10, R47, P0 ;  /* 0x0000002f0a2f7207 */ /* 0x000fe20000000000 */
[----:B------:R-:W-:Y:S01]  /*f3b0*/  IMAD.U32 R35, RZ, RZ, UR8 ;  /* 0x00000008ff237e24 */ /* 0x000fe2000f8e00ff */
[----:B------:R-:W-:Y:S01]  /*f3c0*/  SHF.R.S32.HI R25, RZ, 0x1f, R40 ;  /* 0x0000001fff197819 */ /* 0x000fe20000011428 */
[----:B------:R-:W-:Y:S01]  /*f3d0*/  IMAD.HI R6, R8, 0x55555556, RZ ;  /* 0x5555555608067827 */ /* 0x000fe200078e02ff */
[----:B------:R-:W-:Y:S01]  /*f3e0*/  LOP3.LUT R23, R23, 0xfffffffc, RZ, 0xc0, !PT ;  /* 0xfffffffc17177812 */ /* 0x000fe200078ec0ff */
[----:B------:R-:W-:Y:S01]  /*f3f0*/  ULDC.64 UR6, c[0x0][0xb48] ;  /* 0x0002d20000067ab9 */ /* 0x000fe20000000a00 */
[----:B------:R-:W-:-:S02]  /*f400*/  LEA.HI R10, R25, R40, RZ, 0x2 ;  /* 0x00000028190a7211 */ /* 0x000fc400078f10ff */
[----:B------:R-:W-:Y:S02]  /*f410*/  SEL R67, R51, R20, P0 ;  /* 0x0000001433437207 */ /* 0x000fe40000000000 */
[--C-:B------:R-:W-:Y:S02]  /*f420*/  SHF.R.S32.HI R16, RZ, 0x2, R10.reuse ;  /* 0x00000002ff107819 */ /* 0x100fe4000001140a */
[----:B------:R-:W-:Y:S02]  /*f430*/  SHF.R.S32.HI R27, RZ, 0x1f, R10 ;  /* 0x0000001fff1b7819 */ /* 0x000fe4000001140a */
[----:B------:R-:W-:Y:S01]  /*f440*/  SEL R51, R20, R51, P0 ;  /* 0x0000003314337207 */ /* 0x000fe20000000000 */
[----:B------:R-:W-:Y:S01]  /*f450*/  IMAD.IADD R20, R4, 0x1, -R23 ;  /* 0x0000000104147824 */ /* 0x000fe200078e0a17 */
[----:B------:R-:W-:Y:S02]  /*f460*/  LEA.HI R23, R6, R6, RZ, 0x1 ;  /* 0x0000000606177211 */ /* 0x000fe400078f08ff */
[----:B------:R-:W-:Y:S01]  /*f470*/  LEA.HI R27, R27, R16, RZ, 0x3 ;  /* 0x000000101b1b7211 */ /* 0x000fe200078f18ff */
[----:B------:R-:W5:Y:S01]  /*f480*/  S2R R6, SR_CTAID.X ;  /* 0x0000000000067919 */ /* 0x000f620000002500 */
[----:B------:R-:W-:-:S02]  /*f490*/  SEL R61, R135, R134, P0 ;  /* 0x00000086873d7207 */ /* 0x000fc40000000000 */
[----:B------:R-:W-:Y:S01]  /*f4a0*/  LOP3.LUT R33, R27, 0xfffffff8, RZ, 0xc0, !PT ;  /* 0xfffffff81b217812 */ /* 0x000fe200078ec0ff */
[----:B------:R-:W-:Y:S01]  /*f4b0*/  IMAD R27, R23, -0x3, R8 ;  /* 0xfffffffd171b7824 */ /* 0x000fe200078e0208 */
[----:B------:R-:W-:Y:S02]  /*f4c0*/  LEA.HI R8, R20, R20, RZ, 0x1 ;  /* 0x0000001414087211 */ /* 0x000fe400078f08ff */
[----:B------:R-:W-:Y:S01]  /*f4d0*/  SEL R31, R98, R99, P0 ;  /* 0x00000063621f7207 */ /* 0x000fe20000000000 */
[----:B------:R-:W-:Y:S01]  /*f4e0*/  IMAD.IADD R4, R16, 0x1, -R33 ;  /* 0x0000000110047824 */ /* 0x000fe200078e0a21 */
[----:B------:R-:W-:Y:S02]  /*f4f0*/  LOP3.LUT R33, R8, 0x1ffffffe, RZ, 0xc0, !PT ;  /* 0x1ffffffe08217812 */ /* 0x000fe400078ec0ff */
[----:B------:R-:W-:Y:S02]  /*f500*/  SEL R21, R110, R111, P0 ;  /* 0x0000006f6e157207 */ /* 0x000fe40000000000 */
[----:B------:R-:W-:Y:S01]  /*f510*/  SEL R19, R14, R93, P0 ;  /* 0x0000005d0e137207 */ /* 0x000fe20000000000 */
[----:B------:R-:W-:Y:S01]  /*f520*/  IMAD.IADD R45, R20, 0x1, -R33 ;  /* 0x00000001142d7824 */ /* 0x000fe200078e0a21 */
[----:B------:R-:W-:-:S02]  /*f530*/  SEL R33, R134, R135, P0 ;  /* 0x0000008786217207 */ /* 0x000fc40000000000 */
[----:B------:R-:W-:Y:S02]  /*f540*/  SEL R14, R93, R14, P0 ;  /* 0x0000000e5d0e7207 */ /* 0x000fe40000000000 */
[----:B------:R-:W-:Y:S02]  /*f550*/  LOP3.LUT R75, R10, 0x7ffffffc, RZ, 0xc0, !PT ;  /* 0x7ffffffc0a4b7812 */ /* 0x000fe400078ec0ff */
[----:B------:R-:W-:Y:S02]  /*f560*/  LEA.HI R25, R25, R40, RZ, 0x5 ;  /* 0x0000002819197211 */ /* 0x000fe400078f28ff */
[----:B------:R-:W-:Y:S02]  /*f570*/  SEL R59, R108, R109, P0 ;  /* 0x0000006d6c3b7207 */ /* 0x000fe40000000000 */
[----:B------:R-:W-:Y:S02]  /*f580*/  SEL R18, R109, R108, P0 ;  /* 0x0000006c6d127207 */ /* 0x000fe40000000000 */
[----:B------:R-:W-:-:S02]  /*f590*/  SHF.R.S32.HI R25, RZ, 0x5, R25 ;  /* 0x00000005ff197819 */ /* 0x000fc40000011419 */
[----:B------:R-:W-:Y:S02]  /*f5a0*/  SEL R43, R58, R117, P0 ;  /* 0x000000753a2b7207 */ /* 0x000fe40000000000 */
[----:B------:R-:W-:Y:S01]  /*f5b0*/  SEL R65, R104, R105, P0 ;  /* 0x0000006968417207 */ /* 0x000fe20000000000 */
[----:B------:R-:W-:Y:S01]  /*f5c0*/  IMAD R4, R25, 0x10, R4 ;  /* 0x0000001019047824 */ /* 0x000fe200078e0204 */
[----:B------:R-:W-:Y:S02]  /*f5d0*/  SEL R17, R113, R112, P0 ;  /* 0x0000007071117207 */ /* 0x000fe40000000000 */
[----:B------:R-:W-:Y:S01]  /*f5e0*/  SEL R58, R117, R58, P0 ;  /* 0x0000003a753a7207 */ /* 0x000fe20000000000 */
[----:B------:R-:W-:Y:S01]  /*f5f0*/  IMAD R4, R27, 0x40, R4 ;  /* 0x000000401b047824 */ /* 0x000fe200078e0204 */
[----:B------:R-:W-:Y:S01]  /*f600*/  SEL R49, R124, R125, P0 ;  /* 0x0000007d7c317207 */ /* 0x000fe20000000000 */
[----:B------:R-:W-:Y:S01]  /*f610*/  IMAD.U32 R27, RZ, RZ, UR5 ;  /* 0x00000005ff1b7e24 */ /* 0x000fe2000f8e00ff */
[----:B------:R-:W-:Y:S01]  /*f620*/  SEL R53, R132, R133, P0 ;  /* 0x0000008584357207 */ /* 0x000fe20000000000 */
[--C-:B------:R-:W-:Y:S01]  /*f630*/  IMAD R45, R45, 0x8, R4.reuse ;  /* 0x000000082d2d7824 */ /* 0x100fe200078e0204 */
[----:B------:R-:W-:Y:S01]  /*f640*/  SEL R29, R90, R91, P0 ;  /* 0x0000005b5a1d7207 */ /* 0x000fe20000000000 */
[----:B-----5:R-:W-:Y:S01]  /*f650*/  IMAD R54, R6, 0xc0, R4 ;  /* 0x000000c006367824 */ /* 0x020fe200078e0204 */
[----:B------:R-:W-:Y:S01]  /*f660*/  SEL R63, R94, R95, P0 ;  /* 0x0000005f5e3f7207 */ /* 0x000fe20000000000 */
[----:B------:R-:W-:Y:S01]  /*f670*/  IMAD R45, R6, 0xc0, R45 ;  /* 0x000000c0062d7824 */ /* 0x000fe200078e022d */
[----:B------:R-:W-:Y:S01]  /*f680*/  SEL R41, R102, R103, P0 ;  /* 0x0000006766297207 */ /* 0x000fe20000000000 */
[----:B------:R-:W-:Y:S01]  /*f690*/  IMAD.U32 R27, RZ, RZ, UR9 ;  /* 0x00000009ff1b7e24 */ /* 0x000fe2000f8e00ff */
[----:B------:R-:W-:Y:S01]  /*f6a0*/  SEL R11, R106, R107, P0 ;  /* 0x0000006b6a0b7207 */ /* 0x000fe20000000000 */
[----:B----4-:R-:W-:Y:S01]  /*f6b0*/  @P2 IMAD.HI.U32 R74, R45, R74, RZ ;  /* 0x0000004a2d4a2227 */ /* 0x010fe200078e00ff */
[----:B------:R-:W-:Y:S01]  /*f6c0*/  SEL R9, R114, R115, P0 ;  /* 0x0000007372097207 */ /* 0x000fe20000000000 */
[----:B------:R-:W-:Y:S01]  /*f6d0*/  ULDC.64 UR8, c[0x0][0xb28] ;  /* 0x0002ca0000087ab9 */ /* 0x000fe20000000a00 */
[----:B------:R-:W-:-:S02]  /*f6e0*/  SEL R39, R118, R119, P0 ;  /* 0x0000007776277207 */ /* 0x000fc40000000000 */
[----:B------:R-:W-:Y:S02]  /*f6f0*/  SEL R7, R122, R123, P0 ;  /* 0x0000007b7a077207 */ /* 0x000fe40000000000 */
[----:B------:R-:W-:Y:S02]  /*f700*/  SEL R37, R126, R127, P0 ;  /* 0x0000007f7e257207 */ /* 0x000fe40000000000 */
[----:B------:R-:W-:Y:S02]  /*f710*/  SEL R25, R130, R131, P0 ;  /* 0x0000008382197207 */ /* 0x000fe40000000000 */
[----:B------:R-:W-:Y:S02]  /*f720*/  SEL R23, R131, R130, P0 ;  /* 0x0000008283177207 */ /* 0x000fe40000000000 */
[----:B0-----:R-:W-:Y:S02]  /*f730*/  SEL R13, R105, R104, P0 ;  /* 0x00000068690d7207 */ /* 0x001fe40000000000 */
        /* <DEDUP_REMOVED lines=13> */
[C---:B------:R-:W-:Y:S01]  /*f810*/  LOP3.LUT P1, RZ, R40.reuse, 0x3, RZ, 0xc0, !PT ;  /* 0x0000000328ff7812 */ /* 0x040fe2000782c0ff */
[----:B------:R-:W-:Y:S01]  /*f820*/  IMAD.IADD R40, R40, 0x1, -R75 ;  /* 0x0000000128287824 */ /* 0x000fe200078e0a4b */
[----:B---3--:R-:W-:Y:S01]  /*f830*/  LOP3.LUT R44, R12, 0x2, RZ, 0x3c, !PT ;  /* 0x000000020c2c7812 */ /* 0x008fe200078e3cff */
[----:B------:R-:W-:Y:S04]  /*f840*/  SHFL.IDX PT, R60, R33, R12, 0x1c1f ;  /* 0x001c1f0c213c7589 */ /* 0x000fe800000e0000 */
[----:B------:R-:W0:Y:S04]  /*f850*/  SHFL.IDX PT, R61, R61, R44, 0x1c1f ;  /* 0x001c1f2c3d3d7589 */ /* 0x000e2800000e0000 */
[----:B------:R3:W-:Y:S04]  /*f860*/  SHFL.IDX PT, R24, R31, R12, 0x1c1f ;  /* 0x001c1f0c1f187589 */ /* 0x0007e800000e0000 */
[----:B------:R-:W-:Y:S04]  /*f870*/  SHFL.IDX PT, R10, R21, R12, 0x1c1f ;  /* 0x001c1f0c150a7589 */ /* 0x000fe800000e0000 */
[----:B------:R-:W-:Y:S01]  /*f880*/  SHFL.IDX PT, R20, R73, R12, 0x1c1f ;  /* 0x001c1f0c49147589 */ /* 0x000fe200000e0000 */
[----:B---3--:R-:W3:Y:S03]  /*f890*/  LDC.64 R30, c[0x0][0xbd8] ;  /* 0x0002f600ff1e7b82 */ /* 0x008ee60000000a00 */
[----:B------:R0:W-:Y:S04]  /*f8a0*/  SHFL.IDX PT, R21, R3, R44, 0x1c1f ;  /* 0x001c1f2c03157589 */ /* 0x0001e800000e0000 */
[----:B------:R-:W-:Y:S04]  /*f8b0*/  SHFL.IDX PT, R19, R19, R12, 0x1c1f ;  /* 0x001c1f0c13137589 */ /* 0x000fe800000e0000 */
[----:B------:R-:W-:Y:S01]  /*f8c0*/  SHFL.IDX PT, R14, R14, R44, 0x1c1f ;  /* 0x001c1f2c0e0e7589 */ /* 0x000fe200000e0000 */
[----:B0-----:R-:W-:-:S03]  /*f8d0*/  SEL R3, R61, R60, P0 ;  /* 0x0000003c3d037207 */ /* 0x001fc60000000000 */
[----:B------:R-:W-:Y:S04]  /*f8e0*/  SHFL.IDX PT, R57, R57, R12, 0x1c1f ;  /* 0x001c1f0c39397589 */ /* 0x000fe800000e0000 */
[----:B------:R0:W4:Y:S04]  /*f8f0*/  SHFL.IDX PT, R62, R5, R44, 0x1c1f ;  /* 0x001c1f2c053e7589 */ /* 0x00012800000e0000 */
[----:B------:R-:W-:Y:S04]  /*f900*/  SHFL.IDX PT, R59, R59, R12, 0x1c1f ;  /* 0x001c1f0c3b3b7589 */ /* 0x000fe800000e0000 */
[----:B------:R4:W-:Y:S01]  /*f910*/  SHFL.IDX PT, R66, R18, R44, 0x1c1f ;  /* 0x001c1f2c12427589 */ /* 0x0009e200000e0000 */
[----:B0-----:R-:W-:-:S03]  /*f920*/  SEL R5, R60, R61, P0 ;  /* 0x0000003d3c057207 */ /* 0x001fc60000000000 */
[----:B------:R-:W-:Y:S01]  /*f930*/  SHFL.IDX PT, R55, R55, R12, 0x1c1f ;  /* 0x001c1f0c37377589 */ /* 0x000fe200000e0000 */
[----:B------:R-:W0:Y:S03]  /*f940*/  LDC.64 R60, c[0x0][0xb40] ;  /* 0x0002d000ff3c7b82 */ /* 0x000e260000000a00 */
[----:B------:R-:W5:Y:S04]  /*f950*/  SHFL.IDX PT, R64, R15, R44, 0x1c1f ;  /* 0x001c1f2c0f407589 */ /* 0x000f6800000e0000 */
[----:B------:R2:W-:Y:S04]  /*f960*/  SHFL.IDX PT, R48, R69, R12, 0x1c1f ;  /* 0x001c1f0c45307589 */ /* 0x0005e800000e0000 */
[----:B------:R-:W-:Y:S01]  /*f970*/  SHFL.IDX PT, R52, R67, R12, 0x1c1f ;  /* 0x001c1f0c43347589 */ /* 0x000fe200000e0000 */
[----:B----4-:R-:W-:-:S03]  /*f980*/  SEL R18, R57, R62, P0 ;  /* 0x0000003e39127207 */ /* 0x010fc60000000000 */
[----:B------:R-:W-:Y:S01]  /*f990*/  SHFL.IDX PT, R16, R41, R12, 0x1c1f ;  /* 0x001c1f0c29107589 */ /* 0x000fe200000e0000 */
[----:B--2---:R-:W2:Y:S03]  /*f9a0*/  @P2 LDC R69, c[0x0][0xbf0] ;  /* 0x0002fc00ff452b82 */ /* 0x004ea60000000800 */
[----:B------:R-:W-:Y:S04]  /*f9b0*/  SHFL.IDX PT, R8, R39, R12, 0x1c1f ;  /* 0x001c1f0c27087589 */ /* 0x000fe800000e0000 */
[----:B------:R-:W-:Y:S01]  /*f9c0*/  SHFL.IDX PT, R4, R37, R12, 0x1c1f ;  /* 0x001c1f0c25047589 */ /* 0x000fe200000e0000 */
[----:B0-----:R-:W-:-:S03]  /*f9d0*/  IMAD.WIDE.U32 R34, R60, UR39, R34 ;  /* 0x000000273c227c25 */ /* 0x001fc6000f8e0022 */
[----:B------:R-:W-:Y:S01]  /*f9e0*/  SHFL.IDX PT, R6, R25, R12, 0x1c1f ;  /* 0x001c1f0c19067589 */ /* 0x000fe200000e0000 */
[----:B-----5:R-:W-:-:S03]  /*f9f0*/  SEL R15, R64, R55, P0 ;  /* 0x00000037400f7207 */ /* 0x020fc60000000000 */
[----:B------:R-:W-:Y:S04]  /*fa00*/  SHFL.IDX PT, R67, R17, R44, 0x1c1f ;  /* 0x001c1f2c11437589 */ /* 0x000fe800000e0000 */
[----:B------:R-:W-:Y:S04]  /*fa10*/  SHFL.IDX PT, R65, R65, R12, 0x1c1f ;  /* 0x001c1f0c41417589 */ /* 0x000fe800000e0000 */
        /* <DEDUP_REMOVED lines=9> */
[----:B------:R4:W-:Y:S04]  /*fab0*/  SHFL.IDX PT, R7, R7, R12, 0x1c1f ;  /* 0x001c1f0c07077589 */ /* 0x0009e800000e0000 */
[----:B------:R5:W1:Y:S04]  /*fac0*/  SHFL.IDX PT, R68, R13, R44, 0x1c1f ;  /* 0x001c1f2c0d447589 */ /* 0x000a6800000e0000 */
[----:B------:R-:W-:Y:S01]  /*fad0*/  SHFL.IDX PT, R58, R58, R44, 0x1c1f ;  /* 0x001c1f2c3a3a7589 */ /* 0x000fe200000e0000 */
[----:B----4-:R-:W-:-:S03]  /*fae0*/  SEL R12, R20, R21, P0 ;  /* 0x00000015140c7207 */ /* 0x010fc60000000000 */
[----:B------:R-:W-:Y:S01]  /*faf0*/  SHFL.IDX PT, R50, R125, R44, 0x1c1f ;  /* 0x001c1f2c7d327589 */ /* 0x000fe200000e0000 */
[----:B------:R-:W-:Y:S02]  /*fb00*/  SEL R20, R21, R20, P0 ;  /* 0x0000001415147207 */ /* 0x000fe40000000000 */
[----:B-----5:R-:W-:Y:S01]  /*fb10*/  SEL R13, R19, R14, P0 ;  /* 0x0000000e130d7207 */ /* 0x020fe20000000000 */
[----:B------:R-:W4:Y:S01]  /*fb20*/  SHFL.IDX PT, R47, R47, R44, 0x1c1f ;  /* 0x001c1f2c2f2f7589 */ /* 0x000f2200000e0000 */
[----:B------:R-:W-:Y:S02]  /*fb30*/  SEL R21, R14, R19, P0 ;  /* 0x000000130e157207 */ /* 0x000fe40000000000 */
[----:B------:R-:W-:Y:S01]  /*fb40*/  SEL R14, R62, R57, P0 ;  /* 0x000000393e0e7207 */ /* 0x000fe20000000000 */
[----:B------:R-:W-:Y:S01]  /*fb50*/  SHFL.IDX PT, R56, R133, R44, 0x1c1f ;  /* 0x001c1f2c85387589 */ /* 0x000fe200000e0000 */
[----:B---3--:R-:W-:Y:S01]  /*fb60*/  IMAD.WIDE.U32 R62, R30, UR39, R26 ;  /* 0x000000271e3e7c25 */ /* 0x008fe2000f8e001a */
[----:B------:R-:W-:-:S02]  /*fb70*/  SEL R27, R59, R66, P0 ;  /* 0x000000423b1b7207 */ /* 0x000fc40000000000 */
[----:B------:R-:W3:Y:S01]  /*fb80*/  SHFL.IDX PT, R51, R51, R44, 0x1c1f ;  /* 0x001c1f2c33337589 */ /* 0x000ee200000e0000 */
[----:B------:R-:W-:Y:S01]  /*fb90*/  IMAD R57, RZ, RZ, -UR36 ;  /* 0x80000024ff397e24 */ /* 0x000fe2000f8e02ff */
[----:B------:R-:W-:Y:S01]  /*fba0*/  SEL R19, R55, R64, P0 ;  /* 0x0000004037137207 */ /* 0x000fe20000000000 */
[----:B------:R-:W-:Y:S01]  /*fbb0*/  IMAD R64, R60, UR40, RZ ;  /* 0x000000283c407c24 */ /* 0x000fe2000f8e02ff */
[----:B------:R-:W-:Y:S01]  /*fbc0*/  SHFL.IDX PT, R41, R95, R44, 0x1c1f ;  /* 0x001c1f2c5f297589 */ /* 0x000fe200000e0000 */
[----:B------:R-:W-:Y:S01]  /*fbd0*/  IMAD.MOV.U32 R55, RZ, RZ, R45 ;  /* 0x000000ffff377224 */ /* 0x000fe200078e002d */
[----:B-1----:R-:W-:Y:S01]  /*fbe0*/  SEL R26, R65, R68, P0 ;  /* 0x00000044411a7207 */ /* 0x002fe20000000000 */
[----:B------:R-:W-:Y:S01]  /*fbf0*/  IMAD R61, R61, UR39, R64 ;  /* 0x000000273d3d7c24 */ /* 0x000fe2000f8e0240 */
[----:B------:R-:W-:Y:S01]  /*fc00*/  SHFL.IDX PT, R38, R91, R44, 0x1c1f ;  /* 0x001c1f2c5b267589 */ /* 0x000fe200000e0000 */
[----:B------:R-:W-:Y:S02]  /*fc10*/  IMAD.MOV.U32 R60, RZ, RZ, R34 ;  /* 0x000000ffff3c7224 */ /* 0x000fe400078e0022 */
[----:B------:R-:W-:Y:S01]  /*fc20*/  IMAD.IADD R61, R35, 0x1, R61 ;  /* 0x00000001233d7824 */ /* 0x000fe200078e023d */
        /* <DEDUP_REMOVED lines=8> */
[----:B------:R1:W-:Y:S02]  /*fcb0*/  SHFL.IDX PT, R23, R23, R44, 0x1c1f ;  /* 0x001c1f2c17177589 */ /* 0x0003e400000e0000 */
[----:B-1----:R-:W-:Y:S01]  /*fcc0*/  IMAD R44, R30, UR40, RZ ;  /* 0x000000281e2c7c24 */ /* 0x002fe2000f8e02ff */
[----:B------:R-:W-:-:S03]  /*fcd0*/  SEL R30, R68, R65, P0 ;  /* 0x00000041441e7207 */ /* 0x000fc60000000000 */
[----:B------:R-:W-:Y:S02]  /*fce0*/  IMAD R31, R31, UR39, R44 ;  /* 0x000000271f1f7c24 */ /* 0x000fe4000f8e022c */
[----:B------:R-:W-:-:S04]  /*fcf0*/  @P2 IMAD.HI.U32 R44, R45, R70, RZ ;  /* 0x000000462d2c2227 */ /* 0x000fc800078e00ff */
[----:B------:R-:W-:Y:S01]  /*fd00*/  IMAD.IADD R63, R63, 0x1, R31 ;  /* 0x000000013f3f7824 */ /* 0x000fe200078e021f */
[----:B------:R-:W-:Y:S01]  /*fd10*/  SEL R31, R66, R59, P0 ;  /* 0x0000003b421f7207 */ /* 0x000fe20000000000 */
[----:B------:R-:W-:Y:S01]  /*fd20*/  IMAD R59, R72, R57, UR4 ;  /* 0x00000004483b7e24 */ /* 0x000fe2000f8e0239 */
[----:B--2---:R-:W-:Y:S01]  /*fd30*/  @P2 SHF.R.U32.HI R55, RZ, R69, R44 ;  /* 0x00000045ff372219 */ /* 0x004fe2000001162c */
[----:B------:R-:W-:Y:S01]  /*fd40*/  ULDC.64 UR4, c[0x0][0xbe0] ;  /* 0x0002f80000047ab9 */ /* 0x000fe20000000a00 */
[----:B------:R-:W-:Y:S01]  /*fd50*/  IMAD.MOV.U32 R57, RZ, RZ, R45 ;  /* 0x000000ffff397224 */ /* 0x000fe200078e002d */
[----:B0-----:R-:W-:Y:S01]  /*fd60*/  @P2 SHF.R.U32.HI R57, RZ, R71, R74 ;  /* 0x00000047ff392219 */ /* 0x001fe2000001164a */
[----:B------:R-:W-:Y:S01]  /*fd70*/  IMAD.WIDE.U32 R60, R59, UR6, R60 ;  /* 0x000000063b3c7c25 */ /* 0x000fe2000f8e003c */
[----:B------:R-:W-:-:S05]  /*fd80*/  SHF.R.S32.HI R44, RZ, 0x1f, R59 ;  /* 0x0000001fff2c7819 */ /* 0x000fca000001143b */
[C---:B------:R-:W-:Y:S02]  /*fd90*/  IMAD R35, R44.reuse, UR4, RZ ;  /* 0x000000042c237c24 */ /* 0x040fe4000f8e02ff */
[----:B------:R-:W-:Y:S02]  /*fda0*/  IMAD R44, R44, UR6, RZ ;  /* 0x000000062c2c7c24 */ /* 0x000fe4000f8e02ff */
[C---:B------:R-:W-:Y:S02]  /*fdb0*/  IMAD R64, R59.reuse, UR5, R35 ;  /* 0x000000053b407c24 */ /* 0x040fe4000f8e0223 */
[----:B------:R-:W-:Y:S01]  /*fdc0*/  IMAD.WIDE.U32 R34, R59, UR4, R62 ;  /* 0x000000043b227c25 */ /* 0x000fe2000f8e003e */
[----:B------:R-:W-:-:S03]  /*fdd0*/  ULDC.64 UR4, c[0x0][0xb30] ;  /* 0x0002cc0000047ab9 */ /* 0x000fc60000000a00 */
[----:B------:R-:W-:Y:S01]  /*fde0*/  IMAD R63, R59, UR7, R44 ;  /* 0x000000073b3f7c24 */ /* 0x000fe2000f8e022c */
[----:B------:R-:W-:Y:S01]  /*fdf0*/  SHF.R.S32.HI R59, RZ, 0x1f, R55 ;  /* 0x0000001fff3b7819 */ /* 0x000fe20000011437 */
[----:B------:R-:W-:Y:S01]  /*fe00*/  IMAD.MOV R62, RZ, RZ, -R57 ;  /* 0x000000ffff3e7224 */ /* 0x000fe200078e0a39 */
[----:B------:R-:W-:Y:S01]  /*fe10*/  IADD3 R34, P2, R55, R34, RZ ;  /* 0x0000002237227210 */ /* 0x000fe20007f5e0ff */
[----:B------:R-:W-:Y:S01]  /*fe20*/  IMAD.MOV R55, RZ, RZ, -R55 ;  /* 0x000000ffff377224 */ /* 0x000fe200078e0a37 */
[----:B------:R-:W-:Y:S01]  /*fe30*/  SHF.R.S32.HI R44, RZ, 0x1f, R57 ;  /* 0x0000001fff2c7819 */ /* 0x000fe20000011439 */
[----:B------:R-:W-:Y:S01]  /*fe40*/  IMAD.IADD R61, R61, 0x1, R63 ;  /* 0x000000013d3d7824 */ /* 0x000fe200078e023f */
[----:B------:R-:W-:Y:S01]  /*fe50*/  IADD3.X R35, R59, R35, R64, P2, !PT ;  /* 0x000000233b237210 */ /* 0x000fe200017fe440 */
[----:B------:R-:W-:Y:S01]  /*fe60*/  IMAD R55, R46, R55, R45 ;  /* 0x000000372e377224 */ /* 0x000fe200078e022d */
[----:B------:R-:W-:Y:S01]  /*fe70*/  ULDC.64 UR6, c[0x0][0xbc8] ;  /* 0x0002f20000067ab9 */ /* 0x000fe20000000a00 */
[----:B------:R-:W-:-:S02]  /*fe80*/  IMAD R44, R44, UR4, RZ ;  /* 0x000000042c2c7c24 */ /* 0x000fc4000f8e02ff */
[----:B------:R-:W-:Y:S02]  /*fe90*/  IMAD R59, R46, R62, R45 ;  /* 0x0000003e2e3b7224 */ /* 0x000fe400078e022d */
[C---:B------:R-:W-:Y:S01]  /*fea0*/  IMAD R63, R57.reuse, UR5, R44 ;  /* 0x00000005393f7c24 */ /* 0x040fe2000f8e022c */
[----:B------:R-:W-:Y:S01]  /*feb0*/  SHF.R.S32.HI R44, RZ, 0x1f, R55 ;  /* 0x0000001fff2c7819 */ /* 0x000fe20000011437 */
[----:B------:R-:W-:Y:S01]  /*fec0*/  IMAD.WIDE.U32 R60, R57, UR4, R60 ;  /* 0x00000004393c7c25 */ /* 0x000fe2000f8e003c */
[----:B------:R-:W-:Y:S01]  /*fed0*/  SHF.R.S32.HI R45, RZ, 0x1f, R59 ;  /* 0x0000001fff2d7819 */ /* 0x000fe2000001143b */
[----:B------:R-:W0:Y:S01]  /*fee0*/  S2UR UR5, SR_CgaCtaId ;  /* 0x00000000000579c3 */ /* 0x000e220000008800 */
[----:B------:R-:W-:Y:S01]  /*fef0*/  UMOV UR4, 0x400 ;  /* 0x0000040000047882 */ /* 0x000fe20000000000 */
[----:B------:R-:W-:Y:S02]  /*ff00*/  IMAD R44, R44, UR6, RZ ;  /* 0x000000062c2c7c24 */ /* 0x000fe4000f8e02ff */
[----:B------:R-:W-:-:S02]  /*ff10*/  IMAD R62, R45, UR8, RZ ;  /* 0x000000082d3e7c24 */ /* 0x000fc4000f8e02ff */
[----:B------:R-:W-:Y:S02]  /*ff20*/  IMAD R57, R55, UR7, R44 ;  /* 0x0000000737397c24 */ /* 0x000fe4000f8e022c */
[----:B------:R-:W-:Y:S02]  /*ff30*/  IMAD.IADD R61, R61, 0x1, R63 ;  /* 0x000000013d3d7824 */ /* 0x000fe400078e023f */
[----:B------:R-:W-:Y:S01]  /*ff40*/  IMAD.WIDE.U32 R44, R55, UR6, R34 ;  /* 0x00000006372c7c25 */ /* 0x000fe2000f8e0022 */
[----:B------:R-:W-:Y:S01]  /*ff50*/  ULDC.64 UR6, c[0x0][0xba8] ;  /* 0x0002ea0000067ab9 */ /* 0x000fe20000000a00 */
[----:B------:R-:W-:Y:S02]  /*ff60*/  SEL R34, R42, R67, P0 ;  /* 0x000000432a227207 */ /* 0x000fe40000000000 */
[C---:B------:R-:W-:Y:S01]  /*ff70*/  IMAD R35, R59.reuse, UR9, R62 ;  /* 0x000000093b237c24 */ /* 0x040fe2000f8e023e */
[----:B------:R-:W-:Y:S01]  /*ff80*/  LEA R55, P2, R44, UR6, 0x2 ;  /* 0x000000062c377c11 */ /* 0x000fe2000f8410ff */
[----:B------:R-:W-:Y:S01]  /*ff90*/  IMAD.WIDE.U32 R60, R59, UR8, R60 ;  /* 0x000000083b3c7c25 */ /* 0x000fe2000f8e003c */
[----:B------:R-:W-:Y:S01]  /*ffa0*/  ULDC.64 UR8, c[0x0][0xb00] ;  /* 0x0002c00000087ab9 */ /* 0x000fe20000000a00 */
[----:B------:R-:W-:Y:S01]  /*ffb0*/  ULDC UR6, c[0x0][0xa88] ;  /* 0x0002a20000067ab9 */ /* 0x000fe20000000800 */
[----:B------:R-:W-:Y:S01]  /*ffc0*/  SEL R42, R67, R42, P0 ;  /* 0x0000002a432a7207 */ /* 0x000fe20000000000 */
[----:B------:R-:W-:Y:S01]  /*ffd0*/  IMAD.IADD R45, R45, 0x1, R57 ;  /* 0x000000012d2d7824 */ /* 0x000fe200078e0239 */
[----:B------:R-:W-:Y:S01]  /*ffe0*/  LEA R66, P3, R60, UR8, 0x2 ;  /* 0x000000083c427c11 */ /* 0x000fe2000f8610ff */
[----:B------:R-:W-:Y:S01]  /*fff0*/  IMAD.IADD R35, R61, 0x1, R35 ;  /* 0x000000013d237824 */ /* 0x000fe200078e0223 */
[----:B------:R-:W-:Y:S01]  /*10000*/  SHFL.IDX PT, R62, R55, 0x1, 0x1c1f ;  /* 0x003c1f00373e7f89 */ /* 0x000fe200000e0000 */
        /* <DEDUP_REMOVED lines=8> */
[----:B------:R-:W1:Y:S01]  /*10090*/  SHFL.IDX PT, R61, R57, RZ, 0x1c1f ;  /* 0x001c1fff393d7589 */ /* 0x000e6200000e0000 */
[-C--:B------:R-:W-:Y:S01]  /*100a0*/  ISETP.GE.OR P1, PT, R64, R65.reuse, P1 ;  /* 0x000000414000720c */ /* 0x080fe20000f26670 */
[----:B------:R-:W-:Y:S01]  /*100b0*/  UPRMT UR4, URZ, 0x654, UR4 ;  /* 0x000006543f047896 */ /* 0x000fe20008000004 */
[----:B------:R-:W-:Y:S01]  /*100c0*/  ISETP.GE.AND P3, PT, R54, R65, PT ;  /* 0x000000413600720c */ /* 0x000fe20003f66270 */
[----:B------:R-:W2:Y:S01]  /*100d0*/  SHFL.IDX PT, R63, R57, 0x1, 0x1c1f ;  /* 0x003c1f00393f7f89 */ /* 0x000ea200000e0000 */
[----:B----4-:R-:W-:Y:S01]  /*100e0*/  SEL R46, R48, R47, P0 ;  /* 0x0000002f302e7207 */ /* 0x010fe20000000000 */
[----:B0-----:R-:W-:Y:S01]  /*100f0*/  IMAD.SHL.U32 R55, R40, 0x2, RZ ;  /* 0x0000000228377824 */ /* 0x001fe200078e00ff */
[----:B------:R-:W-:Y:S01]  /*10100*/  SEL R48, R47, R48, P0 ;  /* 0x000000302f307207 */ /* 0x000fe20000000000 */
[----:B------:R0:W4:Y:S01]  /*10110*/  SHFL.IDX PT, R44, R66, RZ, 0x1c1f ;  /* 0x001c1fff422c7589 */ /* 0x00012200000e0000 */
[----:B------:R-:W-:Y:S02]  /*10120*/  SEL R47, R49, R50, P0 ;  /* 0x00000032312f7207 */ /* 0x000fe40000000000 */
[----:B------:R-:W-:Y:S01]  /*10130*/  SYNCS.ARRIVE.TRANS64.RED.A1T0 RZ, [UR4], RZ ;  /* 0x000000ffffff79a7 */ /* 0x000fe20008100404 */
[----:B------:R-:W-:Y:S01]  /*10140*/  SEL R49, R50, R49, P0 ;  /* 0x0000003132317207 */ /* 0x000fe20000000000 */
[----:B------:R0:W0:Y:S01]  /*10150*/  SHFL.IDX PT, R45, R68, RZ, 0x1c1f ;  /* 0x001c1fff442d7589 */ /* 0x00002200000e0000 */
[----:B---3--:R-:W-:-:S02]  /*10160*/  SEL R50, R52, R51, P0 ;  /* 0x0000003334327207 */ /* 0x008fc40000000000 */
[----:B------:R-:W-:Y:S02]  /*10170*/  SEL R52, R51, R52, P0 ;  /* 0x0000003433347207 */ /* 0x000fe40000000000 */
[----:B------:R-:W-:Y:S02]  /*10180*/  SEL R35, R43, R58, P0 ;  /* 0x0000003a2b237207 */ /* 0x000fe40000000000 */
[----:B------:R-:W-:Y:S02]  /*10190*/  SEL R51, R53, R56, P0 ;  /* 0x0000003835337207 */ /* 0x000fe40000000000 */
[----:B------:R-:W-:Y:S01]  /*101a0*/  SEL R43, R58, R43, P0 ;  /* 0x0000002b3a2b7207 */ /* 0x000fe20000000000 */
[----:B-1----:R1:W-:Y:S01]  /*101b0*/  @!P2 ST.E desc[UR44][R60.64], R2 ;  /* 0x000000023c00a985 */ /* 0x0023e2000c10192c */
[----:B------:R-:W-:-:S03]  /*101c0*/  SEL R53, R56, R53, P0 ;  /* 0x0000003538357207 */ /* 0x000fc60000000000 */
[----:B--2---:R1:W-:Y:S01]  /*101d0*/  @!P1 ST.E desc[UR44][R62.64], R0 ;  /* 0x000000003e009985 */ /* 0x0043e2000c10192c */
[----:B------:R-:W-:Y:S05]  /*101e0*/  @P3 BRA `(.L_x_762) ;  /* 0x0000000400183947 */ /* 0x000fea0003800000 */
[C---:B-1----:R-:W-:Y:S01]  /*101f0*/  VIADD R0, R55.reuse, 0x8 ;  /* 0x0000000837007836 */ /* 0x042fe20000000000 */
        /* <DEDUP_REMOVED lines=11> */
[--C-:B0---4-:R-:W-:Y:S02]  /*102b0*/  @!P1 IMAD.WIDE R56, R55, 0x4, R44.reuse ;  /* 0x0000000437389825 */ /* 0x111fe400078e022c */
        /* <DEDUP_REMOVED lines=16> */
[----:B------:R0:W-:Y:S02]  /*103c0*/  @!P3 ST.E.64 desc[UR44][R60.64], R18 ;  /* 0x000000123c00b985 */ /* 0x0001e4000c101b2c */
[----:B------:R-:W-:Y:S01]  /*103d0*/  ISETP.GE.AND P1, PT, R0, UR4, PT ;  /* 0x0000000400007c0c */ /* 0x000fe2000bf26270 */
[----:B------:R-:W-:Y:S01]  /*103e0*/  VIADD R40, R55, 0x38 ;  /* 0x0000003837287836 */ /* 0x000fe20000000000 */
[----:B------:R-:W-:Y:S01]  /*103f0*/  @!P4 ST.E.64 desc[UR44][R62.64], R14 ;  /* 0x0000000e3e00c985 */ /* 0x000fe2000c101b2c */
[----:B------:R-:W-:-:S03]  /*10400*/  @!P5 IMAD.WIDE R12, R67, 0x4, R44 ;  /* 0x00000004430cd825 */ /* 0x000fc600078e022c */
[----:B------:R-:W-:Y:S01]  /*10410*/  ISETP.GE.AND P2, PT, R40, UR4, PT ;  /* 0x0000000428007c0c */ /* 0x000fe2000bf46270 */
[----:B------:R-:W-:Y:S01]  /*10420*/  VIADD R54, R55, 0x40 ;  /* 0x0000004037367836 */ /* 0x000fe20000000000 */
[----:B------:R2:W-:Y:S01]  /*10430*/  @!P5 ST.E.64 desc[UR44][R12.64], R26 ;  /* 0x0000001a0c00d985 */ /* 0x0005e2000c101b2c */
[----:B-1----:R-:W-:-:S03]  /*10440*/  @!P6 IMAD.WIDE R20, R57, 0x4, R44 ;  /* 0x000000043914e825 */ /* 0x002fc600078e022c */
[----:B------:R-:W-:Y:S01]  /*10450*/  ISETP.GE.AND P3, PT, R54, UR4, PT ;  /* 0x0000000436007c0c */ /* 0x000fe2000bf66270 */
[C---:B------:R-:W-:Y:S01]  /*10460*/  VIADD R56, R55.reuse, 0x48 ;  /* 0x0000004837387836 */ /* 0x040fe20000000000 */
[----:B------:R1:W-:Y:S01]  /*10470*/  @!P6 ST.E.64 desc[UR44][R20.64], R30 ;  /* 0x0000001e1400e985 */ /* 0x0003e2000c101b2c */
[C---:B0-----:R-:W-:Y:S01]  /*10480*/  VIADD R18, R55.reuse, 0x50 ;  /* 0x0000005037127836 */ /* 0x041fe20000000000 */
[----:B------:R-:W-:Y:S01]  /*10490*/  @!P1 LEA.HI R0, R0, R0, RZ, 0x1 ;  /* 0x0000000000009211 */ /* 0x000fe200078f08ff */
[----:B------:R-:W-:Y:S01]  /*104a0*/  VIADD R19, R55, 0x58 ;  /* 0x0000005837137836 */ /* 0x000fe20000000000 */
[----:B------:R-:W-:Y:S02]  /*104b0*/  ISETP.GE.AND P4, PT, R56, UR4, PT ;  /* 0x0000000438007c0c */ /* 0x000fe4000bf86270 */
[----:B------:R-:W-:Y:S02]  /*104c0*/  ISETP.GE.AND P5, PT, R18, UR4, PT ;  /* 0x0000000412007c0c */ /* 0x000fe4000bfa6270 */
[----:B------:R-:W-:-:S02]  /*104d0*/  ISETP.GE.AND P6, PT, R19, UR4, PT ;  /* 0x0000000413007c0c */ /* 0x000fc4000bfc6270 */
[----:B------:R-:W-:Y:S02]  /*104e0*/  @!P2 LEA.HI R40, R40, R40, RZ, 0x1 ;  /* 0x000000282828a211 */ /* 0x000fe400078f08ff */
[----:B------:R-:W-:Y:S02]  /*104f0*/  @!P3 LEA.HI R54, R54, R54, RZ, 0x1 ;  /* 0x000000363636b211 */ /* 0x000fe400078f08ff */
[----:B--2---:R-:W-:Y:S02]  /*10500*/  @!P1 LOP3.LUT R13, R0, 0xfffffffe, RZ, 0xc0, !PT ;  /* 0xfffffffe000d9812 */ /* 0x004fe400078ec0ff */
[----:B------:R-:W-:Y:S02]  /*10510*/  @!P2 LOP3.LUT R15, R40, 0xfffffffe, RZ, 0xc0, !PT ;  /* 0xfffffffe280fa812 */ /* 0x000fe400078ec0ff */
[----:B------:R-:W-:Y:S02]  /*10520*/  @!P4 LEA.HI R56, R56, R56, RZ, 0x1 ;  /* 0x000000383838c211 */ /* 0x000fe400078f08ff */
[----:B------:R-:W-:Y:S01]  /*10530*/  @!P5 LEA.HI R18, R18, R18, RZ, 0x1 ;  /* 0x000000121212d211 */ /* 0x000fe200078f08ff */
[----:B------:R-:W-:Y:S01]  /*10540*/  @!P2 IMAD.WIDE R14, R15, 0x4, R44 ;  /* 0x000000040f0ea825 */ /* 0x000fe200078e022c */
[----:B------:R-:W-:-:S02]  /*10550*/  @!P6 LEA.HI R12, R19, R19, RZ, 0x1 ;  /* 0x00000013130ce211 */ /* 0x000fc400078f08ff */
[----:B------:R-:W-:Y:S02]  /*10560*/  @!P3 LOP3.LUT R19, R54, 0xfffffffe, RZ, 0xc0, !PT ;  /* 0xfffffffe3613b812 */ /* 0x000fe400078ec0ff */
[----:B-1----:R-:W-:Y:S02]  /*10570*/  @!P4 LOP3.LUT R21, R56, 0xfffffffe, RZ, 0xc0, !PT ;  /* 0xfffffffe3815c812 */ /* 0x002fe400078ec0ff */
        /* <DEDUP_REMOVED lines=13> */
.L_x_762:
[----:B------:R-:W-:Y:S05]  /*10650*/  BSYNC B0 ;  /* 0x0000000000007941 */ /* 0x000fea0003800000 */
.L_x_761:
[----:B------:R-:W-:Y:S01]  /*10660*/  ISETP.GE.AND P1, PT, R64, R65, PT ;  /* 0x000000414000720c */ /* 0x000fe20003f26270 */
[----:B--2---:R2:W3:Y:S01]  /*10670*/  SHFL.IDX PT, R13, R68, 0x1, 0x1c1f ;  /* 0x003c1f00440d7f89 */ /* 0x0044e200000e0000 */
        /* <DEDUP_REMOVED lines=22> */
[----:B-1----:R-:W-:Y:S01]  /*107e0*/  SEL R2, R23, R6, P0 ;  /* 0x0000000617027207 */ /* 0x002fe20000000000 */
[----:B0-23--:R-:W-:Y:S06]  /*107f0*/  @P1 BRA `(.L_x_677) ;  /* 0x0000004000641947 */ /* 0x00dfec0003800000 */
        /* <DEDUP_REMOVED lines=32> */
[C---:B-1----:R-:W-:Y:S02]  /*10a00*/  VIADD R18, R55.reuse, 0x40 ;  /* 0x0000004037127836 */ /* 0x042fe40000000000 */
[----:B------:R-:W-:Y:S01]  /*10a10*/  @!P0 LEA.HI R16, R16, R16, RZ, 0x1 ;  /* 0x0000001010108211 */ /* 0x000fe200078f08ff */
[----:B------:R-:W-:Y:S01]  /*10a20*/  VIADD R19, R55, 0x48 ;  /* 0x0000004837137836 */ /* 0x000fe20000000000 */
[----:B------:R-:W-:Y:S01]  /*10a30*/  ISETP.GE.AND P3, PT, R17, UR4, PT ;  /* 0x0000000411007c0c */ /* 0x000fe2000bf66270 */
[----:B------:R-:W-:Y:S01]  /*10a40*/  VIADD R55, R55, 0x58 ;  /* 0x0000005837377836 */ /* 0x000fe20000000000 */
[----:B------:R-:W-:-:S02]  /*10a50*/  ISETP.GE.AND P4, PT, R18, UR4, PT ;  /* 0x0000000412007c0c */ /* 0x000fc4000bf86270 */
[----:B------:R-:W-:Y:S02]  /*10a60*/  ISETP.GE.AND P5, PT, R19, UR4, PT ;  /* 0x0000000413007c0c */ /* 0x000fe4000bfa6270 */
[----:B------:R-:W-:Y:S02]  /*10a70*/  @!P1 LEA.HI R0, R0, R0, RZ, 0x1 ;  /* 0x0000000000009211 */ /* 0x000fe400078f08ff */
[----:B------:R-:W-:Y:S02]  /*10a80*/  @!P2 LEA.HI R14, R14, R14, RZ, 0x1 ;  /* 0x0000000e0e0ea211 */ /* 0x000fe400078f08ff */
[----:B------:R-:W-:Y:S02]  /*10a90*/  @!P0 LOP3.LUT R9, R16, 0xfffffffe, RZ, 0xc0, !PT ;  /* 0xfffffffe10098812 */ /* 0x000fe400078ec0ff */
[----:B0-----:R-:W-:Y:S02]  /*10aa0*/  @!P1 LOP3.LUT R11, R0, 0xfffffffe, RZ, 0xc0, !PT ;  /* 0xfffffffe000b9812 */ /* 0x001fe400078ec0ff */
[----:B------:R-:W-:Y:S01]  /*10ab0*/  @!P2 LOP3.LUT R15, R14, 0xfffffffe, RZ, 0xc0, !PT ;  /* 0xfffffffe0e0fa812 */ /* 0x000fe200078ec0ff */
[----:B--2---:R-:W-:Y:S01]  /*10ac0*/  @!P0 IMAD.WIDE R6, R9, 0x4, R12 ;  /* 0x0000000409068825 */ /* 0x004fe200078e020c */
[----:B------:R-:W-:-:S02]  /*10ad0*/  @!P3 LEA.HI R17, R17, R17, RZ, 0x1 ;  /* 0x000000111111b211 */ /* 0x000fc400078f08ff */
[----:B------:R-:W-:Y:S01]  /*10ae0*/  @!P4 LEA.HI R18, R18, R18, RZ, 0x1 ;  /* 0x000000121212c211 */ /* 0x000fe200078f08ff */
[--C-:B------:R-:W-:Y:S01]  /*10af0*/  @!P1 IMAD.WIDE R8, R11, 0x4, R12.reuse ;  /* 0x000000040b089825 */ /* 0x100fe200078e020c */
[----:B------:R-:W-:Y:S01]  /*10b00*/  @!P5 LEA.HI R19, R19, R19, RZ, 0x1 ;  /* 0x000000131313d211 */ /* 0x000fe200078f08ff */
[----:B------:R0:W-:Y:S01]  /*10b10*/  @!P0 ST.E.64 desc[UR44][R6.64], R28 ;  /* 0x0000001c06008985 */ /* 0x0001e2000c101b2c */
[----:B------:R-:W-:Y:S01]  /*10b20*/  @!P6 LOP3.LUT R21, R22, 0xfffffffe, RZ, 0xc0, !PT ;  /* 0xfffffffe1615e812 */ /* 0x000fe200078ec0ff */
[--C-:B------:R-:W-:Y:S01]  /*10b30*/  @!P2 IMAD.WIDE R10, R15, 0x4, R12.reuse ;  /* 0x000000040f0aa825 */ /* 0x100fe200078e020c */
[----:B------:R-:W-:Y:S01]  /*10b40*/  @!P3 LOP3.LUT R15, R17, 0xfffffffe, RZ, 0xc0, !PT ;  /* 0xfffffffe110fb812 */ /* 0x000fe200078ec0ff */
[----:B------:R1:W-:Y:S01]  /*10b50*/  @!P1 ST.E.64 desc[UR44][R8.64], R36 ;  /* 0x0000002408009985 */ /* 0x0003e2000c101b2c */
[----:B------:R-:W-:Y:S02]  /*10b60*/  @!P4 LOP3.LUT R17, R18, 0xfffffffe, RZ, 0xc0, !PT ;  /* 0xfffffffe1211c812 */ /* 0x000fe400078ec0ff */
[----:B------:R-:W-:Y:S01]  /*10b70*/  @!P5 LOP3.LUT R19, R19, 0xfffffffe, RZ, 0xc0, !PT ;  /* 0xfffffffe1313d812 */ /* 0x000fe200078ec0ff */
[----:B------:R-:W-:Y:S01]  /*10b80*/  @!P3 IMAD.WIDE R14, R15, 0x4, R12 ;  /* 0x000000040f0eb825 */ /* 0x000fe200078e020c */
[----:B------:R2:W-:Y:S01]  /*10b90*/  @!P2 ST.E.64 desc[UR44][R10.64], R30 ;  /* 0x0000001e0a00a985 */ /* 0x0005e2000c101b2c */
[----:B------:R-:W-:-:S03]  /*10ba0*/  ISETP.GE.AND P0, PT, R55, UR4, PT ;  /* 0x0000000437007c0c */ /* 0x000fc6000bf06270 */
[----:B------:R2:W-:Y:S01]  /*10bb0*/  @!P3 ST.E.64 desc[UR44][R14.64], R32 ;  /* 0x000000200e00b985 */ /* 0x0005e2000c101b2c */
[----:B0-----:R-:W-:-:S04]  /*10bc0*/  @!P4 IMAD.WIDE R6, R17, 0x4, R12 ;  /* 0x000000041106c825 */ /* 0x001fc800078e020c */
[--C-:B-1----:R-:W-:Y:S01]  /*10bd0*/  @!P5 IMAD.WIDE R8, R19, 0x4, R12.reuse ;  /* 0x000000041308d825 */ /* 0x102fe200078e020c */
        /* <DEDUP_REMOVED lines=10> */
.L_x_760:
        /* <DEDUP_REMOVED lines=31> */
[----:B------:R-:W1:Y:S03]  /*10e70*/  LDC R8, c[0x0][0xc50] ;  /* 0x00031400ff087b82 */ /* 0x000e660000000800 */
[----:B------:R-:W-:Y:S02]  /*10e80*/  IMAD.IADD R3, R11, 0x1, R3 ;  /* 0x000000010b037824 */ /* 0x000fe400078e0203 */
        /* <DEDUP_REMOVED lines=25> */
.L_x_675:
        /* <DEDUP_REMOVED lines=18> */
.L_x_763:
[----:B------:R-:W-:Y:S01]  /*11140*/  ULDC UR8, c[0x0][0xc50] ;  /* 0x0003140000087ab9 */ /* 0x000fe20000000800 */
[----:B------:R-:W-:Y:S01]  /*11150*/  UMOV UR36, UR7 ;  /* 0x0000000700247c82 */ /* 0x000fe20008000000 */
[----:B------:R-:W-:-:S11]  /*11160*/  UISETP.NE.AND UP0, UPT, UR8, 0x1, UPT ;  /* 0x000000010800788c */ /* 0x000fd6000bf05270 */
[----:B------:R-:W-:Y:S01]  /*11170*/  @UP0 ULDC UR4, c[0x0][0xc54] ;  /* 0x0003150000040ab9 */ /* 0x000fe20000000800 */
[----:B------:R-:W-:Y:S01]  /*11180*/  @UP0 ULDC UR6, c[0x0][0xc58] ;  /* 0x0003160000060ab9 */ /* 0x000fe20000000800 */
[----:B------:R-:W-:-:S04]  /*11190*/  UIMAD.WIDE.U32 UR4, UR7, UR4, URZ ;  /* 0x00000004070472a5 */ /* 0x000fc8000f8e003f */
[----:B------:R-:W-:-:S12]  /*111a0*/  @UP0 USHF.R.U32.HI UR36, URZ, UR6, UR5 ;  /* 0x000000063f240299 */ /* 0x000fd80008011605 */
.L_x_764:
[----:B------:R-:W-:Y:S01]  /*111b0*/  ISETP.GE.AND P0, PT, R19, RZ, PT ;  /* 0x000000ff1300720c */ /* 0x000fe20003f06270 */
[----:B------:R-:W-:Y:S01]  /*111c0*/  UIADD3 UR6, -UR36, URZ, URZ ;  /* 0x0000003f24067290 */ /* 0x000fe2000fffe13f */
[----:B------:R-:W-:Y:S02]  /*111d0*/  IMAD.MOV.U32 R13, RZ, RZ, 0x1 ;  /* 0x00000001ff0d7424 */ /* 0x000fe400078e00ff */
[----:B------:R-:W-:Y:S01]  /*111e0*/  IMAD.MOV.U32 R0, RZ, RZ, RZ ;  /* 0x000000ffff007224 */ /* 0x000fe200078e00ff */
[----:B------:R-:W-:Y:S01]  /*111f0*/  UIMAD UR6, UR8, UR6, UR7 ;  /* 0x00000006080672a4 */ /* 0x000fe2000f8e0207 */
[----:B------:R-:W-:-:S07]  /*11200*/  IMAD.MOV.U32 R2, RZ, RZ, 0x1 ;  /* 0x00000001ff027424 */ /* 0x000fce00078e00ff */
[----:B------:R-:W-:Y:S05]  /*11210*/  @!P0 BRA `(.L_x_765) ;  /* 0x0000003400108947 */ /* 0x000fea0003800000 */
[----:B------:R-:W0:Y:S01]  /*11220*/  S2UR UR39, SR_CTAID.X ;  /* 0x00000000002779c3 */ /* 0x000e220000002500 */
[----:B------:R-:W-:Y:S01]  /*11230*/  ULDC.64 UR4, c[0x0][0x418] ;  /* 0x0001060000047ab9 */ /* 0x000fe20000000a00 */
[----:B------:R-:W-:Y:S01]  /*11240*/  ULDC UR7, c[0x0][0x448] ;  /* 0x0001120000077ab9 */ /* 0x000fe20000000800 */
[----:B------:R-:W-:Y:S02]  /*11250*/  UISETP.NE.U32.AND UP0, UPT, UR4, URZ, UPT ;  /* 0x0000003f0400728c */ /* 0x000fe4000bf05070 */
[----:B------:R-:W-:Y:S02]  /*11260*/  UISETP.NE.AND UP1, UPT, UR7, 0x1, UPT ;  /* 0x000000010700788c */ /* 0x000fe4000bf25270 */
[----:B------:R-:W-:Y:S01]  /*11270*/  UISETP.NE.AND.EX UP0, UPT, UR5, URZ, UPT, UP0 ;  /* 0x0000003f0500728c */ /* 0x000fe2000bf05300 */
[----:B------:R-:W-:Y:S01]  /*11280*/  ULDC UR4, c[0x0][0x424] ;  /* 0x0001090000047ab9 */ /* 0x000fe20000000800 */
[----:B------:R-:W-:Y:S02]  /*11290*/  ULDC UR12, c[0x0][0x288] ;  /* 0x0000a200000c7ab9 */ /* 0x000fe40000000800 */
[----:B------:R-:W-:-:S02]  /*112a0*/  USEL UR11, UR4, 0x1, UP0 ;  /* 0x00000001040b7887 */ /* 0x000fc40008000000 */
[----:B------:R-:W-:Y:S01]  /*112b0*/  UIADD3 UR10, -UR12, 0x1, URZ ;  /* 0x000000010c0a7890 */ /* 0x000fe2000fffe13f */
[----:B------:R-:W-:Y:S02]  /*112c0*/  ULDC.64 UR4, c[0x0][0x9e0] ;  /* 0x0002780000047ab9 */ /* 0x000fe40000000a00 */
[----:B------:R-:W-:Y:S01]  /*112d0*/  @UP1 ULDC UR8, c[0x0][0x44c] ;  /* 0x0001130000081ab9 */ /* 0x000fe20000000800 */
[----:B------:R-:W-:Y:S01]  /*112e0*/  UISETP.GE.AND UP0, UPT, UR5, 0x1, UPT ;  /* 0x000000010500788c */ /* 0x000fe2000bf06270 */
[----:B------:R-:W-:Y:S01]  /*112f0*/  ULDC UR13, c[0x0][0x2f0] ;  /* 0x0000bc00000d7ab9 */ /* 0x000fe20000000800 */
[----:B------:R-:W-:Y:S01]  /*11300*/  @UP1 ULDC UR14, c[0x0][0x450] ;  /* 0x00011400000e1ab9 */ /* 0x000fe20000000800 */
[----:B------:R-:W-:-:S03]  /*11310*/  UIMAD UR10, UR11, UR13, UR10 ;  /* 0x0000000d0b0a72a4 */ /* 0x000fc6000f8e020a */
[----:B------:R-:W-:Y:S01]  /*11320*/  PLOP3.LUT P1, PT, PT, PT, UP0, 0x80, 0x0 ;  /* 0x000000000000781c */ /* 0x000fe20003f2f008 */
[----:B0-----:R-:W-:-:S04]  /*11330*/  UIMAD UR39, UR39, 0xc0, URZ ;  /* 0x000000c0272778a4 */ /* 0x001fc8000f8e023f */
[----:B------:R-:W-:-:S04]  /*11340*/  UIADD3 UR7, UR39, 0xbf, URZ ;  /* 0x000000bf27077890 */ /* 0x000fc8000fffe03f */
[----:B------:R-:W-:-:S04]  /*11350*/  UIMAD.WIDE.U32 UR8, UR7, UR8, URZ ;  /* 0x00000008070872a5 */ /* 0x000fc8000f8e003f */
[----:B------:R-:W-:-:S04]  /*11360*/  @UP1 USHF.R.U32.HI UR7, URZ, UR14, UR9 ;  /* 0x0000000e3f071299 */ /* 0x000fc80008011609 */
[----:B------:R-:W-:-:S04]  /*11370*/  UIADD3 UR8, UR10, UR7, URZ ;  /* 0x000000070a087290 */ /* 0x000fc8000fffe03f */
[----:B------:R-:W-:Y:S01]  /*11380*/  UIADD3 UR4, UR8, UR4, URZ ;  /* 0x0000000408047290 */ /* 0x000fe2000fffe03f */
[----:B------:R-:W-:Y:S11]  /*11390*/  @!P1 BRA `(.L_x_766) ;  /* 0x0000000000449947 */ /* 0x000ff60003800000 */
        /* <DEDUP_REMOVED lines=10> */
.L_x_767:
[----:B------:R-:W-:-:S11]  /*11440*/  UISETP.NE.AND UP0, UPT, UR5, 0x1, UPT ;  /* 0x000000010500788c */ /* 0x000fd6000bf05270 */
[----:B------:R-:W-:Y:S02]  /*11450*/  @UP0 ULDC.64 UR14, c[0x0][0x9e8] ;  /* 0x00027a00000e0ab9 */ /* 0x000fe40000000a00 */
[----:B------:R-:W-:-:S04]  /*11460*/  UIMAD.WIDE.U32 UR8, UR7, UR14, URZ ;  /* 0x0000000e070872a5 */ /* 0x000fc8000f8e003f */
[----:B------:R-:W-:-:S12]  /*11470*/  @UP0 USHF.R.U32.HI UR7, URZ, UR15, UR9 ;  /* 0x0000000f3f070299 */ /* 0x000fd80008011609 */
.L_x_768:
[----:B------:R-:W-:-:S04]  /*11480*/  UIMAD UR7, UR7, UR5, UR5 ;  /* 0x00000005070772a4 */ /* 0x000fc8000f8e0205 */
[----:B------:R-:W-:-:S04]  /*11490*/  UISETP.LT.AND UP0, UPT, UR4, UR7, UPT ;  /* 0x000000070400728c */ /* 0x000fc8000bf01270 */
[----:B------:R-:W-:-:S12]  /*114a0*/  USEL UR4, UR4, UR7, UP0 ;  /* 0x0000000704047287 */ /* 0x000fd80008000000 */
.L_x_766:
[----:B------:R-:W-:Y:S02]  /*114b0*/  UIMAD UR14, UR11, UR13, 0x7f ;  /* 0x0000007f0b0e74a4 */ /* 0x000fe4000f8e020d */
[----:B------:R-:W-:Y:S02]  /*114c0*/  UIADD3 UR4, UR4, 0x7f, URZ ;  /* 0x0000007f04047890 */ /* 0x000fe4000fffe03f */
[----:B------:R-:W-:Y:S02]  /*114d0*/  USHF.R.S32.HI UR15, URZ, 0x1f, UR14 ;  /* 0x0000001f3f0f7899 */ /* 0x000fe4000801140e */
[----:B------:R-:W-:Y:S01]  /*114e0*/  USHF.R.S32.HI UR7, URZ, 0x1f, UR4 ;  /* 0x0000001f3f077899 */ /* 0x000fe20008011404 */
[----:B------:R-:W-:Y:S01]  /*114f0*/  @UP1 ULDC UR8, c[0x0][0x44c] ;  /* 0x0001130000081ab9 */ /* 0x000fe20000000800 */
[----:B------:R-:W-:Y:S02]  /*11500*/  ULEA.HI UR15, UR15, UR14, URZ, 0x7 ;  /* 0x0000000e0f0f7291 */ /* 0x000fe4000f8f383f */
[----:B------:R-:W-:-:S02]  /*11510*/  ULEA.HI UR7, UR7, UR4, URZ, 0x7 ;  /* 0x0000000407077291 */ /* 0x000fc4000f8f383f */
[----:B------:R-:W-:Y:S01]  /*11520*/  UIMAD.WIDE.U32 UR8, UR39, UR8, URZ ;  /* 0x00000008270872a5 */ /* 0x000fe2000f8e003f */
[----:B------:R-:W-:Y:S01]  /*11530*/  @UP1 ULDC UR16, c[0x0][0x450] ;  /* 0x0001140000101ab9 */ /* 0x000fe20000000800 */
[----:B------:R-:W-:Y:S01]  /*11540*/  UMOV UR10, UR39 ;  /* 0x00000027000a7c82 */ /* 0x000fe20008000000 */
[----:B------:R-:W-:Y:S02]  /*11550*/  USHF.R.S32.HI UR15, URZ, 0x7, UR15 ;  /* 0x000000073f0f7899 */ /* 0x000fe4000801140f */
[----:B------:R-:W-:Y:S02]  /*11560*/  USHF.R.S32.HI UR7, URZ, 0x7, UR7 ;  /* 0x000000073f077899 */ /* 0x000fe40008011407 */
[----:B------:R-:W-:Y:S02]  /*11570*/  UIMAD UR4, UR11, UR13, -UR12 ;  /* 0x0000000d0b0472a4 */ /* 0x000fe4000f8e0a0c */
[----:B------:R-:W-:Y:S02]  /*11580*/  @UP1 USHF.R.U32.HI UR10, URZ, UR16, UR9 ;  /* 0x000000103f0a1299 */ /* 0x000fe40008011609 */
[----:B------:R-:W-:-:S02]  /*11590*/  UISETP.LT.AND UP0, UPT, UR15, UR7, UPT ;  /* 0x000000070f00728c */ /* 0x000fc4000bf01270 */
[----:B------:R-:W-:Y:S01]  /*115a0*/  UIADD3 UR4, UR4, UR10, URZ ;  /* 0x0000000a04047290 */ /* 0x000fe2000fffe03f */
[----:B------:R-:W-:Y:S01]  /*115b0*/  ULDC UR8, c[0x0][0x9dc] ;  /* 0x0002770000087ab9 */ /* 0x000fe20000000800 */
[----:B------:R-:W-:Y:S02]  /*115c0*/  USEL UR10, UR15, UR7, UP0 ;  /* 0x000000070f0a7287 */ /* 0x000fe40008000000 */
        /* <DEDUP_REMOVED lines=12> */
.L_x_770:
[----:B------:R-:W-:-:S11]  /*11690*/  UISETP.NE.AND UP0, UPT, UR5, 0x1, UPT ;  /* 0x000000010500788c */ /* 0x000fd6000bf05270 */
[----:B------:R-:W-:Y:S02]  /*116a0*/  @UP0 ULDC.64 UR12, c[0x0][0x9e8] ;  /* 0x00027a00000c0ab9 */ /* 0x000fe40000000a00 */
[----:B------:R-:W-:-:S04]  /*116b0*/  UIMAD.WIDE.U32 UR8, UR4, UR12, URZ ;  /* 0x0000000c040872a5 */ /* 0x000fc8000f8e003f */
[----:B------:R-:W-:-:S12]  /*116c0*/  @UP0 USHF.R.U32.HI UR4, URZ, UR13, UR9 ;  /* 0x0000000d3f040299 */ /* 0x000fd80008011609 */
.L_x_771:
[----:B------:R-:W-:-:S04]  /*116d0*/  UIMAD UR4, UR4, UR5, URZ ;  /* 0x00000005040472a4 */ /* 0x000fc8000f8e023f */
[----:B------:R-:W-:-:S04]  /*116e0*/  UISETP.LT.AND UP0, UPT, UR7, UR4, UPT ;  /* 0x000000040700728c */ /* 0x000fc8000bf01270 */
[----:B------:R-:W-:-:S12]  /*116f0*/  USEL UR7, UR7, UR4, !UP0 ;  /* 0x0000000407077287 */ /* 0x000fd8000c000000 */
.L_x_769:
[----:B------:R-:W-:Y:S02]  /*11700*/  USHF.R.S32.HI UR4, URZ, 0x1f, UR7 ;  /* 0x0000001f3f047899 */ /* 0x000fe40008011407 */
[----:B------:R-:W-:Y:S02]  /*11710*/  USHF.R.U32.HI UR11, URZ, 0x10, UR6 ;  /* 0x000000103f0b7899 */ /* 0x000fe40008011606 */
[----:B------:R-:W-:Y:S02]  /*11720*/  ULEA.HI UR4, UR4, UR7, URZ, 0x7 ;  /* 0x0000000704047291 */ /* 0x000fe4000f8f383f */
[----:B------:R-:W-:Y:S02]  /*11730*/  ULOP3.LUT UR40, UR6, 0xffff, URZ, 0xc0, !UPT ;  /* 0x0000ffff06287892 */ /* 0x000fe4000f8ec03f */
[----:B------:R-:W-:-:S04]  /*11740*/  USHF.R.S32.HI UR4, URZ, 0x7, UR4 ;  /* 0x000000073f047899 */ /* 0x000fc80008011404 */
[----:B------:R-:W-:-:S04]  /*11750*/  UISETP.LT.AND UP0, UPT, URZ, UR4, UPT ;  /* 0x000000043f00728c */ /* 0x000fc8000bf01270 */
[----:B------:R-:W-:Y:S02]  /*11760*/  USEL UR9, URZ, UR4, !UP0 ;  /* 0x000000043f097287 */ /* 0x000fe4000c000000 */
[----:B------:R-:W-:Y:S02]  /*11770*/  UISETP.NE.AND UP0, UPT, UR11, URZ, UPT ;  /* 0x0000003f0b00728c */ /* 0x000fe4000bf05270 */
[----:B------:R-:W-:Y:S01]  /*11780*/  UISETP.GT.AND UP1, UPT, UR10, UR9, UPT ;  /* 0x000000090a00728c */ /* 0x000fe2000bf24270 */
[----:B------:R-:W-:-:S05]  /*11790*/  UMOV UR4, URZ ;  /* 0x0000003f00047c82 */ /* 0x000fca0008000000 */
[----:B------:R-:W-:-:S03]  /*117a0*/  PLOP3.LUT P0, PT, PT, PT, UP1, 0x80, 0x0 ;  /* 0x000000000000781c */ /* 0x000fc60003f0f018 */
[----:B------:R-:W-:-:S10]  /*117b0*/  @!UP0 ULDC UR11, c[0x0][0x9f0] ;  /* 0x00027c00000b8ab9 */ /* 0x000fd40000000800 */
[----:B------:R-:W-:Y:S05]  /*117c0*/  @!P0 BRA `(.L_x_772) ;  /* 0x0000000000848947 */ /* 0x000fea0003800000 */
[----:B------:R-:W-:Y:S01]  /*117d0*/  IMAD.U32 R3, RZ, RZ, UR11 ;  /* 0x0000000bff037e24 */ /* 0x000fe2000f8e00ff */
[----:B------:R-:W-:-:S04]  /*117e0*/  UIADD3 UR4, UR11, -0x1, UR10 ;  /* 0xffffffff0b047890 */ /* 0x000fc8000fffe00a */
[-C--:B------:R-:W-:Y:S01]  /*117f0*/  IABS R0, R3.reuse ;  /* 0x0000000300007213 */ /* 0x080fe20000000000 */
[----:B------:R-:W-:Y:S01]  /*11800*/  UIADD3 UR6, -UR9, UR4, URZ ;  /* 0x0000000409067290 */ /* 0x000fe2000fffe13f */
[----:B------:R-:W-:Y:S02]  /*11810*/  IABS R5, R3 ;  /* 0x0000000300057213 */ /* 0x000fe40000000000 */
[----:B------:R-:W-:Y:S01]  /*11820*/  R2UR UR12, R0 ;  /* 0x00000000000c72ca */ /* 0x000fe200000e0000 */
[----:B------:R-:W-:Y:S02]  /*11830*/  UMOV UR4, URZ ;  /* 0x0000003f00047c82 */ /* 0x000fe40008000000 */
[----:B------:R-:W-:Y:S01]  /*11840*/  IABS R4, UR6 ;  /* 0x0000000600047c13 */ /* 0x000fe20008000000 */
[----:B------:R-:W-:-:S04]  /*11850*/  ULOP3.LUT UR6, UR6, UR11, URZ, 0x3c, !UPT ;  /* 0x0000000b06067292 */ /* 0x000fc8000f8e3c3f */
[----:B------:R-:W-:-:S05]  /*11860*/  IMAD.MOV.U32 R3, RZ, RZ, R4 ;  /* 0x000000ffff037224 */ /* 0x000fca00078e0004 */
[----:B------:R-:W0:Y:S01]  /*11870*/  I2F.RP R0, UR12 ;  /* 0x0000000c00007d06 */ /* 0x000e220008209400 */
[----:B------:R-:W-:-:S07]  /*11880*/  R2UR UR8, R3 ;  /* 0x00000000030872ca */ /* 0x000fce00000e0000 */
[----:B0-----:R-:W0:Y:S02]  /*11890*/  MUFU.RCP R0, R0 ;  /* 0x0000000000007308 */ /* 0x001e240000001000 */
[----:B0-----:R-:W-:Y:S02]  /*118a0*/  VIADD R2, R0, 0xffffffe ;  /* 0x0ffffffe00027836 */ /* 0x001fe40000000000 */
        /* <DEDUP_REMOVED lines=19> */
.L_x_772:
[----:B------:R-:W-:Y:S01]  /*119e0*/  UIMAD UR40, UR40, UR4, UR9 ;  /* 0x00000004282872a4 */ /* 0x000fe2000f8e0209 */
[----:B------:R-:W-:Y:S02]  /*119f0*/  IMAD.U32 R25, RZ, RZ, UR10 ;  /* 0x0000000aff197e24 */ /* 0x000fe4000f8e00ff */
[----:B------:R-:W-:Y:S02]  /*11a00*/  IMAD.MOV.U32 R13, RZ, RZ, 0x1 ;  /* 0x00000001ff0d7424 */ /* 0x000fe400078e00ff */
[----:B------:R-:W-:Y:S02]  /*11a10*/  IMAD.MOV.U32 R2, RZ, RZ, 0x1 ;  /* 0x00000001ff027424 */ /* 0x000fe400078e00ff */
[----:B------:R-:W-:-:S05]  /*11a20*/  IMAD.U32 R0, RZ, RZ, UR40 ;  /* 0x00000028ff007e24 */ /* 0x000fca000f8e00ff */
[----:B------:R-:W-:Y:S01]  /*11a30*/  VIADDMNMX R25, R0, UR4, R25, PT ;  /* 0x0000000400197c46 */ /* 0x000fe2000b800119 */
[----:B------:R-:W-:-:S03]  /*11a40*/  IMAD.MOV.U32 R0, RZ, RZ, RZ ;  /* 0x000000ffff007224 */ /* 0x000fc600078e00ff */
[----:B------:R-:W-:-:S13]  /*11a50*/  ISETP.GT.AND P0, PT, R25, UR40, PT ;  /* 0x0000002819007c0c */ /* 0x000fda000bf04270 */
        /* <DEDUP_REMOVED lines=24> */
.L_x_773:
[----:B------:R-:W-:-:S06]  /*11be0*/  UIADD3 UR4, UR38, 0x6400, URZ ;  /* 0x0000640026047890 */ /* 0x000fcc000fffe03f */
[----:B------:R-:W-:-:S05]  /*11bf0*/  IMAD.U32 R17, RZ, RZ, UR4 ;  /* 0x00000004ff117e24 */ /* 0x000fca000f8e00ff */
[----:B------:R-:W-:-:S13]  /*11c00*/  LOP3.LUT P0, RZ, R17, 0x9f, RZ, 0xc0, !PT ;  /* 0x0000009f11ff7812 */ /* 0x000fda000780c0ff */
        /* <DEDUP_REMOVED lines=17> */
.L_x_774:
        /* <DEDUP_REMOVED lines=20> */
.L_x_775:
        /* <DEDUP_REMOVED lines=18> */
.L_x_776:
        /* <DEDUP_REMOVED lines=12> */
[----:B------:R-:W-:Y:S01]  /*12040*/  IMAD.SHL.U32 R8, R26, 0x10, RZ ;  /* 0x000000101a087824 */ /* 0x000fe200078e00ff */
[C---:B------:R-:W-:Y:S01]  /*12050*/  LOP3.LUT R6, R0.reuse, 0x80, RZ, 0xc0, !PT ;  /* 0x0000008000067812 */ /* 0x040fe200078ec0ff */
[----:B------:R-:W-:Y:S01]  /*12060*/  IMAD.MOV.U32 R23, RZ, RZ, 0x40 ;  /* 0x00000040ff177424 */ /* 0x000fe200078e00ff */
[----:B------:R-:W-:Y:S01]  /*12070*/  LOP3.LUT R0, R0, 0x360, RZ, 0xc0, !PT ;  /* 0x0000036000007812 */ /* 0x000fe200078ec0ff */
[----:B------:R-:W-:Y:S01]  /*12080*/  UMOV UR4, 0xffffffff ;  /* 0xffffffff00047882 */ /* 0x000fe20000000000 */
[----:B------:R-:W-:Y:S01]  /*12090*/  LOP3.LUT R6, R6, 0x10, R9, 0xf8, !PT ;  /* 0x0000001006067812 */ /* 0x000fe200078ef809 */
[----:B0-----:R-:W-:Y:S01]  /*120a0*/  IMAD.SHL.U32 R3, R16, 0x800, RZ ;  /* 0x0000080010037824 */ /* 0x001fe200078e00ff */
[----:B------:R-:W-:-:S02]  /*120b0*/  LOP3.LUT R9, R9, 0x20, RZ, 0xc0, !PT ;  /* 0x0000002009097812 */ /* 0x000fc400078ec0ff */
[----:B------:R-:W-:Y:S01]  /*120c0*/  LOP3.LUT R7, R6, 0x10, R7, 0x78, !PT ;  /* 0x0000001006077812 */ /* 0x000fe200078e7807 */
[----:B------:R-:W-:Y:S01]  /*120d0*/  IMAD.SHL.U32 R6, R28, 0x80, RZ ;  /* 0x000000801c067824 */ /* 0x000fe200078e00ff */
[----:B------:R-:W-:Y:S02]  /*120e0*/  ISETP.NE.AND.EX P2, PT, R5, RZ, PT, P0 ;  /* 0x000000ff0500720c */ /* 0x000fe40003f45300 */
[----:B------:R-:W-:Y:S02]  /*120f0*/  LOP3.LUT R9, R9, 0x10, R28, 0xf8, !PT ;  /* 0x0000001009097812 */ /* 0x000fe400078ef81c */
[----:B------:R-:W-:Y:S01]  /*12100*/  LOP3.LUT R0, R0, 0x400, R8, 0xf8, !PT ;  /* 0x0000040000007812 */ /* 0x000fe200078ef808 */
[----:B------:R-:W-:Y:S01]  /*12110*/  IMAD.SHL.U32 R8, R28, 0x10, RZ ;  /* 0x000000101c087824 */ /* 0x000fe200078e00ff */
[----:B------:R-:W-:Y:S02]  /*12120*/  LOP3.LUT R2, R6, 0x400, RZ, 0xc0, !PT ;  /* 0x0000040006027812 */ /* 0x000fe400078ec0ff */
[----:B------:R-:W-:-:S02]  /*12130*/  LOP3.LUT R9, R9, 0x380, R6, 0xf8, !PT ;  /* 0x0000038009097812 */ /* 0x000fc400078ef806 */
[----:B------:R-:W-:Y:S02]  /*12140*/  LOP3.LUT R2, R2, 0x800, R3, 0xf8, !PT ;  /* 0x0000080002027812 */ /* 0x000fe400078ef803 */
[----:B------:R-:W-:Y:S02]  /*12150*/  LOP3.LUT P1, RZ, R28, 0x4, RZ, 0xc0, !PT ;  /* 0x000000041cff7812 */ /* 0x000fe4000782c0ff */
[----:B------:R-:W-:Y:S02]  /*12160*/  SHF.R.U32.HI R27, RZ, 0x3, R28 ;  /* 0x00000003ff1b7819 */ /* 0x000fe4000001161c */
[----:B------:R-:W-:Y:S02]  /*12170*/  LOP3.LUT R9, R9, 0x70, R8, 0x78, !PT ;  /* 0x0000007009097812 */ /* 0x000fe400078e7808 */
[----:B------:R-:W-:Y:S02]  /*12180*/  LOP3.LUT R16, R16, 0xfffffffe, RZ, 0xc0, !PT ;  /* 0xfffffffe10107812 */ /* 0x000fe400078ec0ff */
[----:B------:R-:W-:-:S02]  /*12190*/  SHF.R.U32.HI R20, RZ, 0x5, R28 ;  /* 0x00000005ff147819 */ /* 0x000fc4000001161c */
[----:B------:R-:W-:Y:S02]  /*121a0*/  LOP3.LUT R24, R0, R7, RZ, 0xfc, !PT ;  /* 0x0000000700187212 */ /* 0x000fe400078efcff */
[----:B------:R-:W-:Y:S02]  /*121b0*/  LOP3.LUT R22, R2, R9, RZ, 0xfc, !PT ;  /* 0x0000000902167212 */ /* 0x000fe400078efcff */
[----:B------:R-:W-:Y:S02]  /*121c0*/  LOP3.LUT R27, R27, 0x1, RZ, 0xc0, !PT ;  /* 0x000000011b1b7812 */ /* 0x000fe400078ec0ff */
[----:B------:R-:W-:Y:S02]  /*121d0*/  SEL R23, R23, 0xffffffc0, !P1 ;  /* 0xffffffc017177807 */ /* 0x000fe40004800000 */
[----:B------:R-:W-:Y:S02]  /*121e0*/  @P2 LOP3.LUT R16, R16, 0x1, RZ, 0xfc, !PT ;  /* 0x0000000110102812 */ /* 0x000fe400078efcff */
[----:B------:R-:W-:-:S02]  /*121f0*/  LOP3.LUT R20, R20, 0x3, RZ, 0xc0, !PT ;  /* 0x0000000314147812 */ /* 0x000fc400078ec0ff */
[----:B--2---:R-:W-:Y:S02]  /*12200*/  SHF.R.S32.HI R19, RZ, 0x1f, R18 ;  /* 0x0000001fff137819 */ /* 0x004fe40000011412 */
[----:B------:R-:W-:Y:S01]  /*12210*/  SEL R17, R18, RZ, !P2 ;  /* 0x000000ff12117207 */ /* 0x000fe20005000000 */
[----:B------:R-:W-:Y:S06]  /*12220*/  BRA.DIV UR4, `(.L_x_777) ;  /* 0x0000002a04b87947 */ /* 0x000fec000b800000 */
[----:B------:R0:W1:Y:S02]  /*12230*/  SHFL.IDX PT, R14, R20, RZ, 0x1f ;  /* 0x00001fff140e7589 */ /* 0x00006400000e0000 */
.L_x_832:
[----:B-1----:R-:W-:Y:S02]  /*12240*/  ISETP.NE.AND P0, PT, R14, RZ, PT ;  /* 0x000000ff0e00720c */ /* 0x002fe40003f05270 */
[----:B------:R-:W-:Y:S02]  /*12250*/  PLOP3.LUT P1, PT, PT, PT, PT, 0x8, 0x0 ;  /* 0x000000000000781c */ /* 0x000fe40003f2e170 */
[----:B------:R-:W-:-:S11]  /*12260*/  LOP3.LUT R16, R16, 0xfffffffd, RZ, 0xc0, !PT ;  /* 0xfffffffd10107812 */ /* 0x000fd600078ec0ff */
[----:B------:R-:W-:Y:S01]  /*12270*/  @P1 LOP3.LUT R16, R16, 0x2, RZ, 0xfc, !PT ;  /* 0x0000000210101812 */ /* 0x000fe200078efcff */
[----:B------:R-:W-:Y:S06]  /*12280*/  @P0 BRA `(.L_x_778) ;  /* 0x00000004008c0947 */ /* 0x000fec0003800000 */
[----:B------:R-:W-:Y:S01]  /*12290*/  UMOV UR4, 0xffffffff ;  /* 0xffffffff00047882 */ /* 0x000fe20000000000 */
[----:B------:R-:W-:Y:S02]  /*122a0*/  VIADD R7, R25, 0xffffffff ;  /* 0xffffffff19077836 */ /* 0x000fe40000000000 */
[----:B------:R-:W-:Y:S05]  /*122b0*/  BRA.DIV UR4, `(.L_x_779) ;  /* 0x0000002a04b47947 */ /* 0x000fea000b800000 */
[----:B------:R-:W-:-:S13]  /*122c0*/  ELECT P6, URZ, PT ;  /* 0x00000000003f782f */ /* 0x000fda00038c0000 */
.L_x_835:
        /* <DEDUP_REMOVED lines=17> */
[----:B------:R-:W-:-:S05]  /*123e0*/  LEA.HI.X R5, R2, R5, R3, 0x2, P0 ;  /* 0x0000000502057211 */ /* 0x000fca00000f1403 */
[----:B------:R1:W5:Y:S01]  /*123f0*/  LDG.E R17, desc[UR44][R4.64] ;  /* 0x0000002c04117981 */ /* 0x000362000c1e1900 */
[----:B------:R-:W-:-:S04]  /*12400*/  IMAD.MOV R2, RZ, RZ, -R9 ;  /* 0x000000ffff027224 */ /* 0x000fc800078e0a09 */
[----:B------:R-:W-:-:S07]  /*12410*/  IMAD R7, R0, R2, R7 ;  /* 0x0000000200077224 */ /* 0x000fce00078e0207 */
.L_x_780:
[----:B------:R-:W-:Y:S01]  /*12420*/  IMAD.MOV.U32 R0, RZ, RZ, 0x1 ;  /* 0x00000001ff007424 */ /* 0x000fe200078e00ff */
[----:B------:R-:W-:-:S04]  /*12430*/  ISETP.NE.AND P1, PT, R26, RZ, PT ;  /* 0x000000ff1a00720c */ /* 0x000fc80003f25270 */
[----:B------:R-:W-:-:S04]  /*12440*/  SHF.L.U32 R0, R0, 0x1f, RZ ;  /* 0x0000001f00007819 */ /* 0x000fc800000006ff */
[----:B------:R-:W2:Y:S02]  /*12450*/  SYNCS.PHASECHK.TRANS64.TRYWAIT P0, [UR38+0x17080], R0 ;  /* 0x01708000ff0075a7 */ /* 0x000ea40008000166 */
[----:B--2---:R-:W-:Y:S05]  /*12460*/  @!P0 BRA `(.L_x_781) ;  /* 0x0000002800688947 */ /* 0x004fea0003800000 */
.L_x_836:
[----:B------:R-:W-:Y:S05]  /*12470*/  @P1 BRA `(.L_x_782) ;  /* 0x0000000000141947 */ /* 0x000fea0003800000 */
[----:B------:R-:W-:Y:S01]  /*12480*/  LOP3.LUT P0, RZ, R28, 0x1f, RZ, 0xc0, !PT ;  /* 0x0000001f1cff7812 */ /* 0x000fe2000780c0ff */
[----:B------:R-:W-:-:S04]  /*12490*/  IMAD.MOV.U32 R2, RZ, RZ, 0x3000 ;  /* 0x00003000ff027424 */ /* 0x000fc800078e00ff */
[----:B------:R3:W-:Y:S08]  /*124a0*/  SYNCS.ARRIVE.TRANS64 RZ, [UR38+0x17070], R2 ;  /* 0x01707002ffff79a7 */ /* 0x0007f00008000026 */
[----:B---3--:R-:W-:Y:S05]  /*124b0*/  @!P0 BRA `(.L_x_782) ;  /* 0x0000000000048947 */ /* 0x008fea0003800000 */
[----:B------:R-:W-:Y:S01]  /*124c0*/  BPT.TRAP 0x1 ;  /* 0x000000040000795c */ /* 0x000fe20000300000 */
.L_x_782:
        /* <DEDUP_REMOVED lines=28> */
.L_x_837:
[----:B------:R-:W-:Y:S05]  /*12690*/  @P1 BRA `(.L_x_784) ;  /* 0x0000000000141947 */ /* 0x000fea0003800000 */
[----:B------:R-:W-:Y:S01]  /*126a0*/  LOP3.LUT P0, RZ, R28, 0x1f, RZ, 0xc0, !PT ;  /* 0x0000001f1cff7812 */ /* 0x000fe2000780c0ff */
[----:B--2---:R-:W-:-:S04]  /*126b0*/  IMAD.MOV.U32 R0, RZ, RZ, 0x3000 ;  /* 0x00003000ff007424 */ /* 0x004fc800078e00ff */
[----:B------:R3:W-:Y:S08]  /*126c0*/  SYNCS.ARRIVE.TRANS64 RZ, [UR38+0x17030], R0 ;  /* 0x01703000ffff79a7 */ /* 0x0007f00008000026 */
[----:B---3--:R-:W-:Y:S05]  /*126d0*/  @!P0 BRA `(.L_x_784) ;  /* 0x0000000000048947 */ /* 0x008fea0003800000 */
[----:B------:R-:W-:Y:S01]  /*126e0*/  BPT.TRAP 0x1 ;  /* 0x000000040000795c */ /* 0x000fe20000300000 */
.L_x_784:
        /* <DEDUP_REMOVED lines=29> */
.L_x_778:
[----:B------:R-:W-:Y:S05]  /*128c0*/  WARPSYNC.ALL ;  /* 0x0000000000007948 */ /* 0x000fea0003800000 */
[----:B--2---:R-:W2:Y:S01]  /*128d0*/  S2R R0, SR_CTAID.Z ;  /* 0x0000000000007919 */ /* 0x004ea20000002700 */
        /* <DEDUP_REMOVED lines=10> */
[----:B--2---:R-:W-:-:S03]  /*12980*/  SHF.R.S32.HI R29, RZ, 0x1f, R0 ;  /* 0x0000001fff1d7819 */ /* 0x004fc60000011400 */
[----:B------:R-:W-:Y:S08]  /*12990*/  @!P0 BRA `(.L_x_785) ;  /* 0x0000000000408947 */ /* 0x000ff00003800000 */
[----:B------:R-:W-:Y:S01]  /*129a0*/  MOV R2, 0x0 ;  /* 0x0000000000027802 */ /* 0x000fe20000000f00 */
[----:B------:R-:W-:Y:S01]  /*129b0*/  ULDC.64 UR6, c[0x4][0x98] ;  /* 0x0100260000067ab9 */ /* 0x000fe20000000a00 */
[----:B------:R-:W-:Y:S01]  /*129c0*/  ULDC.64 UR8, c[0x4][0xa0] ;  /* 0x0100280000087ab9 */ /* 0x000fe20000000a00 */
[----:B------:R-:W-:Y:S01]  /*129d0*/  ULDC.64 UR4, c[0x4][0x28] ;  /* 0x01000a0000047ab9 */ /* 0x000fe20000000a00 */
[----:B-1----:R-:W-:Y:S02]  /*129e0*/  IMAD.U32 R4, RZ, RZ, UR6 ;  /* 0x00000006ff047e24 */ /* 0x002fe4000f8e00ff */
        /* <DEDUP_REMOVED lines=11> */
.L_x_785:
[----:B------:R-:W2:Y:S01]  /*12aa0*/  LDC R10, c[0x0][0x448] ;  /* 0x00011200ff0a7b82 */ /* 0x000ea20000000800 */
[----:B------:R-:W-:Y:S01]  /*12ab0*/  SHF.R.U32.HI R2, RZ, 0x1, R28 ;  /* 0x00000001ff027819 */ /* 0x000fe2000001161c */
[----:B0-----:R-:W-:Y:S01]  /*12ac0*/  IMAD.SHL.U32 R20, R28, 0x10, RZ ;  /* 0x000000101c147824 */ /* 0x001fe200078e00ff */
[----:B------:R-:W-:Y:S01]  /*12ad0*/  SHF.R.U32.HI R9, RZ, 0x1, R26 ;  /* 0x00000001ff097819 */ /* 0x000fe2000001161a */
[----:B------:R-:W-:Y:S01]  /*12ae0*/  UMOV UR42, UR46 ;  /* 0x0000002e002a7c82 */ /* 0x000fe20008000000 */
[----:B------:R-:W-:Y:S01]  /*12af0*/  ULDC.64 UR4, c[0x0][0x2d0] ;  /* 0x0000b40000047ab9 */ /* 0x000fe20000000a00 */
[----:B------:R-:W-:Y:S01]  /*12b00*/  IMAD.SHL.U32 R0, R2, 0x20, RZ ;  /* 0x0000002002007824 */ /* 0x000fe200078e00ff */
[----:B------:R-:W-:Y:S01]  /*12b10*/  LOP3.LUT R6, R20, 0x10, RZ, 0xc0, !PT ;  /* 0x0000001014067812 */ /* 0x000fe200078ec0ff */
[----:B------:R-:W-:Y:S01]  /*12b20*/  IMAD.SHL.U32 R2, R26, 0x10, RZ ;  /* 0x000000101a027824 */ /* 0x000fe200078e00ff */
[----:B------:R-:W0:Y:S01]  /*12b30*/  S2R R20, SR_CTAID.Z ;  /* 0x0000000000147919 */ /* 0x000e220000002700 */
[----:B------:R-:W-:Y:S01]  /*12b40*/  ULDC.64 UR6, c[0x0][0x2c8] ;  /* 0x0000b20000067ab9 */ /* 0x000fe20000000a00 */
[----:B------:R-:W-:Y:S01]  /*12b50*/  LOP3.LUT R0, R0, 0x60, RZ, 0xc0, !PT ;  /* 0x0000006000007812 */ /* 0x000fe200078ec0ff */
[----:B------:R-:W-:-:S03]  /*12b60*/  ULDC.64 UR8, c[0x0][0x280] ;  /* 0x0000a00000087ab9 */ /* 0x000fc60000000a00 */
[----:B------:R-:W-:Y:S01]  /*12b70*/  LOP3.LUT R0, R0, 0x700, R2, 0xf8, !PT ;  /* 0x0000070000007812 */ /* 0x000fe200078ef802 */
[C---:B------:R-:W-:Y:S02]  /*12b80*/  IMAD.SHL.U32 R2, R27.reuse, 0x10, RZ ;  /* 0x000000101b027824 */ /* 0x040fe400078e00ff */
[----:B------:R-:W-:-:S05]  /*12b90*/  IMAD R27, R27, 0x80, R6 ;  /* 0x000000801b1b7824 */ /* 0x000fca00078e0206 */
[----:B------:R-:W-:Y:S01]  /*12ba0*/  LOP3.LUT R0, R0, R27, R2, 0xf6, !PT ;  /* 0x0000001b00007212 */ /* 0x000fe200078ef602 */
[----:B------:R-:W-:Y:S01]  /*12bb0*/  IMAD.SHL.U32 R2, R28, 0x40, RZ ;  /* 0x000000401c027824 */ /* 0x000fe200078e00ff */
[----:B--2---:R-:W-:-:S04]  /*12bc0*/  ISETP.NE.AND P0, PT, R10, 0x1, PT ;  /* 0x000000010a00780c */ /* 0x004fc80003f05270 */
[----:B------:R-:W-:-:S05]  /*12bd0*/  LOP3.LUT R2, R9, 0x40, R2, 0xf8, !PT ;  /* 0x0000004009027812 */ /* 0x000fca00078ef802 */
[----:B------:R-:W-:Y:S02]  /*12be0*/  VIADD R11, R2, UR39 ;  /* 0x00000027020b7c36 */ /* 0x000fe40008000000 */
[----:B------:R-:W2:Y:S02]  /*12bf0*/  LDC.64 R2, c[0x0][0x2e0] ;  /* 0x0000b800ff027b82 */ /* 0x000ea40000000a00 */
[----:B-1----:R-:W-:-:S06]  /*12c00*/  IMAD.MOV.U32 R5, RZ, RZ, R11 ;  /* 0x000000ffff057224 */ /* 0x002fcc00078e000b */
[----:B------:R-:W1:Y:S08]  /*12c10*/  @P0 LDC R4, c[0x0][0x44c] ;  /* 0x00011300ff040b82 */ /* 0x000e700000000800 */
[----:B------:R-:W3:Y:S08]  /*12c20*/  @P0 LDC R7, c[0x0][0x450] ;  /* 0x00011400ff070b82 */ /* 0x000ef00000000800 */
[----:B------:R-:W4:Y:S08]  /*12c30*/  @P0 LDC R8, c[0x0][0x44c] ;  /* 0x00011300ff080b82 */ /* 0x000f300000000800 */
[----:B------:R-:W5:Y:S01]  /*12c40*/  @P0 LDC R13, c[0x0][0x450] ;  /* 0x00011400ff0d0b82 */ /* 0x000f620000000800 */
[----:B-1----:R-:W-:-:S05]  /*12c50*/  @P0 IMAD.HI.U32 R4, R11, R4, RZ ;  /* 0x000000040b040227 */ /* 0x002fca00078e00ff */
[----:B---3--:R-:W-:Y:S01]  /*12c60*/  @P0 SHF.R.U32.HI R5, RZ, R7, R4 ;  /* 0x00000007ff050219 */ /* 0x008fe20000011604 */
[----:B------:R-:W-:-:S04]  /*12c70*/  VIADD R7, R11, 0x80 ;  /* 0x000000800b077836 */ /* 0x000fc80000000000 */
[----:B------:R-:W-:Y:S02]  /*12c80*/  IMAD.MOV R12, RZ, RZ, -R5 ;  /* 0x000000ffff0c7224 */ /* 0x000fe400078e0a05 */
[----:B----4-:R-:W-:-:S04]  /*12c90*/  @P0 IMAD.HI.U32 R4, R7, R8, RZ ;  /* 0x0000000807040227 */ /* 0x010fc800078e00ff */
[----:B------:R-:W-:Y:S02]  /*12ca0*/  IMAD.MOV.U32 R8, RZ, RZ, R7 ;  /* 0x000000ffff087224 */ /* 0x000fe400078e0007 */
[----:B------:R-:W-:Y:S01]  /*12cb0*/  IMAD R11, R10, R12, R11 ;  /* 0x0000000c0a0b7224 */ /* 0x000fe200078e020b */
[----:B-----5:R-:W-:Y:S01]  /*12cc0*/  @P0 SHF.R.U32.HI R8, RZ, R13, R4 ;  /* 0x0000000dff080219 */ /* 0x020fe20000011604 */
[----:B--2---:R-:W-:-:S03]  /*12cd0*/  IMAD R4, R29, R2, RZ ;  /* 0x000000021d047224 */ /* 0x004fc600078e02ff */
[----:B------:R-:W-:Y:S01]  /*12ce0*/  SHF.R.S32.HI R12, RZ, 0x1f, R11 ;  /* 0x0000001fff0c7819 */ /* 0x000fe2000001140b */
[C---:B0-----:R-:W-:Y:S01]  /*12cf0*/  IMAD R13, R20.reuse, R3, R4 ;  /* 0x00000003140d7224 */ /* 0x041fe200078e0204 */
[----:B------:R-:W-:Y:S01]  /*12d00*/  SHF.R.S32.HI R4, RZ, 0x1f, R5 ;  /* 0x0000001fff047819 */ /* 0x000fe20000011405 */
[----:B------:R-:W-:-:S04]  /*12d10*/  IMAD.WIDE.U32 R2, R20, R2, UR42 ;  /* 0x0000002a14027e25 */ /* 0x000fc8000f8e0002 */
[----:B------:R-:W-:Y:S02]  /*12d20*/  IMAD R4, R4, UR4, RZ ;  /* 0x0000000404047c24 */ /* 0x000fe4000f8e02ff */
[----:B------:R-:W-:Y:S02]  /*12d30*/  IMAD.IADD R3, R3, 0x1, R13 ;  /* 0x0000000103037824 */ /* 0x000fe400078e020d */
[C---:B------:R-:W-:Y:S02]  /*12d40*/  IMAD R13, R5.reuse, UR5, R4 ;  /* 0x00000005050d7c24 */ /* 0x040fe4000f8e0204 */
[----:B------:R-:W-:-:S04]  /*12d50*/  IMAD.WIDE.U32 R4, R5, UR4, R2 ;  /* 0x0000000405047c25 */ /* 0x000fc8000f8e0002 */
[----:B------:R-:W-:Y:S02]  /*12d60*/  IMAD.IADD R5, R5, 0x1, R13 ;  /* 0x0000000105057824 */ /* 0x000fe400078e020d */
[----:B------:R-:W-:Y:S02]  /*12d70*/  IMAD R12, R12, UR6, RZ ;  /* 0x000000060c0c7c24 */ /* 0x000fe4000f8e02ff */
[----:B------:R-:W-:-:S04]  /*12d80*/  IMAD.WIDE.U32 R4, R11, UR6, R4 ;  /* 0x000000060b047c25 */ /* 0x000fc8000f8e0004 */
[----:B------:R-:W-:Y:S01]  /*12d90*/  IMAD R11, R11, UR7, R12 ;  /* 0x000000070b0b7c24 */ /* 0x000fe2000f8e020c */
[----:B------:R-:W-:Y:S01]  /*12da0*/  IADD3 R4, P0, R4, UR8, RZ ;  /* 0x0000000804047c10 */ /* 0x000fe2000ff1e0ff */
[----:B------:R-:W-:-:S03]  /*12db0*/  IMAD.WIDE.U32 R2, R8, UR4, R2 ;  /* 0x0000000408027c25 */ /* 0x000fc6000f8e0002 */
[----:B------:R-:W-:Y:S02]  /*12dc0*/  IADD3.X R5, R5, UR9, R11, P0, !PT ;  /* 0x0000000905057c10 */ /* 0x000fe400087fe40b */
[----:B------:R-:W-:-:S05]  /*12dd0*/  SHF.R.S32.HI R11, RZ, 0x1f, R8 ;  /* 0x0000001fff0b7819 */ /* 0x000fca0000011408 */
[----:B------:R-:W-:Y:S01]  /*12de0*/  IMAD R11, R11, UR4, RZ ;  /* 0x000000040b0b7c24 */ /* 0x000fe2000f8e02ff */
[----:B------:R-:W-:Y:S02]  /*12df0*/  ULDC UR4, c[0x0][0x2b8] ;  /* 0x0000ae0000047ab9 */ /* 0x000fe40000000800 */
[----:B------:R-:W-:Y:S01]  /*12e00*/  ISETP.GE.AND P2, PT, R6, UR4, PT ;  /* 0x0000000406007c0c */ /* 0x000fe2000bf46270 */
[----:B------:R-:W-:Y:S02]  /*12e10*/  IMAD R11, R8, UR5, R11 ;  /* 0x00000005080b7c24 */ /* 0x000fe4000f8e020b */
[----:B------:R-:W-:Y:S02]  /*12e20*/  IMAD.MOV R8, RZ, RZ, -R8 ;  /* 0x000000ffff087224 */ /* 0x000fe400078e0a08 */
[----:B------:R-:W-:Y:S02]  /*12e30*/  IMAD.IADD R3, R3, 0x1, R11 ;  /* 0x0000000103037824 */ /* 0x000fe400078e020b */
[----:B------:R-:W-:-:S04]  /*12e40*/  IMAD R7, R10, R8, R7 ;  /* 0x000000080a077224 */ /* 0x000fc800078e0207 */
[----:B------:R-:W-:Y:S01]  /*12e50*/  IMAD.WIDE.U32 R2, R7, UR6, R2 ;  /* 0x0000000607027c25 */ /* 0x000fe2000f8e0002 */
[----:B------:R-:W-:-:S05]  /*12e60*/  SHF.R.S32.HI R8, RZ, 0x1f, R7 ;  /* 0x0000001fff087819 */ /* 0x000fca0000011407 */
[----:B------:R-:W-:-:S04]  /*12e70*/  IMAD R8, R8, UR6, RZ ;  /* 0x0000000608087c24 */ /* 0x000fc8000f8e02ff */
[----:B------:R-:W-:Y:S01]  /*12e80*/  IMAD R11, R7, UR7, R8 ;  /* 0x00000007070b7c24 */ /* 0x000fe2000f8e0208 */
[----:B------:R-:W-:Y:S02]  /*12e90*/  IADD3 R7, P0, R2, UR8, RZ ;  /* 0x0000000802077c10 */ /* 0x000fe4000ff1e0ff */
[----:B------:R-:W-:Y:S02]  /*12ea0*/  LOP3.LUT R2, R6, 0x20, RZ, 0xfc, !PT ;  /* 0x0000002006027812 */ /* 0x000fe400078efcff */
[----:B------:R-:W-:Y:S02]  /*12eb0*/  IADD3.X R8, R3, UR9, R11, P0, !PT ;  /* 0x0000000903087c10 */ /* 0x000fe400087fe40b */
[----:B------:R-:W-:Y:S02]  /*12ec0*/  ISETP.GE.AND P0, PT, R2, UR4, PT ;  /* 0x0000000402007c0c */ /* 0x000fe4000bf06270 */
[----:B------:R-:W-:-:S04]  /*12ed0*/  LOP3.LUT R2, R6, 0x40, RZ, 0xfc, !PT ;  /* 0x0000004006027812 */ /* 0x000fc800078efcff */
[----:B------:R-:W-:Y:S01]  /*12ee0*/  ISETP.GE.AND P1, PT, R2, UR4, PT ;  /* 0x0000000402007c0c */ /* 0x000fe2000bf26270 */
[----:B------:R-:W-:-:S03]  /*12ef0*/  UMOV UR4, 0xffffffff ;  /* 0xffffffff00047882 */ /* 0x000fc60000000000 */
[----:B------:R-:W-:Y:S09]  /*12f00*/  BRA.DIV UR4, `(.L_x_786) ;  /* 0x0000001e04f07947 */ /* 0x000ff2000b800000 */
[----:B------:R-:W0:Y:S01]  /*12f10*/  SHFL.IDX PT, R14, R4, RZ, 0x1e1f ;  /* 0x001e1fff040e7589 */ /* 0x000e2200000e0000 */
[----:B------:R-:W-:Y:S01]  /*12f20*/  ULDC UR4, c[0x0][0x288] ;  /* 0x0000a20000047ab9 */ /* 0x000fe20000000800 */
[----:B------:R-:W-:Y:S02]  /*12f30*/  VIADD R9, R9, UR39 ;  /* 0x0000002709097c36 */ /* 0x000fe40008000000 */
        /* <DEDUP_REMOVED lines=18> */
[----:B----4-:R-:W-:Y:S02]  /*13060*/  @!P4 IMAD.X R20, RZ, RZ, R20, P3 ;  /* 0x000000ffff14c224 */ /* 0x010fe400018e0614 */
[----:B---3--:R-:W-:Y:S02]  /*13070*/  @!P4 IMAD.MOV.U32 R2, RZ, RZ, R27 ;  /* 0x000000ffff02c224 */ /* 0x008fe400078e001b */
[----:B------:R-:W-:-:S05]  /*13080*/  @!P4 IMAD.MOV.U32 R3, RZ, RZ, R20 ;  /* 0x000000ffff03c224 */ /* 0x000fca00078e0014 */
[----:B------:R0:W-:Y:S04]  /*13090*/  @!P4 LDGSTS.E.BYPASS.LTC128B.128 [R5+0xcc00], desc[UR44][R2.64], !P2 ;  /* 0x0cc000000205cfae */ /* 0x0001e8000d101d6c */
[----:B------:R0:W-:Y:S04]  /*130a0*/  @!P4 LDGSTS.E.BYPASS.LTC128B.128 [R5+0xe400], desc[UR44][R2.64+0x20], !P0 ;  /* 0x0e4000200205cfae */ /* 0x0001e8000c101d6c */
[----:B-1----:R0:W-:Y:S02]  /*130b0*/  @!P4 LDGSTS.E.BYPASS.LTC128B.128 [R5+0xfc00], desc[UR44][R2.64+0x40], !P1 ;  /* 0x0fc000400205cfae */ /* 0x0021e4000c901d6c */
.L_x_844:
        /* <DEDUP_REMOVED lines=15> */
.L_x_788:
[----:B------:R-:W-:Y:S05]  /*131b0*/  BSYNC B0 ;  /* 0x0000000000007941 */ /* 0x000fea0003800000 */
.L_x_787:
[----:B------:R-:W-:Y:S01]  /*131c0*/  NOP ;  /* 0x0000000000007918 */ /* 0x000fe20000000000 */
[----:B------:R-:W-:Y:S01]  /*131d0*/  SYNCS.ARRIVE.TRANS64.RED.A0T1 RZ, [UR38+0x17000], RZ ;  /* 0x017000ffffff79a7 */ /* 0x000fe20008200426 */
[----:B------:R-:W-:Y:S01]  /*131e0*/  ARRIVES.LDGSTSBAR.64.TRANSCNT [UR38+0x17000] ;  /* 0x01700000ff0079b0 */ /* 0x000fe20008000aa6 */
[----:B------:R-:W-:Y:S01]  /*131f0*/  NOP ;  /* 0x0000000000007918 */ /* 0x000fe20000000000 */
[----:B------:R-:W-:Y:S01]  /*13200*/  SYNCS.ARRIVE.TRANS64.A1T0 RZ, [UR38+0x17000], RZ ;  /* 0x017000ffffff79a7 */ /* 0x000fe20008100026 */
[----:B------:R-:W-:-:S05]  /*13210*/  VIADD R0, R25, 0xfffffffe ;  /* 0xfffffffe19007836 */ /* 0x000fca0000000000 */
[----:B------:R-:W-:Y:S01]  /*13220*/  ISETP.GE.AND P1, PT, R0, UR40, PT ;  /* 0x0000002800007c0c */ /* 0x000fe2000bf26270 */
[----:B------:R-:W2:Y:S02]  /*13230*/  SYNCS.PHASECHK.TRANS64.TRYWAIT P0, [UR38+0x17020], R4 ;  /* 0x01702004ff0075a7 */ /* 0x000ea40008000166 */
[----:B--2---:R-:W-:Y:S10]  /*13240*/  @!P0 BRA `(.L_x_789) ;  /* 0x0000002000148947 */ /* 0x004ff40003800000 */
.L_x_845:
[----:B------:R-:W-:Y:S01]  /*13250*/  IMAD.MOV.U32 R13, RZ, RZ, 0x1 ;  /* 0x00000001ff0d7424 */ /* 0x000fe200078e00ff */
[----:B------:R-:W-:Y:S06]  /*13260*/  @!P1 BRA `(.L_x_790) ;  /* 0x0000000c00b09947 */ /* 0x000fec0003800000 */
[----:B------:R-:W-:Y:S01]  /*13270*/  IMAD.U32 R20, RZ, RZ, UR41 ;  /* 0x00000029ff147e24 */ /* 0x000fe2000f8e00ff */
[----:B------:R-:W-:Y:S01]  /*13280*/  LOP3.LUT R15, R28, 0x1f, RZ, 0xc0, !PT ;  /* 0x0000001f1c0f7812 */ /* 0x000fe200078ec0ff */
[----:B------:R-:W-:Y:S02]  /*13290*/  IMAD.U32 R21, RZ, RZ, UR41 ;  /* 0x00000029ff157e24 */ /* 0x000fe4000f8e00ff */
[----:B------:R-:W-:Y:S01]  /*132a0*/  IMAD.MOV.U32 R6, RZ, RZ, 0x1 ;  /* 0x00000001ff067424 */ /* 0x000fe200078e00ff */
[----:B------:R-:W-:Y:S01]  /*132b0*/  LOP3.LUT R20, R20, 0x1, RZ, 0xfc, !PT ;  /* 0x0000000114147812 */ /* 0x000fe200078efcff */
[----:B0-----:R-:W-:Y:S01]  /*132c0*/  IMAD.MOV.U32 R7, RZ, RZ, RZ ;  /* 0x000000ffff077224 */ /* 0x001fe200078e00ff */
[----:B------:R-:W-:-:S07]  /*132d0*/  LOP3.LUT R21, R21, 0x2, RZ, 0xfc, !PT ;  /* 0x0000000215157812 */ /* 0x000fce00078efcff */
.L_x_811:
[----:B------:R-:W-:Y:S01]  /*132e0*/  LOP3.LUT P1, RZ, R16, 0x2, RZ, 0xc0, !PT ;  /* 0x0000000210ff7812 */ /* 0x000fe2000782c0ff */
[----:B------:R-:W-:Y:S01]  /*132f0*/  VIADD R12, R7, 0x1 ;  /* 0x00000001070c7836 */ /* 0x000fe20000000000 */
[----:B------:R-:W-:Y:S04]  /*13300*/  BSSY B0, `(.L_x_791) ;  /* 0x0000096000007945 */ /* 0x000fe80003800000 */
[----:B------:R-:W-:-:S04]  /*13310*/  ISETP.NE.AND P0, PT, R12, 0x2, PT ;  /* 0x000000020c00780c */ /* 0x000fc80003f05270 */
[----:B------:R-:W-:Y:S02]  /*13320*/  SEL R13, RZ, 0x1, P0 ;  /* 0x00000001ff0d7807 */ /* 0x000fe40000000000 */
[----:B------:R-:W-:Y:S02]  /*13330*/  SEL R12, R12, RZ, P0 ;  /* 0x000000ff0c0c7207 */ /* 0x000fe40000000000 */
[----:B------:R-:W-:Y:S01]  /*13340*/  LOP3.LUT R13, R6, R13, RZ, 0x3c, !PT ;  /* 0x0000000d060d7212 */ /* 0x000fe200078e3cff */
[----:B0-----:R-:W-:Y:S06]  /*13350*/  @!P1 BRA `(.L_x_792) ;  /* 0x0000000800409947 */ /* 0x001fec0003800000 */
[----:B------:R-:W-:Y:S01]  /*13360*/  LOP3.LUT P1, RZ, R16, 0x1, RZ, 0xc0, !PT ;  /* 0x0000000110ff7812 */ /* 0x000fe2000782c0ff */
[----:B------:R-:W-:-:S12]  /*13370*/  IMAD.MOV.U32 R9, RZ, RZ, R0 ;  /* 0x000000ffff097224 */ /* 0x000fd800078e0000 */
[----:B------:R-:W-:Y:S05]  /*13380*/  @!P1 BRA `(.L_x_793) ;  /* 0x00000000004c9947 */ /* 0x000fea0003800000 */
[----:B------:R-:W0:Y:S01]  /*13390*/  LDC R9, c[0x0][0x43c] ;  /* 0x00010f00ff097b82 */ /* 0x000e220000000800 */
[----:B------:R-:W-:Y:S01]  /*133a0*/  IMAD.MOV.U32 R11, RZ, RZ, R0 ;  /* 0x000000ffff0b7224 */ /* 0x000fe200078e0000 */
[----:B------:R-:W-:Y:S02]  /*133b0*/  ULDC.64 UR4, c[0x0][0x428] ;  /* 0x00010a0000047ab9 */ /* 0x000fe40000000a00 */
[----:B------:R-:W-:-:S04]  /*133c0*/  IMAD R17, R19, UR4, RZ ;  /* 0x0000000413117c24 */ /* 0x000fc8000f8e02ff */
[----:B-1----:R-:W1:Y:S01]  /*133d0*/  LDC.64 R4, c[0x0][0x418] ;  /* 0x00010600ff047b82 */ /* 0x002e620000000a00 */
[----:B------:R-:W-:Y:S01]  /*133e0*/  IMAD R17, R18, UR5, R17 ;  /* 0x0000000512117c24 */ /* 0x000fe2000f8e0211 */
[----:B0-----:R-:W-:-:S13]  /*133f0*/  ISETP.NE.AND P0, PT, R9, 0x1, PT ;  /* 0x000000010900780c */ /* 0x001fda0003f05270 */
[----:B------:R-:W0:Y:S02]  /*13400*/  @P0 LDC.64 R2, c[0x0][0x440] ;  /* 0x00011000ff020b82 */ /* 0x000e240000000a00 */
[----:B0-----:R-:W-:-:S05]  /*13410*/  @P0 IMAD.HI.U32 R2, R0, R2, RZ ;  /* 0x0000000200020227 */ /* 0x001fca00078e00ff */
[----:B------:R-:W-:-:S04]  /*13420*/  @P0 SHF.R.U32.HI R11, RZ, R3, R2 ;  /* 0x00000003ff0b0219 */ /* 0x000fc80000011602 */
[--C-:B------:R-:W-:Y:S01]  /*13430*/  SHF.R.S32.HI R3, RZ, 0x1f, R11.reuse ;  /* 0x0000001fff037819 */ /* 0x100fe2000001140b */
        /* <DEDUP_REMOVED lines=8> */
.L_x_793:
[----:B0-----:R-:W-:Y:S02]  /*134c0*/  LEA R4, R12, UR38, 0x3 ;  /* 0x000000260c047c11 */ /* 0x001fe4000f8e18ff */
[----:B-1----:R-:W-:Y:S02]  /*134d0*/  SHF.L.U32 R3, R13, 0x1f, RZ ;  /* 0x0000001f0d037819 */ /* 0x002fe400000006ff */
[----:B------:R-:W-:Y:S02]  /*134e0*/  ISETP.NE.AND P1, PT, R26, RZ, PT ;  /* 0x000000ff1a00720c */ /* 0x000fe40003f25270 */
[----:B------:R-:W0:Y:S02]  /*134f0*/  SYNCS.PHASECHK.TRANS64.TRYWAIT P0, [R4+URZ+0x17080], R3 ;  /* 0x01708003040075a7 */ /* 0x000e24000800017f */
[----:B0-----:R-:W-:Y:S09]  /*13500*/  @!P0 BRA `(.L_x_794) ;  /* 0x0000001c007c8947 */ /* 0x001ff20003800000 */
.L_x_846:
[----:B------:R-:W-:Y:S04]  /*13510*/  BSSY B1, `(.L_x_795) ;  /* 0x0000007000017945 */ /* 0x000fe80003800000 */
[----:B------:R-:W-:Y:S05]  /*13520*/  @P1 BRA `(.L_x_796) ;  /* 0x0000000000141947 */ /* 0x000fea0003800000 */
[----:B------:R-:W-:Y:S01]  /*13530*/  ISETP.NE.AND P0, PT, R15, RZ, PT ;  /* 0x000000ff0f00720c */ /* 0x000fe20003f05270 */
[----:B------:R-:W-:-:S04]  /*13540*/  IMAD.MOV.U32 R5, RZ, RZ, 0x3000 ;  /* 0x00003000ff057424 */ /* 0x000fc800078e00ff */
[----:B------:R1:W-:Y:S08]  /*13550*/  SYNCS.ARRIVE.TRANS64 RZ, [R4+URZ+0x17070], R5 ;  /* 0x0170700504ff79a7 */ /* 0x0003f0000800003f */
[----:B------:R-:W-:Y:S05]  /*13560*/  @!P0 BRA `(.L_x_796) ;  /* 0x0000000000048947 */ /* 0x000fea0003800000 */
[----:B------:R-:W-:Y:S01]  /*13570*/  BPT.TRAP 0x1 ;  /* 0x000000040000795c */ /* 0x000fe20000300000 */
.L_x_796:
[----:B------:R-:W-:Y:S05]  /*13580*/  BSYNC B1 ;  /* 0x0000000000017941 */ /* 0x000fea0003800000 */
.L_x_795:
[----:B-1----:R-:W-:Y:S01]  /*13590*/  IMAD.U32 R5, RZ, RZ, UR38 ;  /* 0x00000026ff057e24 */ /* 0x002fe2000f8e00ff */
[----:B------:R-:W-:Y:S01]  /*135a0*/  R2UR UR33, R4 ;  /* 0x00000000042172ca */ /* 0x000fe200000e0000 */
[----:B------:R-:W-:Y:S01]  /*135b0*/  IMAD.SHL.U32 R8, R9, 0x80, RZ ;  /* 0x0000008009087824 */ /* 0x000fe200078e00ff */
[----:B------:R-:W-:Y:S01]  /*135c0*/  ULDC.64 UR6, c[0x0][0x198] ;  /* 0x0000660000067ab9 */ /* 0x000fe20000000a00 */
[----:B------:R-:W-:Y:S01]  /*135d0*/  IMAD R5, R12, 0x3000, R5 ;  /* 0x000030000c057824 */ /* 0x000fe200078e0205 */
[----:B------:R-:W-:Y:S01]  /*135e0*/  UIADD3 UR6, UP0, UR6, 0x470, URZ ;  /* 0x0000047006067890 */ /* 0x000fe2000ff1e03f */
[----:B------:R-:W-:Y:S01]  /*135f0*/  IMAD.MOV.U32 R10, RZ, RZ, RZ ;  /* 0x000000ffff0a7224 */ /* 0x000fe200078e00ff */
        /* <DEDUP_REMOVED lines=9> */
.L_x_797:
[----:B------:R-:W-:-:S13]  /*13690*/  @P0 ELECT P2, URZ, PT ;  /* 0x00000000003f082f */ /* 0x000fda0003840000 */
[----:B-----5:R-:W-:Y:S02]  /*136a0*/  @P2 R2UR UR37, R17 ;  /* 0x00000000112522ca */ /* 0x020fe400000e0000 */
[----:B------:R-:W-:-:S11]  /*136b0*/  @P2 PLOP3.LUT P0, PT, P2, PT, PT, 0x8, 0x0 ;  /* 0x000000000000281c */ /* 0x000fd6000170e170 */
[----:B------:R1:W-:Y:S01]  /*136c0*/  UTMALDG.4D [UR32], [UR6], desc[UR8] ;  /* 0x00000820060075b4 */ /* 0x0003e20008019000 */
[----:B------:R-:W-:Y:S01]  /*136d0*/  PLOP3.LUT P2, PT, PT, PT, PT, 0x8, 0x0 ;  /* 0x000000000000781c */ /* 0x000fe20003f4e170 */
[----:B-1----:R-:W-:-:S12]  /*136e0*/  @P0 BRA.U.ANY `(.L_x_797) ;  /* 0xfffffffd00e80947 */ /* 0x002fd8000393ffff */
[----:B------:R-:W-:Y:S01]  /*136f0*/  IMAD.MOV.U32 R11, RZ, RZ, 0x20 ;  /* 0x00000020ff0b7424 */ /* 0x000fe200078e00ff */
[----:B------:R-:W-:Y:S01]  /*13700*/  R2UR UR11, R8 ;  /* 0x00000000080b72ca */ /* 0x000fe200000e0000 */
[----:B------:R-:W-:Y:S01]  /*13710*/  UIADD3 UR8, UR4, 0x7400, URZ ;  /* 0x0000740004087890 */ /* 0x000fe2000fffe03f */
[----:B------:R-:W-:Y:S01]  /*13720*/  PLOP3.LUT P0, PT, PT, PT, PT, 0x80, 0x0 ;  /* 0x000000000000781c */ /* 0x000fe20003f0f070 */
[----:B------:R-:W-:Y:S01]  /*13730*/  UMOV UR14, 0x0 ;  /* 0x00000000000e7882 */ /* 0x000fe20000000000 */
[----:B------:R-:W-:Y:S01]  /*13740*/  R2UR UR10, R11 ;  /* 0x000000000b0a72ca */ /* 0x000fe200000e0000 */
[----:B------:R-:W-:-:S14]  /*13750*/  UMOV UR15, 0x14f00000 ;  /* 0x14f00000000f7882 */ /* 0x000fdc0000000000 */
.L_x_798:
[----:B------:R-:W-:-:S13]  /*13760*/  @P0 ELECT P2, URZ, PT ;  /* 0x00000000003f082f */ /* 0x000fda0003840000 */
[----:B------:R-:W-:Y:S01]  /*13770*/  @P2 R2UR UR13, R17 ;  /* 0x00000000110d22ca */ /* 0x000fe200000e0000 */
[----:B------:R-:W-:Y:S01]  /*13780*/  UMOV UR9, UR33 ;  /* 0x0000002100097c82 */ /* 0x000fe20008000000 */
[----:B------:R-:W-:Y:S01]  /*13790*/  UMOV UR12, UR36 ;  /* 0x00000024000c7c82 */ /* 0x000fe20008000000 */
[----:B------:R-:W-:-:S10]  /*137a0*/  @P2 PLOP3.LUT P0, PT, P2, PT, PT, 0x8, 0x0 ;  /* 0x000000000000281c */ /* 0x000fd4000170e170 */
[----:B------:R1:W-:Y:S01]  /*137b0*/  UTMALDG.4D [UR8], [UR6], desc[UR14] ;  /* 0x00000e08060075b4 */ /* 0x0003e20008019000 */
[----:B------:R-:W-:Y:S02]  /*137c0*/  PLOP3.LUT P2, PT, PT, PT, PT, 0x8, 0x0 ;  /* 0x000000000000781c */ /* 0x000fe40003f4e170 */
[----:B-1----:R-:W-:Y:S11]  /*137d0*/  @P0 BRA.U.ANY `(.L_x_798) ;  /* 0xfffffffd00e00947 */ /* 0x002ff6000393ffff */
[----:B------:R-:W-:Y:S01]  /*137e0*/  IMAD.MOV.U32 R14, RZ, RZ, 0x40 ;  /* 0x00000040ff0e7424 */ /* 0x000fe200078e00ff */
[----:B------:R-:W-:Y:S01]  /*137f0*/  R2UR UR11, R8 ;  /* 0x00000000080b72ca */ /* 0x000fe200000e0000 */
[----:B------:R-:W-:Y:S01]  /*13800*/  UIADD3 UR8, UR4, 0x8400, URZ ;  /* 0x0000840004087890 */ /* 0x000fe2000fffe03f */
[----:B------:R-:W-:Y:S01]  /*13810*/  PLOP3.LUT P0, PT, PT, PT, PT, 0x80, 0x0 ;  /* 0x000000000000781c */ /* 0x000fe20003f0f070 */
[----:B------:R-:W-:Y:S01]  /*13820*/  UMOV UR5, 0x14f00000 ;  /* 0x14f0000000057882 */ /* 0x000fe20000000000 */
[----:B------:R-:W-:Y:S01]  /*13830*/  R2UR UR10, R14 ;  /* 0x000000000e0a72ca */ /* 0x000fe200000e0000 */
[----:B------:R-:W-:-:S14]  /*13840*/  UMOV UR4, 0x0 ;  /* 0x0000000000047882 */ /* 0x000fdc0000000000 */
.L_x_799:
        /* <DEDUP_REMOVED lines=8> */
[----:B------:R-:W1:Y:S02]  /*138d0*/  SYNCS.PHASECHK.TRANS64.TRYWAIT P0, [R4+URZ+0x17040], R3 ;  /* 0x01704003040075a7 */ /* 0x000e64000800017f */
[----:B-1----:R-:W-:Y:S05]  /*138e0*/  @!P0 BRA `(.L_x_800) ;  /* 0x0000001800988947 */ /* 0x002fea0003800000 */
.L_x_847:
[----:B------:R-:W-:Y:S01]  /*138f0*/  BSSY B1, `(.L_x_801) ;  /* 0x0000009000017945 */ /* 0x000fe20003800000 */
[----:B------:R-:W-:Y:S02]  /*13900*/  IMAD.MOV.U32 R2, RZ, RZ, 0x0 ;  /* 0x00000000ff027424 */ /* 0x000fe400078e00ff */
[----:B01----:R-:W-:Y:S01]  /*13910*/  IMAD.MOV.U32 R3, RZ, RZ, 0x14f00000 ;  /* 0x14f00000ff037424 */ /* 0x003fe200078e00ff */
[----:B------:R-:W-:Y:S06]  /*13920*/  @P1 BRA `(.L_x_802) ;  /* 0x0000000000141947 */ /* 0x000fec0003800000 */
[----:B------:R-:W-:Y:S01]  /*13930*/  ISETP.NE.AND P0, PT, R15, RZ, PT ;  /* 0x000000ff0f00720c */ /* 0x000fe20003f05270 */
[----:B------:R-:W-:-:S04]  /*13940*/  IMAD.MOV.U32 R9, RZ, RZ, 0x3000 ;  /* 0x00003000ff097424 */ /* 0x000fc800078e00ff */
[----:B------:R0:W-:Y:S08]  /*13950*/  SYNCS.ARRIVE.TRANS64 RZ, [R4+URZ+0x17030], R9 ;  /* 0x0170300904ff79a7 */ /* 0x0001f0000800003f */
[----:B------:R-:W-:Y:S05]  /*13960*/  @!P0 BRA `(.L_x_802) ;  /* 0x0000000000048947 */ /* 0x000fea0003800000 */
[----:B------:R-:W-:Y:S01]  /*13970*/  BPT.TRAP 0x1 ;  /* 0x000000040000795c */ /* 0x000fe20000300000 */
.L_x_802:
[----:B------:R-:W-:Y:S05]  /*13980*/  BSYNC B1 ;  /* 0x0000000000017941 */ /* 0x000fea0003800000 */
.L_x_801:
        /* <DEDUP_REMOVED lines=12> */
.L_x_803:
[----:B------:R-:W-:-:S13]  /*13a50*/  @P0 ELECT P1, URZ, PT ;  /* 0x00000000003f082f */ /* 0x000fda0003820000 */
[----:B------:R-:W-:Y:S01]  /*13a60*/  @P1 R2UR UR13, R17 ;  /* 0x00000000110d12ca */ /* 0x000fe200000e0000 */
[----:B------:R-:W-:Y:S01]  /*13a70*/  UMOV UR12, UR36 ;  /* 0x00000024000c7c82 */ /* 0x000fe20008000000 */
[----:B------:R-:W-:-:S11]  /*13a80*/  @P1 PLOP3.LUT P0, PT, P1, PT, PT, 0x8, 0x0 ;  /* 0x000000000000181c */ /* 0x000fd60000f0e170 */
[----:B------:R1:W-:Y:S01]  /*13a90*/  UTMALDG.4D [UR8], [UR6], desc[UR14] ;  /* 0x00000e08060075b4 */ /* 0x0003e20008019000 */
[----:B------:R-:W-:Y:S01]  /*13aa0*/  PLOP3.LUT P1, PT, PT, PT, PT, 0x8, 0x0 ;  /* 0x000000000000781c */ /* 0x000fe20003f2e170 */
[----:B-1----:R-:W-:-:S12]  /*13ab0*/  @P0 BRA.U.ANY `(.L_x_803) ;  /* 0xfffffffd00e40947 */ /* 0x002fd8000393ffff */
[----:B------:R-:W-:Y:S01]  /*13ac0*/  R2UR UR10, R11 ;  /* 0x000000000b0a72ca */ /* 0x000fe200000e0000 */
[----:B------:R-:W-:Y:S01]  /*13ad0*/  UIADD3 UR8, UR4, 0x11c00, URZ ;  /* 0x00011c0004087890 */ /* 0x000fe2000fffe03f */
[----:B------:R-:W-:Y:S02]  /*13ae0*/  R2UR UR14, R2 ;  /* 0x00000000020e72ca */ /* 0x000fe400000e0000 */
[----:B------:R-:W-:Y:S02]  /*13af0*/  R2UR UR15, R3 ;  /* 0x00000000030f72ca */ /* 0x000fe400000e0000 */
[----:B------:R-:W-:Y:S02]  /*13b00*/  R2UR UR11, R8 ;  /* 0x00000000080b72ca */ /* 0x000fe400000e0000 */
[----:B------:R-:W-:-:S13]  /*13b10*/  PLOP3.LUT P0, PT, PT, PT, PT, 0x80, 0x0 ;  /* 0x000000000000781c */ /* 0x000fda0003f0f070 */
.L_x_804:
        /* <DEDUP_REMOVED lines=13> */
.L_x_805:
[----:B------:R-:W-:-:S13]  /*13bf0*/  @P0 ELECT P1, URZ, PT ;  /* 0x00000000003f082f */ /* 0x000fda0003820000 */
[----:B------:R-:W-:Y:S01]  /*13c00*/  @P1 R2UR UR13, R17 ;  /* 0x00000000110d12ca */ /* 0x000fe200000e0000 */
[----:B------:R-:W-:Y:S01]  /*13c10*/  UMOV UR12, UR36 ;  /* 0x00000024000c7c82 */ /* 0x000fe20008000000 */
[----:B------:R-:W-:-:S11]  /*13c20*/  @P1 PLOP3.LUT P0, PT, P1, PT, PT, 0x8, 0x0 ;  /* 0x000000000000181c */ /* 0x000fd60000f0e170 */
[----:B------:R2:W-:Y:S01]  /*13c30*/  UTMALDG.4D [UR8], [UR6], desc[UR14] ;  /* 0x00000e08060075b4 */ /* 0x0005e20008019000 */
[----:B------:R-:W-:Y:S01]  /*13c40*/  PLOP3.LUT P1, PT, PT, PT, PT, 0x8, 0x0 ;  /* 0x000000000000781c */ /* 0x000fe20003f2e170 */
[----:B--2---:R-:W-:-:S12]  /*13c50*/  @P0 BRA.U.ANY `(.L_x_805) ;  /* 0xfffffffd00e40947 */ /* 0x004fd8000393ffff */
.L_x_792:
[----:B------:R-:W-:Y:S05]  /*13c60*/  BSYNC B0 ;  /* 0x0000000000007941 */ /* 0x000fea0003800000 */
.L_x_791:
[----:B------:R-:W-:-:S13]  /*13c70*/  ISETP.NE.AND P0, PT, R20, 0x3, PT ;  /* 0x000000031400780c */ /* 0x000fda0003f05270 */
[----:B------:R-:W-:Y:S05]  /*13c80*/  @!P0 BRA `(.L_x_806) ;  /* 0x0000000000048947 */ /* 0x000fea0003800000 */
[----:B------:R-:W-:Y:S01]  /*13c90*/  BPT.TRAP 0x1 ;  /* 0x000000040000795c */ /* 0x000fe20000300000 */
.L_x_806:
[----:B-1----:R-:W-:Y:S02]  /*13ca0*/  LOP3.LUT R2, R6, 0x1, RZ, 0x3c, !PT ;  /* 0x0000000106027812 */ /* 0x002fe400078e3cff */
[----:B------:R-:W-:Y:S02]  /*13cb0*/  LEA R3, R7, UR38, 0x3 ;  /* 0x0000002607037c11 */ /* 0x000fe4000f8e18ff */
[----:B------:R-:W-:Y:S02]  /*13cc0*/  SHF.L.U32 R2, R2, 0x1f, RZ ;  /* 0x0000001f02027819 */ /* 0x000fe400000006ff */
[----:B------:R-:W-:Y:S02]  /*13cd0*/  ISETP.NE.AND P1, PT, R21, 0x3, PT ;  /* 0x000000031500780c */ /* 0x000fe40003f25270 */
[----:B------:R-:W1:Y:S02]  /*13ce0*/  SYNCS.PHASECHK.TRANS64.TRYWAIT P0, [R3+URZ+0x17070], R2 ;  /* 0x01707002030075a7 */ /* 0x000e64000800017f */
[----:B-1----:R-:W-:Y:S09]  /*13cf0*/  @!P0 BRA `(.L_x_807) ;  /* 0x0000001400a88947 */ /* 0x002ff20003800000 */
.L_x_848:
[----:B------:R-:W-:Y:S05]  /*13d00*/  @!P1 BRA `(.L_x_808) ;  /* 0x0000000000049947 */ /* 0x000fea0003800000 */
[----:B------:R-:W-:Y:S01]  /*13d10*/  BPT.TRAP 0x1 ;  /* 0x000000040000795c */ /* 0x000fe20000300000 */
.L_x_808:
[----:B-1----:R-:W-:Y:S01]  /*13d20*/  SHF.L.U32 R2, R6, 0x1f, RZ ;  /* 0x0000001f06027819 */ /* 0x002fe200000006ff */
[----:B------:R-:W-:-:S03]  /*13d30*/  IMAD R11, R7, 0x3000, RZ ;  /* 0x00003000070b7824 */ /* 0x000fc600078e02ff */
[----:B------:R-:W1:Y:S02]  /*13d40*/  SYNCS.PHASECHK.TRANS64.TRYWAIT P0, [R3+URZ+0x17060], R2 ;  /* 0x01706002030075a7 */ /* 0x000e64000800017f */
[----:B-1----:R-:W-:Y:S05]  /*13d50*/  @!P0 BRA `(.L_x_809) ;  /* 0x0000001400a48947 */ /* 0x002fea0003800000 */
.L_x_849:
[C---:B-1----:R-:W-:Y:S01]  /*13d60*/  LOP3.LUT R2, R11.reuse, R24, RZ, 0xfc, !PT ;  /* 0x000000180b027212 */ /* 0x042fe200078efcff */
[----:B------:R-:W-:Y:S05]  /*13d70*/  WARPSYNC.ALL ;  /* 0x0000000000007948 */ /* 0x000fea0003800000 */
[----:B0-----:R-:W0:Y:S01]  /*13d80*/  LDSM.16.MT88.4 R4, [R2+UR38+0x6400] ;  /* 0x006400260204783b */ /* 0x001e220008004200 */
[----:B------:R-:W-:-:S05]  /*13d90*/  LOP3.LUT R14, R11, R22, RZ, 0xfc, !PT ;  /* 0x000000160b0e7212 */ /* 0x000fca00078efcff */
[----:B------:R-:W-:Y:S01]  /*13da0*/  VIADD R14, R14, UR38 ;  /* 0x000000260e0e7c36 */ /* 0x000fe20008000000 */
[C-C-:B0-----:R-:W-:Y:S02]  /*13db0*/  PRMT R8, R4.reuse, 0x6420, R5.reuse ;  /* 0x0000642004087816 */ /* 0x141fe40000000005 */
[----:B------:R-:W-:Y:S02]  /*13dc0*/  PRMT R9, R4, 0x7531, R5 ;  /* 0x0000753104097816 */ /* 0x000fe40000000005 */
[C-C-:B------:R-:W-:Y:S02]  /*13dd0*/  PRMT R10, R6.reuse, 0x6420, R7.reuse ;  /* 0x00006420060a7816 */ /* 0x140fe40000000007 */
[----:B------:R-:W-:-:S05]  /*13de0*/  PRMT R11, R6, 0x7531, R7 ;  /* 0x00007531060b7816 */ /* 0x000fca0000000007 */
[----:B------:R-:W-:Y:S04]  /*13df0*/  STSM.16.M88.4 [R14+0x400], R8 ;  /* 0x000400080e007844 */ /* 0x000fe80000000200 */
[----:B------:R-:W0:Y:S02]  /*13e00*/  LDSM.16.MT88.4 R4, [R2+UR38+0x7400] ;  /* 0x007400260204783b */ /* 0x000e240008004200 */
[C-C-:B0-----:R-:W-:Y:S02]  /*13e10*/  PRMT R8, R4.reuse, 0x6420, R5.reuse ;  /* 0x0000642004087816 */ /* 0x141fe40000000005 */
[----:B------:R-:W-:Y:S02]  /*13e20*/  PRMT R9, R4, 0x7531, R5 ;  /* 0x0000753104097816 */ /* 0x000fe40000000005 */
[----:B------:R-:W-:-:S02]  /*13e30*/  PRMT R10, R6, 0x6420, R7 ;  /* 0x00006420060a7816 */ /* 0x000fc40000000007 */
[----:B------:R-:W-:-:S05]  /*13e40*/  PRMT R11, R6, 0x7531, R7 ;  /* 0x00007531060b7816 */ /* 0x000fca0000000007 */
[----:B------:R-:W-:Y:S04]  /*13e50*/  STSM.16.M88.4 [R14+0x1400], R8 ;  /* 0x001400080e007844 */ /* 0x000fe80000000200 */
[----:B------:R-:W0:Y:S02]  /*13e60*/  LDSM.16.MT88.4 R4, [R2+UR38+0x8400] ;  /* 0x008400260204783b */ /* 0x000e240008004200 */
[C-C-:B0-----:R-:W-:Y:S02]  /*13e70*/  PRMT R8, R4.reuse, 0x6420, R5.reuse ;  /* 0x0000642004087816 */ /* 0x141fe40000000005 */
[----:B------:R-:W-:Y:S02]  /*13e80*/  PRMT R9, R4, 0x7531, R5 ;  /* 0x0000753104097816 */ /* 0x000fe40000000005 */
[----:B------:R-:W-:-:S02]  /*13e90*/  PRMT R10, R6, 0x6420, R7 ;  /* 0x00006420060a7816 */ /* 0x000fc40000000007 */
[----:B------:R-:W-:-:S05]  /*13ea0*/  PRMT R11, R6, 0x7531, R7 ;  /* 0x00007531060b7816 */ /* 0x000fca0000000007 */
[----:B------:R0:W-:Y:S04]  /*13eb0*/  STSM.16.M88.4 [R14+0x2400], R8 ;  /* 0x002400080e007844 */ /* 0x0001e80000000200 */
[----:B------:R-:W1:Y:S01]  /*13ec0*/  LDSM.16.MT88.4 R4, [R2+UR38+0x6c00] ;  /* 0x006c00260204783b */ /* 0x000e620008004200 */
[----:B0-----:R-:W-:Y:S02]  /*13ed0*/  IADD3 R14, R23, 0x400, R14 ;  /* 0x00000400170e7810 */ /* 0x001fe40007ffe00e */
[C-C-:B-1----:R-:W-:Y:S02]  /*13ee0*/  PRMT R8, R4.reuse, 0x6420, R5.reuse ;  /* 0x0000642004087816 */ /* 0x142fe40000000005 */
[----:B------:R-:W-:Y:S02]  /*13ef0*/  PRMT R9, R4, 0x7531, R5 ;  /* 0x0000753104097816 */ /* 0x000fe40000000005 */
[----:B------:R-:W-:-:S02]  /*13f00*/  PRMT R10, R6, 0x6420, R7 ;  /* 0x00006420060a7816 */ /* 0x000fc40000000007 */
[----:B------:R-:W-:-:S05]  /*13f10*/  PRMT R11, R6, 0x7531, R7 ;  /* 0x00007531060b7816 */ /* 0x000fca0000000007 */
[----:B------:R-:W-:Y:S04]  /*13f20*/  STSM.16.M88.4 [R14], R8 ;  /* 0x000000080e007844 */ /* 0x000fe80000000200 */
        /* <DEDUP_REMOVED lines=20> */
.L_x_810:
[----:B-1----:R2:W-:Y:S01]  /*14070*/  SYNCS.ARRIVE.TRANS64.A1T0 RZ, [R3+URZ+0x17050], RZ ;  /* 0x017050ff03ff79a7 */ /* 0x0025e2000810003f */
        /* <DEDUP_REMOVED lines=11> */
.L_x_790:
[----:B------:R-:W-:-:S07]  /*14130*/  IMAD.MOV.U32 R12, RZ, RZ, RZ ;  /* 0x000000ffff0c7224 */ /* 0x000fce00078e00ff */
.L_x_812:
[----:B------:R-:W-:-:S04]  /*14140*/  ULOP3.LUT UR4, UR41, 0x1, URZ, 0xfc, !UPT ;  /* 0x0000000129047892 */ /* 0x000fc8000f8efc3f */
[----:B------:R-:W-:-:S06]  /*14150*/  UISETP.NE.AND UP0, UPT, UR4, 0x3, UPT ;  /* 0x000000030400788c */ /* 0x000fcc000bf05270 */
[----:B------:R-:W-:-:S13]  /*14160*/  PLOP3.LUT P0, PT, PT, PT, UP0, 0x80, 0x0 ;  /* 0x000000000000781c */ /* 0x000fda0003f0f008 */
[----:B------:R-:W-:Y:S05]  /*14170*/  @!P0 BRA `(.L_x_813) ;  /* 0x0000000000048947 */ /* 0x000fea0003800000 */
[----:B------:R-:W-:Y:S01]  /*14180*/  BPT.TRAP 0x1 ;  /* 0x000000040000795c */ /* 0x000fe20000300000 */
.L_x_813:
[----:B01----:R-:W-:Y:S01]  /*14190*/  LOP3.LUT R3, R13, 0x1, RZ, 0x3c, !PT ;  /* 0x000000010d037812 */ /* 0x003fe200078e3cff */
[----:B------:R-:W-:Y:S01]  /*141a0*/  BSSY B0, `(.L_x_814) ;  /* 0x0000005000007945 */ /* 0x000fe20003800000 */
[----:B------:R-:W-:Y:S02]  /*141b0*/  LEA R0, R12, UR38, 0x3 ;  /* 0x000000260c007c11 */ /* 0x000fe4000f8e18ff */
[----:B------:R-:W-:-:S04]  /*141c0*/  SHF.L.U32 R3, R3, 0x1f, RZ ;  /* 0x0000001f03037819 */ /* 0x000fc800000006ff */
[----:B------:R-:W0:Y:S02]  /*141d0*/  SYNCS.PHASECHK.TRANS64.TRYWAIT P0, [R0+URZ+0x17070], R3 ;  /* 0x01707003000075a7 */ /* 0x000e24000800017f */
[----:B0-----:R-:W-:Y:S05]  /*141e0*/  @!P0 BRA `(.L_x_815) ;  /* 0x0000001000948947 */ /* 0x001fea0003800000 */
.L_x_850:
[----:B------:R-:W-:Y:S05]  /*141f0*/  BSYNC B0 ;  /* 0x0000000000007941 */ /* 0x000fea0003800000 */
.L_x_814:
[----:B------:R-:W-:-:S06]  /*14200*/  ULOP3.LUT UR4, UR41, 0x2, URZ, 0xfc, !UPT ;  /* 0x0000000229047892 */ /* 0x000fcc000f8efc3f */
[----:B------:R-:W-:-:S05]  /*14210*/  IMAD.U32 R2, RZ, RZ, UR4 ;  /* 0x00000004ff027e24 */ /* 0x000fca000f8e00ff */
[----:B------:R-:W-:-:S13]  /*14220*/  ISETP.NE.AND P1, PT, R2, 0x3, PT ;  /* 0x000000030200780c */ /* 0x000fda0003f25270 */
[----:B------:R-:W-:Y:S05]  /*14230*/  @!P1 BRA `(.L_x_816) ;  /* 0x0000000000049947 */ /* 0x000fea0003800000 */
[----:B------:R-:W-:Y:S01]  /*14240*/  BPT.TRAP 0x1 ;  /* 0x000000040000795c */ /* 0x000fe20000300000 */
.L_x_816:
[----:B------:R-:W-:Y:S01]  /*14250*/  SHF.L.U32 R5, R13, 0x1f, RZ ;  /* 0x0000001f0d057819 */ /* 0x000fe200000006ff */
[----:B0-----:R-:W-:-:S03]  /*14260*/  IMAD R3, R12, 0x3000, RZ ;  /* 0x000030000c037824 */ /* 0x001fc600078e02ff */
[----:B------:R-:W0:Y:S02]  /*14270*/  SYNCS.PHASECHK.TRANS64.TRYWAIT P0, [R0+URZ+0x17060], R5 ;  /* 0x01706005000075a7 */ /* 0x000e24000800017f */
[----:B------:R-:W-:Y:S01]  /*14280*/  LOP3.LUT R24, R3, R24, RZ, 0xfc, !PT ;  /* 0x0000001803187212 */ /* 0x000fe200078efcff */
[----:B0-----:R-:W-:Y:S06]  /*14290*/  @!P0 BRA `(.L_x_817) ;  /* 0x00000010007c8947 */ /* 0x001fec0003800000 */
.L_x_851:
        /* <DEDUP_REMOVED lines=48> */
.L_x_818:
[----:B-1----:R1:W-:Y:S01]  /*145a0*/  SYNCS.ARRIVE.TRANS64.A1T0 RZ, [R0+URZ+0x17050], RZ ;  /* 0x017050ff00ff79a7 */ /* 0x0023e2000810003f */
[----:B------:R-:W-:Y:S01]  /*145b0*/  BAR.SYNC.DEFER_BLOCKING 0x2, 0x80 ;  /* 0x0082000000007b1d */ /* 0x000fe20000010000 */
[----:B------:R-:W-:-:S13]  /*145c0*/  ISETP.NE.AND P0, PT, R26, RZ, PT ;  /* 0x000000ff1a00720c */ /* 0x000fda0003f05270 */
[----:B0-----:R-:W-:Y:S02]  /*145d0*/  @!P0 VIADD R2, R0, 0x17080 ;  /* 0x0001708000028836 */ /* 0x001fe40000000000 */
[----:B-1----:R-:W-:-:S03]  /*145e0*/  VIADD R0, R12, 0x1 ;  /* 0x000000010c007836 */ /* 0x002fc60000000000 */
[----:B------:R-:W-:-:S04]  /*145f0*/  @!P0 PRMT R2, RZ, 0x654, R2 ;  /* 0x00000654ff028816 */ /* 0x000fc80000000002 */
[----:B------:R0:W-:Y:S01]  /*14600*/  @!P0 SYNCS.ARRIVE.TRANS64.RED.A1T0 RZ, [R2+URZ], RZ ;  /* 0x000000ff02ff89a7 */ /* 0x0001e2000810043f */
[----:B------:R-:W-:-:S04]  /*14610*/  ISETP.NE.AND P0, PT, R0, 0x2, PT ;  /* 0x000000020000780c */ /* 0x000fc80003f05270 */
[----:B------:R-:W-:Y:S02]  /*14620*/  SEL R4, RZ, 0x1, P0 ;  /* 0x00000001ff047807 */ /* 0x000fe40000000000 */
[----:B------:R-:W-:Y:S01]  /*14630*/  SEL R0, R0, RZ, P0 ;  /* 0x000000ff00007207 */ /* 0x000fe20000000000 */
[----:B0-----:R-:W-:Y:S01]  /*14640*/  IMAD.MOV.U32 R2, RZ, RZ, RZ ;  /* 0x000000ffff027224 */ /* 0x001fe200078e00ff */
[----:B------:R-:W-:-:S07]  /*14650*/  LOP3.LUT R13, R13, R4, RZ, 0x3c, !PT ;  /* 0x000000040d0d7212 */ /* 0x000fce00078e3cff */
.L_x_765:
[----:B------:R-:W0:Y:S01]  /*14660*/  S2R R4, SR_CgaCtaId ;  /* 0x0000000000047919 */ /* 0x000e220000008800 */
[----:B------:R-:W-:Y:S02]  /*14670*/  MOV R3, 0x400 ;  /* 0x0000040000037802 */ /* 0x000fe40000000f00 */
[----:B------:R-:W-:Y:S02]  /*14680*/  SHF.L.U32 R2, R2, 0x1f, RZ ;  /* 0x0000001f02027819 */ /* 0x000fe400000006ff */
[----:B0-----:R-:W-:-:S04]  /*14690*/  LEA R9, R4, R3, 0x18 ;  /* 0x0000000304097211 */ /* 0x001fc800078ec0ff */
[----:B------:R-:W0:Y:S02]  /*146a0*/  SYNCS.PHASECHK.TRANS64.TRYWAIT P0, [R9+URZ+0x17020], R2 ;  /* 0x01702002090075a7 */ /* 0x000e24000800017f */
[----:B0-----:R-:W-:Y:S05]  /*146b0*/  @!P0 BRA `(.L_x_819) ;  /* 0x0000000c00888947 */ /* 0x001fea0003800000 */
.L_x_852:
        /* <DEDUP_REMOVED lines=13> */
.L_x_820:
        /* <DEDUP_REMOVED lines=12> */
.L_x_853:
[----:B------:R-:W1:Y:S02]  /*14850*/  SYNCS.PHASECHK.TRANS64.TRYWAIT P1, [R7+URZ], R2 ;  /* 0x00000002070075a7 */ /* 0x000e64000802017f */
[----:B-1----:R-:W-:Y:S05]  /*14860*/  @!P1 BRA `(.L_x_822) ;  /* 0x0000000c00449947 */ /* 0x002fea0003800000 */
.L_x_854:
[----:B------:R-:W-:Y:S05]  /*14870*/  @!P0 BRA `(.L_x_823) ;  /* 0x0000000000048947 */ /* 0x000fea0003800000 */
[----:B------:R-:W-:Y:S01]  /*14880*/  BPT.TRAP 0x1 ;  /* 0x000000040000795c */ /* 0x000fe20000300000 */
.L_x_823:
[----:B------:R-:W-:-:S04]  /*14890*/  IMAD R0, R0, 0x8, R9 ;  /* 0x0000000800007824 */ /* 0x000fc800078e0209 */
[----:B------:R-:W2:Y:S02]  /*148a0*/  SYNCS.PHASECHK.TRANS64.TRYWAIT P1, [R0+URZ+0x17060], R3 ;  /* 0x01706003000075a7 */ /* 0x000ea4000802017f */
[----:B--2---:R-:W-:Y:S05]  /*148b0*/  @!P1 BRA `(.L_x_824) ;  /* 0x0000000c00449947 */ /* 0x004fea0003800000 */
.L_x_855:
[----:B------:R-:W-:Y:S05]  /*148c0*/  @!P0 BRA `(.L_x_825) ;  /* 0x0000000000048947 */ /* 0x000fea0003800000 */
[----:B------:R-:W-:Y:S01]  /*148d0*/  BPT.TRAP 0x1 ;  /* 0x000000040000795c */ /* 0x000fe20000300000 */
.L_x_825:
[----:B------:R-:W-:-:S04]  /*148e0*/  IMAD R5, R5, 0x8, R9 ;  /* 0x0000000805057824 */ /* 0x000fc800078e0209 */
[----:B------:R-:W3:Y:S02]  /*148f0*/  SYNCS.PHASECHK.TRANS64.TRYWAIT P1, [R5+URZ+0x17060], R2 ;  /* 0x01706002050075a7 */ /* 0x000ee4000802017f */
[----:B---3--:R-:W-:Y:S05]  /*14900*/  @!P1 BRA `(.L_x_826) ;  /* 0x0000000c00449947 */ /* 0x008fea0003800000 */
.L_x_856:
[----:B------:R-:W-:Y:S05]  /*14910*/  @!P0 BRA `(.L_x_827) ;  /* 0x0000000000048947 */ /* 0x000fea0003800000 */
[----:B------:R-:W-:Y:S01]  /*14920*/  BPT.TRAP 0x1 ;  /* 0x000000040000795c */ /* 0x000fe20000300000 */
.L_x_827:
[----:B------:R-:W4:Y:S02]  /*14930*/  SYNCS.PHASECHK.TRANS64.TRYWAIT P0, [R0+URZ+0x17080], R3 ;  /* 0x01708003000075a7 */ /* 0x000f24000800017f */
[----:B----4-:R-:W-:Y:S05]  /*14940*/  @!P0 BRA `(.L_x_828) ;  /* 0x0000000c00488947 */ /* 0x010fea0003800000 */
.L_x_829:
[----:B------:R0:W0:Y:S02]  /*14950*/  SYNCS.PHASECHK.TRANS64.TRYWAIT P0, [R5+URZ+0x17080], R2 ;  /* 0x01708002050075a7 */ /* 0x000024000800017f */
[----:B0-----:R-:W-:Y:S05]  /*14960*/  @!P0 NANOSLEEP.SYNCS 0x989680 ;  /* 0x009896800000895d */ /* 0x001fea0003900000 */
[----:B------:R-:W0:Y:S02]  /*14970*/  @!P0 SYNCS.PHASECHK.TRANS64 P0, [R5+URZ+0x17080], R2 ;  /* 0x01708002050085a7 */ /* 0x000e24000800007f */
[----:B0-----:R-:W-:Y:S05]  /*14980*/  @!P0 BRA `(.L_x_829) ;  /* 0xfffffffc00f08947 */ /* 0x001fea000383ffff */
.L_x_677:
[----:B------:R-:W-:Y:S05]  /*14990*/  BSYNC B6 ;  /* 0x0000000000067941 */ /* 0x000fea0003800000 */
.L_x_674:
[----:B------:R-:W-:Y:S05]  /*149a0*/  EXIT ;  /* 0x000000000000794d */ /* 0x000fea0003800000 */
.L_x_687:
[----:B0-----:R-:W-:-:S04]  /*149b0*/  IMAD.U32 R3, RZ, RZ, UR38 ;  /* 0x00000026ff037e24 */ /* 0x001fc8000f8e00ff */
[----:B------:R0:W1:Y:S03]  /*149c0*/  SYNCS.PHASECHK.TRANS64.TRYWAIT P0, [R3+URZ+0x17000], R8 ;  /* 0x01700008030075a7 */ /* 0x000066000800017f */
[----:B-1----:R-:W-:Y:S05]  /*149d0*/  @!P0 NANOSLEEP.SYNCS 0x989680 ;  /* 0x009896800000895d */ /* 0x002fea0003900000 */
[----:B------:R-:W1:Y:S02]  /*149e0*/  @!P0 SYNCS.PHASECHK.TRANS64 P0, [R3+URZ+0x17000], R8 ;  /* 0x01700008030085a7 */ /* 0x000e64000800007f */
[----:B-1----:R-:W-:Y:S05]  /*149f0*/  @!P0 BRA `(.L_x_687) ;  /* 0xfffffffc00ec8947 */ /* 0x002fea000383ffff */
[----:B------:R-:W-:Y:S05]  /*14a00*/  BRA `(.L_x_830) ;  /* 0xfffffed000007947 */ /* 0x000fea000383ffff */
.L_x_691:
[----:B0-----:R-:W-:-:S04]  /*14a10*/  IMAD.U32 R3, RZ, RZ, UR38 ;  /* 0x00000026ff037e24 */ /* 0x001fc8000f8e00ff */
[----:B------:R0:W2:Y:S03]  /*14a20*/  SYNCS.PHASECHK.TRANS64.TRYWAIT P2, [R3+URZ+0x17030], R8 ;  /* 0x01703008030075a7 */ /* 0x0000a6000804017f */
[----:B--2---:R-:W-:Y:S05]  /*14a30*/  @!P2 NANOSLEEP.SYNCS 0x989680 ;  /* 0x009896800000a95d */ /* 0x004fea0003900000 */
[----:B------:R-:W2:Y:S02]  /*14a40*/  @!P2 SYNCS.PHASECHK.TRANS64 P2, [R3+URZ+0x17030], R8 ;  /* 0x017030080300a5a7 */ /* 0x000ea4000804007f */
[----:B--2---:R-:W-:Y:S05]  /*14a50*/  @!P2 BRA `(.L_x_691) ;  /* 0xfffffffc00eca947 */ /* 0x004fea000383ffff */
[----:B------:R-:W-:Y:S05]  /*14a60*/  BRA `(.L_x_690) ;  /* 0xfffffed000207947 */ /* 0x000fea000383ffff */
.L_x_707:
[----:B-1----:R-:W-:-:S04]  /*14a70*/  IMAD.U32 R12, RZ, RZ, UR28 ;  /* 0x0000001cff0c7e24 */ /* 0x002fc8000f8e00ff */
[----:B------:R1:W2:Y:S03]  /*14a80*/  SYNCS.PHASECHK.TRANS64.TRYWAIT P2, [R12+URZ+0x17030], R11 ;  /* 0x0170300b0c0075a7 */ /* 0x0002a6000804017f */
[----:B--2---:R-:W-:Y:S05]  /*14a90*/  @!P2 NANOSLEEP.SYNCS 0x989680 ;  /* 0x009896800000a95d */ /* 0x004fea0003900000 */
[----:B------:R-:W2:Y:S02]  /*14aa0*/  @!P2 SYNCS.PHASECHK.TRANS64 P2, [R12+URZ+0x17030], R11 ;  /* 0x0170300b0c00a5a7 */ /* 0x000ea4000804007f */
[----:B--2---:R-:W-:Y:S05]  /*14ab0*/  @!P2 BRA `(.L_x_707) ;  /* 0xfffffffc00eca947 */ /* 0x004fea000383ffff */
[----:B------:R-:W-:Y:S05]  /*14ac0*/  BRA `(.L_x_706) ;  /* 0xffffff0c00707947 */ /* 0x000fea000383ffff */
.L_x_711:
[----:B---3--:R-:W-:-:S04]  /*14ad0*/  IMAD.U32 R14, RZ, RZ, UR11 ;  /* 0x0000000bff0e7e24 */ /* 0x008fc8000f8e00ff */
[----:B------:R3:W4:Y:S03]  /*14ae0*/  SYNCS.PHASECHK.TRANS64.TRYWAIT P2, [R14+URZ+0x17050], R13 ;  /* 0x0170500d0e0075a7 */ /* 0x000726000804017f */
[----:B----4-:R-:W-:Y:S05]  /*14af0*/  @!P2 NANOSLEEP.SYNCS 0x989680 ;  /* 0x009896800000a95d */ /* 0x010fea0003900000 */
[----:B------:R-:W4:Y:S02]  /*14b00*/  @!P2 SYNCS.PHASECHK.TRANS64 P2, [R14+URZ+0x17050], R13 ;  /* 0x0170500d0e00a5a7 */ /* 0x000f24000804007f */
[----:B----4-:R-:W-:Y:S05]  /*14b10*/  @!P2 BRA `(.L_x_711) ;  /* 0xfffffffc00eca947 */ /* 0x010fea000383ffff */
[----:B------:R-:W-:Y:S05]  /*14b20*/  BRA `(.L_x_710) ;  /* 0xffffff0c00d87947 */ /* 0x000fea000383ffff */
.L_x_729:
[----:B-1----:R-:W-:-:S04]  /*14b30*/  IMAD.U32 R10, RZ, RZ, UR25 ;  /* 0x00000019ff0a7e24 */ /* 0x002fc8000f8e00ff */
[----:B------:R1:W2:Y:S03]  /*14b40*/  SYNCS.PHASECHK.TRANS64.TRYWAIT P2, [R10+URZ+0x17030], R9 ;  /* 0x017030090a0075a7 */ /* 0x0002a6000804017f */
[----:B--2---:R-:W-:Y:S05]  /*14b50*/  @!P2 NANOSLEEP.SYNCS 0x989680 ;  /* 0x009896800000a95d */ /* 0x004fea0003900000 */
[----:B------:R-:W2:Y:S02]  /*14b60*/  @!P2 SYNCS.PHASECHK.TRANS64 P2, [R10+URZ+0x17030], R9 ;  /* 0x017030090a00a5a7 */ /* 0x000ea4000804007f */
[----:B--2---:R-:W-:Y:S05]  /*14b70*/  @!P2 BRA `(.L_x_729) ;  /* 0xfffffffc00eca947 */ /* 0x004fea000383ffff */
[----:B------:R-:W-:Y:S05]  /*14b80*/  BRA `(.L_x_728) ;  /* 0xffffff4400287947 */ /* 0x000fea000383ffff */
.L_x_733:
[----:B-1----:R-:W-:-:S04]  /*14b90*/  IMAD.U32 R10, RZ, RZ, UR14 ;  /* 0x0000000eff0a7e24 */ /* 0x002fc8000f8e00ff */
[----:B------:R1:W3:Y:S03]  /*14ba0*/  SYNCS.PHASECHK.TRANS64.TRYWAIT P2, [R10+URZ+0x17050], R9 ;  /* 0x017050090a0075a7 */ /* 0x0002e6000804017f */
[----:B---3--:R-:W-:Y:S05]  /*14bb0*/  @!P2 NANOSLEEP.SYNCS 0x989680 ;  /* 0x009896800000a95d */ /* 0x008fea0003900000 */
[----:B------:R-:W3:Y:S02]  /*14bc0*/  @!P2 SYNCS.PHASECHK.TRANS64 P2, [R10+URZ+0x17050], R9 ;  /* 0x017050090a00a5a7 */ /* 0x000ee4000804007f */
[----:B---3--:R-:W-:Y:S05]  /*14bd0*/  @!P2 BRA `(.L_x_733) ;  /* 0xfffffffc00eca947 */ /* 0x008fea000383ffff */
[----:B------:R-:W-:Y:S05]  /*14be0*/  BRA `(.L_x_732) ;  /* 0xffffff50007c7947 */ /* 0x000fea000383ffff */
.L_x_740:
[----:B-1----:R-:W-:-:S04]  /*14bf0*/  IMAD.U32 R10, RZ, RZ, UR28 ;  /* 0x0000001cff0a7e24 */ /* 0x002fc8000f8e00ff */
[----:B------:R1:W2:Y:S03]  /*14c00*/  SYNCS.PHASECHK.TRANS64.TRYWAIT P2, [R10+URZ+0x17030], R9 ;  /* 0x017030090a0075a7 */ /* 0x0002a6000804017f */
[----:B--2---:R-:W-:Y:S05]  /*14c10*/  @!P2 NANOSLEEP.SYNCS 0x989680 ;  /* 0x009896800000a95d */ /* 0x004fea0003900000 */
[----:B------:R-:W2:Y:S02]  /*14c20*/  @!P2 SYNCS.PHASECHK.TRANS64 P2, [R10+URZ+0x17030], R9 ;  /* 0x017030090a00a5a7 */ /* 0x000ea4000804007f */
[----:B--2---:R-:W-:Y:S05]  /*14c30*/  @!P2 BRA `(.L_x_740) ;  /* 0xfffffffc00eca947 */ /* 0x004fea000383ffff */
[----:B------:R-:W-:Y:S05]  /*14c40*/  BRA `(.L_x_739) ;  /* 0xffffff6800047947 */ /* 0x000fea000383ffff */
.L_x_744:
[----:B--2---:R-:W-:-:S04]  /*14c50*/  IMAD.U32 R15, RZ, RZ, UR14 ;  /* 0x0000000eff0f7e24 */ /* 0x004fc8000f8e00ff */
[----:B------:R2:W4:Y:S03]  /*14c60*/  SYNCS.PHASECHK.TRANS64.TRYWAIT P2, [R15+URZ+0x17050], R10 ;  /* 0x0170500a0f0075a7 */ /* 0x000526000804017f */
[----:B----4-:R-:W-:Y:S05]  /*14c70*/  @!P2 NANOSLEEP.SYNCS 0x989680 ;  /* 0x009896800000a95d */ /* 0x010fea0003900000 */
[----:B------:R-:W4:Y:S02]  /*14c80*/  @!P2 SYNCS.PHASECHK.TRANS64 P2, [R15+URZ+0x17050], R10 ;  /* 0x0170500a0f00a5a7 */ /* 0x000f24000804007f */
[----:B----4-:R-:W-:Y:S05]  /*14c90*/  @!P2 BRA `(.L_x_744) ;  /* 0xfffffffc00eca947 */ /* 0x010fea000383ffff */
[----:B------:R-:W-:Y:S05]  /*14ca0*/  BRA `(.L_x_743) ;  /* 0xffffff68006c7947 */ /* 0x000fea000383ffff */
.L_x_758:
[----:B-1----:R-:W-:-:S04]  /*14cb0*/  IMAD.U32 R3, RZ, RZ, UR11 ;  /* 0x0000000bff037e24 */ /* 0x002fc8000f8e00ff */
[----:B------:R1:W2:Y:S03]  /*14cc0*/  SYNCS.PHASECHK.TRANS64.TRYWAIT P1, [R3+URZ+0x17050], R0 ;  /* 0x01705000030075a7 */ /* 0x0002a6000802017f */
[----:B--2---:R-:W-:Y:S05]  /*14cd0*/  @!P1 NANOSLEEP.SYNCS 0x989680 ;  /* 0x009896800000995d */ /* 0x004fea0003900000 */
[----:B------:R-:W2:Y:S02]  /*14ce0*/  @!P1 SYNCS.PHASECHK.TRANS64 P1, [R3+URZ+0x17050], R0 ;  /* 0x01705000030095a7 */ /* 0x000ea4000802007f */
[----:B--2---:R-:W-:Y:S05]  /*14cf0*/  @!P1 BRA `(.L_x_758) ;  /* 0xfffffffc00ec9947 */ /* 0x004fea000383ffff */
[----:B------:R-:W-:Y:S05]  /*14d00*/  BRA `(.L_x_757) ;  /* 0xffffff9800cc7947 */ /* 0x000fea000383ffff */
.L_x_777:
[----:B------:R-:W-:Y:S02]  /*14d10*/  IMAD.MOV.U32 R13, RZ, RZ, R20 ;  /* 0x000000ffff0d7224 */ /* 0x000fe400078e0014 */
[----:B------:R-:W-:Y:S02]  /*14d20*/  IMAD.MOV.U32 R12, RZ, RZ, RZ ;  /* 0x000000ffff0c7224 */ /* 0x000fe400078e00ff */
[----:B------:R-:W-:Y:S02]  /*14d30*/  IMAD.MOV.U32 R11, RZ, RZ, 0x1f ;  /* 0x0000001fff0b7424 */ /* 0x000fe400078e00ff */
[----:B------:R-:W-:-:S07]  /*14d40*/  IMAD.MOV.U32 R15, RZ, RZ, -0x1 ;  /* 0xffffffffff0f7424 */ /* 0x000fce00078e00ff */
[----:B------:R-:W-:Y:S05]  /*14d50*/  WARPSYNC.COLLECTIVE R15, `(.L_x_831) ;  /* 0x000000000f087348 */ /* 0x000fea0003c00000 */
[----:B------:R0:W1:Y:S02]  /*14d60*/  SHFL.IDX P6, R14, R13, R12, R11 ;  /* 0x0000000c0d0e7389 */ /* 0x00006400000c000b */
[----:B01----:R-:W-:Y:S01]  /*14d70*/  ENDCOLLECTIVE ;  /* 0x000000000000791b */ /* 0x003fe20003800000 */
.L_x_831:
[----:B------:R-:W-:Y:S05]  /*14d80*/  BRA `(.L_x_832) ;  /* 0xffffffd4002c7947 */ /* 0x000fea000383ffff */
.L_x_779:
[----:B------:R-:W-:Y:S01]  /*14d90*/  BSSY B0, `(.L_x_833) ;  /* 0x0000006000007945 */ /* 0x000fe20003800000 */
[----:B------:R-:W-:-:S07]  /*14da0*/  IMAD.MOV.U32 R15, RZ, RZ, -0x1 ;  /* 0xffffffffff0f7424 */ /* 0x000fce00078e00ff */
[----:B0-----:R-:W-:Y:S05]  /*14db0*/  WARPSYNC.COLLECTIVE R15, `(.L_x_834) ;  /* 0x000000000f0c7348 */ /* 0x001fea0003c00000 */
[----:B------:R-:W-:Y:S02]  /*14dc0*/  ELECT P6, UR62, PT ;  /* 0x00000000003e782f */ /* 0x000fe400038c0000 */
[----:B------:R-:W-:Y:S01]  /*14dd0*/  MOV R14, UR62 ;  /* 0x0000003e000e7c02 */ /* 0x000fe20008000f00 */
[----:B0-----:R-:W-:Y:S10]  /*14de0*/  ENDCOLLECTIVE ;  /* 0x000000000000791b */ /* 0x001ff40003800000 */
.L_x_834:
[----:B------:R-:W-:Y:S05]  /*14df0*/  BSYNC B0 ;  /* 0x0000000000007941 */ /* 0x000fea0003800000 */
.L_x_833:
[----:B------:R-:W-:Y:S05]  /*14e00*/  BRA `(.L_x_835) ;  /* 0xffffffd400307947 */ /* 0x000fea000383ffff */
.L_x_781:
[----:B--2---:R-:W-:-:S04]  /*14e10*/  IMAD.U32 R3, RZ, RZ, UR38 ;  /* 0x00000026ff037e24 */ /* 0x004fc8000f8e00ff */
[----:B------:R2:W3:Y:S03]  /*14e20*/  SYNCS.PHASECHK.TRANS64.TRYWAIT P0, [R3+URZ+0x17080], R0 ;  /* 0x01708000030075a7 */ /* 0x0004e6000800017f */
[----:B---3--:R-:W-:Y:S05]  /*14e30*/  @!P0 NANOSLEEP.SYNCS 0x989680 ;  /* 0x009896800000895d */ /* 0x008fea0003900000 */
[----:B------:R-:W3:Y:S02]  /*14e40*/  @!P0 SYNCS.PHASECHK.TRANS64 P0, [R3+URZ+0x17080], R0 ;  /* 0x01708000030085a7 */ /* 0x000ee4000800007f */
[----:B---3--:R-:W-:Y:S05]  /*14e50*/  @!P0 BRA `(.L_x_781) ;  /* 0xfffffffc00ec8947 */ /* 0x008fea000383ffff */
[----:B------:R-:W-:Y:S05]  /*14e60*/  BRA `(.L_x_836) ;  /* 0xffffffd400807947 */ /* 0x000fea000383ffff */
.L_x_783:
[----:B--2---:R-:W-:-:S04]  /*14e70*/  IMAD.U32 R3, RZ, RZ, UR38 ;  /* 0x00000026ff037e24 */ /* 0x004fc8000f8e00ff */
[----:B------:R2:W3:Y:S03]  /*14e80*/  SYNCS.PHASECHK.TRANS64.TRYWAIT P0, [R3+URZ+0x17040], R0 ;  /* 0x01704000030075a7 */ /* 0x0004e6000800017f */
[----:B---3--:R-:W-:Y:S05]  /*14e90*/  @!P0 NANOSLEEP.SYNCS 0x989680 ;  /* 0x009896800000895d */ /* 0x008fea0003900000 */
[----:B------:R-:W3:Y:S02]  /*14ea0*/  @!P0 SYNCS.PHASECHK.TRANS64 P0, [R3+URZ+0x17040], R0 ;  /* 0x01704000030085a7 */ /* 0x000ee4000800007f */
[----:B---3--:R-:W-:Y:S05]  /*14eb0*/  @!P0 BRA `(.L_x_783) ;  /* 0xfffffffc00ec8947 */ /* 0x008fea000383ffff */
[----:B------:R-:W-:Y:S05]  /*14ec0*/  BRA `(.L_x_837) ;  /* 0xffffffd400f07947 */ /* 0x000fea000383ffff */
.L_x_786:
[----:B------:R-:W-:Y:S02]  /*14ed0*/  IMAD.MOV.U32 R13, RZ, RZ, R5 ;  /* 0x000000ffff0d7224 */ /* 0x000fe400078e0005 */
[----:B------:R-:W-:Y:S02]  /*14ee0*/  IMAD.MOV.U32 R12, RZ, RZ, RZ ;  /* 0x000000ffff0c7224 */ /* 0x000fe400078e00ff */
[----:B------:R-:W-:Y:S02]  /*14ef0*/  IMAD.MOV.U32 R11, RZ, RZ, 0x1e1f ;  /* 0x00001e1fff0b7424 */ /* 0x000fe400078e00ff */
[----:B------:R-:W-:Y:S02]  /*14f00*/  IMAD.MOV.U32 R15, RZ, RZ, -0x1 ;  /* 0xffffffffff0f7424 */ /* 0x000fe400078e00ff */
[----:B------:R-:W-:-:S07]  /*14f10*/  VIADD R9, R9, UR39 ;  /* 0x0000002709097c36 */ /* 0x000fce0008000000 */
[----:B------:R-:W-:Y:S05]  /*14f20*/  WARPSYNC.COLLECTIVE R15, `(.L_x_838) ;  /* 0x000000000f087348 */ /* 0x000fea0003c00000 */
[----:B------:R0:W1:Y:S02]  /*14f30*/  SHFL.IDX P6, R14, R13, R12, R11 ;  /* 0x0000000c0d0e7389 */ /* 0x00006400000c000b */
[----:B01----:R-:W-:Y:S01]  /*14f40*/  ENDCOLLECTIVE ;  /* 0x000000000000791b */ /* 0x003fe20003800000 */
.L_x_838:
[----:B------:R-:W-:Y:S02]  /*14f50*/  IMAD.MOV.U32 R13, RZ, RZ, R4 ;  /* 0x000000ffff0d7224 */ /* 0x000fe400078e0004 */
[----:B------:R-:W-:-:S07]  /*14f60*/  IMAD.MOV.U32 R2, RZ, RZ, R14 ;  /* 0x000000ffff027224 */ /* 0x000fce00078e000e */
[----:B------:R-:W-:Y:S05]  /*14f70*/  WARPSYNC.COLLECTIVE R15, `(.L_x_839) ;  /* 0x000000000f087348 */ /* 0x000fea0003c00000 */
[----:B------:R0:W1:Y:S02]  /*14f80*/  SHFL.IDX P6, R14, R13, R12, R11 ;  /* 0x0000000c0d0e7389 */ /* 0x00006400000c000b */
[----:B01----:R-:W-:Y:S01]  /*14f90*/  ENDCOLLECTIVE ;  /* 0x000000000000791b */ /* 0x003fe20003800000 */
.L_x_839:
        /* <DEDUP_REMOVED lines=12> */
.L_x_840:
        /* <DEDUP_REMOVED lines=11> */
.L_x_841:
        /* <DEDUP_REMOVED lines=9> */
.L_x_842:
[----:B------:R-:W-:-:S05]  /*151a0*/  @!P4 IADD3 R27, P3, R6, R27, RZ ;  /* 0x0000001b061bc210 */ /* 0x000fca0007f7e0ff */
[----:B------:R-:W-:Y:S02]  /*151b0*/  @!P4 IMAD.X R20, RZ, RZ, R20, P3 ;  /* 0x000000ffff14c224 */ /* 0x000fe400018e0614 */
[----:B------:R-:W-:Y:S02]  /*151c0*/  @!P4 IMAD.MOV.U32 R2, RZ, RZ, R27 ;  /* 0x000000ffff02c224 */ /* 0x000fe400078e001b */
        /* <DEDUP_REMOVED lines=12> */
.L_x_843:
[----:B------:R-:W-:Y:S05]  /*15290*/  BRA `(.L_x_844) ;  /* 0xffffffdc00887947 */ /* 0x000fea000383ffff */
.L_x_789:
[----:B01----:R-:W-:-:S04]  /*152a0*/  IMAD.U32 R3, RZ, RZ, UR38 ;  /* 0x00000026ff037e24 */ /* 0x003fc8000f8e00ff */
[----:B------:R0:W1:Y:S03]  /*152b0*/  SYNCS.PHASECHK.TRANS64.TRYWAIT P0, [R3+URZ+0x17020], R4 ;  /* 0x01702004030075a7 */ /* 0x000066000800017f */
[----:B-1----:R-:W-:Y:S05]  /*152c0*/  @!P0 NANOSLEEP.SYNCS 0x989680 ;  /* 0x009896800000895d */ /* 0x002fea0003900000 */
[----:B------:R-:W1:Y:S02]  /*152d0*/  @!P0 SYNCS.PHASECHK.TRANS64 P0, [R3+URZ+0x17020], R4 ;  /* 0x01702004030085a7 */ /* 0x000e64000800007f */
[----:B-1----:R-:W-:Y:S05]  /*152e0*/  @!P0 BRA `(.L_x_789) ;  /* 0xfffffffc00ec8947 */ /* 0x002fea000383ffff */
[----:B------:R-:W-:Y:S05]  /*152f0*/  BRA `(.L_x_845) ;  /* 0xffffffdc00d47947 */ /* 0x000fea000383ffff */
.L_x_794:
[----:B0-----:R0:W1:Y:S02]  /*15300*/  SYNCS.PHASECHK.TRANS64.TRYWAIT P0, [R4+URZ+0x17080], R3 ;  /* 0x01708003040075a7 */ /* 0x001064000800017f */
[----:B-1----:R-:W-:Y:S05]  /*15310*/  @!P0 NANOSLEEP.SYNCS 0x989680 ;  /* 0x009896800000895d */ /* 0x002fea0003900000 */
[----:B------:R-:W1:Y:S02]  /*15320*/  @!P0 SYNCS.PHASECHK.TRANS64 P0, [R4+URZ+0x17080], R3 ;  /* 0x01708003040085a7 */ /* 0x000e64000800007f */
[----:B-1----:R-:W-:Y:S05]  /*15330*/  @!P0 BRA `(.L_x_794) ;  /* 0xfffffffc00f08947 */ /* 0x002fea000383ffff */
[----:B------:R-:W-:Y:S05]  /*15340*/  BRA `(.L_x_846) ;  /* 0xffffffe000707947 */ /* 0x000fea000383ffff */
.L_x_800:
[----:B-1----:R1:W2:Y:S02]  /*15350*/  SYNCS.PHASECHK.TRANS64.TRYWAIT P0, [R4+URZ+0x17040], R3 ;  /* 0x01704003040075a7 */ /* 0x0022a4000800017f */
[----:B--2---:R-:W-:Y:S05]  /*15360*/  @!P0 NANOSLEEP.SYNCS 0x989680 ;  /* 0x009896800000895d */ /* 0x004fea0003900000 */
[----:B------:R-:W2:Y:S02]  /*15370*/  @!P0 SYNCS.PHASECHK.TRANS64 P0, [R4+URZ+0x17040], R3 ;  /* 0x01704003040085a7 */ /* 0x000ea4000800007f */
[----:B--2---:R-:W-:Y:S05]  /*15380*/  @!P0 BRA `(.L_x_800) ;  /* 0xfffffffc00f08947 */ /* 0x004fea000383ffff */
[----:B------:R-:W-:Y:S05]  /*15390*/  BRA `(.L_x_847) ;  /* 0xffffffe400547947 */ /* 0x000fea000383ffff */
.L_x_807:
[----:B-1----:R1:W2:Y:S02]  /*153a0*/  SYNCS.PHASECHK.TRANS64.TRYWAIT P0, [R3+URZ+0x17070], R2 ;  /* 0x01707002030075a7 */ /* 0x0022a4000800017f */
[----:B--2---:R-:W-:Y:S05]  /*153b0*/  @!P0 NANOSLEEP.SYNCS 0x989680 ;  /* 0x009896800000895d */ /* 0x004fea0003900000 */
[----:B------:R-:W2:Y:S02]  /*153c0*/  @!P0 SYNCS.PHASECHK.TRANS64 P0, [R3+URZ+0x17070], R2 ;  /* 0x01707002030085a7 */ /* 0x000ea4000800007f */
[----:B--2---:R-:W-:Y:S05]  /*153d0*/  @!P0 BRA `(.L_x_807) ;  /* 0xfffffffc00f08947 */ /* 0x004fea000383ffff */
[----:B------:R-:W-:Y:S05]  /*153e0*/  BRA `(.L_x_848) ;  /* 0xffffffe800447947 */ /* 0x000fea000383ffff */
.L_x_809:
[----:B-1----:R1:W2:Y:S02]  /*153f0*/  SYNCS.PHASECHK.TRANS64.TRYWAIT P0, [R3+URZ+0x17060], R2 ;  /* 0x01706002030075a7 */ /* 0x0022a4000800017f */
[----:B--2---:R-:W-:Y:S05]  /*15400*/  @!P0 NANOSLEEP.SYNCS 0x989680 ;  /* 0x009896800000895d */ /* 0x004fea0003900000 */
[----:B------:R-:W2:Y:S02]  /*15410*/  @!P0 SYNCS.PHASECHK.TRANS64 P0, [R3+URZ+0x17060], R2 ;  /* 0x01706002030085a7 */ /* 0x000ea4000800007f */
[----:B--2---:R-:W-:Y:S05]  /*15420*/  @!P0 BRA `(.L_x_809) ;  /* 0xfffffffc00f08947 */ /* 0x004fea000383ffff */
[----:B------:R-:W-:Y:S05]  /*15430*/  BRA `(.L_x_849) ;  /* 0xffffffe800487947 */ /* 0x000fea000383ffff */
.L_x_815:
[----:B0-----:R0:W1:Y:S02]  /*15440*/  SYNCS.PHASECHK.TRANS64.TRYWAIT P0, [R0+URZ+0x17070], R3 ;  /* 0x01707003000075a7 */ /* 0x001064000800017f */
[----:B-1----:R-:W-:Y:S05]  /*15450*/  @!P0 NANOSLEEP.SYNCS 0x989680 ;  /* 0x009896800000895d */ /* 0x002fea0003900000 */
[----:B------:R-:W1:Y:S02]  /*15460*/  @!P0 SYNCS.PHASECHK.TRANS64 P0, [R0+URZ+0x17070], R3 ;  /* 0x01707003000085a7 */ /* 0x000e64000800007f */
[----:B-1----:R-:W-:Y:S05]  /*15470*/  @!P0 BRA `(.L_x_815) ;  /* 0xfffffffc00f08947 */ /* 0x002fea000383ffff */
[----:B------:R-:W-:Y:S05]  /*15480*/  BRA `(.L_x_850) ;  /* 0xffffffec00587947 */ /* 0x000fea000383ffff */
.L_x_817:
[----:B0-----:R0:W1:Y:S02]  /*15490*/  SYNCS.PHASECHK.TRANS64.TRYWAIT P0, [R0+URZ+0x17060], R5 ;  /* 0x01706005000075a7 */ /* 0x001064000800017f */
[----:B-1----:R-:W-:Y:S05]  /*154a0*/  @!P0 NANOSLEEP.SYNCS 0x989680 ;  /* 0x009896800000895d */ /* 0x002fea0003900000 */
[----:B------:R-:W1:Y:S02]  /*154b0*/  @!P0 SYNCS.PHASECHK.TRANS64 P0, [R0+URZ+0x17060], R5 ;  /* 0x01706005000085a7 */ /* 0x000e64000800007f */
[----:B-1----:R-:W-:Y:S05]  /*154c0*/  @!P0 BRA `(.L_x_817) ;  /* 0xfffffffc00f08947 */ /* 0x002fea000383ffff */
[----:B------:R-:W-:Y:S05]  /*154d0*/  BRA `(.L_x_851) ;  /* 0xffffffec00707947 */ /* 0x000fea000383ffff */
.L_x_819:
[----:B0-----:R0:W1:Y:S02]  /*154e0*/  SYNCS.PHASECHK.TRANS64.TRYWAIT P0, [R9+URZ+0x17020], R2 ;  /* 0x01702002090075a7 */ /* 0x001064000800017f */
[----:B-1----:R-:W-:Y:S05]  /*154f0*/  @!P0 NANOSLEEP.SYNCS 0x989680 ;  /* 0x009896800000895d */ /* 0x002fea0003900000 */
[----:B------:R-:W1:Y:S02]  /*15500*/  @!P0 SYNCS.PHASECHK.TRANS64 P0, [R9+URZ+0x17020], R2 ;  /* 0x01702002090085a7 */ /* 0x000e64000800007f */
[----:B-1----:R-:W-:Y:S05]  /*15510*/  @!P0 BRA `(.L_x_819) ;  /* 0xfffffffc00f08947 */ /* 0x002fea000383ffff */
[----:B------:R-:W-:Y:S05]  /*15520*/  BRA `(.L_x_852) ;  /* 0xfffffff000647947 */ /* 0x000fea000383ffff */
.L_x_821:
[----:B0-----:R0:W1:Y:S02]  /*15530*/  SYNCS.PHASECHK.TRANS64.TRYWAIT P1, [R6+URZ], R3 ;  /* 0x00000003060075a7 */ /* 0x001064000802017f */
[----:B-1----:R-:W-:Y:S05]  /*15540*/  @!P1 NANOSLEEP.SYNCS 0x989680 ;  /* 0x009896800000995d */ /* 0x002fea0003900000 */
[----:B------:R-:W1:Y:S02]  /*15550*/  @!P1 SYNCS.PHASECHK.TRANS64 P1, [R6+URZ], R3 ;  /* 0x00000003060095a7 */ /* 0x000e64000802007f */
[----:B-1----:R-:W-:Y:S05]  /*15560*/  @!P1 BRA `(.L_x_821) ;  /* 0xfffffffc00f09947 */ /* 0x002fea000383ffff */
[----:B------:R-:W-:Y:S05]  /*15570*/  BRA `(.L_x_853) ;  /* 0xfffffff000b47947 */ /* 0x000fea000383ffff */
.L_x_822:
[----:B-1----:R1:W2:Y:S02]  /*15580*/  SYNCS.PHASECHK.TRANS64.TRYWAIT P1, [R7+URZ], R2 ;  /* 0x00000002070075a7 */ /* 0x0022a4000802017f */
[----:B--2---:R-:W-:Y:S05]  /*15590*/  @!P1 NANOSLEEP.SYNCS 0x989680 ;  /* 0x009896800000995d */ /* 0x004fea0003900000 */
[----:B------:R-:W2:Y:S02]  /*155a0*/  @!P1 SYNCS.PHASECHK.TRANS64 P1, [R7+URZ], R2 ;  /* 0x00000002070095a7 */ /* 0x000ea4000802007f */
[----:B--2---:R-:W-:Y:S05]  /*155b0*/  @!P1 BRA `(.L_x_822) ;  /* 0xfffffffc00f09947 */ /* 0x004fea000383ffff */
[----:B------:R-:W-:Y:S05]  /*155c0*/  BRA `(.L_x_854) ;  /* 0xfffffff000a87947 */ /* 0x000fea000383ffff */
.L_x_824:
[----:B--2---:R2:W3:Y:S02]  /*155d0*/  SYNCS.PHASECHK.TRANS64.TRYWAIT P1, [R0+URZ+0x17060], R3 ;  /* 0x01706003000075a7 */ /* 0x0044e4000802017f */
[----:B---3--:R-:W-:Y:S05]  /*155e0*/  @!P1 NANOSLEEP.SYNCS 0x989680 ;  /* 0x009896800000995d */ /* 0x008fea0003900000 */
[----:B------:R-:W3:Y:S02]  /*155f0*/  @!P1 SYNCS.PHASECHK.TRANS64 P1, [R0+URZ+0x17060], R3 ;  /* 0x01706003000095a7 */ /* 0x000ee4000802007f */
[----:B---3--:R-:W-:Y:S05]  /*15600*/  @!P1 BRA `(.L_x_824) ;  /* 0xfffffffc00f09947 */ /* 0x008fea000383ffff */
[----:B------:R-:W-:Y:S05]  /*15610*/  BRA `(.L_x_855) ;  /* 0xfffffff000a87947 */ /* 0x000fea000383ffff */
.L_x_826:
[----:B---3--:R3:W4:Y:S02]  /*15620*/  SYNCS.PHASECHK.TRANS64.TRYWAIT P1, [R5+URZ+0x17060], R2 ;  /* 0x01706002050075a7 */ /* 0x008724000802017f */
[----:B----4-:R-:W-:Y:S05]  /*15630*/  @!P1 NANOSLEEP.SYNCS 0x989680 ;  /* 0x009896800000995d */ /* 0x010fea0003900000 */
[----:B------:R-:W4:Y:S02]  /*15640*/  @!P1 SYNCS.PHASECHK.TRANS64 P1, [R5+URZ+0x17060], R2 ;  /* 0x01706002050095a7 */ /* 0x000f24000802007f */
[----:B----4-:R-:W-:Y:S05]  /*15650*/  @!P1 BRA `(.L_x_826) ;  /* 0xfffffffc00f09947 */ /* 0x010fea000383ffff */
[----:B------:R-:W-:Y:S05]  /*15660*/  BRA `(.L_x_856) ;  /* 0xfffffff000a87947 */ /* 0x000fea000383ffff */
.L_x_828:
[----:B----4-:R4:W0:Y:S02]  /*15670*/  SYNCS.PHASECHK.TRANS64.TRYWAIT P0, [R0+URZ+0x17080], R3 ;  /* 0x01708003000075a7 */ /* 0x010824000800017f */
[----:B0-----:R-:W-:Y:S05]  /*15680*/  @!P0 NANOSLEEP.SYNCS 0x989680 ;  /* 0x009896800000895d */ /* 0x001fea0003900000 */
[----:B------:R-:W0:Y:S02]  /*15690*/  @!P0 SYNCS.PHASECHK.TRANS64 P0, [R0+URZ+0x17080], R3 ;  /* 0x01708003000085a7 */ /* 0x000e24000800007f */
[----:B0-----:R-:W-:Y:S05]  /*156a0*/  @!P0 BRA `(.L_x_828) ;  /* 0xfffffffc00f08947 */ /* 0x001fea000383ffff */
[----:B------:R-:W-:Y:S05]  /*156b0*/  BRA `(.L_x_829) ;  /* 0xfffffff000a47947 */ /* 0x000fea000383ffff */
.L_x_857:
        /* <DEDUP_REMOVED lines=12> */
.L_x_2279:


//--------------------- .text._ZN7cutlass13device_kernelIN5flash11enable_sm90INS1_16FlashAttnFwdSm90INS1_25CollectiveMainloopFwdSm90ILi2EN4cute5tupleIJNS5_1CILi1EEES8_S8_EEENS6_IJNS7_ILi192EEENS7_ILi128EEENS7_ILi96EEEEEELi96ENS_12float_e4m3_tEfNS_4arch4Sm90ELb0ELb1ELb1ELb1ELb0ELb0ELb0ELb1ELb1ELb1ELb1ELb0EEENS1_21CollectiveEpilogueFwdINS6_IJSA_SC_SB_EEES9_NS_10bfloat16_tESG_Li384ELb1ELb1ELb1ELb1EEENS1_36VarlenDynamicPersistentTileSchedulerILi192ELi128ELi384ELi128ELb1ELb1ELb1ELb1ELb0ELb1EEEEEEEEEvNT_6ParamsE --------------------------
	.section	.text._ZN7cutlass13device_kernelIN5flash11enable_sm90INS1_16FlashAttnFwdSm90INS1_25CollectiveMainloopFwdSm90ILi2EN4cute5tupleIJNS5_1CILi1EEES8_S8_EEENS6_IJNS7_ILi192EEENS7_ILi128EEENS7_ILi96EEEEEELi96ENS_12float_e4m3_tEfNS_4arch4Sm90ELb0ELb1ELb1ELb1ELb0ELb0ELb0ELb1ELb1ELb1ELb1ELb0EEENS1_21CollectiveEpilogueFwdINS6_IJSA_SC_SB_EEES9_NS_10bfloat16_tESG_Li384ELb1ELb1ELb1ELb1EEENS1_36VarlenDynamicPersistentTileSchedulerILi192ELi128ELi384ELi128ELb1ELb1ELb1ELb1ELb0ELb1EEEEEEEEEvNT_6ParamsE,"ax",@progbits
	.align	128
.text._ZN7cutlass13device_kernelIN5flash11enable_sm90INS1_16FlashAttnFwdSm90INS1_25CollectiveMainloopFwdSm90ILi2EN4cute5tupleIJNS5_1CILi1EEES8_S8_EEENS6_IJNS7_ILi192EEENS7_ILi128EEENS7_ILi96EEEEEELi96ENS_12float_e4m3_tEfNS_4arch4Sm90ELb0ELb1ELb1ELb1ELb0ELb0ELb0ELb1ELb1ELb1ELb1ELb0EEENS1_21CollectiveEpilogueFwdINS6_IJSA_SC_SB_EEES9_NS_10bfloat16_tESG_Li384ELb1ELb1ELb1ELb1EEENS1_36VarlenDynamicPersistentTileSchedulerILi192ELi128ELi384ELi128ELb1ELb1ELb1ELb1ELb0ELb1EEEEEEEEEvNT_6ParamsE:
        .type           _ZN7cutlass13device_kernelIN5flash11enable_sm90INS1_16FlashAttnFwdSm90INS1_25CollectiveMainloopFwdSm90ILi2EN4cute5tupleIJNS5_1CILi1EEES8_S8_EEENS6_IJNS7_ILi192EEENS7_ILi128EEENS7_ILi96EEEEEELi96ENS_12float_e4m3_tEfNS_4arch4Sm90ELb0ELb1ELb1ELb1ELb0ELb0ELb0ELb1ELb1ELb1ELb1ELb0EEENS1_21CollectiveEpilogueFwdINS6_IJSA_SC_SB_EEES9_NS_10bfloat16_tESG_Li384ELb1ELb1ELb1ELb1EEENS1_36VarlenDynamicPersistentTileSchedulerILi192ELi128ELi384ELi128ELb1ELb1ELb1ELb1ELb0ELb1EEEEEEEEEvNT_6ParamsE,@function
        .size           _ZN7cutlass13device_kernelIN5flash11enable_sm90INS1_16FlashAttnFwdSm90INS1_25CollectiveMainloopFwdSm90ILi2EN4cute5tupleIJNS5_1CILi1EEES8_S8_EEENS6_IJNS7_ILi192EEENS7_ILi128EEENS7_ILi96EEEEEELi96ENS_12float_e4m3_tEfNS_4arch4Sm90ELb0ELb1ELb1ELb1ELb0ELb0ELb0ELb1ELb1ELb1ELb1ELb0EEENS1_21CollectiveEpilogueFwdINS6_IJSA_SC_SB_EEES9_NS_10bfloat16_tESG_Li384ELb1ELb1ELb1ELb1EEENS1_36VarlenDynamicPersistentTileSchedulerILi192ELi128ELi384ELi128ELb1ELb1ELb1ELb1ELb0ELb1EEEEEEEEEvNT_6ParamsE,(.L_x_2280 - _ZN7cutlass13device_kernelIN5flash11enable_sm90INS1_16FlashAttnFwdSm90INS1_25CollectiveMainloopFwdSm90ILi2EN4cute5tupleIJNS5_1CILi1EEES8_S8_EEENS6_IJNS7_ILi192EEENS7_ILi128EEENS7_ILi96EEEEEELi96ENS_12float_e4m3_tEfNS_4arch4Sm90ELb0ELb1ELb1ELb1ELb0ELb0ELb0ELb1ELb1ELb1ELb1ELb0EEENS1_21CollectiveEpilogueFwdINS6_IJSA_SC_SB_EEES9_NS_10bfloat16_tESG_Li384ELb1ELb1ELb1ELb1EEENS1_36VarlenDynamicPersistentTileSchedulerILi192ELi128ELi384ELi128ELb1ELb1ELb1ELb1ELb0ELb1EEEEEEEEEvNT_6ParamsE)
        .other          _ZN7cutlass13device_kernelIN5flash11enable_sm90INS1_16FlashAttnFwdSm90INS1_25CollectiveMainloopFwdSm90ILi2EN4cute5tupleIJNS5_1CILi1EEES8_S8_EEENS6_IJNS7_ILi192EEENS7_ILi128EEENS7_ILi96EEEEEELi96ENS_12float_e4m3_tEfNS_4arch4Sm90ELb0ELb1ELb1ELb1ELb0ELb0ELb0ELb1ELb1ELb1ELb1ELb0EEENS1_21CollectiveEpilogueFwdINS6_IJSA_SC_SB_EEES9_NS_10bfloat16_tESG_Li384ELb1ELb1ELb1ELb1EEENS1_36VarlenDynamicPersistentTileSchedulerILi192ELi128ELi384ELi128ELb1ELb1ELb1ELb1ELb0ELb1EEEEEEEEEvNT_6ParamsE,@"STO_CUDA_ENTRY STV_DEFAULT"
_ZN7cutlass13device_kernelIN5flash11enable_sm90INS1_16FlashAttnFwdSm90INS1_25CollectiveMainloopFwdSm90ILi2EN4cute5tupleIJNS5_1CILi1EEES8_S8_EEENS6_IJNS7_ILi192EEENS7_ILi128EEENS7_ILi96EEEEEELi96ENS_12float_e4m3_tEfNS_4arch4Sm90ELb0ELb1ELb1ELb1ELb0ELb0ELb0ELb1ELb1ELb1ELb1ELb0EEENS1_21CollectiveEpilogueFwdINS6_IJSA_SC_SB_EEES9_NS_10bfloat16_tESG_Li384ELb1ELb1ELb1ELb1EEENS1_36VarlenDynamicPersistentTileSchedulerILi192ELi128ELi384ELi128ELb1ELb1ELb1ELb1ELb0ELb1EEEEEEEEEvNT_6ParamsE:
        /* <DEDUP_REMOVED lines=18> */
.L_x_859:
[----:B------:R-:W-:Y:S05]  /*0120*/  BSYNC B0 ;  /* 0x0000000000007941 */ /* 0x000fea0003800000 */
.L_x_858:
        /* <DEDUP_REMOVED lines=41> */
.L_x_860:
        /* <DEDUP_REMOVED lines=22> */
.L_x_861:
        /* <DEDUP_REMOVED lines=18> */
.L_x_862:
        /* <DEDUP_REMOVED lines=22> */
.L_x_863:
        /* <DEDUP_REMOVED lines=22> */
.L_x_864:
[----:B------:R-:W-:Y:S01]  /*0900*/  PLOP3.LUT P0, PT, PT, PT, UP0, 0x80, 0x0 ;  /* 0x000000000000781c */ /* 0x000fe20003f0f008 */
[----:B------:R-:W-:Y:S01]  /*0910*/  UMOV UR38, 0x1 ;  /* 0x0000000100267882 */ /* 0x000fe20000000000 */
[----:B------:R-:W-:Y:S01]  /*0920*/  NOP ;  /* 0x0000000000007918 */ /* 0x000fe20000000000 */
[----:B------:R-:W-:Y:S01]  /*0930*/  USEL UR38, UR38, 0x2, !UP0 ;  /* 0x0000000226267887 */ /* 0x000fe2000c000000 */
[----:B------:R-:W-:Y:S01]  /*0940*/  ULDC.64 UR50, c[0x0][0x208] ;  /* 0x0000820000327ab9 */ /* 0x000fe20000000a00 */
[----:B012-4-:R-:W-:Y:S08]  /*0950*/  BAR.SYNC.DEFER_BLOCKING 0x0 ;  /* 0x0000000000007b1d */ /* 0x017ff00000010000 */
[----:B------:R-:W-:Y:S05]  /*0960*/  @!P0 BRA `(.L_x_865) ;  /* 0x0000012000448947 */ /* 0x000fea0003800000 */
.L_x_866:
        /* <DEDUP_REMOVED lines=31> */
[----:B------:R-:W-:Y:S02]  /*0b60*/  LOP3.LUT R5, R5, 0xfffffe00, RZ, 0xc0, !PT ;  /* 0xfffffe0005057812 */ /* 0x000fe400078ec0ff */
[----:B------:R-:W-:Y:S02]  /*0b70*/  SHF.R.S32.HI R7, RZ, 0x1f, R12 ;  /* 0x0000001fff077819 */ /* 0x000fe4000001140c */
[----:B------:R-:W-:Y:S02]  /*0b80*/  SHF.R.S32.HI R4, RZ, 0x4, R3 ;  /* 0x00000004ff047819 */ /* 0x000fe40000011403 */
[----:B------:R-:W-:Y:S02]  /*0b90*/  LEA.HI R8, R7, R12, RZ, 0x2 ;  /* 0x0000000c07087211 */ /* 0x000fe400078f10ff */
[----:B------:R-:W-:Y:S02]  /*0ba0*/  LOP3.LUT R2, R3, 0x7fffff0, RZ, 0xc0, !PT ;  /* 0x07fffff003027812 */ /* 0x000fe400078ec0ff */
[----:B------:R-:W-:-:S02]  /*0bb0*/  SHF.R.S32.HI R9, RZ, 0x2, R8 ;  /* 0x00000002ff097819 */ /* 0x000fc40000011408 */
[----:B------:R-:W-:Y:S01]  /*0bc0*/  SHF.R.S32.HI R6, RZ, 0x1f, R8 ;  /* 0x0000001fff067819 */ /* 0x000fe20000011408 */
[----:B------:R-:W-:Y:S01]  /*0bd0*/  IMAD.IADD R2, R13, 0x1, -R2 ;  /* 0x000000010d027824 */ /* 0x000fe200078e0a02 */
[----:B------:R-:W-:Y:S02]  /*0be0*/  LEA.HI R3, R3, R4, RZ, 0x1 ;  /* 0x0000000403037211 */ /* 0x000fe400078f08ff */
[----:B------:R-:W-:Y:S01]  /*0bf0*/  LEA.HI R10, R6, R9, RZ, 0x3 ;  /* 0x00000009060a7211 */ /* 0x000fe200078f18ff */
[----:B------:R-:W-:Y:S01]  /*0c00*/  IMAD.HI R6, R14, 0x55555556, RZ ;  /* 0x555555560e067827 */ /* 0x000fe200078e02ff */
[----:B------:R-:W-:Y:S02]  /*0c10*/  LEA.HI R7, R7, R12, RZ, 0x5 ;  /* 0x0000000c07077211 */ /* 0x000fe400078f28ff */
[----:B------:R-:W-:Y:S01]  /*0c20*/  LOP3.LUT R10, R10, 0xfffffff8, RZ, 0xc0, !PT ;  /* 0xfffffff80a0a7812 */ /* 0x000fe200078ec0ff */
[----:B------:R-:W-:Y:S01]  /*0c30*/  IMAD R2, R2, 0x20, R5 ;  /* 0x0000002002027824 */ /* 0x000fe200078e0205 */
[----:B------:R-:W-:-:S02]  /*0c40*/  LOP3.LUT R3, R3, 0x1ffffffe, RZ, 0xc0, !PT ;  /* 0x1ffffffe03037812 */ /* 0x000fc400078ec0ff */
[----:B------:R-:W-:Y:S01]  /*0c50*/  LEA.HI R6, R6, R6, RZ, 0x1 ;  /* 0x0000000606067211 */ /* 0x000fe200078f08ff */
[----:B------:R-:W-:Y:S01]  /*0c60*/  IMAD.IADD R10, R9, 0x1, -R10 ;  /* 0x00000001090a7824 */ /* 0x000fe200078e0a0a */
[----:B------:R-:W-:Y:S01]  /*0c70*/  SHF.R.S32.HI R7, RZ, 0x5, R7 ;  /* 0x00000005ff077819 */ /* 0x000fe20000011407 */
[----:B------:R-:W-:Y:S01]  /*0c80*/  IMAD.IADD R3, R4, 0x1, -R3 ;  /* 0x0000000104037824 */ /* 0x000fe200078e0a03 */
[----:B------:R-:W-:Y:S01]  /*0c90*/  LEA.HI R0, R0, R13, RZ, 0x2 ;  /* 0x0000000d00007211 */ /* 0x000fe200078f10ff */
[----:B------:R-:W-:Y:S01]  /*0ca0*/  IMAD R6, R6, -0x3, R14 ;  /* 0xfffffffd06067824 */ /* 0x000fe200078e020e */
[----:B------:R-:W-:Y:S01]  /*0cb0*/  LOP3.LUT R8, R8, 0x7ffffffc, RZ, 0xc0, !PT ;  /* 0x7ffffffc08087812 */ /* 0x000fe200078ec0ff */
[----:B------:R-:W-:Y:S01]  /*0cc0*/  IMAD R7, R7, 0x10, R10 ;  /* 0x0000001007077824 */ /* 0x000fe200078e020a */
[----:B------:R-:W-:Y:S01]  /*0cd0*/  LOP3.LUT R4, R0, 0xfffffffc, RZ, 0xc0, !PT ;  /* 0xfffffffc00047812 */ /* 0x000fe200078ec0ff */
[----:B------:R-:W-:Y:S01]  /*0ce0*/  IMAD R2, R3, 0x8, R2 ;  /* 0x0000000803027824 */ /* 0x000fe200078e0202 */
[----:B------:R-:W-:Y:S01]  /*0cf0*/  SHF.R.S32.HI R0, RZ, 0x2, R0 ;  /* 0x00000002ff007819 */ /* 0x000fe20000011400 */
[----:B------:R-:W-:-:S02]  /*0d00*/  IMAD R5, R6, 0x40, R7 ;  /* 0x0000004006057824 */ /* 0x000fc400078e0207 */
[----:B------:R-:W-:Y:S01]  /*0d10*/  IMAD.IADD R4, R13, 0x1, -R4 ;  /* 0x000000010d047824 */ /* 0x000fe200078e0a04 */
[----:B------:R0:W-:Y:S01]  /*0d20*/  STL [R1+0x1c], R2 ;  /* 0x00001c0201007387 */ /* 0x0001e20000100800 */
[----:B------:R-:W-:Y:S02]  /*0d30*/  IMAD.IADD R8, R12, 0x1, -R8 ;  /* 0x000000010c087824 */ /* 0x000fe400078e0a08 */
[----:B------:R-:W-:Y:S01]  /*0d40*/  IMAD.SHL.U32 R18, R4, 0x8, RZ ;  /* 0x0000000804127824 */ /* 0x000fe200078e00ff */
[----:B------:R1:W-:Y:S01]  /*0d50*/  STL [R1+0x18], R5 ;  /* 0x0000180501007387 */ /* 0x0003e20000100800 */
[----:B------:R-:W-:Y:S02]  /*0d60*/  IMAD.SHL.U32 R16, R8, 0x2, RZ ;  /* 0x0000000208107824 */ /* 0x000fe400078e00ff */
[C---:B------:R-:W-:Y:S02]  /*0d70*/  VIADD R22, R18.reuse, 0x20 ;  /* 0x0000002012167836 */ /* 0x040fe40000000000 */
[----:B------:R-:W-:Y:S01]  /*0d80*/  VIADD R152, R18, 0x40 ;  /* 0x0000004012987836 */ /* 0x000fe20000000000 */
[----:B0-----:R-:W-:Y:S01]  /*0d90*/  LEA.HI R2, R4, R4, RZ, 0x1 ;  /* 0x0000000404027211 */ /* 0x001fe200078f08ff */
[C---:B------:R-:W-:Y:S01]  /*0da0*/  VIADD R157, R16.reuse, 0x38 ;  /* 0x00000038109d7836 */ /* 0x040fe20000000000 */
[----:B------:R-:W-:Y:S01]  /*0db0*/  SHF.R.S32.HI R3, RZ, 0x1f, R22 ;  /* 0x0000001fff037819 */ /* 0x000fe20000011416 */
[----:B------:R-:W-:Y:S01]  /*0dc0*/  VIADD R3, R16, 0x28 ;  /* 0x0000002810037836 */ /* 0x000fe20000000000 */
[----:B------:R-:W-:Y:S01]  /*0dd0*/  LOP3.LUT R2, R2, 0x1ffffffe, RZ, 0xc0, !PT ;  /* 0x1ffffffe02027812 */ /* 0x000fe200078ec0ff */
[C---:B------:R-:W-:Y:S01]  /*0de0*/  VIADD R156, R16.reuse, 0x40 ;  /* 0x00000040109c7836 */ /* 0x040fe20000000000 */
[----:B------:R-:W-:Y:S01]  /*0df0*/  SHF.R.S32.HI R0, RZ, 0x1f, R152 ;  /* 0x0000001fff007819 */ /* 0x000fe20000011498 */
[----:B------:R-:W-:Y:S01]  /*0e00*/  VIADD R0, R16, 0x30 ;  /* 0x0000003010007836 */ /* 0x000fe20000000000 */
[----:B------:R-:W-:Y:S01]  /*0e10*/  SHF.R.S32.HI R6, RZ, 0x1f, R3 ;  /* 0x0000001fff067819 */ /* 0x000fe20000011403 */
[----:B------:R-:W-:Y:S01]  /*0e20*/  IMAD.IADD R2, R4, 0x1, -R2 ;  /* 0x0000000104027824 */ /* 0x000fe200078e0a02 */
[----:B------:R-:W-:Y:S01]  /*0e30*/  SHF.R.S32.HI R3, RZ, 0x1f, R157 ;  /* 0x0000001fff037819 */ /* 0x000fe2000001149d */
[----:B------:R-:W-:-:S02]  /*0e40*/  VIADD R4, R16, 0x20 ;  /* 0x0000002010047836 */ /* 0x000fc40000000000 */
[C---:B------:R-:W-:Y:S02]  /*0e50*/  VIADD R155, R16.reuse, 0x48 ;  /* 0x00000048109b7836 */ /* 0x040fe40000000000 */
[C---:B------:R-:W-:Y:S01]  /*0e60*/  VIADD R154, R16.reuse, 0x50 ;  /* 0x00000050109a7836 */ /* 0x040fe20000000000 */
[----:B------:R-:W-:Y:S01]  /*0e70*/  SHF.R.S32.HI R7, RZ, 0x1f, R4 ;  /* 0x0000001fff077819 */ /* 0x000fe20000011404 */
[C---:B------:R-:W-:Y:S01]  /*0e80*/  VIADD R153, R16.reuse, 0x58 ;  /* 0x0000005810997836 */ /* 0x040fe20000000000 */
[----:B------:R-:W-:Y:S01]  /*0e90*/  SHF.R.S32.HI R4, RZ, 0x1f, R0 ;  /* 0x0000001fff047819 */ /* 0x000fe20000011400 */
[----:B------:R-:W-:Y:S01]  /*0ea0*/  VIADD R23, R16, 0x18 ;  /* 0x0000001810177836 */ /* 0x000fe20000000000 */
[----:B------:R-:W-:Y:S01]  /*0eb0*/  SHF.R.S32.HI R0, RZ, 0x1f, R156 ;  /* 0x0000001fff007819 */ /* 0x000fe2000001149c */
[----:B------:R-:W-:Y:S01]  /*0ec0*/  IMAD R17, R2, 0x8, R5 ;  /* 0x0000000802117824 */ /* 0x000fe200078e0205 */
[----:B------:R-:W-:Y:S02]  /*0ed0*/  SHF.R.S32.HI R4, RZ, 0x1f, R155 ;  /* 0x0000001fff047819 */ /* 0x000fe4000001149b */
[----:B------:R-:W-:-:S02]  /*0ee0*/  SHF.R.S32.HI R3, RZ, 0x1f, R154 ;  /* 0x0000001fff037819 */ /* 0x000fc4000001149a */
[----:B-1----:R-:W-:-:S07]  /*0ef0*/  SHF.R.S32.HI R0, RZ, 0x1f, R153 ;  /* 0x0000001fff007819 */ /* 0x002fce0000011499 */
.L_x_966:
[----:B------:R-:W-:Y:S01]  /*0f00*/  ULDC.64 UR8, c[0x0][0xa28] ;  /* 0x00028a0000087ab9 */ /* 0x000fe20000000a00 */
[----:B------:R-:W-:Y:S02]  /*0f10*/  ULOP3.LUT UR4, UR6, 0xff000000, URZ, 0xc0, !UPT ;  /* 0xff00000006047892 */ /* 0x000fe4000f8ec03f */
[----:B------:R-:W-:Y:S01]  /*0f20*/  UISETP.NE.U32.AND UP0, UPT, UR8, URZ, UPT ;  /* 0x0000003f0800728c */ /* 0x000fe2000bf05070 */
[----:B------:R-:W-:-:S03]  /*0f30*/  ULDC UR7, c[0x0][0x424] ;  /* 0x0001090000077ab9 */ /* 0x000fc60000000800 */
[----:B------:R-:W-:-:S03]  /*0f40*/  UISETP.NE.AND.EX UP0, UPT, UR9, URZ, UPT, UP0 ;  /* 0x0000003f0900728c */ /* 0x000fc6000bf05300 */
[----:B------:R-:W-:Y:S02]  /*0f50*/  ULDC.64 UR8, c[0x0][0xa18] ;  /* 0x0002860000087ab9 */ /* 0x000fe40000000a00 */
[----:B------:R-:W-:Y:S01]  /*0f60*/  UISETP.NE.U32.AND UP1, UPT, UR8, URZ, UPT ;  /* 0x0000003f0800728c */ /* 0x000fe2000bf25070 */
[----:B------:R-:W-:-:S03]  /*0f70*/  PLOP3.LUT P0, PT, PT, PT, UP0, 0x80, 0x0 ;  /* 0x000000000000781c */ /* 0x000fc60003f0f008 */
[----:B------:R-:W-:-:S03]  /*0f80*/  UISETP.NE.AND.EX UP1, UPT, UR9, URZ, UPT, UP1 ;  /* 0x0000003f0900728c */ /* 0x000fc6000bf25310 */
[----:B------:R-:W-:Y:S02]  /*0f90*/  @UP0 ULDC.64 UR8, c[0x0][0xa28] ;  /* 0x00028a0000080ab9 */ /* 0x000fe40000000a00 */
[----:B------:R-:W-:Y:S01]  /*0fa0*/  @UP0 UIMAD.WIDE UR8, UR49, 0x4, UR8 ;  /* 0x00000004310808a5 */ /* 0x000fe2000f8e0208 */
[----:B------:R-:W-:-:S05]  /*0fb0*/  PLOP3.LUT P2, PT, PT, PT, UP1, 0x80, 0x0 ;  /* 0x000000000000781c */ /* 0x000fca0003f4f018 */
[----:B------:R-:W-:Y:S01]  /*0fc0*/  @UP1 ULDC.64 UR10, c[0x0][0xa18] ;  /* 0x00028600000a1ab9 */ /* 0x000fe20000000a00 */
[----:B012---:R-:W-:Y:S02]  /*0fd0*/  IMAD.U32 R2, RZ, RZ, UR8 ;  /* 0x00000008ff027e24 */ /* 0x007fe4000f8e00ff */
[----:B----4-:R-:W-:Y:S01]  /*0fe0*/  IMAD.U32 R3, RZ, RZ, UR9 ;  /* 0x00000009ff037e24 */ /* 0x010fe2000f8e00ff */
[----:B------:R-:W-:Y:S02]  /*0ff0*/  @UP1 UIMAD.WIDE UR8, UR49, 0x4, UR10 ;  /* 0x00000004310818a5 */ /* 0x000fe4000f8e020a */
[----:B------:R-:W-:Y:S02]  /*1000*/  ULOP3.LUT UR43, UR6, 0xff0000, URZ, 0xc0, !UPT ;  /* 0x00ff0000062b7892 */ /* 0x000fe4000f8ec03f */
[----:B------:R-:W2:Y:S01]  /*1010*/  @P0 LDG.E R2, desc[UR50][R2.64] ;  /* 0x0000003202020981 */ /* 0x000ea2000c1e1900 */
[----:B------:R-:W-:Y:S01]  /*1020*/  ULDC.64 UR10, c[0x0][0xa20] ;  /* 0x00028800000a7ab9 */ /* 0x000fe20000000a00 */
[----:B------:R-:W-:-:S02]  /*1030*/  IMAD.U32 R4, RZ, RZ, UR8 ;  /* 0x00000008ff047e24 */ /* 0x000fc4000f8e00ff */
[----:B---3--:R-:W-:Y:S01]  /*1040*/  IMAD.U32 R5, RZ, RZ, UR9 ;  /* 0x00000009ff057e24 */ /* 0x008fe2000f8e00ff */
[----:B------:R-:W-:-:S04]  /*1050*/  ULDC.64 UR8, c[0x0][0x418] ;  /* 0x0001060000087ab9 */ /* 0x000fc80000000a00 */
[----:B------:R-:W3:Y:S01]  /*1060*/  @P2 LDG.E R4, desc[UR50][R4.64] ;  /* 0x0000003204042981 */ /* 0x000ee2000c1e1900 */
[----:B------:R-:W-:Y:S01]  /*1070*/  UISETP.NE.U32.AND UP0, UPT, UR8, URZ, UPT ;  /* 0x0000003f0800728c */ /* 0x000fe2000bf05070 */
[----:B------:R-:W-:Y:S01]  /*1080*/  ISETP.NE.U32.AND P1, PT, RZ, UR10, PT ;  /* 0x0000000aff007c0c */ /* 0x000fe2000bf25070 */
[----:B------:R-:W-:Y:S02]  /*1090*/  USHF.R.U32.HI UR4, URZ, 0x8, UR4 ;  /* 0x000000083f047899 */ /* 0x000fe40008011604 */
[----:B------:R-:W-:Y:S01]  /*10a0*/  UISETP.NE.AND.EX UP0, UPT, UR9, URZ, UPT, UP0 ;  /* 0x0000003f0900728c */ /* 0x000fe2000bf05300 */
[----:B------:R-:W-:Y:S01]  /*10b0*/  ISETP.NE.AND.EX P1, PT, RZ, UR11, PT, P1 ;  /* 0x0000000bff007c0c */ /* 0x000fe2000bf25310 */
[----:B------:R-:W-:Y:S01]  /*10c0*/  ULDC UR8, c[0x0][0x2f0] ;  /* 0x0000bc0000087ab9 */ /* 0x000fe20000000800 */
[----:B------:R-:W-:Y:S01]  /*10d0*/  UMOV UR41, URZ ;  /* 0x0000003f00297c82 */ /* 0x000fe20008000000 */
[----:B------:R-:W-:Y:S02]  /*10e0*/  USEL UR7, UR7, 0x1, UP0 ;  /* 0x0000000107077887 */ /* 0x000fe40008000000 */
[----:B------:R-:W-:Y:S01]  /*10f0*/  ULEA.HI UR43, UR43, UR4, URZ, 0x10 ;  /* 0x000000042b2b7291 */ /* 0x000fe2000f8f803f */
[----:B------:R-:W-:Y:S01]  /*1100*/  ULDC UR36, c[0x0][0x288] ;  /* 0x0000a20000247ab9 */ /* 0x000fe20000000800 */
[----:B------:R-:W-:-:S02]  /*1110*/  UIMAD UR4, UR7, UR8, URZ ;  /* 0x00000008070472a4 */ /* 0x000fc4000f8e023f */
[----:B------:R-:W-:Y:S01]  /*1120*/  ULOP3.LUT UR37, UR6, 0xffff, URZ, 0xc0, !UPT ;  /* 0x0000ffff06257892 */ /* 0x000fe2000f8ec03f */
[----:B--2---:R-:W-:Y:S02]  /*1130*/  @P0 R2UR UR41, R2 ;  /* 0x00000000022902ca */ /* 0x004fe400000e0000 */
        /* <DEDUP_REMOVED lines=11> */
[----:B------:R-:W3:Y:S01]  /*11f0*/  LDG.E R0, desc[UR50][R2.64+0x4] ;  /* 0x0000043202007981 */ /* 0x000ee2000c1e1900 */
[----:B--2---:R-:W-:Y:S02]  /*1200*/  R2UR UR36, R4 ;  /* 0x00000000042472ca */ /* 0x004fe400000e0000 */
[----:B---3--:R-:W-:-:S13]  /*1210*/  R2UR UR6, R0 ;  /* 0x00000000000672ca */ /* 0x008fda00000e0000 */
[----:B------:R-:W-:-:S12]  /*1220*/  UIADD3 UR36, -UR36, UR6, URZ ;  /* 0x0000000624247290 */ /* 0x000fd8000fffe13f */
.L_x_867:
[----:B------:R-:W-:Y:S01]  /*1230*/  UMOV UR39, UR49 ;  /* 0x0000003100277c82 */ /* 0x000fe20008000000 */
[----:B------:R-:W-:Y:S05]  /*1240*/  @!P1 BRA `(.L_x_868) ;  /* 0x00000000001c9947 */ /* 0x000fea0003800000 */
[----:B------:R-:W-:Y:S02]  /*1250*/  ULDC.64 UR6, c[0x0][0xa20] ;  /* 0x0002880000067ab9 */ /* 0x000fe40000000a00 */
[----:B------:R-:W-:-:S06]  /*1260*/  UIMAD.WIDE UR6, UR49, 0x4, UR6 ;  /* 0x00000004310678a5 */ /* 0x000fcc000f8e0206 */
[----:B------:R-:W-:Y:S02]  /*1270*/  IMAD.U32 R2, RZ, RZ, UR6 ;  /* 0x00000006ff027e24 */ /* 0x000fe4000f8e00ff */
[----:B------:R-:W-:-:S05]  /*1280*/  IMAD.U32 R3, RZ, RZ, UR7 ;  /* 0x00000007ff037e24 */ /* 0x000fca000f8e00ff */
[----:B------:R-:W2:Y:S02]  /*1290*/  LDG.E R2, desc[UR50][R2.64] ;  /* 0x0000003202027981 */ /* 0x000ea4000c1e1900 */
[----:B--2---:R-:W-:Y:S01]  /*12a0*/  R2UR UR4, R2 ;  /* 0x00000000020472ca */ /* 0x004fe200000e0000 */
[----:B------:R-:W-:-:S14]  /*12b0*/  BRA `(.L_x_869) ;  /* 0x0000000000347947 */ /* 0x000fdc0003800000 */
.L_x_868:
        /* <DEDUP_REMOVED lines=13> */
.L_x_869:
[----:B------:R-:W-:Y:S01]  /*1390*/  ULDC UR6, c[0x0][0x448] ;  /* 0x0001120000067ab9 */ /* 0x000fe20000000800 */
[----:B------:R-:W-:Y:S02]  /*13a0*/  UIMAD UR40, UR5, 0xc0, URZ ;  /* 0x000000c0052878a4 */ /* 0x000fe4000f8e023f */
[----:B------:R-:W-:Y:S02]  /*13b0*/  UISETP.NE.AND UP0, UPT, UR6, 0x1, UPT ;  /* 0x000000010600788c */ /* 0x000fe4000bf05270 */
[----:B------:R-:W-:Y:S02]  /*13c0*/  UIADD3 UR41, -UR41, UR4, URZ ;  /* 0x0000000429297290 */ /* 0x000fe4000fffe13f */
[----:B------:R-:W-:Y:S01]  /*13d0*/  UIADD3 UR8, UR40, 0xbf, URZ ;  /* 0x000000bf28087890 */ /* 0x000fe2000fffe03f */
[----:B------:R-:W-:Y:S01]  /*13e0*/  ULDC.64 UR4, c[0x0][0x9e0] ;  /* 0x0002780000047ab9 */ /* 0x000fe20000000a00 */
[----:B------:R-:W-:Y:S02]  /*13f0*/  UIADD3 UR9, UR41, 0x1, -UR36 ;  /* 0x0000000129097890 */ /* 0x000fe4000fffe824 */
[----:B------:R-:W-:-:S03]  /*1400*/  UISETP.GE.AND UP1, UPT, UR5, 0x1, UPT ;  /* 0x000000010500788c */ /* 0x000fc6000bf26270 */
[----:B------:R-:W-:Y:S01]  /*1410*/  @UP0 ULDC UR6, c[0x0][0x44c] ;  /* 0x0001130000060ab9 */ /* 0x000fe20000000800 */
[----:B------:R-:W-:Y:S01]  /*1420*/  @UP0 ULDC UR10, c[0x0][0x450] ;  /* 0x00011400000a0ab9 */ /* 0x000fe20000000800 */
[----:B------:R-:W-:Y:S01]  /*1430*/  UIMAD.WIDE.U32 UR6, UR8, UR6, URZ ;  /* 0x00000006080672a5 */ /* 0x000fe2000f8e003f */
[----:B------:R-:W-:-:S03]  /*1440*/  PLOP3.LUT P1, PT, PT, PT, UP1, 0x80, 0x0 ;  /* 0x000000000000781c */ /* 0x000fc60003f2f018 */
[----:B------:R-:W-:-:S04]  /*1450*/  @UP0 USHF.R.U32.HI UR8, URZ, UR10, UR7 ;  /* 0x0000000a3f080299 */ /* 0x000fc80008011607 */
[----:B------:R-:W-:-:S04]  /*1460*/  UIADD3 UR9, UR9, UR8, URZ ;  /* 0x0000000809097290 */ /* 0x000fc8000fffe03f */
[----:B------:R-:W-:Y:S02]  /*1470*/  UIADD3 UR4, UR9, UR4, URZ ;  /* 0x0000000409047290 */ /* 0x000fe4000fffe03f */
[----:B------:R-:W-:Y:S10]  /*1480*/  @!P1 BRA `(.L_x_870) ;  /* 0x0000000000449947 */ /* 0x000ff40003800000 */
        /* <DEDUP_REMOVED lines=10> */
.L_x_871:
[----:B------:R-:W-:-:S11]  /*1530*/  UISETP.NE.AND UP1, UPT, UR5, 0x1, UPT ;  /* 0x000000010500788c */ /* 0x000fd6000bf25270 */
[----:B------:R-:W-:Y:S02]  /*1540*/  @UP1 ULDC.64 UR10, c[0x0][0x9e8] ;  /* 0x00027a00000a1ab9 */ /* 0x000fe40000000a00 */
[----:B------:R-:W-:-:S04]  /*1550*/  UIMAD.WIDE.U32 UR6, UR8, UR10, URZ ;  /* 0x0000000a080672a5 */ /* 0x000fc8000f8e003f */
[----:B------:R-:W-:-:S12]  /*1560*/  @UP1 USHF.R.U32.HI UR8, URZ, UR11, UR7 ;  /* 0x0000000b3f081299 */ /* 0x000fd80008011607 */
.L_x_872:
[----:B------:R-:W-:-:S04]  /*1570*/  UIMAD UR8, UR8, UR5, UR5 ;  /* 0x00000005080872a4 */ /* 0x000fc8000f8e0205 */
[----:B------:R-:W-:-:S04]  /*1580*/  UISETP.LT.AND UP1, UPT, UR4, UR8, UPT ;  /* 0x000000080400728c */ /* 0x000fc8000bf21270 */
[----:B------:R-:W-:-:S12]  /*1590*/  USEL UR4, UR4, UR8, UP1 ;  /* 0x0000000804047287 */ /* 0x000fd80008800000 */
.L_x_870:
[----:B------:R-:W-:Y:S02]  /*15a0*/  UIADD3 UR8, UR41, 0x7f, URZ ;  /* 0x0000007f29087890 */ /* 0x000fe4000fffe03f */
        /* <DEDUP_REMOVED lines=11> */
[----:B------:R-:W-:Y:S02]  /*1660*/  UIADD3 UR54, UR41, -UR36, URZ ;  /* 0x8000002429367290 */ /* 0x000fe4000fffe03f */
        /* <DEDUP_REMOVED lines=17> */
.L_x_874:
[----:B------:R-:W-:-:S11]  /*1780*/  UISETP.NE.AND UP0, UPT, UR5, 0x1, UPT ;  /* 0x000000010500788c */ /* 0x000fd6000bf05270 */
[----:B------:R-:W-:Y:S02]  /*1790*/  @UP0 ULDC.64 UR10, c[0x0][0x9e8] ;  /* 0x00027a00000a0ab9 */ /* 0x000fe40000000a00 */
[----:B------:R-:W-:-:S04]  /*17a0*/  UIMAD.WIDE.U32 UR8, UR7, UR10, URZ ;  /* 0x0000000a070872a5 */ /* 0x000fc8000f8e003f */
[----:B------:R-:W-:-:S12]  /*17b0*/  @UP0 USHF.R.U32.HI UR7, URZ, UR11, UR9 ;  /* 0x0000000b3f070299 */ /* 0x000fd80008011609 */
.L_x_875:
[----:B------:R-:W-:-:S04]  /*17c0*/  UIMAD UR5, UR7, UR5, URZ ;  /* 0x00000005070572a4 */ /* 0x000fc8000f8e023f */
[----:B------:R-:W-:-:S04]  /*17d0*/  UISETP.LT.AND UP0, UPT, UR4, UR5, UPT ;  /* 0x000000050400728c */ /* 0x000fc8000bf01270 */
[----:B------:R-:W-:-:S12]  /*17e0*/  USEL UR4, UR4, UR5, !UP0 ;  /* 0x0000000504047287 */ /* 0x000fd8000c000000 */
.L_x_873:
[----:B------:R-:W-:Y:S02]  /*17f0*/  USHF.R.S32.HI UR5, URZ, 0x1f, UR4 ;  /* 0x0000001f3f057899 */ /* 0x000fe40008011404 */
[----:B------:R-:W-:Y:S02]  /*1800*/  ULOP3.LUT UR42, UR43, 0xff, URZ, 0xc0, !UPT ;  /* 0x000000ff2b2a7892 */ /* 0x000fe4000f8ec03f */
[----:B------:R-:W-:Y:S02]  /*1810*/  ULEA.HI UR5, UR5, UR4, URZ, 0x7 ;  /* 0x0000000405057291 */ /* 0x000fe4000f8f383f */
[----:B------:R-:W-:Y:S02]  /*1820*/  USHF.R.U32.HI UR43, URZ, 0x10, UR43 ;  /* 0x000000103f2b7899 */ /* 0x000fe4000801162b */
[----:B------:R-:W-:Y:S01]  /*1830*/  USHF.R.S32.HI UR5, URZ, 0x7, UR5 ;  /* 0x000000073f057899 */ /* 0x000fe20008011405 */
[----:B------:R-:W-:-:S03]  /*1840*/  UMOV UR4, URZ ;  /* 0x0000003f00047c82 */ /* 0x000fc60008000000 */
[----:B------:R-:W-:-:S04]  /*1850*/  UISETP.LT.AND UP0, UPT, URZ, UR5, UPT ;  /* 0x000000053f00728c */ /* 0x000fc8000bf01270 */
[----:B------:R-:W-:-:S04]  /*1860*/  USEL UR44, URZ, UR5, !UP0 ;  /* 0x000000053f2c7287 */ /* 0x000fc8000c000000 */
[----:B------:R-:W-:-:S06]  /*1870*/  UISETP.GT.AND UP0, UPT, UR6, UR44, UPT ;  /* 0x0000002c0600728c */ /* 0x000fcc000bf04270 */
[----:B------:R-:W-:-:S13]  /*1880*/  PLOP3.LUT P0, PT, PT, PT, UP0, 0x80, 0x0 ;  /* 0x000000000000781c */ /* 0x000fda0003f0f008 */
[----:B------:R-:W-:Y:S05]  /*1890*/  @!P0 BRA `(.L_x_876) ;  /* 0x0000000000948947 */ /* 0x000fea0003800000 */
[----:B------:R-:W-:Y:S01]  /*18a0*/  UISETP.NE.AND UP0, UPT, UR43, URZ, UPT ;  /* 0x0000003f2b00728c */ /* 0x000fe2000bf05270 */
[----:B------:R-:W-:-:S03]  /*18b0*/  ULDC UR4, c[0x0][0x9f0] ;  /* 0x00027c0000047ab9 */ /* 0x000fc60000000800 */
[----:B------:R-:W-:-:S04]  /*18c0*/  USEL UR10, UR43, UR4, UP0 ;  /* 0x000000042b0a7287 */ /* 0x000fc80008000000 */
[----:B------:R-:W-:Y:S02]  /*18d0*/  UIADD3 UR4, UR10, -0x1, UR6 ;  /* 0xffffffff0a047890 */ /* 0x000fe4000fffe006 */
[----:B------:R-:W-:Y:S02]  /*18e0*/  IMAD.U32 R3, RZ, RZ, UR10 ;  /* 0x0000000aff037e24 */ /* 0x000fe4000f8e00ff */
[----:B------:R-:W-:-:S03]  /*18f0*/  UIADD3 UR7, -UR44, UR4, URZ ;  /* 0x000000042c077290 */ /* 0x000fc6000fffe13f */
[-C--:B------:R-:W-:Y:S01]  /*1900*/  IABS R0, R3.reuse ;  /* 0x0000000300007213 */ /* 0x080fe20000000000 */
[----:B------:R-:W-:Y:S01]  /*1910*/  UMOV UR4, URZ ;  /* 0x0000003f00047c82 */ /* 0x000fe20008000000 */
[----:B------:R-:W-:Y:S01]  /*1920*/  IABS R5, R3 ;  /* 0x0000000300057213 */ /* 0x000fe20000000000 */
[----:B------:R-:W-:Y:S01]  /*1930*/  IMAD.U32 R4, RZ, RZ, UR7 ;  /* 0x00000007ff047e24 */ /* 0x000fe2000f8e00ff */
[----:B------:R-:W-:Y:S01]  /*1940*/  R2UR UR11, R0 ;  /* 0x00000000000b72ca */ /* 0x000fe200000e0000 */
[----:B------:R-:W-:-:S03]  /*1950*/  ULOP3.LUT UR7, UR7, UR10, URZ, 0x3c, !UPT ;  /* 0x0000000a07077292 */ /* 0x000fc6000f8e3c3f */
[----:B------:R-:W-:-:S05]  /*1960*/  IABS R4, R4 ;  /* 0x0000000400047213 */ /* 0x000fca0000000000 */
[----:B------:R-:W-:-:S04]  /*1970*/  IMAD.MOV.U32 R3, RZ, RZ, R4 ;  /* 0x000000ffff037224 */ /* 0x000fc800078e0004 */
        /* <DEDUP_REMOVED lines=23> */
.L_x_876:
[----:B------:R-:W-:Y:S01]  /*1af0*/  UIMAD UR44, UR42, UR4, UR44 ;  /* 0x000000042a2c72a4 */ /* 0x000fe2000f8e022c */
[----:B------:R-:W-:Y:S01]  /*1b00*/  IMAD.U32 R88, RZ, RZ, UR6 ;  /* 0x00000006ff587e24 */ /* 0x000fe2000f8e00ff */
[----:B------:R-:W-:Y:S01]  /*1b10*/  PLOP3.LUT P0, PT, PT, PT, PT, 0x80, 0x0 ;  /* 0x000000000000781c */ /* 0x000fe20003f0f070 */
[----:B------:R-:W-:Y:S01]  /*1b20*/  IMAD.U32 R3, RZ, RZ, UR4 ;  /* 0x00000004ff037e24 */ /* 0x000fe2000f8e00ff */
[----:B------:R-:W-:Y:S01]  /*1b30*/  CS2R R14, SRZ ;  /* 0x00000000000e7805 */ /* 0x000fe2000001ff00 */
[----:B------:R-:W-:Y:S01]  /*1b40*/  IMAD.MOV.U32 R2, RZ, RZ, RZ ;  /* 0x000000ffff027224 */ /* 0x000fe200078e00ff */
[----:B------:R-:W-:Y:S01]  /*1b50*/  CS2R R42, SRZ ;  /* 0x00000000002a7805 */ /* 0x000fe2000001ff00 */
[----:B------:R-:W-:Y:S01]  /*1b60*/  IMAD.MOV.U32 R0, RZ, RZ, RZ ;  /* 0x000000ffff007224 */ /* 0x000fe200078e00ff */
[----:B------:R-:W-:Y:S01]  /*1b70*/  VIADDMNMX R88, R3, UR44, R88, PT ;  /* 0x0000002c03587c46 */ /* 0x000fe2000b800158 */
[----:B------:R-:W-:Y:S01]  /*1b80*/  IMAD.MOV.U32 R13, RZ, RZ, RZ ;  /* 0x000000ffff0d7224 */ /* 0x000fe200078e00ff */
[----:B------:R-:W-:Y:S01]  /*1b90*/  CS2R R40, SRZ ;  /* 0x0000000000287805 */ /* 0x000fe2000001ff00 */
[----:B------:R-:W-:Y:S01]  /*1ba0*/  IMAD.MOV.U32 R93, RZ, RZ, RZ ;  /* 0x000000ffff5d7224 */ /* 0x000fe200078e00ff */
[----:B------:R-:W-:Y:S01]  /*1bb0*/  ISETP.GT.AND P1, PT, R88, UR44, PT ;  /* 0x0000002c58007c0c */ /* 0x000fe2000bf24270 */
[----:B------:R-:W-:Y:S01]  /*1bc0*/  IMAD.MOV.U32 R8, RZ, RZ, RZ ;  /* 0x000000ffff087224 */ /* 0x000fe200078e00ff */
[----:B------:R-:W-:Y:S01]  /*1bd0*/  CS2R R24, SRZ ;  /* 0x0000000000187805 */ /* 0x000fe2000001ff00 */
[----:B------:R-:W-:Y:S01]  /*1be0*/  IMAD.MOV.U32 R95, RZ, RZ, RZ ;  /* 0x000000ffff5f7224 */ /* 0x000fe200078e00ff */
[----:B------:R-:W-:Y:S01]  /*1bf0*/  CS2R R34, SRZ ;  /* 0x0000000000227805 */ /* 0x000fe2000001ff00 */
[----:B------:R-:W-:Y:S01]  /*1c00*/  IMAD.MOV.U32 R10, RZ, RZ, RZ ;  /* 0x000000ffff0a7224 */ /* 0x000fe200078e00ff */
[----:B------:R-:W-:Y:S01]  /*1c10*/  CS2R R36, SRZ ;  /* 0x0000000000247805 */ /* 0x000fe2000001ff00 */
[----:B------:R-:W-:Y:S01]  /*1c20*/  IMAD.MOV.U32 R20, RZ, RZ, RZ ;  /* 0x000000ffff147224 */ /* 0x000fe200078e00ff */
[----:B------:R-:W-:Y:S01]  /*1c30*/  CS2R R28, SRZ ;  /* 0x00000000001c7805 */ /* 0x000fe2000001ff00 */
[----:B------:R-:W-:Y:S01]  /*1c40*/  IMAD.MOV.U32 R99, RZ, RZ, RZ ;  /* 0x000000ffff637224 */ /* 0x000fe200078e00ff */
[----:B------:R-:W-:-:S02]  /*1c50*/  CS2R R104, SRZ ;  /* 0x0000000000687805 */ /* 0x000fc4000001ff00 */
[----:B------:R-:W-:Y:S01]  /*1c60*/  CS2R R38, SRZ ;  /* 0x0000000000267805 */ /* 0x000fe2000001ff00 */
[----:B------:R-:W-:Y:S01]  /*1c70*/  IMAD.MOV.U32 R109, RZ, RZ, RZ ;  /* 0x000000ffff6d7224 */ /* 0x000fe200078e00ff */
[----:B------:R-:W-:Y:S02]  /*1c80*/  CS2R R26, SRZ ;  /* 0x00000000001a7805 */ /* 0x000fe4000001ff00 */
[----:B------:R-:W-:Y:S02]  /*1c90*/  CS2R R114, SRZ ;  /* 0x0000000000727805 */ /* 0x000fe4000001ff00 */
[----:B------:R-:W-:Y:S01]  /*1ca0*/  CS2R R30, SRZ ;  /* 0x00000000001e7805 */ /* 0x000fe2000001ff00 */
[----:B------:R-:W-:Y:S01]  /*1cb0*/  IMAD.MOV.U32 R113, RZ, RZ, RZ ;  /* 0x000000ffff717224 */ /* 0x000fe200078e00ff */
[----:B------:R-:W-:Y:S02]  /*1cc0*/  CS2R R44, SRZ ;  /* 0x00000000002c7805 */ /* 0x000fe4000001ff00 */
[----:B------:R-:W-:Y:S01]  /*1cd0*/  CS2R R124, SRZ ;  /* 0x00000000007c7805 */ /* 0x000fe2000001ff00 */
[----:B------:R-:W-:Y:S01]  /*1ce0*/  IMAD.MOV.U32 R126, RZ, RZ, RZ ;  /* 0x000000ffff7e7224 */ /* 0x000fe200078e00ff */
[----:B------:R-:W-:Y:S01]  /*1cf0*/  CS2R R122, SRZ ;  /* 0x00000000007a7805 */ /* 0x000fe2000001ff00 */
[----:B------:R-:W-:Y:S01]  /*1d00*/  IMAD.MOV.U32 R46, RZ, RZ, RZ ;  /* 0x000000ffff2e7224 */ /* 0x000fe200078e00ff */
[----:B------:R-:W-:Y:S01]  /*1d10*/  CS2R R134, SRZ ;  /* 0x0000000000867805 */ /* 0x000fe2000001ff00 */
[----:B------:R-:W-:Y:S01]  /*1d20*/  IMAD.MOV.U32 R132, RZ, RZ, RZ ;  /* 0x000000ffff847224 */ /* 0x000fe200078e00ff */
[----:B------:R-:W-:Y:S01]  /*1d30*/  CS2R R130, SRZ ;  /* 0x0000000000827805 */ /* 0x000fe2000001ff00 */
[----:B------:R-:W-:-:S02]  /*1d40*/  IMAD.MOV.U32 R32, RZ, RZ, RZ ;  /* 0x000000ffff207224 */ /* 0x000fc400078e00ff */
[----:B------:R-:W-:Y:S01]  /*1d50*/  IMAD.MOV.U32 R129, RZ, RZ, RZ ;  /* 0x000000ffff817224 */ /* 0x000fe200078e00ff */
[----:B------:R-:W-:Y:S06]  /*1d60*/  @!P1 BRA `(.L_x_877) ;  /* 0x000000d800409947 */ /* 0x000fec0003800000 */
        /* <DEDUP_REMOVED lines=36> */
.L_x_878:
        /* <DEDUP_REMOVED lines=10> */
[----:B------:R-:W-:Y:S02]  /*2050*/  @UP0 USHF.R.S32.HI UR10, URZ, 0x1f, UR49 ;  /* 0x0000001f3f0a0899 */ /* 0x000fe40008011431 */
[----:B------:R-:W-:Y:S01]  /*2060*/  @UP1 USHF.R.S32.HI UR15, URZ, 0x1f, UR49 ;  /* 0x0000001f3f0f1899 */ /* 0x000fe20008011431 */
[----:B------:R-:W-:Y:S01]  /*2070*/  @UP0 ULDC.64 UR16, c[0x0][0x9a8] ;  /* 0x00026a0000100ab9 */ /* 0x000fe20000000a00 */
[----:B------:R-:W-:Y:S01]  /*2080*/  @UP1 ULDC.64 UR12, c[0x0][0x9b8] ;  /* 0x00026e00000c1ab9 */ /* 0x000fe20000000a00 */
[----:B------:R-:W-:Y:S02]  /*2090*/  @UP0 UIMAD UR10, UR10, UR16, URZ ;  /* 0x000000100a0a02a4 */ /* 0x000fe4000f8e023f */
[----:B------:R-:W-:Y:S02]  /*20a0*/  @UP1 UIMAD UR15, UR15, UR12, URZ ;  /* 0x0000000c0f0f12a4 */ /* 0x000fe4000f8e023f */
[----:B------:R-:W-:Y:S02]  /*20b0*/  @UP0 UIMAD UR14, UR49, UR17, UR10 ;  /* 0x00000011310e02a4 */ /* 0x000fe4000f8e020a */
[----:B------:R-:W-:-:S02]  /*20c0*/  @UP1 UIMAD UR13, UR49, UR13, UR15 ;  /* 0x0000000d310d12a4 */ /* 0x000fc4000f8e020f */
[----:B------:R-:W-:Y:S02]  /*20d0*/  @UP0 UIMAD.WIDE.U32 UR8, UR49, UR16, URZ ;  /* 0x00000010310802a5 */ /* 0x000fe4000f8e003f */
[----:B------:R-:W-:Y:S02]  /*20e0*/  @UP1 UIMAD.WIDE.U32 UR10, UR49, UR12, URZ ;  /* 0x0000000c310a12a5 */ /* 0x000fe4000f8e003f */
[----:B------:R-:W-:Y:S02]  /*20f0*/  @UP0 UIADD3 UR9, UR9, UR14, URZ ;  /* 0x0000000e09090290 */ /* 0x000fe4000fffe03f */
[----:B------:R-:W-:Y:S01]  /*2100*/  @UP1 UIADD3 UR11, UR11, UR13, URZ ;  /* 0x0000000d0b0b1290 */ /* 0x000fe2000fffe03f */
[----:B------:R-:W-:Y:S02]  /*2110*/  @UP0 ULDC.64 UR14, c[0x0][0x9b0] ;  /* 0x00026c00000e0ab9 */ /* 0x000fe40000000a00 */
[----:B------:R-:W-:Y:S01]  /*2120*/  @UP1 ULDC.64 UR12, c[0x0][0x9c0] ;  /* 0x00027000000c1ab9 */ /* 0x000fe20000000a00 */
[----:B------:R-:W-:-:S02]  /*2130*/  @UP0 UIMAD.WIDE.U32 UR8, UR37, UR14, UR8 ;  /* 0x0000000e250802a5 */ /* 0x000fc4000f8e0008 */
[----:B------:R-:W-:Y:S02]  /*2140*/  @UP1 UIMAD.WIDE.U32 UR10, UR37, UR12, UR10 ;  /* 0x0000000c250a12a5 */ /* 0x000fe4000f8e000a */
[----:B------:R-:W-:Y:S02]  /*2150*/  @UP0 UIMAD UR9, UR37, UR15, UR9 ;  /* 0x0000000f250902a4 */ /* 0x000fe4000f8e0209 */
[----:B------:R-:W-:Y:S02]  /*2160*/  @UP1 UIMAD UR13, UR37, UR13, UR11 ;  /* 0x0000000d250d12a4 */ /* 0x000fe4000f8e020b */
[----:B------:R-:W-:Y:S02]  /*2170*/  @UP0 ULEA UR6, UP2, UR8, UR6, 0x2 ;  /* 0x0000000608060291 */ /* 0x000fe4000f84103f */
[----:B------:R-:W-:Y:S02]  /*2180*/  @UP1 ULEA UR4, UP3, UR10, UR4, 0x2 ;  /* 0x000000040a041291 */ /* 0x000fe4000f86103f */
[----:B------:R-:W-:-:S02]  /*2190*/  @UP0 ULEA.HI.X UR7, UR8, UR7, UR9, 0x2, UP2 ;  /* 0x0000000708070291 */ /* 0x000fc400090f1409 */
[----:B------:R-:W-:Y:S01]  /*21a0*/  @UP1 ULEA.HI.X UR5, UR10, UR5, UR13, 0x2, UP3 ;  /* 0x000000050a051291 */ /* 0x000fe200098f140d */
[----:B------:R-:W-:Y:S02]  /*21b0*/  IMAD.U32 R2, RZ, RZ, UR6 ;  /* 0x00000006ff027e24 */ /* 0x000fe4000f8e00ff */
[----:B------:R-:W-:Y:S02]  /*21c0*/  IMAD.U32 R4, RZ, RZ, UR4 ;  /* 0x00000004ff047e24 */ /* 0x000fe4000f8e00ff */
[----:B------:R-:W-:Y:S02]  /*21d0*/  IMAD.U32 R3, RZ, RZ, UR7 ;  /* 0x00000007ff037e24 */ /* 0x000fe4000f8e00ff */
[----:B------:R-:W-:-:S03]  /*21e0*/  IMAD.U32 R5, RZ, RZ, UR5 ;  /* 0x00000005ff057e24 */ /* 0x000fc6000f8e00ff */
[----:B------:R-:W2:Y:S04]  /*21f0*/  @P0 LDG.E R7, desc[UR50][R2.64] ;  /* 0x0000003202070981 */ /* 0x000ea8000c1e1900 */
[----:B------:R-:W2:Y:S01]  /*2200*/  @P1 LDG.E R0, desc[UR50][R4.64] ;  /* 0x0000003204001981 */ /* 0x000ea2000c1e1900 */
[----:B------:R-:W-:Y:S01]  /*2210*/  ULEA.HI UR4, UR47, UR47, URZ, 0x1 ;  /* 0x0000002f2f047291 */ /* 0x000fe2000f8f083f */
[----:B------:R-:W-:-:S03]  /*2220*/  IMAD.U32 R8, RZ, RZ, UR48 ;  /* 0x00000030ff087e24 */ /* 0x000fc6000f8e00ff */
[----:B------:R-:W-:Y:S02]  /*2230*/  ULOP3.LUT UR4, UR4, 0xfffffffe, URZ, 0xc0, !UPT ;  /* 0xfffffffe04047892 */ /* 0x000fe4000f8ec03f */
[----:B------:R-:W-:Y:S02]  /*2240*/  ISETP.NE.AND P0, PT, R8, 0x3, PT ;  /* 0x000000030800780c */ /* 0x000fe40003f05270 */
[----:B------:R-:W-:-:S06]  /*2250*/  UIADD3 UR4, UR47, -UR4, URZ ;  /* 0x800000042f047290 */ /* 0x000fcc000fffe03f */
[----:B------:R-:W-:Y:S01]  /*2260*/  IMAD.U32 R6, RZ, RZ, UR4 ;  /* 0x00000004ff067e24 */ /* 0x000fe2000f8e00ff */
[----:B------:R-:W-:-:S04]  /*2270*/  ULDC UR4, c[0x0][0x9d8] ;  /* 0x0002760000047ab9 */ /* 0x000fc80000000800 */
[----:B------:R-:W-:-:S04]  /*2280*/  SHF.L.U32 R6, R6, 0x1f, RZ ;  /* 0x0000001f06067819 */ /* 0x000fc800000006ff */
[----:B------:R-:W0:Y:S01]  /*2290*/  SYNCS.PHASECHK.TRANS64.TRYWAIT P1, [UR46+0x19c00], R6 ;  /* 0x019c0006ff0075a7 */ /* 0x000e22000802016e */
[----:B--2---:R-:W-:-:S04]  /*22a0*/  FMUL.FTZ R0, R7, R0 ;  /* 0x0000000007007220 */ /* 0x004fc80000410000 */
[----:B------:R-:W-:Y:S01]  /*22b0*/  FMUL.FTZ R0, R0, UR4 ;  /* 0x0000000400007c20 */ /* 0x000fe20008410000 */
[----:B0-----:R-:W-:Y:S06]  /*22c0*/  @!P1 BRA `(.L_x_879) ;  /* 0x0000016800b49947 */ /* 0x001fec0003800000 */
.L_x_1073:
[----:B------:R-:W-:Y:S05]  /*22d0*/  @!P0 BRA `(.L_x_880) ;  /* 0x0000000000048947 */ /* 0x000fea0003800000 */
[----:B------:R-:W-:Y:S01]  /*22e0*/  BPT.TRAP 0x1 ;  /* 0x000000040000795c */ /* 0x000fe20000300000 */
.L_x_880:
[----:B------:R-:W-:Y:S02]  /*22f0*/  IMAD.U32 R90, RZ, RZ, UR52 ;  /* 0x00000034ff5a7e24 */ /* 0x000fe4000f8e00ff */
[----:B0-----:R-:W-:-:S03]  /*2300*/  IMAD.U32 R3, RZ, RZ, UR53 ;  /* 0x00000035ff037e24 */ /* 0x001fc6000f8e00ff */
[----:B------:R-:W-:Y:S02]  /*2310*/  LEA R90, R90, UR46, 0x3 ;  /* 0x0000002e5a5a7c11 */ /* 0x000fe4000f8e18ff */
[----:B------:R-:W-:-:S04]  /*2320*/  SHF.L.U32 R3, R3, 0x1f, RZ ;  /* 0x0000001f03037819 */ /* 0x000fc800000006ff */
[----:B------:R0:W1:Y:S01]  /*2330*/  SYNCS.PHASECHK.TRANS64.TRYWAIT P2, [R90+URZ+0x19c30], R3 ;  /* 0x019c30035a0075a7 */ /* 0x000062000804017f */
[----:B------:R-:W-:Y:S05]  /*2340*/  @!P0 BRA `(.L_x_881) ;  /* 0x0000000000048947 */ /* 0x000fea0003800000 */
[----:B------:R-:W-:Y:S01]  /*2350*/  BPT.TRAP 0x1 ;  /* 0x000000040000795c */ /* 0x000fe20000300000 */
.L_x_881:
[----:B------:R-:W2:Y:S02]  /*2360*/  S2R R2, SR_TID.X ;  /* 0x0000000000027919 */ /* 0x000ea40000002100 */
[----:B--2---:R-:W-:Y:S01]  /*2370*/  LOP3.LUT P1, RZ, R2, 0x7f, RZ, 0xc0, !PT ;  /* 0x0000007f02ff7812 */ /* 0x004fe2000782c0ff */
[----:B-1----:R-:W-:-:S12]  /*2380*/  @P2 BRA `(.L_x_882) ;  /* 0x0000000000082947 */ /* 0x002fd80003800000 */
[----:B------:R-:W1:Y:S02]  /*2390*/  SYNCS.PHASECHK.TRANS64.TRYWAIT P2, [R90+URZ+0x19c30], R3 ;  /* 0x019c30035a0075a7 */ /* 0x000e64000804017f */
[----:B-1----:R-:W-:Y:S05]  /*23a0*/  @!P2 BRA `(.L_x_883) ;  /* 0x000001680094a947 */ /* 0x002fea0003800000 */
.L_x_882:
[----:B------:R-:W-:Y:S05]  /*23b0*/  WARPSYNC.ALL ;  /* 0x0000000000007948 */ /* 0x000fea0003800000 */
[----:B------:R-:W-:Y:S01]  /*23c0*/  UIADD3 UR4, UR46, 0x13800, URZ ;  /* 0x000138002e047890 */ /* 0x000fe2000fffe03f */
[----:B------:R-:W-:Y:S01]  /*23d0*/  WARPGROUP.ARRIVE ;  /* 0x00000000000079c5 */ /* 0x000fe20000000000 */
[----:B------:R-:W-:Y:S01]  /*23e0*/  ULOP3.LUT UR12, UR55, 0x10000, URZ, 0xfc, !UPT ;  /* 0x00010000370c7892 */ /* 0x000fe2000f8efc3f */
[----:B01----:R-:W-:Y:S01]  /*23f0*/  @!P1 VIADD R90, R90, 0x19c40 ;  /* 0x00019c405a5a9836 */ /* 0x003fe20000000000 */
[----:B------:R-:W-:Y:S01]  /*2400*/  USHF.R.U32.HI UR4, URZ, 0x4, UR4 ;  /* 0x000000043f047899 */ /* 0x000fe20008011604 */
[----:B------:R-:W-:Y:S01]  /*2410*/  UMOV UR13, 0xc0000010 ;  /* 0xc0000010000d7882 */ /* 0x000fe20000000000 */
[----:B------:R-:W-:-:S02]  /*2420*/  UMOV UR15, 0xc0000010 ;  /* 0xc0000010000f7882 */ /* 0x000fc40000000000 */
[----:B------:R-:W-:Y:S01]  /*2430*/  ULOP3.LUT UR4, UR4, 0x3fff, URZ, 0xc0, !UPT ;  /* 0x00003fff04047892 */ /* 0x000fe2000f8ec03f */
[----:B------:R-:W-:Y:S01]  /*2440*/  @!P1 PRMT R90, RZ, 0x654, R90 ;  /* 0x00000654ff5a9816 */ /* 0x000fe2000000005a */
[----:B------:R-:W-:Y:S01]  /*2450*/  UMOV UR5, 0xc0000010 ;  /* 0xc000001000057882 */ /* 0x000fe20000000000 */
[----:B------:R-:W-:Y:S01]  /*2460*/  UMOV UR7, 0xc0000010 ;  /* 0xc000001000077882 */ /* 0x000fe20000000000 */
[----:B------:R-:W-:Y:S02]  /*2470*/  ULOP3.LUT UR16, UR4, 0x10000, URZ, 0xfc, !UPT ;  /* 0x0001000004107892 */ /* 0x000fe4000f8efc3f */
[----:B------:R-:W-:Y:S02]  /*2480*/  UIADD3 UR4, UR12, 0x180, URZ ;  /* 0x000001800c047890 */ /* 0x000fe4000fffe03f */
[----:B------:R-:W-:Y:S02]  /*2490*/  UIMAD UR14, UR52, 0x300, UR16 ;  /* 0x00000300340e78a4 */ /* 0x000fe4000f8e0210 */
[----:B------:R-:W-:-:S02]  /*24a0*/  UIADD3 UR8, UR12, 0x300, URZ ;  /* 0x000003000c087890 */ /* 0x000fc4000fffe03f */
[----:B------:R-:W-:Y:S02]  /*24b0*/  UIADD3 UR6, UR14, 0x100, URZ ;  /* 0x000001000e067890 */ /* 0x000fe4000fffe03f */
[----:B------:R-:W-:Y:S01]  /*24c0*/  UIADD3 UR10, UR14, 0x200, URZ ;  /* 0x000002000e0a7890 */ /* 0x000fe2000fffe03f */
[----:B------:R-:W-:Y:S02]  /*24d0*/  UMOV UR9, 0xc0000010 ;  /* 0xc000001000097882 */ /* 0x000fe40000000000 */
[----:B------:R-:W-:Y:S01]  /*24e0*/  QGMMA.64x128x32.F32.E4M3.E4M3 R24, gdesc[UR12], RZ, !UPT, gsb0 ;  /* 0x01e000000c1879f3 */ /* 0x000fe2000c0008ff */
[----:B------:R-:W-:Y:S01]  /*24f0*/  UMOV UR11, 0xc0000010 ;  /* 0xc0000010000b7882 */ /* 0x000fe20000000000 */
[----:B------:R-:W-:Y:S02]  /*2500*/  ULDC UR17, c[0x0][0x9dc] ;  /* 0x0002770000117ab9 */ /* 0x000fe40000000800 */
[----:B------:R-:W-:Y:S01]  /*2510*/  ULOP3.LUT UR17, URZ, UR17, URZ, 0x33, !UPT ;  /* 0x000000113f117292 */ /* 0x000fe2000f8e333f */
[----:B------:R-:W-:-:S02]  /*2520*/  WARPGROUP.DEPBAR.LE gsb0, 0x0 ;  /* 0x00008000000079c5 */ /* 0x000fc40000010000 */
[----:B------:R-:W-:-:S06]  /*2530*/  WARPGROUP.ARRIVE ;  /* 0x00000000000079c5 */ /* 0x000fcc0000000000 */
[----:B------:R-:W-:Y:S01]  /*2540*/  QGMMA.64x128x32.F32.E4M3.E4M3 R24, gdesc[UR4], R24, gsb0 ;  /* 0x01e00000041879f3 */ /* 0x000fe20008000818 */
[----:B------:R-:W-:Y:S02]  /*2550*/  ULDC UR6, c[0x0][0x448] ;  /* 0x0001120000067ab9 */ /* 0x000fe40000000800 */
[----:B------:R-:W-:-:S06]  /*2560*/  UISETP.NE.AND UP0, UPT, UR6, 0x1, UPT ;  /* 0x000000010600788c */ /* 0x000fcc000bf05270 */
[----:B------:R-:W-:Y:S02]  /*2570*/  PLOP3.LUT P2, PT, PT, PT, UP0, 0x80, 0x0 ;  /* 0x000000000000781c */ /* 0x000fe40003f4f008 */
[----:B------:R-:W-:-:S03]  /*2580*/  PLOP3.LUT P3, PT, PT, PT, UP0, 0x80, 0x0 ;  /* 0x000000000000781c */ /* 0x000fc60003f6f008 */
[----:B------:R-:W-:Y:S01]  /*2590*/  @UP0 ULDC UR6, c[0x0][0x44c] ;  /* 0x0001130000060ab9 */ /* 0x000fe20000000800 */
[----:B------:R-:W-:Y:S02]  /*25a0*/  WARPGROUP.DEPBAR.LE gsb0, 0x0 ;  /* 0x00008000000079c5 */ /* 0x000fe40000010000 */
[----:B------:R-:W-:-:S06]  /*25b0*/  WARPGROUP.ARRIVE ;  /* 0x00000000000079c5 */ /* 0x000fcc0000000000 */
[----:B------:R-:W-:Y:S01]  /*25c0*/  QGMMA.64x128x32.F32.E4M3.E4M3 R24, gdesc[UR8], R24, gsb0 ;  /* 0x01e00000081879f3 */ /* 0x000fe20008000818 */
[----:B------:R-:W-:Y:S02]  /*25d0*/  ULDC.64 UR10, c[0x0][0x9e0] ;  /* 0x00027800000a7ab9 */ /* 0x000fe40000000a00 */
[----:B------:R-:W-:Y:S01]  /*25e0*/  UISETP.GE.AND UP1, UPT, UR11, 0x1, UPT ;  /* 0x000000010b00788c */ /* 0x000fe2000bf26270 */
[----:B------:R-:W-:Y:S02]  /*25f0*/  WARPGROUP.DEPBAR.LE gsb0, 0x0 ;  /* 0x00008000000079c5 */ /* 0x000fe40000010000 */
[C---:B------:R-:W-:Y:S01]  /*2600*/  FMUL.FTZ R93, R0.reuse, R33 ;  /* 0x00000021005d7220 */ /* 0x040fe20000410000 */
[C---:B------:R-:W-:Y:S01]  /*2610*/  FMUL.FTZ R33, R0.reuse, R70 ;  /* 0x0000004600217220 */ /* 0x040fe20000410000 */
[----:B------:R-:W-:Y:S02]  /*2620*/  VIADD R70, R17, UR40 ;  /* 0x0000002811467c36 */ /* 0x000fe40008000000 */
[C---:B------:R-:W-:Y:S01]  /*2630*/  FMUL.FTZ R10, R0.reuse, R39 ;  /* 0x00000027000a7220 */ /* 0x040fe20000410000 */
[C---:B------:R-:W-:Y:S01]  /*2640*/  FMUL.FTZ R12, R0.reuse, R43 ;  /* 0x0000002b000c7220 */ /* 0x040fe20000410000 */
[----:B------:R-:W-:Y:S01]  /*2650*/  FMUL.FTZ R14, R0, R47 ;  /* 0x0000002f000e7220 */ /* 0x000fe20000410000 */
[----:B------:R-:W-:Y:S01]  /*2660*/  @P2 IMAD.HI.U32 R39, R70, UR6, RZ ;  /* 0x0000000646272c27 */ /* 0x000fe2000f8e00ff */
[----:B------:R-:W-:-:S03]  /*2670*/  @UP0 ULDC UR6, c[0x0][0x450] ;  /* 0x0001140000060ab9 */ /* 0x000fc60000000800 */
[C---:B------:R-:W-:Y:S01]  /*2680*/  FMUL.FTZ R2, R0.reuse, R24 ;  /* 0x0000001800027220 */ /* 0x040fe20000410000 */
[C---:B------:R-:W-:Y:S01]  /*2690*/  FMUL.FTZ R43, R0.reuse, R45 ;  /* 0x0000002d002b7220 */ /* 0x040fe20000410000 */
[C---:B------:R-:W-:Y:S01]  /*26a0*/  FMUL.FTZ R3, R0.reuse, R26 ;  /* 0x0000001a00037220 */ /* 0x040fe20000410000 */
[----:B------:R-:W-:Y:S01]  /*26b0*/  @P3 SHF.R.U32.HI R70, RZ, UR6, R39 ;  /* 0x00000006ff463c19 */ /* 0x000fe20008011627 */
[C---:B------:R-:W-:Y:S01]  /*26c0*/  FMUL.FTZ R24, R0.reuse, R55 ;  /* 0x0000003700187220 */ /* 0x040fe20000410000 */
[----:B------:R-:W-:Y:S02]  /*26d0*/  IMAD.MOV.U32 R45, RZ, RZ, -0x80 ;  /* 0xffffff80ff2d7424 */ /* 0x000fe400078e00ff */
[C---:B------:R-:W-:Y:S01]  /*26e0*/  FMUL.FTZ R89, R0.reuse, R25 ;  /* 0x0000001900597220 */ /* 0x040fe20000410000 */
[C---:B------:R-:W-:Y:S01]  /*26f0*/  FMUL.FTZ R55, R0.reuse, R56 ;  /* 0x0000003800377220 */ /* 0x040fe20000410000 */
[----:B------:R-:W0:Y:S01]  /*2700*/  SHFL.IDX PT, R47, R70, RZ, 0x1c1f ;  /* 0x001c1fff462f7589 */ /* 0x000e2200000e0000 */
        /* <DEDUP_REMOVED lines=27> */
[----:B------:R-:W-:-:S02]  /*28c0*/  IMAD R73, R88, R45, 0x80 ;  /* 0x0000008058497424 */ /* 0x000fc400078e022d */
        /* <DEDUP_REMOVED lines=26> */
[----:B------:R-:W-:Y:S01]  /*2a70*/  IMAD.U32 R46, RZ, RZ, UR36 ;  /* 0x00000024ff2e7e24 */ /* 0x000fe2000f8e00ff */
[----:B------:R-:W-:Y:S01]  /*2a80*/  PLOP3.LUT P2, PT, PT, PT, UP1, 0x40, 0x0 ;  /* 0x000000000000781c */ /* 0x000fe20003f4e818 */
[----:B------:R-:W1:Y:S01]  /*2a90*/  MUFU.TANH R2, R2 ;  /* 0x0000000200027308 */ /* 0x000e620000002400 */
[C-C-:B------:R-:W-:Y:S01]  /*2aa0*/  IADD3 R45, -R16.reuse, 0x1, R73.reuse ;  /* 0x00000001102d7810 */ /* 0x140fe20007ffe149 */
[----:B------:R2:W-:Y:S01]  /*2ab0*/  @!P1 SYNCS.ARRIVE.TRANS64.RED.A1T0 RZ, [R90+URZ], RZ ;  /* 0x000000ff5aff99a7 */ /* 0x0005e2000810043f */
[----:B------:R-:W-:-:S02]  /*2ac0*/  IADD3 R74, -R16, UR41, R73 ;  /* 0x00000029104a7c10 */ /* 0x000fc4000fffe149 */
[----:B------:R-:W-:Y:S02]  /*2ad0*/  IADD3 R45, -R46, UR41, R45 ;  /* 0x000000292e2d7c10 */ /* 0x000fe4000fffe12d */
[----:B------:R-:W-:Y:S01]  /*2ae0*/  LEA R75, R88, 0xffffff80, 0x7 ;  /* 0xffffff80584b7811 */ /* 0x000fe200078e38ff */
[----:B------:R-:W3:Y:S02]  /*2af0*/  MUFU.TANH R89, R89 ;  /* 0x0000005900597308 */ /* 0x000ee40000002400 */
[C---:B------:R-:W-:Y:S02]  /*2b00*/  VIADD R79, R45.reuse, UR10 ;  /* 0x0000000a2d4f7c36 */ /* 0x040fe40008000000 */
[----:B------:R-:W-:-:S03]  /*2b10*/  VIADD R76, R45, UR17 ;  /* 0x000000112d4c7c36 */ /* 0x000fc60008000000 */
[----:B0-----:R-:W-:Y:S01]  /*2b20*/  VIADDMNMX R71, R47, R79, R74, PT ;  /* 0x0000004f2f477246 */ /* 0x001fe2000380014a */
[----:B------:R-:W0:Y:S01]  /*2b30*/  MUFU.TANH R3, R3 ;  /* 0x0000000300037308 */ /* 0x000e220000002400 */
[----:B------:R-:W-:-:S07]  /*2b40*/  IMAD.IADD R72, R76, 0x1, R47 ;  /* 0x000000014c487824 */ /* 0x000fce00078e022f */
        /* <DEDUP_REMOVED lines=62> */
[----:B------:R-:W-:Y:S01]  /*2f30*/  IMAD.U32 R46, RZ, RZ, UR36 ;  /* 0x00000024ff2e7e24 */ /* 0x000fe2000f8e00ff */
[----:B------:R-:W-:Y:S04]  /*2f40*/  BSSY B0, `(.L_x_885) ;  /* 0x0000011000007945 */ /* 0x000fe80003800000 */
[----:B------:R-:W-:-:S04]  /*2f50*/  IADD3 R45, -R46, UR41, R47 ;  /* 0x000000292e2d7c10 */ /* 0x000fc8000fffe12f */
        /* <DEDUP_REMOVED lines=10> */
.L_x_886:
[----:B------:R-:W-:-:S06]  /*3000*/  UISETP.NE.AND UP2, UPT, UR11, 0x1, UPT ;  /* 0x000000010b00788c */ /* 0x000fcc000bf45270 */
[----:B------:R-:W-:-:S05]  /*3010*/  PLOP3.LUT P2, PT, PT, PT, UP2, 0x80, 0x0 ;  /* 0x000000000000781c */ /* 0x000fca0003f4f028 */
[----:B------:R-:W-:-:S08]  /*3020*/  @UP2 ULDC.64 UR6, c[0x0][0x9e8] ;  /* 0x00027a0000062ab9 */ /* 0x000fd00000000a00 */
[----:B------:R-:W-:-:S05]  /*3030*/  @P2 IMAD.HI.U32 R46, R45, UR6, RZ ;  /* 0x000000062d2e2c27 */ /* 0x000fca000f8e00ff */
[----:B------:R-:W-:-:S07]  /*3040*/  @P2 SHF.R.U32.HI R45, RZ, UR7, R46 ;  /* 0x00000007ff2d2c19 */ /* 0x000fce000801162e */
.L_x_887:
[----:B------:R-:W-:Y:S05]  /*3050*/  BSYNC B0 ;  /* 0x0000000000007941 */ /* 0x000fea0003800000 */
.L_x_885:
[----:B------:R-:W-:-:S04]  /*3060*/  IMAD R45, R45, UR11, -R75 ;  /* 0x0000000b2d2d7c24 */ /* 0x000fc8000f8e0a4b */
[----:B------:R-:W-:-:S05]  /*3070*/  IMAD.IADD R45, R45, 0x1, -R16 ;  /* 0x000000012d2d7824 */ /* 0x000fca00078e0a10 */
[----:B------:R-:W-:Y:S02]  /*3080*/  VIMNMX R72, R72, R45, !PT ;  /* 0x0000002d48487248 */ /* 0x000fe40007fe0100 */
[----:B------:R-:W-:-:S07]  /*3090*/  VIADDMNMX R71, R45, UR11, R71, PT ;  /* 0x0000000b2d477c46 */ /* 0x000fce000b800147 */
.L_x_884:
        /* <DEDUP_REMOVED lines=15> */
[----:B0-----:R-:W-:Y:S02]  /*3190*/  FSEL R52, R92, -INF , !P4 ;  /* 0xff8000005c347808 */ /* 0x001fe40006000000 */
[----:B------:R-:W-:-:S02]  /*31a0*/  ISETP.GE.AND P4, PT, R73, 0x12, PT ;  /* 0x000000124900780c */ /* 0x000fc40003f86270 */
[----:B------:R-:W-:Y:S02]  /*31b0*/  LOP3.LUT R19, R19, 0xfffffff7, RZ, 0xc0, !PT ;  /* 0xfffffff713137812 */ /* 0x000fe400078ec0ff */
[----:B------:R-:W-:Y:S02]  /*31c0*/  FSEL R51, R91, -INF , !P3 ;  /* 0xff8000005b337808 */ /* 0x000fe40005800000 */
        /* <DEDUP_REMOVED lines=11> */
[----:B------:R-:W-:-:S04]  /*3280*/  ISETP.GT.AND P3, PT, R72, 0x18, !P4 ;  /* 0x000000184800780c */ /* 0x000fc80006764270 */
[----:B------:R-:W-:Y:S02]  /*3290*/  ISETP.LT.OR P3, PT, R71, 0x19, P3 ;  /* 0x000000194700780c */ /* 0x000fe40001f61670 */
        /* <DEDUP_REMOVED lines=133> */
[----:B------:R-:W-:-:S04]  /*3af0*/  ISETP.GE.AND P4, PT, R73, 0x72, PT ;  /* 0x000000724900780c */ /* 0x000fc80003f86270 */
        /* <DEDUP_REMOVED lines=16> */
[----:B------:R-:W-:Y:S02]  /*3c00*/  ISETP.LT.OR P6, PT, R71, 0x7a, P6 ;  /* 0x0000007a4700780c */ /* 0x000fe400037c1670 */
[----:B------:R-:W0:Y:S02]  /*3c10*/  SHFL.IDX PT, R71, R70, 0x1, 0x1c1f ;  /* 0x003c1f0046477f89 */ /* 0x000e2400000e0000 */
[----:B------:R-:W-:Y:S02]  /*3c20*/  FSEL R2, R85, -INF , !P6 ;  /* 0xff80000055027808 */ /* 0x000fe40007000000 */
[----:B------:R-:W-:Y:S02]  /*3c30*/  PLOP3.LUT P6, PT, PT, PT, UP1, 0x40, 0x0 ;  /* 0x000000000000781c */ /* 0x000fe40003fce818 */
[----:B0-----:R-:W-:Y:S01]  /*3c40*/  VIADDMNMX R73, R71, R79, R74, PT ;  /* 0x0000004f47497246 */ /* 0x001fe2000380014a */
[----:B------:R-:W-:-:S10]  /*3c50*/  IMAD.IADD R74, R76, 0x1, R71 ;  /* 0x000000014c4a7824 */ /* 0x000fd400078e0247 */
[----:B------:R-:W-:Y:S05]  /*3c60*/  @P6 BRA `(.L_x_888) ;  /* 0x0000000000646947 */ /* 0x000fea0003800000 */
        /* <DEDUP_REMOVED lines=14> */
.L_x_890:
[----:B------:R-:W-:-:S06]  /*3d50*/  UISETP.NE.AND UP2, UPT, UR11, 0x1, UPT ;  /* 0x000000010b00788c */ /* 0x000fcc000bf45270 */
[----:B------:R-:W-:-:S05]  /*3d60*/  PLOP3.LUT P6, PT, PT, PT, UP2, 0x80, 0x0 ;  /* 0x000000000000781c */ /* 0x000fca0003fcf028 */
[----:B------:R-:W-:-:S08]  /*3d70*/  @UP2 ULDC.64 UR6, c[0x0][0x9e8] ;  /* 0x00027a0000062ab9 */ /* 0x000fd00000000a00 */
[----:B------:R-:W-:Y:S01]  /*3d80*/  @P6 IMAD.HI.U32 R71, R70, UR6, RZ ;  /* 0x0000000646476c27 */ /* 0x000fe2000f8e00ff */
[----:B------:R-:W-:-:S13]  /*3d90*/  PLOP3.LUT P6, PT, PT, PT, UP2, 0x80, 0x0 ;  /* 0x000000000000781c */ /* 0x000fda0003fcf028 */
[----:B------:R-:W-:-:S07]  /*3da0*/  @P6 SHF.R.U32.HI R70, RZ, UR7, R71 ;  /* 0x00000007ff466c19 */ /* 0x000fce0008011647 */
.L_x_891:
[----:B------:R-:W-:Y:S05]  /*3db0*/  BSYNC B0 ;  /* 0x0000000000007941 */ /* 0x000fea0003800000 */
.L_x_889:
[----:B------:R-:W-:-:S04]  /*3dc0*/  IMAD R71, R70, UR11, -R75 ;  /* 0x0000000b46477c24 */ /* 0x000fc8000f8e0a4b */
[----:B------:R-:W-:-:S05]  /*3dd0*/  IMAD.IADD R71, R71, 0x1, -R16 ;  /* 0x0000000147477824 */ /* 0x000fca00078e0a10 */
[----:B------:R-:W-:Y:S02]  /*3de0*/  VIMNMX R74, R74, R71, !PT ;  /* 0x000000474a4a7248 */ /* 0x000fe40007fe0100 */
[----:B------:R-:W-:-:S07]  /*3df0*/  VIADDMNMX R73, R71, UR11, R73, PT ;  /* 0x0000000b47497c46 */ /* 0x000fce000b800149 */
.L_x_888:
[C---:B------:R-:W-:Y:S01]  /*3e00*/  ISETP.GT.AND P2, PT, R74.reuse, 0x1, !P2 ;  /* 0x000000014a00780c */ /* 0x040fe20005744270 */
        /* <DEDUP_REMOVED lines=8> */
[----:B------:R-:W-:Y:S01]  /*3e90*/  UMOV UR7, UR40 ;  /* 0x0000002800077c82 */ /* 0x000fe20008000000 */
[----:B------:R-:W-:Y:S01]  /*3ea0*/  LOP3.LUT P2, RZ, R19, 0x2, RZ, 0xc0, !PT ;  /* 0x0000000213ff7812 */ /* 0x000fe2000784c0ff */
[----:B------:R-:W-:Y:S01]  /*3eb0*/  @UP0 USHF.R.U32.HI UR7, URZ, UR18, UR15 ;  /* 0x000000123f070299 */ /* 0x000fe2000801160f */
[----:B------:R-:W-:-:S02]  /*3ec0*/  ISETP.GT.AND P4, PT, R74, 0x71, !P4 ;  /* 0x000000714a00780c */ /* 0x000fc40006784270 */
[C---:B------:R-:W-:Y:S01]  /*3ed0*/  ISETP.GT.AND P2, PT, R74.reuse, 0x8, !P2 ;  /* 0x000000084a00780c */ /* 0x040fe20005744270 */
[----:B------:R-:W-:Y:S01]  /*3ee0*/  UIADD3 UR54, UR54, UR7, URZ ;  /* 0x0000000736367290 */ /* 0x000fe2000fffe03f */
[----:B------:R-:W-:Y:S02]  /*3ef0*/  ISETP.GT.AND P5, PT, R74, 0x78, !P5 ;  /* 0x000000784a00780c */ /* 0x000fe40006fa4270 */
[C---:B------:R-:W-:Y:S01]  /*3f00*/  ISETP.LT.OR P2, PT, R73.reuse, 0x9, P2 ;  /* 0x000000094900780c */ /* 0x040fe20001741670 */
[----:B------:R-:W-:Y:S01]  /*3f10*/  UIADD3 UR10, UR54, UR10, URZ ;  /* 0x0000000a360a7290 */ /* 0x000fe2000fffe03f */
[----:B------:R-:W-:Y:S02]  /*3f20*/  ISETP.LT.OR P3, PT, R73, 0x71, P3 ;  /* 0x000000714900780c */ /* 0x000fe40001f61670 */
[----:B------:R-:W-:Y:S02]  /*3f30*/  FSEL R5, R5, -INF , !P2 ;  /* 0xff80000005057808 */ /* 0x000fe40005000000 */
[----:B------:R-:W-:-:S02]  /*3f40*/  LOP3.LUT P2, RZ, R19, 0x4, RZ, 0xc0, !PT ;  /* 0x0000000413ff7812 */ /* 0x000fc4000784c0ff */
[C---:B------:R-:W-:Y:S02]  /*3f50*/  ISETP.LT.OR P4, PT, R73.reuse, 0x72, P4 ;  /* 0x000000724900780c */ /* 0x040fe40002781670 */
[----:B------:R-:W-:Y:S02]  /*3f60*/  ISETP.GT.AND P2, PT, R74, 0x9, !P2 ;  /* 0x000000094a00780c */ /* 0x000fe40005744270 */
[----:B------:R-:W-:Y:S02]  /*3f70*/  FSEL R32, R32, -INF , !P3 ;  /* 0xff80000020207808 */ /* 0x000fe40005800000 */
[C---:B------:R-:W-:Y:S02]  /*3f80*/  ISETP.LT.OR P2, PT, R73.reuse, 0xa, P2 ;  /* 0x0000000a4900780c */ /* 0x040fe40001741670 */
[----:B------:R-:W-:Y:S02]  /*3f90*/  ISETP.LT.OR P5, PT, R73, 0x79, P5 ;  /* 0x000000794900780c */ /* 0x000fe40002fa1670 */
[----:B------:R-:W-:-:S02]  /*3fa0*/  FSEL R6, R6, -INF , !P2 ;  /* 0xff80000006067808 */ /* 0x000fc40005000000 */
[----:B------:R-:W-:Y:S02]  /*3fb0*/  ISETP.GT.AND P2, PT, R74, 0x10, !P6 ;  /* 0x000000104a00780c */ /* 0x000fe40007744270 */
[----:B------:R-:W-:Y:S02]  /*3fc0*/  LOP3.LUT P6, RZ, R19, 0x8000, RZ, 0xc0, !PT ;  /* 0x0000800013ff7812 */ /* 0x000fe400078cc0ff */
[----:B------:R-:W-:Y:S02]  /*3fd0*/  ISETP.LT.OR P2, PT, R73, 0x11, P2 ;  /* 0x000000114900780c */ /* 0x000fe40001741670 */
[----:B------:R-:W-:Y:S02]  /*3fe0*/  FSEL R35, R35, -INF , !P4 ;  /* 0xff80000023237808 */ /* 0x000fe40006000000 */
[----:B------:R-:W-:Y:S02]  /*3ff0*/  FSEL R70, R7, -INF , !P2 ;  /* 0xff80000007467808 */ /* 0x000fe40005000000 */
[----:B------:R-:W-:-:S02]  /*4000*/  LOP3.LUT P2, RZ, R19, 0x2000000, RZ, 0xc0, !PT ;  /* 0x0200000013ff7812 */ /* 0x000fc4000784c0ff */
[----:B------:R-:W-:Y:S02]  /*4010*/  FMNMX.FTZ R7, R77, R89, !PT ;  /* 0x000000594d077209 */ /* 0x000fe40007810000 */
[----:B------:R-:W-:Y:S02]  /*4020*/  ISETP.GT.AND P2, PT, R74, 0x11, !P2 ;  /* 0x000000114a00780c */ /* 0x000fe40005744270 */
[----:B------:R-:W-:Y:S02]  /*4030*/  FSEL R39, R39, -INF , !P5 ;  /* 0xff80000027277808 */ /* 0x000fe40006800000 */
[----:B------:R-:W-:-:S04]  /*4040*/  ISETP.LT.OR P2, PT, R73, 0x12, P2 ;  /* 0x000000124900780c */ /* 0x000fc80001741670 */
        /* <DEDUP_REMOVED lines=72> */
[----:B------:R-:W-:Y:S01]  /*44d0*/  LOP3.LUT P6, RZ, R19, 0x10, RZ, 0xc0, !PT ;  /* 0x0000001013ff7812 */ /* 0x000fe200078cc0ff */
[----:B------:R-:W0:Y:S01]  /*44e0*/  SHFL.BFLY PT, R8, R7, 0x2, 0x1f ;  /* 0x0c401f0007087f89 */ /* 0x000e2200000e0000 */
[----:B------:R-:W-:-:S04]  /*44f0*/  ISETP.LT.OR P2, PT, R73, 0x41, P2 ;  /* 0x000000414900780c */ /* 0x000fc80001741670 */
[----:B------:R-:W-:Y:S02]  /*4500*/  FSEL R25, R25, -INF , !P2 ;  /* 0xff80000019197808 */ /* 0x000fe40005000000 */
[----:B------:R-:W-:-:S04]  /*4510*/  LOP3.LUT P2, RZ, R19, 0x2000, RZ, 0xc0, !PT ;  /* 0x0000200013ff7812 */ /* 0x000fc8000784c0ff */
[----:B------:R-:W-:-:S04]  /*4520*/  ISETP.GT.AND P2, PT, R74, 0x41, !P2 ;  /* 0x000000414a00780c */ /* 0x000fc80005744270 */
[----:B------:R-:W-:-:S04]  /*4530*/  ISETP.LT.OR P2, PT, R73, 0x42, P2 ;  /* 0x000000424900780c */ /* 0x000fc80001741670 */
[----:B------:R-:W-:Y:S02]  /*4540*/  FSEL R26, R26, -INF , !P2 ;  /* 0xff8000001a1a7808 */ /* 0x000fe40005000000 */
[----:B------:R-:W-:Y:S02]  /*4550*/  LOP3.LUT P2, RZ, R19, 0x1000, RZ, 0xc0, !PT ;  /* 0x0000100013ff7812 */ /* 0x000fe4000784c0ff */
[----:B0-----:R-:W-:Y:S02]  /*4560*/  FMNMX.FTZ R72, R7, R8, !PT ;  /* 0x0000000807487209 */ /* 0x001fe40007810000 */
[----:B------:R-:W-:-:S03]  /*4570*/  ISETP.GT.AND P2, PT, R74, 0x48, !P2 ;  /* 0x000000484a00780c */ /* 0x000fc60005744270 */
        /* <DEDUP_REMOVED lines=8> */
[----:B0-----:R-:W-:Y:S01]  /*4600*/  FMNMX.FTZ R8, R72, R75, !PT ;  /* 0x0000004b48087209 */ /* 0x001fe20007810000 */
[----:B------:R-:W-:Y:S01]  /*4610*/  IMAD.U32 R75, RZ, RZ, UR6 ;  /* 0x00000006ff4b7e24 */ /* 0x000fe2000f8e00ff */
[----:B------:R-:W-:-:S03]  /*4620*/  ISETP.GT.AND P2, PT, R74, 0x50, !P2 ;  /* 0x000000504a00780c */ /* 0x000fc60005744270 */
[----:B------:R-:W-:Y:S01]  /*4630*/  FFMA.FTZ R76, R8, R75, -8 ;  /* 0xc1000000084c7423 */ /* 0x000fe2000001004b */
        /* <DEDUP_REMOVED lines=30> */
[----:B------:R-:W-:-:S01]  /*4820*/  FFMA.FTZ R72, R89, UR6, -R76 ;  /* 0x0000000659487c23 */ /* 0x000fc2000801084c */
[----:B------:R-:W-:Y:S01]  /*4830*/  ISETP.LT.OR P2, PT, R73, 0x1, P2 ;  /* 0x000000014900780c */ /* 0x000fe20001741670 */
[----:B------:R-:W-:-:S01]  /*4840*/  FFMA.FTZ R52, R52, UR6, -R76 ;  /* 0x0000000634347c23 */ /* 0x000fc2000801084c */
[----:B------:R-:W-:Y:S01]  /*4850*/  ISETP.GT.AND P6, PT, R74, 0x79, !P6 ;  /* 0x000000794a00780c */ /* 0x000fe200077c4270 */
[----:B------:R-:W-:-:S01]  /*4860*/  FFMA.FTZ R51, R51, UR6, -R76 ;  /* 0x0000000633337c23 */ /* 0x000fc2000801084c */
[----:B------:R-:W-:Y:S01]  /*4870*/  FSEL R75, R3, -INF , !P2 ;  /* 0xff800000034b7808 */ /* 0x000fe20005000000 */
[----:B------:R-:W-:-:S01]  /*4880*/  FFMA.FTZ R3, R77, UR6, -R76 ;  /* 0x000000064d037c23 */ /* 0x000fc2000801084c */
[----:B------:R-:W-:Y:S01]  /*4890*/  LOP3.LUT P2, RZ, R19, 0x4000000, RZ, 0xc0, !PT ;  /* 0x0400000013ff7812 */ /* 0x000fe2000784c0ff */
[----:B------:R-:W-:Y:S01]  /*48a0*/  MUFU.EX2 R72, R72 ;  /* 0x0000004800487308 */ /* 0x000fe20000000800 */
[----:B------:R-:W-:Y:S01]  /*48b0*/  FMNMX.FTZ R78, R75, R4, !PT ;  /* 0x000000044b4e7209 */ /* 0x000fe20007810000 */
[--C-:B------:R-:W-:Y:S01]  /*48c0*/  FFMA.FTZ R50, R50, UR6, -R76.reuse ;  /* 0x0000000632327c23 */ /* 0x100fe2000801084c */
[----:B------:R-:W-:Y:S01]  /*48d0*/  ISETP.GT.AND P2, PT, R74, 0x69, !P2 ;  /* 0x000000694a00780c */ /* 0x000fe20005744270 */
[--C-:B------:R-:W-:Y:S01]  /*48e0*/  FFMA.FTZ R49, R49, UR6, -R76.reuse ;  /* 0x0000000631317c23 */ /* 0x100fe2000801084c */
[----:B------:R-:W-:Y:S01]  /*48f0*/  FMNMX.FTZ R7, R5, R78, !PT ;  /* 0x0000004e05077209 */ /* 0x000fe20007810000 */
[--C-:B------:R-:W-:Y:S01]  /*4900*/  FFMA.FTZ R48, R48, UR6, -R76.reuse ;  /* 0x0000000630307c23 */ /* 0x100fe2000801084c */
[----:B------:R-:W-:Y:S01]  /*4910*/  ISETP.LT.OR P2, PT, R73, 0x6a, P2 ;  /* 0x0000006a4900780c */ /* 0x000fe20001741670 */
[----:B------:R-:W-:Y:S01]  /*4920*/  MUFU.EX2 R3, R3 ;  /* 0x0000000300037308 */ /* 0x000fe20000000800 */
[----:B------:R-:W-:Y:S01]  /*4930*/  FMNMX.FTZ R7, R6, R7, !PT ;  /* 0x0000000706077209 */ /* 0x000fe20007810000 */
[--C-:B------:R-:W-:Y:S01]  /*4940*/  FFMA.FTZ R47, R47, UR6, -R76.reuse ;  /* 0x000000062f2f7c23 */ /* 0x100fe2000801084c */
[----:B------:R-:W-:Y:S01]  /*4950*/  FSEL R29, R29, -INF , !P2 ;  /* 0xff8000001d1d7808 */ /* 0x000fe20005000000 */
        /* <DEDUP_REMOVED lines=11> */
[----:B------:R-:W-:-:S01]  /*4a10*/  FFMA.FTZ R41, R41, UR6, -R76 ;  /* 0x0000000629297c23 */ /* 0x000fc2000801084c */
[----:B------:R-:W0:Y:S01]  /*4a20*/  MUFU.EX2 R51, R51 ;  /* 0x0000003300337308 */ /* 0x000e220000000800 */
[----:B------:R-:W-:Y:S01]  /*4a30*/  FMNMX.FTZ R78, R10, R7, !PT ;  /* 0x000000070a4e7209 */ /* 0x000fe20007810000 */
[--C-:B------:R-:W-:Y:S01]  /*4a40*/  FFMA.FTZ R53, R53, UR6, -R76.reuse ;  /* 0x0000000635357c23 */ /* 0x100fe2000801084c */
[----:B------:R-:W-:-:S01]  /*4a50*/  FFMA.FTZ R54, R54, UR6, -R76 ;  /* 0x0000000636367c23 */ /* 0x000fc2000801084c */
[--C-:B------:R-:W-:Y:S01]  /*4a60*/  FFMA.FTZ R55, R55, UR6, -R76.reuse ;  /* 0x0000000637377c23 */ /* 0x100fe2000801084c */
        /* <DEDUP_REMOVED lines=19> */
[----:B------:R-:W-:Y:S01]  /*4ba0*/  MUFU.EX2 R50, R50 ;  /* 0x0000003200327308 */ /* 0x000fe20000000800 */
[----:B------:R-:W-:-:S02]  /*4bb0*/  FMNMX.FTZ R78, R20, R7, !PT ;  /* 0x00000007144e7209 */ /* 0x000fc40007810000 */
[----:B0-----:R-:W-:Y:S02]  /*4bc0*/  F2FP.SATFINITE.E4M3.F32.PACK_AB_MERGE_C R148, R51, R52, RZ ;  /* 0x000000343394723e */ /* 0x001fe400048070ff */
[----:B------:R-:W-:Y:S02]  /*4bd0*/  FMNMX.FTZ R7, R21, R78, !PT ;  /* 0x0000004e15077209 */ /* 0x000fe40007810000 */
[----:B------:R-:W-:Y:S01]  /*4be0*/  F2FP.SATFINITE.E4M3.F32.PACK_AB_MERGE_C R148, R72, R3, R148 ;  /* 0x000000034894723e */ /* 0x000fe20004807094 */
        /* <DEDUP_REMOVED lines=12> */
[----:B------:R-:W-:Y:S01]  /*4cb0*/  MUFU.EX2 R45, R45 ;  /* 0x0000002d002d7308 */ /* 0x000fe20000000800 */
[----:B------:R-:W-:Y:S02]  /*4cc0*/  FMNMX.FTZ R7, R34, R7, !PT ;  /* 0x0000000722077209 */ /* 0x000fe40007810000 */
[----:B0-----:R-:W-:Y:S02]  /*4cd0*/  F2FP.SATFINITE.E4M3.F32.PACK_AB_MERGE_C R150, R47, R48, RZ ;  /* 0x000000302f96723e */ /* 0x001fe400048070ff */
[----:B------:R-:W-:Y:S02]  /*4ce0*/  FMNMX.FTZ R78, R36, R7, !PT ;  /* 0x00000007244e7209 */ /* 0x000fe40007810000 */
[----:B------:R-:W-:Y:S01]  /*4cf0*/  F2FP.SATFINITE.E4M3.F32.PACK_AB_MERGE_C R150, R49, R50, R150 ;  /* 0x000000323196723e */ /* 0x000fe20004807096 */
        /* <DEDUP_REMOVED lines=11> */
[----:B0-----:R-:W-:-:S03]  /*4db0*/  F2FP.SATFINITE.E4M3.F32.PACK_AB_MERGE_C R144, R43, R44, RZ ;  /* 0x0000002c2b90723e */ /* 0x001fc600048070ff */
[----:B------:R-:W0:Y:S01]  /*4dc0*/  SHFL.BFLY PT, R74, R7, 0x2, 0x1f ;  /* 0x0c401f00074a7f89 */ /* 0x000e2200000e0000 */
[----:B------:R-:W-:Y:S01]  /*4dd0*/  F2FP.SATFINITE.E4M3.F32.PACK_AB_MERGE_C R144, R45, R46, R144 ;  /* 0x0000002e2d90723e */ /* 0x000fe20004807090 */
[----:B------:R-:W-:Y:S08]  /*4de0*/  MUFU.EX2 R53, R53 ;  /* 0x0000003500357308 */ /* 0x000ff00000000800 */
[----:B------:R-:W1:Y:S08]  /*4df0*/  MUFU.EX2 R54, R54 ;  /* 0x0000003600367308 */ /* 0x000e700000000800 */
[----:B------:R-:W-:Y:S01]  /*4e00*/  MUFU.EX2 R57, R57 ;  /* 0x0000003900397308 */ /* 0x000fe20000000800 */
[----:B0-----:R-:W-:-:S07]  /*4e10*/  FMNMX.FTZ R74, R7, R74, !PT ;  /* 0x0000004a074a7209 */ /* 0x001fce0007810000 */
[----:B------:R-:W0:Y:S01]  /*4e20*/  MUFU.EX2 R58, R58 ;  /* 0x0000003a003a7308 */ /* 0x000e220000000800 */
[----:B-1----:R-:W-:Y:S01]  /*4e30*/  F2FP.SATFINITE.E4M3.F32.PACK_AB_MERGE_C R146, R54, R53, RZ ;  /* 0x000000353692723e */ /* 0x002fe200048070ff */
[----:B------:R-:W1:Y:S03]  /*4e40*/  SHFL.BFLY PT, R7, R74, 0x1, 0x1f ;  /* 0x0c201f004a077f89 */ /* 0x000e6600000e0000 */
[----:B------:R-:W-:-:S03]  /*4e50*/  F2FP.SATFINITE.E4M3.F32.PACK_AB_MERGE_C R146, R41, R42, R146 ;  /* 0x0000002a2992723e */ /* 0x000fc60004807092 */
[----:B------:R-:W-:Y:S08]  /*4e60*/  MUFU.EX2 R55, R55 ;  /* 0x0000003700377308 */ /* 0x000ff00000000800 */
[----:B------:R-:W-:Y:S01]  /*4e70*/  MUFU.EX2 R61, R61 ;  /* 0x0000003d003d7308 */ /* 0x000fe20000000800 */
[----:B0-----:R-:W-:-:S07]  /*4e80*/  F2FP.SATFINITE.E4M3.F32.PACK_AB_MERGE_C R140, R58, R57, RZ ;  /* 0x000000393a8c723e */ /* 0x001fce00048070ff */
[----:B------:R-:W-:Y:S01]  /*4e90*/  MUFU.EX2 R62, R62 ;  /* 0x0000003e003e7308 */ /* 0x000fe20000000800 */
[----:B-1----:R-:W-:Y:S01]  /*4ea0*/  FMNMX.FTZ R7, R74, R7, !PT ;  /* 0x000000074a077209 */ /* 0x002fe20007810000 */
[----:B------:R-:W-:-:S03]  /*4eb0*/  IMAD.U32 R74, RZ, RZ, UR6 ;  /* 0x00000006ff4a7e24 */ /* 0x000fc6000f8e00ff */
[C---:B------:R-:W-:Y:S01]  /*4ec0*/  FSETP.NEU.FTZ.AND P2, PT, R7.reuse, -INF , PT ;  /* 0xff8000000700780b */ /* 0x040fe20003f5d000 */
[----:B------:R-:W-:-:S01]  /*4ed0*/  FFMA.FTZ R73, R7, R74, -8 ;  /* 0xc100000007497423 */ /* 0x000fc2000001004a */
[----:B------:R-:W-:Y:S01]  /*4ee0*/  FFMA.FTZ R74, R2, UR6, -R76 ;  /* 0x00000006024a7c23 */ /* 0x000fe2000801084c */
[----:B------:R-:W0:Y:S03]  /*4ef0*/  MUFU.EX2 R56, R56 ;  /* 0x0000003800387308 */ /* 0x000e260000000800 */
[----:B------:R-:W-:Y:S02]  /*4f00*/  FSEL R2, R73, RZ, P2 ;  /* 0x000000ff49027208 */ /* 0x000fe40001000000 */
[----:B------:R-:W-:-:S03]  /*4f10*/  PLOP3.LUT P2, PT, PT, PT, UP1, 0x40, 0x0 ;  /* 0x000000000000781c */ /* 0x000fc60003f4e818 */
        /* <DEDUP_REMOVED lines=13> */
[----:B------:R-:W-:Y:S01]  /*4ff0*/  FADD.FTZ R25, R3, R72 ;  /* 0x0000004803197221 */ /* 0x000fe20000010000 */
[----:B------:R-:W-:-:S01]  /*5000*/  FFMA.FTZ R13, R15, UR6, -R2 ;  /* 0x000000060f0d7c23 */ /* 0x000fc20008010802 */
[--C-:B------:R-:W-:Y:S01]  /*5010*/  FFMA.FTZ R15, R21, UR6, -R2.reuse ;  /* 0x00000006150f7c23 */ /* 0x100fe20008010802 */
[----:B------:R-:W-:-:S01]  /*5020*/  FFMA.FTZ R21, R26, UR6, -R2 ;  /* 0x000000061a157c23 */ /* 0x000fc20008010802 */
[----:B------:R-:W-:Y:S01]  /*5030*/  FADD.FTZ R26, R52, R25 ;  /* 0x00000019341a7221 */ /* 0x000fe20000010000 */
[----:B------:R-:W-:-:S01]  /*5040*/  FFMA.FTZ R25, R27, UR6, -R2 ;  /* 0x000000061b197c23 */ /* 0x000fc20008010802 */
[----:B------:R-:W1:Y:S01]  /*5050*/  MUFU.EX2 R4, R4 ;  /* 0x0000000400047308 */ /* 0x000e620000000800 */
[----:B------:R-:W-:-:S01]  /*5060*/  FFMA.FTZ R71, R71, UR6, -R2 ;  /* 0x0000000647477c23 */ /* 0x000fc20008010802 */
[----:B------:R-:W-:Y:S01]  /*5070*/  FADD.FTZ R27, R51, R26 ;  /* 0x0000001a331b7221 */ /* 0x000fe20000010000 */
[----:B------:R-:W-:-:S01]  /*5080*/  FFMA.FTZ R9, R9, UR6, -R2 ;  /* 0x0000000609097c23 */ /* 0x000fc20008010802 */
[--C-:B------:R-:W-:Y:S01]  /*5090*/  FFMA.FTZ R26, R28, UR6, -R2.reuse ;  /* 0x000000061c1a7c23 */ /* 0x100fe20008010802 */
[----:B------:R-:W-:-:S01]  /*50a0*/  FFMA.FTZ R24, R24, UR6, -R2 ;  /* 0x0000000618187c23 */ /* 0x000fc20008010802 */
[----:B------:R-:W-:Y:S01]  /*50b0*/  FADD.FTZ R78, R50, R27 ;  /* 0x0000001b324e7221 */ /* 0x000fe20000010000 */
[----:B------:R-:W-:-:S01]  /*50c0*/  FFMA.FTZ R3, R33, UR6, -R2 ;  /* 0x0000000621037c23 */ /* 0x000fc20008010802 */
[----:B------:R-:W2:Y:S01]  /*50d0*/  MUFU.EX2 R5, R5 ;  /* 0x0000000500057308 */ /* 0x000ea20000000800 */
[----:B0-----:R-:W-:Y:S01]  /*50e0*/  F2FP.SATFINITE.E4M3.F32.PACK_AB_MERGE_C R140, R56, R55, R140 ;  /* 0x00000037388c723e */ /* 0x001fe2000480708c */
[----:B------:R-:W-:Y:S01]  /*50f0*/  FADD.FTZ R27, R49, R78 ;  /* 0x0000004e311b7221 */ /* 0x000fe20000010000 */
[----:B------:R-:W-:-:S01]  /*5100*/  FFMA.FTZ R34, R34, UR6, -R2 ;  /* 0x0000000622227c23 */ /* 0x000fc20008010802 */
[--C-:B------:R-:W-:Y:S01]  /*5110*/  FFMA.FTZ R37, R37, UR6, -R2.reuse ;  /* 0x0000000625257c23 */ /* 0x100fe20008010802 */
[----:B------:R-:W-:-:S01]  /*5120*/  FFMA.FTZ R38, R38, UR6, -R2 ;  /* 0x0000000626267c23 */ /* 0x000fc20008010802 */
[----:B------:R-:W-:Y:S01]  /*5130*/  FADD.FTZ R78, R48, R27 ;  /* 0x0000001b304e7221 */ /* 0x000fe20000010000 */
[----:B------:R-:W-:-:S01]  /*5140*/  FFMA.FTZ R27, R30, UR6, -R2 ;  /* 0x000000061e1b7c23 */ /* 0x000fc20008010802 */
[----:B------:R-:W0:Y:S01]  /*5150*/  MUFU.EX2 R76, R76 ;  /* 0x0000004c004c7308 */ /* 0x000e220000000800 */
[----:B-1----:R-:W-:-:S01]  /*5160*/  FADD.FTZ R28, R73, R4 ;  /* 0x00000004491c7221 */ /* 0x002fc20000010000 */
[----:B------:R-:W-:Y:S01]  /*5170*/  FADD.FTZ R79, R47, R78 ;  /* 0x0000004e2f4f7221 */ /* 0x000fe20000010000 */
[----:B------:R-:W-:-:S01]  /*5180*/  FFMA.FTZ R29, R29, UR6, -R2 ;  /* 0x000000061d1d7c23 */ /* 0x000fc20008010802 */
[--C-:B------:R-:W-:Y:S01]  /*5190*/  FFMA.FTZ R32, R32, UR6, -R2.reuse ;  /* 0x0000000620207c23 */ /* 0x100fe20008010802 */
[----:B------:R-:W-:-:S01]  /*51a0*/  FFMA.FTZ R35, R35, UR6, -R2 ;  /* 0x0000000623237c23 */ /* 0x000fc20008010802 */
[----:B------:R-:W-:Y:S01]  /*51b0*/  FADD.FTZ R52, R46, R79 ;  /* 0x0000004f2e347221 */ /* 0x000fe20000010000 */
[----:B------:R-:W-:-:S01]  /*51c0*/  FFMA.FTZ R39, R39, UR6, -R2 ;  /* 0x0000000627277c23 */ /* 0x000fc20008010802 */
[----:B------:R-:W1:Y:S01]  /*51d0*/  MUFU.EX2 R6, R6 ;  /* 0x0000000600067308 */ /* 0x000e620000000800 */
[----:B--2---:R-:W-:-:S01]  /*51e0*/  FADD.FTZ R77, R5, R28 ;  /* 0x0000001c054d7221 */ /* 0x004fc20000010000 */
[----:B------:R-:W-:Y:S01]  /*51f0*/  FFMA.FTZ R28, R31, UR6, -R2 ;  /* 0x000000061f1c7c23 */ /* 0x000fe20008010802 */
[----:B------:R-:W-:-:S04]  /*5200*/  FADD.FTZ R31, R45, R52 ;  /* 0x000000342d1f7221 */ /* 0x000fc80000010000 */
[----:B------:R-:W-:Y:S01]  /*5210*/  FADD.FTZ R48, R44, R31 ;  /* 0x0000001f2c307221 */ /* 0x000fe20000010000 */
[----:B------:R-:W2:Y:S01]  /*5220*/  MUFU.EX2 R71, R71 ;  /* 0x0000004700477308 */ /* 0x000ea20000000800 */
[----:B0-----:R-:W-:-:S01]  /*5230*/  FADD.FTZ R77, R76, R77 ;  /* 0x0000004d4c4d7221 */ /* 0x001fc20000010000 */
[----:B------:R-:W-:Y:S01]  /*5240*/  F2FP.SATFINITE.E4M3.F32.PACK_AB_MERGE_C R76, R76, R5, RZ ;  /* 0x000000054c4c723e */ /* 0x000fe200048070ff */
[----:B------:R-:W-:-:S01]  /*5250*/  FADD.FTZ R43, R43, R48 ;  /* 0x000000302b2b7221 */ /* 0x000fc20000010000 */
[----:B------:R-:W-:Y:S02]  /*5260*/  F2FP.SATFINITE.E4M3.F32.PACK_AB_MERGE_C R5, R62, R61, RZ ;  /* 0x0000003d3e05723e */ /* 0x000fe400048070ff */
[----:B------:R-:W-:Y:S01]  /*5270*/  F2FP.SATFINITE.E4M3.F32.PACK_AB_MERGE_C R149, R4, R73, R76 ;  /* 0x000000490495723e */ /* 0x000fe2000480704c */
[----:B------:R-:W-:Y:S01]  /*5280*/  FADD.FTZ R44, R42, R43 ;  /* 0x0000002b2a2c7221 */ /* 0x000fe20000010000 */
[----:B------:R-:W0:Y:S01]  /*5290*/  MUFU.EX2 R9, R9 ;  /* 0x0000000900097308 */ /* 0x000e220000000800 */
[----:B-1----:R-:W-:-:S02]  /*52a0*/  FADD.FTZ R30, R6, R77 ;  /* 0x0000004d061e7221 */ /* 0x002fc40000010000 */
[----:B------:R-:W-:-:S04]  /*52b0*/  FADD.FTZ R44, R41, R44 ;  /* 0x0000002c292c7221 */ /* 0x000fc80000010000 */
[----:B------:R-:W-:Y:S01]  /*52c0*/  FADD.FTZ R53, R53, R44 ;  /* 0x0000002c35357221 */ /* 0x000fe20000010000 */
[----:B------:R-:W1:Y:S01]  /*52d0*/  MUFU.EX2 R70, R70 ;  /* 0x0000004600467308 */ /* 0x000e620000000800 */
[----:B--2---:R-:W-:-:S02]  /*52e0*/  FADD.FTZ R30, R71, R30 ;  /* 0x0000001e471e7221 */ /* 0x004fc40000010000 */
[----:B------:R-:W-:-:S04]  /*52f0*/  FADD.FTZ R54, R54, R53 ;  /* 0x0000003536367221 */ /* 0x000fc80000010000 */
[----:B------:R-:W-:Y:S01]  /*5300*/  FADD.FTZ R33, R55, R54 ;  /* 0x0000003637217221 */ /* 0x000fe20000010000 */
[----:B------:R-:W2:Y:S01]  /*5310*/  MUFU.EX2 R10, R10 ;  /* 0x0000000a000a7308 */ /* 0x000ea20000000800 */
[----:B0-----:R-:W-:-:S02]  /*5320*/  FADD.FTZ R31, R9, R30 ;  /* 0x0000001e091f7221 */ /* 0x001fc40000010000 */
[----:B------:R-:W-:-:S04]  /*5330*/  FADD.FTZ R56, R56, R33 ;  /* 0x0000002138387221 */ /* 0x000fc80000010000 */
[----:B------:R-:W-:Y:S01]  /*5340*/  FADD.FTZ R57, R57, R56 ;  /* 0x0000003839397221 */ /* 0x000fe20000010000 */
[----:B------:R-:W0:Y:S01]  /*5350*/  MUFU.EX2 R11, R11 ;  /* 0x0000000b000b7308 */ /* 0x000e220000000800 */
[----:B-1----:R-:W-:-:S01]  /*5360*/  FADD.FTZ R31, R70, R31 ;  /* 0x0000001f461f7221 */ /* 0x002fc20000010000 */
[----:B------:R-:W-:Y:S01]  /*5370*/  F2FP.SATFINITE.E4M3.F32.PACK_AB_MERGE_C R9, R70, R9, RZ ;  /* 0x000000094609723e */ /* 0x000fe200048070ff */
[----:B------:R-:W-:-:S03]  /*5380*/  FADD.FTZ R58, R58, R57 ;  /* 0x000000393a3a7221 */ /* 0x000fc60000010000 */
[----:B------:R-:W-:Y:S02]  /*5390*/  F2FP.SATFINITE.E4M3.F32.PACK_AB_MERGE_C R151, R71, R6, R9 ;  /* 0x000000064797723e */ /* 0x000fe40004807009 */
        /* <DEDUP_REMOVED lines=20> */
[----:B------:R-:W-:-:S04]  /*54e0*/  F2FP.SATFINITE.E4M3.F32.PACK_AB_MERGE_C R15, R24, R15, RZ ;  /* 0x0000000f180f723e */ /* 0x000fc800048070ff */
[----:B------:R-:W-:Y:S02]  /*54f0*/  F2FP.SATFINITE.E4M3.F32.PACK_AB_MERGE_C R147, R14, R13, R15 ;  /* 0x0000000d0e93723e */ /* 0x000fe4000480700f */
[----:B------:R-:W-:Y:S01]  /*5500*/  MUFU.EX2 R59, R59 ;  /* 0x0000003b003b7308 */ /* 0x000fe20000000800 */
[----:B-1----:R-:W-:-:S07]  /*5510*/  FADD.FTZ R36, R20, R31 ;  /* 0x0000001f14247221 */ /* 0x002fce0000010000 */
[----:B------:R-:W0:Y:S01]  /*5520*/  MUFU.EX2 R60, R60 ;  /* 0x0000003c003c7308 */ /* 0x000e220000000800 */
[----:B--2---:R-:W-:-:S07]  /*5530*/  FADD.FTZ R36, R21, R36 ;  /* 0x0000002415247221 */ /* 0x004fce0000010000 */
[----:B------:R-:W1:Y:S08]  /*5540*/  MUFU.EX2 R25, R25 ;  /* 0x0000001900197308 */ /* 0x000e700000000800 */
[----:B------:R-:W2:Y:S01]  /*5550*/  MUFU.EX2 R26, R26 ;  /* 0x0000001a001a7308 */ /* 0x000ea20000000800 */
[----:B0-----:R-:W-:Y:S01]  /*5560*/  F2FP.SATFINITE.E4M3.F32.PACK_AB_MERGE_C R142, R60, R59, R5 ;  /* 0x0000003b3c8e723e */ /* 0x001fe20004807005 */
        /* <DEDUP_REMOVED lines=8> */
[----:B------:R-:W-:-:S04]  /*55f0*/  F2FP.SATFINITE.E4M3.F32.PACK_AB_MERGE_C R25, R26, R25, RZ ;  /* 0x000000191a19723e */ /* 0x000fc800048070ff */
[----:B------:R-:W-:Y:S02]  /*5600*/  F2FP.SATFINITE.E4M3.F32.PACK_AB_MERGE_C R141, R21, R20, R25 ;  /* 0x00000014158d723e */ /* 0x000fe40004807019 */
[----:B------:R-:W2:Y:S01]  /*5610*/  MUFU.EX2 R3, R3 ;  /* 0x0000000300037308 */ /* 0x000ea20000000800 */
[----:B0-----:R-:W-:-:S07]  /*5620*/  FADD.FTZ R5, R27, R12 ;  /* 0x0000000c1b057221 */ /* 0x001fce0000010000 */
[----:B------:R-:W-:Y:S01]  /*5630*/  MUFU.EX2 R66, R66 ;  /* 0x0000004200427308 */ /* 0x000fe20000000800 */
[----:B-1----:R-:W-:-:S07]  /*5640*/  FADD.FTZ R12, R28, R5 ;  /* 0x000000051c0c7221 */ /* 0x002fce0000010000 */
[----:B------:R-:W0:Y:S01]  /*5650*/  MUFU.EX2 R69, R69 ;  /* 0x0000004500457308 */ /* 0x000e220000000800 */
[----:B--2---:R-:W-:-:S07]  /*5660*/  FADD.FTZ R5, R3, R12 ;  /* 0x0000000c03057221 */ /* 0x004fce0000010000 */
[----:B------:R-:W1:Y:S08]  /*5670*/  MUFU.EX2 R34, R34 ;  /* 0x0000002200227308 */ /* 0x000e700000000800 */
[----:B------:R-:W-:Y:S01]  /*5680*/  MUFU.EX2 R63, R63 ;  /* 0x0000003f003f7308 */ /* 0x000fe20000000800 */
[----:B0-----:R-:W-:-:S07]  /*5690*/  F2FP.SATFINITE.E4M3.F32.PACK_AB_MERGE_C R24, R69, R66, RZ ;  /* 0x000000424518723e */ /* 0x001fce00048070ff */
[----:B------:R-:W0:Y:S01]  /*56a0*/  MUFU.EX2 R64, R64 ;  /* 0x0000004000407308 */ /* 0x000e220000000800 */
[----:B-1----:R-:W-:-:S01]  /*56b0*/  FADD.FTZ R5, R34, R5 ;  /* 0x0000000522057221 */ /* 0x002fc20000010000 */
[----:B------:R-:W-:-:S04]  /*56c0*/  F2FP.SATFINITE.E4M3.F32.PACK_AB_MERGE_C R6, R34, R3, RZ ;  /* 0x000000032206723e */ /* 0x000fc800048070ff */
[----:B------:R-:W-:Y:S02]  /*56d0*/  F2FP.SATFINITE.E4M3.F32.PACK_AB_MERGE_C R143, R28, R27, R6 ;  /* 0x0000001b1c8f723e */ /* 0x000fe40004807006 */
        /* <DEDUP_REMOVED lines=10> */
[----:B--2---:R-:W-:-:S07]  /*5780*/  FADD.FTZ R3, R37, R4 ;  /* 0x0000000425037221 */ /* 0x004fce0000010000 */
[----:B------:R-:W-:Y:S01]  /*5790*/  MUFU.EX2 R65, R65 ;  /* 0x0000004100417308 */ /* 0x000fe20000000800 */
[----:B0-----:R-:W-:-:S07]  /*57a0*/  FADD.FTZ R4, R38, R3 ;  /* 0x0000000326047221 */ /* 0x001fce0000010000 */
[----:B------:R-:W0:Y:S01]  /*57b0*/  MUFU.EX2 R74, R74 ;  /* 0x0000004a004a7308 */ /* 0x000e220000000800 */
[C---:B-1----:R-:W-:Y:S01]  /*57c0*/  F2FP.SATFINITE.E4M3.F32.PACK_AB_MERGE_C R38, R29.reuse, R38, RZ ;  /* 0x000000261d26723e */ /* 0x042fe200048070ff */
[----:B------:R-:W-:-:S03]  /*57d0*/  FADD.FTZ R29, R29, R4 ;  /* 0x000000041d1d7221 */ /* 0x000fc60000010000 */
[----:B------:R-:W-:-:S03]  /*57e0*/  F2FP.SATFINITE.E4M3.F32.PACK_AB_MERGE_C R137, R37, R30, R38 ;  /* 0x0000001e2589723e */ /* 0x000fc60004807026 */
        /* <DEDUP_REMOVED lines=9> */
[----:B0-----:R-:W-:-:S01]  /*5880*/  FADD.FTZ R4, R32, R29 ;  /* 0x0000001d20047221 */ /* 0x001fc20000010000 */
[----:B------:R-:W-:-:S06]  /*5890*/  FADD.FTZ R65, R65, R68 ;  /* 0x0000004441417221 */ /* 0x000fcc0000010000 */
[----:B------:R-:W0:Y:S01]  /*58a0*/  MUFU.EX2 R2, R2 ;  /* 0x0000000200027308 */ /* 0x000e220000000800 */
[----:B--2---:R-:W-:-:S04]  /*58b0*/  FADD.FTZ R4, R35, R4 ;  /* 0x0000000423047221 */ /* 0x004fc80000010000 */
[----:B-1----:R-:W-:Y:S01]  /*58c0*/  FADD.FTZ R3, R39, R4 ;  /* 0x0000000427037221 */ /* 0x002fe20000010000 */
[----:B------:R-:W-:-:S01]  /*58d0*/  FADD.FTZ R4, R74, R65 ;  /* 0x000000414a047221 */ /* 0x000fc20000010000 */
[C---:B0-----:R-:W-:Y:S02]  /*58e0*/  F2FP.SATFINITE.E4M3.F32.PACK_AB_MERGE_C R5, R2.reuse, R39, RZ ;  /* 0x000000270205723e */ /* 0x041fe400048070ff */
[----:B------:R-:W-:-:S01]  /*58f0*/  FADD.FTZ R3, R2, R3 ;  /* 0x0000000302037221 */ /* 0x000fc20000010000 */
[----:B------:R-:W-:Y:S01]  /*5900*/  VIADD R2, R88, 0xfffffffe ;  /* 0xfffffffe58027836 */ /* 0x000fe20000000000 */
[----:B------:R-:W-:Y:S01]  /*5910*/  F2FP.SATFINITE.E4M3.F32.PACK_AB_MERGE_C R139, R35, R32, R5 ;  /* 0x00000020238b723e */ /* 0x000fe20004807005 */
        /* <DEDUP_REMOVED lines=11> */
.L_x_893:
[----:B------:R-:W-:-:S11]  /*59d0*/  UISETP.NE.AND UP2, UPT, UR11, 0x1, UPT ;  /* 0x000000010b00788c */ /* 0x000fd6000bf45270 */
[----:B------:R-:W-:Y:S02]  /*59e0*/  @UP2 ULDC.64 UR18, c[0x0][0x9e8] ;  /* 0x00027a0000122ab9 */ /* 0x000fe40000000a00 */
[----:B------:R-:W-:-:S04]  /*59f0*/  UIMAD.WIDE.U32 UR14, UR7, UR18, URZ ;  /* 0x00000012070e72a5 */ /* 0x000fc8000f8e003f */
[----:B------:R-:W-:-:S12]  /*5a00*/  @UP2 USHF.R.U32.HI UR7, URZ, UR19, UR15 ;  /* 0x000000133f072299 */ /* 0x000fd8000801160f */
.L_x_894:
[----:B------:R-:W-:-:S04]  /*5a10*/  UIMAD UR7, UR7, UR11, UR11 ;  /* 0x0000000b070772a4 */ /* 0x000fc8000f8e020b */
[----:B------:R-:W-:-:S04]  /*5a20*/  UISETP.LT.AND UP2, UPT, UR10, UR7, UPT ;  /* 0x000000070a00728c */ /* 0x000fc8000bf41270 */
[----:B------:R-:W-:-:S12]  /*5a30*/  USEL UR10, UR10, UR7, UP2 ;  /* 0x000000070a0a7287 */ /* 0x000fd80009000000 */
.L_x_892:
[----:B------:R-:W-:Y:S01]  /*5a40*/  USHF.R.S32.HI UR7, URZ, 0x1f, UR10 ;  /* 0x0000001f3f077899 */ /* 0x000fe2000801140a */
[----:B------:R-:W-:Y:S02]  /*5a50*/  CS2R R88, SRZ ;  /* 0x0000000000587805 */ /* 0x000fe4000001ff00 */
[----:B------:R-:W-:Y:S02]  /*5a60*/  CS2R R90, SRZ ;  /* 0x00000000005a7805 */ /* 0x000fe4000001ff00 */
[----:B------:R-:W-:Y:S01]  /*5a70*/  CS2R R92, SRZ ;  /* 0x00000000005c7805 */ /* 0x000fe2000001ff00 */
[----:B------:R-:W-:Y:S01]  /*5a80*/  ULEA.HI UR7, UR7, UR10, URZ, 0x7 ;  /* 0x0000000a07077291 */ /* 0x000fe2000f8f383f */
[----:B------:R-:W-:Y:S02]  /*5a90*/  CS2R R94, SRZ ;  /* 0x00000000005e7805 */ /* 0x000fe4000001ff00 */
[----:B------:R-:W-:Y:S02]  /*5aa0*/  CS2R R96, SRZ ;  /* 0x0000000000607805 */ /* 0x000fe4000001ff00 */
[----:B------:R-:W-:Y:S01]  /*5ab0*/  CS2R R98, SRZ ;  /* 0x0000000000627805 */ /* 0x000fe2000001ff00 */
        /* <DEDUP_REMOVED lines=10> */
[----:B------:R-:W-:Y:S02]  /*5b60*/  CS2R R114, SRZ ;  /* 0x0000000000727805 */ /* 0x000fe4000001ff00 */
[----:B------:R-:W-:Y:S02]  /*5b70*/  CS2R R116, SRZ ;  /* 0x0000000000747805 */ /* 0x000fe4000001ff00 */
[----:B------:R-:W-:Y:S02]  /*5b80*/  CS2R R118, SRZ ;  /* 0x0000000000767805 */ /* 0x000fe4000001ff00 */
[----:B------:R-:W-:Y:S02]  /*5b90*/  CS2R R120, SRZ ;  /* 0x0000000000787805 */ /* 0x000fe4000001ff00 */
[----:B------:R-:W-:Y:S02]  /*5ba0*/  ISETP.GE.AND P2, PT, R2, UR18, PT ;  /* 0x0000001202007c0c */ /* 0x000fe4000bf46270 */
[----:B------:R-:W-:-:S02]  /*5bb0*/  CS2R R122, SRZ ;  /* 0x00000000007a7805 */ /* 0x000fc4000001ff00 */
[----:B------:R-:W-:Y:S02]  /*5bc0*/  CS2R R124, SRZ ;  /* 0x00000000007c7805 */ /* 0x000fe4000001ff00 */
[----:B------:R-:W-:Y:S02]  /*5bd0*/  CS2R R126, SRZ ;  /* 0x00000000007e7805 */ /* 0x000fe4000001ff00 */
[----:B------:R-:W-:Y:S02]  /*5be0*/  CS2R R128, SRZ ;  /* 0x0000000000807805 */ /* 0x000fe4000001ff00 */
[----:B------:R-:W-:Y:S02]  /*5bf0*/  CS2R R130, SRZ ;  /* 0x0000000000827805 */ /* 0x000fe4000001ff00 */
[----:B------:R-:W-:Y:S02]  /*5c00*/  CS2R R132, SRZ ;  /* 0x0000000000847805 */ /* 0x000fe4000001ff00 */
[----:B------:R-:W-:Y:S01]  /*5c10*/  CS2R R134, SRZ ;  /* 0x0000000000867805 */ /* 0x000fe2000001ff00 */
[----:B------:R-:W-:Y:S06]  /*5c20*/  @!P2 BRA `(.L_x_895) ;  /* 0x000000340084a947 */ /* 0x000fec0003800000 */
        /* <DEDUP_REMOVED lines=24> */
[----:B------:R-:W-:Y:S01]  /*5db0*/  ULDC UR22, c[0x0][0x9e4] ;  /* 0x0002790000167ab9 */ /* 0x000fe20000000800 */
[----:B------:R-:W-:Y:S01]  /*5dc0*/  ULDC UR19, c[0x0][0x988] ;  /* 0x0002620000137ab9 */ /* 0x000fe20000000800 */
[----:B------:R-:W-:-:S05]  /*5dd0*/  ULDC UR23, c[0x0][0x9e0] ;  /* 0x0002780000177ab9 */ /* 0x000fca0000000800 */
.L_x_913:
[----:B------:R-:W-:-:S04]  /*5de0*/  UIADD3 UR20, UR52, 0x1, URZ ;  /* 0x0000000134147890 */ /* 0x000fc8000fffe03f */
[----:B------:R-:W-:-:S04]  /*5df0*/  UISETP.NE.AND UP2, UPT, UR20, 0x2, UPT ;  /* 0x000000021400788c */ /* 0x000fc8000bf45270 */
[----:B------:R-:W-:Y:S02]  /*5e00*/  USEL UR21, URZ, 0x1, UP2 ;  /* 0x000000013f157887 */ /* 0x000fe40009000000 */
[----:B------:R-:W-:Y:S02]  /*5e10*/  USEL UR20, UR20, URZ, UP2 ;  /* 0x0000003f14147287 */ /* 0x000fe40009000000 */
[----:B------:R-:W-:Y:S01]  /*5e20*/  ULOP3.LUT UR21, UR53, UR21, URZ, 0x3c, !UPT ;  /* 0x0000001535157292 */ /* 0x000fe2000f8e3c3f */
[----:B------:R-:W-:Y:S11]  /*5e30*/  @!P0 BRA `(.L_x_896) ;  /* 0x0000000000048947 */ /* 0x000ff60003800000 */
[----:B------:R-:W-:Y:S01]  /*5e40*/  BPT.TRAP 0x1 ;  /* 0x000000040000795c */ /* 0x000fe20000300000 */
.L_x_896:
[----:B------:R-:W-:Y:S01]  /*5e50*/  ULEA UR24, UR20, UR46, 0x3 ;  /* 0x0000002e14187291 */ /* 0x000fe2000f8e183f */
[----:B------:R-:W-:-:S05]  /*5e60*/  IMAD.U32 R5, RZ, RZ, UR21 ;  /* 0x00000015ff057e24 */ /* 0x000fca000f8e00ff */
[----:B------:R-:W-:-:S04]  /*5e70*/  SHF.L.U32 R5, R5, 0x1f, RZ ;  /* 0x0000001f05057819 */ /* 0x000fc800000006ff */
[----:B------:R0:W1:Y:S01]  /*5e80*/  SYNCS.PHASECHK.TRANS64.TRYWAIT P2, [UR24+0x19c30], R5 ;  /* 0x019c3005ff0075a7 */ /* 0x0000620008040158 */
[----:B------:R-:W-:Y:S05]  /*5e90*/  @!P0 BRA `(.L_x_897) ;  /* 0x0000000000048947 */ /* 0x000fea0003800000 */
[----:B------:R-:W-:Y:S01]  /*5ea0*/  BPT.TRAP 0x1 ;  /* 0x000000040000795c */ /* 0x000fe20000300000 */
.L_x_897:
[----:B-1----:R-:W-:Y:S05]  /*5eb0*/  @P2 BRA `(.L_x_898) ;  /* 0x0000000000082947 */ /* 0x002fea0003800000 */
[----:B------:R-:W1:Y:S02]  /*5ec0*/  SYNCS.PHASECHK.TRANS64.TRYWAIT P2, [UR24+0x19c30], R5 ;  /* 0x019c3005ff0075a7 */ /* 0x000e640008040158 */
[----:B-1----:R-:W-:Y:S05]  /*5ed0*/  @!P2 BRA `(.L_x_899) ;  /* 0x0000012c00dca947 */ /* 0x002fea0003800000 */
.L_x_898:
        /* <DEDUP_REMOVED lines=17> */
.L_x_900:
[----:B------:R-:W-:Y:S01]  /*5ff0*/  ULEA UR11, UR52, UR46, 0x3 ;  /* 0x0000002e340b7291 */ /* 0x000fe2000f8e183f */
[----:B01----:R-:W-:-:S05]  /*6000*/  IMAD.U32 R5, RZ, RZ, UR53 ;  /* 0x00000035ff057e24 */ /* 0x003fca000f8e00ff */
[----:B------:R-:W-:-:S04]  /*6010*/  SHF.L.U32 R5, R5, 0x1f, RZ ;  /* 0x0000001f05057819 */ /* 0x000fc800000006ff */
[----:B------:R0:W1:Y:S01]  /*6020*/  SYNCS.PHASECHK.TRANS64.TRYWAIT P2, [UR11+0x19c50], R5 ;  /* 0x019c5005ff0075a7 */ /* 0x000062000804014b */
[----:B------:R-:W-:Y:S05]  /*6030*/  @!P0 BRA `(.L_x_901) ;  /* 0x0000000000048947 */ /* 0x000fea0003800000 */
[----:B------:R-:W-:Y:S01]  /*6040*/  BPT.TRAP 0x1 ;  /* 0x000000040000795c */ /* 0x000fe20000300000 */
.L_x_901:
[----:B-1----:R-:W-:Y:S05]  /*6050*/  @P2 BRA `(.L_x_902) ;  /* 0x0000000000082947 */ /* 0x002fea0003800000 */
[----:B------:R-:W1:Y:S02]  /*6060*/  SYNCS.PHASECHK.TRANS64.TRYWAIT P2, [UR11+0x19c50], R5 ;  /* 0x019c5005ff0075a7 */ /* 0x000e64000804014b */
[----:B-1----:R-:W-:Y:S05]  /*6070*/  @!P2 BRA `(.L_x_903) ;  /* 0x0000012c008ca947 */ /* 0x002fea0003800000 */
.L_x_902:
        /* <DEDUP_REMOVED lines=9> */
[----:B------:R-:W-:Y:S01]  /*6110*/  PLOP3.LUT P3, PT, PT, PT, UP0, 0x80, 0x0 ;  /* 0x000000000000781c */ /* 0x000fe20003f6f008 */
[C---:B------:R-:W-:Y:S01]  /*6120*/  FMUL.FTZ R50, R0.reuse, R59 ;  /* 0x0000003b00327220 */ /* 0x040fe20000410000 */
[C---:B------:R-:W-:Y:S01]  /*6130*/  FMUL.FTZ R59, R0.reuse, R70 ;  /* 0x00000046003b7220 */ /* 0x040fe20000410000 */
[----:B------:R-:W-:Y:S01]  /*6140*/  ULOP3.LUT UR6, UR6, 0x10000, URZ, 0xfc, !UPT ;  /* 0x0001000006067892 */ /* 0x000fe2000f8efc3f */
[----:B------:R-:W-:Y:S01]  /*6150*/  FMUL.FTZ R70, R0, R79 ;  /* 0x0000004f00467220 */ /* 0x000fe20000410000 */
[----:B------:R-:W-:-:S02]  /*6160*/  VIADD R79, R17, UR40 ;  /* 0x00000028114f7c36 */ /* 0x000fc40008000000 */
[C---:B------:R-:W-:Y:S01]  /*6170*/  FMUL.FTZ R21, R0.reuse, R34 ;  /* 0x0000002200157220 */ /* 0x040fe20000410000 */
[----:B------:R-:W-:Y:S01]  /*6180*/  UIMAD UR10, UR52, 0x300, UR6 ;  /* 0x00000300340a78a4 */ /* 0x000fe2000f8e0206 */
[C---:B------:R-:W-:Y:S01]  /*6190*/  FMUL.FTZ R9, R0.reuse, R26 ;  /* 0x0000001a00097220 */ /* 0x040fe20000410000 */
[C---:B------:R-:W-:Y:S01]  /*61a0*/  FMUL.FTZ R26, R0.reuse, R37 ;  /* 0x00000025001a7220 */ /* 0x040fe20000410000 */
[C---:B------:R-:W-:Y:S01]  /*61b0*/  FMUL.FTZ R37, R0.reuse, R46 ;  /* 0x0000002e00257220 */ /* 0x040fe20000410000 */
[C---:B01----:R-:W-:Y:S01]  /*61c0*/  FMUL.FTZ R5, R0.reuse, R24 ;  /* 0x0000001800057220 */ /* 0x043fe20000410000 */
[C---:B------:R-:W-:Y:S01]  /*61d0*/  FMUL.FTZ R46, R0.reuse, R55 ;  /* 0x00000037002e7220 */ /* 0x040fe20000410000 */
[C---:B------:R-:W-:Y:S01]  /*61e0*/  FMUL.FTZ R24, R0.reuse, R35 ;  /* 0x0000002300187220 */ /* 0x040fe20000410000 */
[----:B------:R-:W-:Y:S01]  /*61f0*/  UMOV UR6, UR10 ;  /* 0x0000000a00067c82 */ /* 0x000fe20008000000 */
[C---:B------:R-:W-:Y:S01]  /*6200*/  FMUL.FTZ R55, R0.reuse, R66 ;  /* 0x0000004200377220 */ /* 0x040fe20000410000 */
[----:B------:R-:W-:Y:S01]  /*6210*/  QGMMA.64x96x32.F32.E4M3.E4M3 R88, R148, gdesc[UR4], R88, gsb0 ;  /* 0x0160000494587df3 */ /* 0x000fe20008000858 */
[----:B------:R-:W-:Y:S01]  /*6220*/  UIADD3 UR6, UR10, 0x2, URZ ;  /* 0x000000020a067890 */ /* 0x000fe2000fffe03f */
[----:B------:R-:W-:Y:S01]  /*6230*/  FMUL.FTZ R66, R0, R73 ;  /* 0x0000004900427220 */ /* 0x000fe20000410000 */
[----:B------:R-:W-:Y:S01]  /*6240*/  UMOV UR7, 0x40000040 ;  /* 0x4000004000077882 */ /* 0x000fe20000000000 */
[----:B------:R-:W-:-:S02]  /*6250*/  IMAD.U32 R35, RZ, RZ, UR24 ;  /* 0x00000018ff237e24 */ /* 0x000fc4000f8e00ff */
        /* <DEDUP_REMOVED lines=48> */
[----:B------:R-:W-:-:S02]  /*6560*/  IMAD.SHL.U32 R76, R2, 0x80, RZ ;  /* 0x00000080024c7824 */ /* 0x000fc400078e00ff */
[----:B------:R-:W-:Y:S01]  /*6570*/  FMUL.FTZ R77, R0, R87 ;  /* 0x00000057004d7220 */ /* 0x000fe20000410000 */
[----:B------:R-:W0:Y:S08]  /*6580*/  MUFU.TANH R5, R5 ;  /* 0x0000000500057308 */ /* 0x000e300000002400 */
[----:B------:R-:W1:Y:S08]  /*6590*/  MUFU.TANH R6, R6 ;  /* 0x0000000600067308 */ /* 0x000e700000002400 */
[----:B------:R-:W2:Y:S08]  /*65a0*/  MUFU.TANH R9, R9 ;  /* 0x0000000900097308 */ /* 0x000eb00000002400 */
[----:B------:R-:W3:Y:S08]  /*65b0*/  MUFU.TANH R10, R10 ;  /* 0x0000000a000a7308 */ /* 0x000ef00000002400 */
[----:B------:R-:W4:Y:S08]  /*65c0*/  MUFU.TANH R11, R11 ;  /* 0x0000000b000b7308 */ /* 0x000f300000002400 */
        /* <DEDUP_REMOVED lines=51> */
[----:B------:R-:W-:-:S02]  /*6900*/  @!P1 VIADD R34, R35, 0x19c40 ;  /* 0x00019c4023229836 */ /* 0x000fc40000000000 */
[----:B------:R-:W-:Y:S02]  /*6910*/  IMAD.U32 R35, RZ, RZ, UR36 ;  /* 0x00000024ff237e24 */ /* 0x000fe4000f8e00ff */
[----:B------:R-:W5:Y:S01]  /*6920*/  SHFL.IDX PT, R85, R79, RZ, 0x1c1f ;  /* 0x001c1fff4f557589 */ /* 0x000f6200000e0000 */
[----:B------:R-:W-:Y:S01]  /*6930*/  @!P1 PRMT R34, RZ, 0x654, R34 ;  /* 0x00000654ff229816 */ /* 0x000fe20000000022 */
        /* <DEDUP_REMOVED lines=13> */
[----:B------:R1:W-:Y:S05]  /*6a10*/  @!P1 SYNCS.ARRIVE.TRANS64.RED.A1T0 RZ, [R34+URZ], RZ ;  /* 0x000000ff22ff99a7 */ /* 0x0003ea000810043f */
[----:B------:R-:W0:Y:S01]  /*6a20*/  MUFU.TANH R63, R63 ;  /* 0x0000003f003f7308 */ /* 0x000e220000002400 */
[----:B-1----:R-:W-:-:S07]  /*6a30*/  IADD3 R34, -R16, 0x1, -R76 ;  /* 0x0000000110227810 */ /* 0x002fce0007ffe94c */
[----:B------:R-:W1:Y:S01]  /*6a40*/  MUFU.TANH R64, R64 ;  /* 0x0000004000407308 */ /* 0x000e620000002400 */
[----:B------:R-:W-:-:S07]  /*6a50*/  IADD3 R34, -R35, UR41, R34 ;  /* 0x0000002923227c10 */ /* 0x000fce000fffe122 */
[----:B------:R-:W0:Y:S01]  /*6a60*/  MUFU.TANH R67, R67 ;  /* 0x0000004300437308 */ /* 0x000e220000002400 */
[C---:B------:R-:W-:Y:S02]  /*6a70*/  VIADD R81, R34.reuse, UR23 ;  /* 0x0000001722517c36 */ /* 0x040fe40008000000 */
[----:B------:R-:W-:Y:S02]  /*6a80*/  VIADD R82, R34, UR17 ;  /* 0x0000001122527c36 */ /* 0x000fe40008000000 */
[--C-:B-----5:R-:W-:Y:S02]  /*6a90*/  IMAD.IADD R83, R81, 0x1, R85.reuse ;  /* 0x0000000151537824 */ /* 0x120fe400078e0255 */
[----:B------:R-:W-:Y:S01]  /*6aa0*/  IMAD.IADD R84, R82, 0x1, R85 ;  /* 0x0000000152547824 */ /* 0x000fe200078e0255 */
        /* <DEDUP_REMOVED lines=17> */
[----:B------:R-:W-:Y:S01]  /*6bc0*/  IMAD.U32 R86, RZ, RZ, UR22 ;  /* 0x00000016ff567e24 */ /* 0x000fe2000f8e00ff */
[----:B------:R-:W-:-:S04]  /*6bd0*/  LOP3.LUT R85, RZ, R85, RZ, 0x33, !PT ;  /* 0x00000055ff557212 */ /* 0x000fc800078e33ff */
[----:B------:R-:W-:-:S13]  /*6be0*/  ISETP.NE.AND P2, PT, R86, 0x1, PT ;  /* 0x000000015600780c */ /* 0x000fda0003f45270 */
[----:B------:R-:W1:Y:S02]  /*6bf0*/  @P2 LDC.64 R34, c[0x0][0x9e8] ;  /* 0x00027a00ff222b82 */ /* 0x000e640000000a00 */
[----:B-1----:R-:W-:-:S05]  /*6c00*/  @P2 IMAD.HI.U32 R34, R85, R34, RZ ;  /* 0x0000002255222227 */ /* 0x002fca00078e00ff */
[----:B------:R-:W-:-:S04]  /*6c10*/  @P2 SHF.R.U32.HI R85, RZ, R35, R34 ;  /* 0x00000023ff552219 */ /* 0x000fc80000011622 */
[----:B------:R-:W-:Y:S01]  /*6c20*/  LOP3.LUT R85, RZ, R85, RZ, 0x33, !PT ;  /* 0x00000055ff557212 */ /* 0x000fe200078e33ff */
[----:B------:R-:W-:Y:S06]  /*6c30*/  BRA `(.L_x_907) ;  /* 0x0000000000147947 */ /* 0x000fec0003800000 */
.L_x_906:
[----:B------:R-:W-:-:S05]  /*6c40*/  IMAD.U32 R86, RZ, RZ, UR22 ;  /* 0x00000016ff567e24 */ /* 0x000fca000f8e00ff */
[----:B------:R-:W-:-:S13]  /*6c50*/  ISETP.NE.AND P2, PT, R86, 0x1, PT ;  /* 0x000000015600780c */ /* 0x000fda0003f45270 */
[----:B------:R-:W1:Y:S02]  /*6c60*/  @P2 LDC.64 R34, c[0x0][0x9e8] ;  /* 0x00027a00ff222b82 */ /* 0x000e640000000a00 */
[----:B-1----:R-:W-:-:S05]  /*6c70*/  @P2 IMAD.HI.U32 R34, R85, R34, RZ ;  /* 0x0000002255222227 */ /* 0x002fca00078e00ff */
[----:B------:R-:W-:-:S07]  /*6c80*/  @P2 SHF.R.U32.HI R85, RZ, R35, R34 ;  /* 0x00000023ff552219 */ /* 0x000fce0000011622 */
.L_x_907:
[----:B------:R-:W-:Y:S05]  /*6c90*/  BSYNC B0 ;  /* 0x0000000000007941 */ /* 0x000fea0003800000 */
.L_x_905:
[----:B------:R-:W-:-:S04]  /*6ca0*/  IMAD R85, R85, R86, -R76 ;  /* 0x0000005655557224 */ /* 0x000fc800078e0a4c */
[----:B------:R-:W-:-:S05]  /*6cb0*/  IMAD.IADD R85, R85, 0x1, -R16 ;  /* 0x0000000155557824 */ /* 0x000fca00078e0a10 */
[----:B------:R-:W-:Y:S02]  /*6cc0*/  VIMNMX R84, R84, R85, !PT ;  /* 0x0000005554547248 */ /* 0x000fe40007fe0100 */
[----:B------:R-:W-:-:S07]  /*6cd0*/  VIADDMNMX R83, R85, R86, R83, PT ;  /* 0x0000005655537246 */ /* 0x000fce0003800153 */
.L_x_904:
[----:B------:R-:W-:Y:S01]  /*6ce0*/  ISETP.GT.AND P2, PT, R2, -0x1, PT ;  /* 0xffffffff0200780c */ /* 0x000fe20003f44270 */
[----:B------:R-:W1:Y:S03]  /*6cf0*/  SHFL.IDX PT, R79, R79, 0x1, 0x1c1f ;  /* 0x003c1f004f4f7f89 */ /* 0x000e6600000e0000 */
        /* <DEDUP_REMOVED lines=11> */
[--C-:B-1----:R-:W-:Y:S01]  /*6db0*/  IMAD.IADD R81, R81, 0x1, R79.reuse ;  /* 0x0000000151517824 */ /* 0x102fe200078e024f */
[C---:B------:R-:W-:Y:S01]  /*6dc0*/  ISETP.LT.OR P6, PT, R83.reuse, 0x9, P6 ;  /* 0x000000095300780c */ /* 0x040fe200037c1670 */
[----:B------:R-:W-:Y:S01]  /*6dd0*/  IMAD.IADD R82, R82, 0x1, R79 ;  /* 0x0000000152527824 */ /* 0x000fe200078e024f */
        /* <DEDUP_REMOVED lines=99> */
.L_x_910:
[----:B------:R-:W-:-:S05]  /*7410*/  IMAD.U32 R83, RZ, RZ, UR22 ;  /* 0x00000016ff537e24 */ /* 0x000fca000f8e00ff */
[----:B------:R-:W-:-:S13]  /*7420*/  ISETP.NE.AND P3, PT, R83, 0x1, PT ;  /* 0x000000015300780c */ /* 0x000fda0003f65270 */
[----:B------:R-:W0:Y:S02]  /*7430*/  @P3 LDC.64 R34, c[0x0][0x9e8] ;  /* 0x00027a00ff223b82 */ /* 0x000e240000000a00 */
[----:B0-----:R-:W-:-:S05]  /*7440*/  @P3 IMAD.HI.U32 R34, R79, R34, RZ ;  /* 0x000000224f223227 */ /* 0x001fca00078e00ff */
[----:B------:R-:W-:-:S07]  /*7450*/  @P3 SHF.R.U32.HI R79, RZ, R35, R34 ;  /* 0x00000023ff4f3219 */ /* 0x000fce0000011622 */
.L_x_911:
[----:B------:R-:W-:Y:S05]  /*7460*/  BSYNC B0 ;  /* 0x0000000000007941 */ /* 0x000fea0003800000 */
.L_x_909:
[----:B------:R-:W-:-:S04]  /*7470*/  IMAD R79, R79, R83, -R76 ;  /* 0x000000534f4f7224 */ /* 0x000fc800078e0a4c */
[----:B------:R-:W-:-:S05]  /*7480*/  IMAD.IADD R34, R79, 0x1, -R16 ;  /* 0x000000014f227824 */ /* 0x000fca00078e0a10 */
[----:B------:R-:W-:Y:S02]  /*7490*/  VIADDMNMX R81, R34, R83, R81, PT ;  /* 0x0000005322517246 */ /* 0x000fe40003800151 */
[----:B------:R-:W-:-:S07]  /*74a0*/  VIMNMX R82, R82, R34, !PT ;  /* 0x0000002252527248 */ /* 0x000fce0007fe0100 */
.L_x_908:
[----:B------:R-:W-:Y:S01]  /*74b0*/  FMNMX.FTZ R35, R5, R8, !PT ;  /* 0x0000000805237209 */ /* 0x000fe20007810000 */
[----:B------:R-:W-:Y:S01]  /*74c0*/  UMOV UR6, UR19 ;  /* 0x0000001300067c82 */ /* 0x000fe20008000000 */
[----:B------:R-:W-:Y:S02]  /*74d0*/  ISETP.GT.AND P3, PT, R82, 0x1, P2 ;  /* 0x000000015200780c */ /* 0x000fe40001764270 */
        /* <DEDUP_REMOVED lines=9> */
[----:B------:R-:W-:-:S02]  /*7570*/  FSEL R13, R13, -INF , !P5 ;  /* 0xff8000000d0d7808 */ /* 0x000fc40006800000 */
[----:B------:R-:W-:Y:S02]  /*7580*/  FMNMX.FTZ R35, R25, R34, !PT ;  /* 0x0000002219237209 */ /* 0x000fe40007810000 */
[----:B------:R-:W-:Y:S02]  /*7590*/  ISETP.GT.AND P4, PT, R82, 0x9, P2 ;  /* 0x000000095200780c */ /* 0x000fe40001784270 */
[----:B------:R-:W-:Y:S02]  /*75a0*/  FMNMX.FTZ R34, R26, R35, !PT ;  /* 0x000000231a227209 */ /* 0x000fe40007810000 */
[C---:B------:R-:W-:Y:S02]  /*75b0*/  ISETP.GT.AND P3, PT, R82.reuse, 0x11, P2 ;  /* 0x000000115200780c */ /* 0x040fe40001764270 */
[----:B------:R-:W-:Y:S02]  /*75c0*/  FMNMX.FTZ R35, R29, R34, !PT ;  /* 0x000000221d237209 */ /* 0x000fe40007810000 */
[----:B------:R-:W-:-:S02]  /*75d0*/  ISETP.GT.AND P5, PT, R82, 0x18, P2 ;  /* 0x000000185200780c */ /* 0x000fc400017a4270 */
[----:B------:R-:W-:Y:S02]  /*75e0*/  FMNMX.FTZ R34, R30, R35, !PT ;  /* 0x000000231e227209 */ /* 0x000fe40007810000 */
[----:B------:R-:W-:Y:S02]  /*75f0*/  ISETP.LT.OR P4, PT, R81, 0xa, P4 ;  /* 0x0000000a5100780c */ /* 0x000fe40002781670 */
[----:B------:R-:W-:Y:S02]  /*7600*/  FMNMX.FTZ R35, R33, R34, !PT ;  /* 0x0000002221237209 */ /* 0x000fe40007810000 */
[C---:B------:R-:W-:Y:S02]  /*7610*/  ISETP.LT.OR P3, PT, R81.reuse, 0x12, P3 ;  /* 0x000000125100780c */ /* 0x040fe40001f61670 */
[----:B------:R-:W-:Y:S02]  /*7620*/  FMNMX.FTZ R34, R36, R35, !PT ;  /* 0x0000002324227209 */ /* 0x000fe40007810000 */
[----:B------:R-:W-:-:S02]  /*7630*/  ISETP.LT.OR P5, PT, R81, 0x19, P5 ;  /* 0x000000195100780c */ /* 0x000fc40002fa1670 */
[----:B------:R-:W-:Y:S02]  /*7640*/  FMNMX.FTZ R35, R39, R34, !PT ;  /* 0x0000002227237209 */ /* 0x000fe40007810000 */
[----:B------:R-:W-:Y:S02]  /*7650*/  FSEL R14, R14, -INF , !P4 ;  /* 0xff8000000e0e7808 */ /* 0x000fe40006000000 */
[----:B------:R-:W-:Y:S02]  /*7660*/  FMNMX.FTZ R34, R40, R35, !PT ;  /* 0x0000002328227209 */ /* 0x000fe40007810000 */
[----:B------:R-:W-:Y:S02]  /*7670*/  FSEL R24, R24, -INF , !P3 ;  /* 0xff80000018187808 */ /* 0x000fe40005800000 */
[----:B------:R-:W-:Y:S02]  /*7680*/  FMNMX.FTZ R35, R43, R34, !PT ;  /* 0x000000222b237209 */ /* 0x000fe40007810000 */
[----:B------:R-:W-:-:S02]  /*7690*/  FSEL R27, R27, -INF , !P5 ;  /* 0xff8000001b1b7808 */ /* 0x000fc40006800000 */
[----:B------:R-:W-:Y:S02]  /*76a0*/  FMNMX.FTZ R34, R44, R35, !PT ;  /* 0x000000232c227209 */ /* 0x000fe40007810000 */
[C---:B------:R-:W-:Y:S02]  /*76b0*/  ISETP.GT.AND P4, PT, R82.reuse, 0x19, P2 ;  /* 0x000000195200780c */ /* 0x040fe40001784270 */
[----:B------:R-:W-:Y:S02]  /*76c0*/  FMNMX.FTZ R35, R47, R34, !PT ;  /* 0x000000222f237209 */ /* 0x000fe40007810000 */
[----:B------:R-:W-:Y:S02]  /*76d0*/  ISETP.GT.AND P3, PT, R82, 0x21, P2 ;  /* 0x000000215200780c */ /* 0x000fe40001764270 */
[----:B------:R-:W-:Y:S02]  /*76e0*/  FMNMX.FTZ R34, R48, R35, !PT ;  /* 0x0000002330227209 */ /* 0x000fe40007810000 */
[----:B------:R-:W-:-:S02]  /*76f0*/  ISETP.GT.AND P5, PT, R82, 0x28, P2 ;  /* 0x000000285200780c */ /* 0x000fc400017a4270 */
[----:B------:R-:W-:Y:S02]  /*7700*/  FMNMX.FTZ R35, R51, R34, !PT ;  /* 0x0000002233237209 */ /* 0x000fe40007810000 */
[C---:B------:R-:W-:Y:S02]  /*7710*/  ISETP.LT.OR P4, PT, R81.reuse, 0x1a, P4 ;  /* 0x0000001a5100780c */ /* 0x040fe40002781670 */
[----:B------:R-:W-:Y:S02]  /*7720*/  FMNMX.FTZ R34, R52, R35, !PT ;  /* 0x0000002334227209 */ /* 0x000fe40007810000 */
[----:B------:R-:W-:Y:S02]  /*7730*/  ISETP.LT.OR P3, PT, R81, 0x22, P3 ;  /* 0x000000225100780c */ /* 0x000fe40001f61670 */
        /* <DEDUP_REMOVED lines=24> */
[----:B------:R-:W-:Y:S01]  /*78c0*/  FSEL R45, R45, -INF , !P5 ;  /* 0xff8000002d2d7808 */ /* 0x000fe20006800000 */
[----:B------:R-:W0:Y:S01]  /*78d0*/  SHFL.BFLY PT, R34, R35, 0x2, 0x1f ;  /* 0x0c401f0023227f89 */ /* 0x000e2200000e0000 */
        /* <DEDUP_REMOVED lines=12> */
[----:B0-----:R-:W-:-:S02]  /*79a0*/  FMNMX.FTZ R76, R35, R34, !PT ;  /* 0x00000022234c7209 */ /* 0x001fc40007810000 */
[C---:B------:R-:W-:Y:S02]  /*79b0*/  ISETP.LT.OR P4, PT, R81.reuse, 0x4a, P4 ;  /* 0x0000004a5100780c */ /* 0x040fe40002781670 */
[C---:B------:R-:W-:Y:S01]  /*79c0*/  ISETP.LT.OR P3, PT, R81.reuse, 0x52, P3 ;  /* 0x000000525100780c */ /* 0x040fe20001f61670 */
[----:B------:R-:W0:Y:S01]  /*79d0*/  SHFL.BFLY PT, R79, R76, 0x1, 0x1f ;  /* 0x0c201f004c4f7f89 */ /* 0x000e2200000e0000 */
        /* <DEDUP_REMOVED lines=12> */
[----:B0-----:R-:W-:Y:S02]  /*7aa0*/  FMNMX.FTZ R34, R76, R79, !PT ;  /* 0x0000004f4c227209 */ /* 0x001fe40007810000 */
[----:B------:R-:W-:Y:S02]  /*7ab0*/  FSEL R69, R69, -INF , !P5 ;  /* 0xff80000045457808 */ /* 0x000fe40006800000 */
[----:B------:R-:W-:Y:S02]  /*7ac0*/  FSETP.NEU.FTZ.AND P6, PT, R34, -INF , PT ;  /* 0xff8000002200780b */ /* 0x000fe40003fdd000 */
[----:B------:R-:W-:-:S02]  /*7ad0*/  ISETP.GT.AND P4, PT, R82, 0x69, P2 ;  /* 0x000000695200780c */ /* 0x000fc40001784270 */
[----:B------:R-:W-:Y:S02]  /*7ae0*/  FSEL R79, R34, RZ, P6 ;  /* 0x000000ff224f7208 */ /* 0x000fe40003000000 */
[C---:B------:R-:W-:Y:S02]  /*7af0*/  ISETP.GT.AND P3, PT, R82.reuse, 0x70, P2 ;  /* 0x000000705200780c */ /* 0x040fe40001764270 */
[----:B------:R-:W-:Y:S01]  /*7b00*/  ISETP.GT.AND P5, PT, R82, 0x71, P2 ;  /* 0x000000715200780c */ /* 0x000fe200017a4270 */
[----:B------:R-:W-:-:S01]  /*7b10*/  FADD.FTZ R8, -R79, R8 ;  /* 0x000000084f087221 */ /* 0x000fc20000010100 */
[----:B------:R-:W-:Y:S01]  /*7b20*/  IMAD.U32 R79, RZ, RZ, UR6 ;  /* 0x00000006ff4f7e24 */ /* 0x000fe2000f8e00ff */
[C---:B------:R-:W-:Y:S02]  /*7b30*/  ISETP.LT.OR P4, PT, R81.reuse, 0x6a, P4 ;  /* 0x0000006a5100780c */ /* 0x040fe40002781670 */
[----:B------:R-:W-:Y:S01]  /*7b40*/  ISETP.LT.OR P3, PT, R81, 0x71, P3 ;  /* 0x000000715100780c */ /* 0x000fe20001f61670 */
[----:B------:R-:W-:-:S01]  /*7b50*/  FFMA.FTZ R79, R34, R79, -8 ;  /* 0xc1000000224f7423 */ /* 0x000fc2000001004f */
[----:B------:R-:W-:Y:S01]  /*7b60*/  FSEL R70, R70, -INF , !P4 ;  /* 0xff80000046467808 */ /* 0x000fe20006000000 */
[----:B------:R-:W-:Y:S01]  /*7b70*/  FMUL.FTZ R8, R8, UR6 ;  /* 0x0000000608087c20 */ /* 0x000fe20008410000 */
[----:B------:R-:W-:-:S02]  /*7b80*/  ISETP.LT.OR P5, PT, R81, 0x72, P5 ;  /* 0x000000725100780c */ /* 0x000fc40002fa1670 */
[----:B------:R-:W-:Y:S02]  /*7b90*/  FSEL R35, R79, RZ, P6 ;  /* 0x000000ff4f237208 */ /* 0x000fe40003000000 */
[----:B------:R-:W-:Y:S01]  /*7ba0*/  ISETP.GT.AND P6, PT, R82, 0x10, P2 ;  /* 0x000000105200780c */ /* 0x000fe200017c4270 */
[----:B------:R-:W-:Y:S01]  /*7bb0*/  MUFU.EX2 R8, R8 ;  /* 0x0000000800087308 */ /* 0x000fe20000000800 */
[----:B------:R-:W-:Y:S01]  /*7bc0*/  FSEL R71, R71, -INF , !P3 ;  /* 0xff80000047477808 */ /* 0x000fe20005800000 */
[--C-:B------:R-:W-:Y:S01]  /*7bd0*/  FFMA.FTZ R79, R67, UR6, -R35.reuse ;  /* 0x00000006434f7c23 */ /* 0x100fe20008010823 */
[----:B------:R-:W-:Y:S01]  /*7be0*/  ISETP.LT.OR P6, PT, R81, 0x11, P6 ;  /* 0x000000115100780c */ /* 0x000fe200037c1670 */
[--C-:B------:R-:W-:Y:S01]  /*7bf0*/  FFMA.FTZ R5, R5, UR6, -R35.reuse ;  /* 0x0000000605057c23 */ /* 0x100fe20008010823 */
[----:B------:R-:W-:Y:S01]  /*7c00*/  FSEL R72, R72, -INF , !P5 ;  /* 0xff80000048487808 */ /* 0x000fe20006800000 */
[--C-:B------:R-:W-:Y:S01]  /*7c10*/  FFMA.FTZ R6, R6, UR6, -R35.reuse ;  /* 0x0000000606067c23 */ /* 0x100fe20008010823 */
[----:B------:R-:W-:Y:S01]  /*7c20*/  FSEL R21, R21, -INF , !P6 ;  /* 0xff80000015157808 */ /* 0x000fe20007000000 */
[--C-:B------:R-:W-:Y:S01]  /*7c30*/  FFMA.FTZ R11, R11, UR6, -R35.reuse ;  /* 0x000000060b0b7c23 */ /* 0x100fe20008010823 */
[----:B------:R-:W-:Y:S01]  /*7c40*/  ISETP.GT.AND P6, PT, R82, 0x20, P2 ;  /* 0x000000205200780c */ /* 0x000fe200017c4270 */
[--C-:B------:R-:W-:Y:S01]  /*7c50*/  FFMA.FTZ R12, R12, UR6, -R35.reuse ;  /* 0x000000060c0c7c23 */ /* 0x100fe20008010823 */
[----:B------:R-:W-:-:S01]  /*7c60*/  FFMA.FTZ R20, R20, UR6, -R35 ;  /* 0x0000000614147c23 */ /* 0x000fc20008010823 */
[--C-:B------:R-:W-:Y:S01]  /*7c70*/  FFMA.FTZ R26, R26, UR6, -R35.reuse ;  /* 0x000000061a1a7c23 */ /* 0x100fe20008010823 */
[----:B------:R-:W-:Y:S01]  /*7c80*/  ISETP.LT.OR P6, PT, R81, 0x21, P6 ;  /* 0x000000215100780c */ /* 0x000fe200037c1670 */
[--C-:B------:R-:W-:Y:S01]  /*7c90*/  FFMA.FTZ R30, R30, UR6, -R35.reuse ;  /* 0x000000061e1e7c23 */ /* 0x100fe20008010823 */
[----:B------:R-:W-:-:S01]  /*7ca0*/  FFMA.FTZ R36, R36, UR6, -R35 ;  /* 0x0000000624247c23 */ /* 0x000fc20008010823 */
        /* <DEDUP_REMOVED lines=20> */
[----:B------:R-:W0:Y:S01]  /*7df0*/  MUFU.EX2 R5, R5 ;  /* 0x0000000500057308 */ /* 0x000e220000000800 */
[----:B------:R-:W-:-:S02]  /*7e00*/  FSEL R49, R49, -INF , !P6 ;  /* 0xff80000031317808 */ /* 0x000fc40007000000 */
[----:B------:R-:W-:-:S04]  /*7e10*/  ISETP.GT.AND P6, PT, R82, 0x50, P2 ;  /* 0x000000505200780c */ /* 0x000fc800017c4270 */
[----:B------:R-:W-:Y:S01]  /*7e20*/  ISETP.LT.OR P6, PT, R81, 0x51, P6 ;  /* 0x000000515100780c */ /* 0x000fe200037c1670 */
[----:B------:R-:W1:Y:S03]  /*7e30*/  MUFU.EX2 R6, R6 ;  /* 0x0000000600067308 */ /* 0x000e660000000800 */
[----:B------:R-:W-:Y:S02]  /*7e40*/  FSEL R55, R55, -INF , !P6 ;  /* 0xff80000037377808 */ /* 0x000fe40007000000 */
[----:B------:R-:W-:-:S03]  /*7e50*/  ISETP.GT.AND P6, PT, R82, 0x60, P2 ;  /* 0x000000605200780c */ /* 0x000fc600017c4270 */
[----:B------:R-:W2:Y:S01]  /*7e60*/  MUFU.EX2 R11, R11 ;  /* 0x0000000b000b7308 */ /* 0x000ea20000000800 */
[----:B------:R-:W-:-:S04]  /*7e70*/  ISETP.LT.OR P6, PT, R81, 0x61, P6 ;  /* 0x000000615100780c */ /* 0x000fc800037c1670 */
[----:B------:R-:W-:Y:S02]  /*7e80*/  FSEL R63, R63, -INF , !P6 ;  /* 0xff8000003f3f7808 */ /* 0x000fe40007000000 */
[----:B------:R-:W-:Y:S01]  /*7e90*/  ISETP.GT.AND P6, PT, R82, RZ, P2 ;  /* 0x000000ff5200720c */ /* 0x000fe200017c4270 */
[----:B------:R-:W-:Y:S03]  /*7ea0*/  MUFU.EX2 R12, R12 ;  /* 0x0000000c000c7308 */ /* 0x000fe60000000800 */
[----:B------:R-:W-:-:S04]  /*7eb0*/  ISETP.LT.OR P6, PT, R81, 0x1, P6 ;  /* 0x000000015100780c */ /* 0x000fc800037c1670 */
[----:B------:R-:W-:Y:S01]  /*7ec0*/  FSEL R76, R9, -INF , !P6 ;  /* 0xff800000094c7808 */ /* 0x000fe20007000000 */
[----:B------:R-:W-:-:S01]  /*7ed0*/  FFMA.FTZ R9, R15, UR6, -R35 ;  /* 0x000000060f097c23 */ /* 0x000fc20008010823 */
[----:B------:R-:W-:Y:S01]  /*7ee0*/  ISETP.GT.AND P6, PT, R82, 0x78, P2 ;  /* 0x000000785200780c */ /* 0x000fe200017c4270 */
[----:B------:R-:W-:Y:S01]  /*7ef0*/  MUFU.EX2 R20, R20 ;  /* 0x0000001400147308 */ /* 0x000fe20000000800 */
[----:B------:R-:W-:Y:S02]  /*7f00*/  FMNMX.FTZ R15, R76, R7, !PT ;  /* 0x000000074c0f7209 */ /* 0x000fe40007810000 */
[----:B------:R-:W-:Y:S02]  /*7f10*/  ISETP.GT.AND P2, PT, R82, 0x79, P2 ;  /* 0x000000795200780c */ /* 0x000fe40001744270 */
[----:B------:R-:W-:Y:S01]  /*7f20*/  FMNMX.FTZ R82, R10, R15, !PT ;  /* 0x0000000f0a527209 */ /* 0x000fe20007810000 */
[----:B------:R-:W-:Y:S01]  /*7f30*/  FFMA.FTZ R15, R25, UR6, -R35 ;  /* 0x00000006190f7c23 */ /* 0x000fe20008010823 */
[----:B------:R-:W-:Y:S01]  /*7f40*/  ISETP.LT.OR P6, PT, R81, 0x79, P6 ;  /* 0x000000795100780c */ /* 0x000fe200037c1670 */
[----:B------:R-:W-:Y:S01]  /*7f50*/  MUFU.EX2 R9, R9 ;  /* 0x0000000900097308 */ /* 0x000fe20000000800 */
[----:B------:R-:W-:-:S02]  /*7f60*/  FMNMX.FTZ R25, R13, R82, !PT ;  /* 0x000000520d197209 */ /* 0x000fc40007810000 */
[----:B------:R-:W-:Y:S02]  /*7f70*/  ISETP.LT.OR P2, PT, R81, 0x7a, P2 ;  /* 0x0000007a5100780c */ /* 0x000fe40001741670 */
[----:B------:R-:W-:Y:S02]  /*7f80*/  FMNMX.FTZ R82, R14, R25, !PT ;  /* 0x000000190e527209 */ /* 0x000fe40007810000 */
[----:B------:R-:W-:Y:S01]  /*7f90*/  FSEL R75, R75, -INF , !P6 ;  /* 0xff8000004b4b7808 */ /* 0x000fe20007000000 */
[----:B------:R-:W-:Y:S01]  /*7fa0*/  MUFU.EX2 R15, R15 ;  /* 0x0000000f000f7308 */ /* 0x000fe20000000800 */
[----:B------:R-:W-:Y:S02]  /*7fb0*/  FMNMX.FTZ R25, R21, R82, !PT ;  /* 0x0000005215197209 */ /* 0x000fe40007810000 */
[----:B------:R-:W-:Y:S02]  /*7fc0*/  FSEL R77, R77, -INF , !P2 ;  /* 0xff8000004d4d7808 */ /* 0x000fe40005000000 */
[----:B------:R-:W-:Y:S01]  /*7fd0*/  FMNMX.FTZ R82, R24, R25, !PT ;  /* 0x0000001918527209 */ /* 0x000fe20007810000 */
[----:B------:R-:W-:-:S02]  /*7fe0*/  FFMA.FTZ R25, R29, UR6, -R35 ;  /* 0x000000061d197c23 */ /* 0x000fc40008010823 */
[----:B------:R-:W-:Y:S01]  /*7ff0*/  MUFU.EX2 R26, R26 ;  /* 0x0000001a001a7308 */ /* 0x000fe20000000800 */
[----:B------:R-:W-:-:S04]  /*8000*/  FMNMX.FTZ R29, R27, R82, !PT ;  /* 0x000000521b1d7209 */ /* 0x000fc80007810000 */
[----:B------:R-:W-:-:S03]  /*8010*/  FMNMX.FTZ R82, R28, R29, !PT ;  /* 0x0000001d1c527209 */ /* 0x000fc60007810000 */
[----:B------:R-:W-:Y:S01]  /*8020*/  MUFU.EX2 R25, R25 ;  /* 0x0000001900197308 */ /* 0x000fe20000000800 */
[----:B------:R-:W-:-:S04]  /*8030*/  FMNMX.FTZ R29, R31, R82, !PT ;  /* 0x000000521f1d7209 */ /* 0x000fc80007810000 */
        /* <DEDUP_REMOVED lines=40> */
[----:B------:R-:W-:Y:S02]  /*82c0*/  MUFU.EX2 R51, R51 ;  /* 0x0000003300337308 */ /* 0x000fe40000000800 */
[----:B------:R-:W3:Y:S06]  /*82d0*/  SHFL.BFLY PT, R82, R57, 0x2, 0x1f ;  /* 0x0c401f0039527f89 */ /* 0x000eec00000e0000 */
[----:B------:R-:W-:Y:S08]  /*82e0*/  MUFU.EX2 R58, R58 ;  /* 0x0000003a003a7308 */ /* 0x000ff00000000800 */
[----:B------:R-:W-:Y:S08]  /*82f0*/  MUFU.EX2 R61, R61 ;  /* 0x0000003d003d7308 */ /* 0x000ff00000000800 */
[----:B------:R-:W-:Y:S01]  /*8300*/  MUFU.EX2 R62, R62 ;  /* 0x0000003e003e7308 */ /* 0x000fe20000000800 */
[----:B---3--:R-:W-:-:S05]  /*8310*/  FMNMX.FTZ R82, R57, R82, !PT ;  /* 0x0000005239527209 */ /* 0x008fca0007810000 */
[----:B------:R-:W3:Y:S02]  /*8320*/  SHFL.BFLY PT, R67, R82, 0x1, 0x1f ;  /* 0x0c201f0052437f89 */ /* 0x000ee400000e0000 */
[----:B------:R4:W-:Y:S08]  /*8330*/  MUFU.EX2 R57, R79 ;  /* 0x0000004f00397308 */ /* 0x0009f00000000800 */
[----:B------:R-:W-:Y:S08]  /*8340*/  MUFU.EX2 R65, R65 ;  /* 0x0000004100417308 */ /* 0x000ff00000000800 */
[----:B------:R-:W-:Y:S01]  /*8350*/  MUFU.EX2 R66, R66 ;  /* 0x0000004200427308 */ /* 0x000fe20000000800 */
[----:B---3--:R-:W-:Y:S01]  /*8360*/  FMNMX.FTZ R35, R82, R67, !PT ;  /* 0x0000004352237209 */ /* 0x008fe20007810000 */
[----:B------:R-:W-:-:S06]  /*8370*/  IMAD.U32 R82, RZ, RZ, UR6 ;  /* 0x00000006ff527e24 */ /* 0x000fcc000f8e00ff */
[----:B------:R3:W-:Y:S01]  /*8380*/  MUFU.EX2 R67, R80 ;  /* 0x0000005000437308 */ /* 0x0007e20000000800 */
[C---:B------:R-:W-:Y:S01]  /*8390*/  FSETP.NEU.FTZ.AND P2, PT, R35.reuse, -INF , PT ;  /* 0xff8000002300780b */ /* 0x040fe20003f5d000 */
[----:B----4-:R-:W-:-:S05]  /*83a0*/  FFMA.FTZ R79, R35, R82, -8 ;  /* 0xc1000000234f7423 */ /* 0x010fca0000010052 */
[----:B------:R-:W-:Y:S01]  /*83b0*/  FSEL R79, R79, RZ, P2 ;  /* 0x000000ff4f4f7208 */ /* 0x000fe20001000000 */
[----:B------:R-:W-:Y:S01]  /*83c0*/  MUFU.EX2 R68, R68 ;  /* 0x0000004400447308 */ /* 0x000fe20000000800 */
[----:B---3--:R-:W-:-:S03]  /*83d0*/  FSEL R80, R35, RZ, P2 ;  /* 0x000000ff23507208 */ /* 0x008fc60001000000 */
        /* <DEDUP_REMOVED lines=11> */
[----:B------:R-:W-:-:S01]  /*8490*/  FADD.FTZ R80, -R80, R7 ;  /* 0x0000000750507221 */ /* 0x000fc20000010100 */
[--C-:B------:R-:W-:Y:S01]  /*84a0*/  FFMA.FTZ R38, R41, UR6, -R79.reuse ;  /* 0x0000000629267c23 */ /* 0x100fe2000801084f */
[----:B------:R-:W-:-:S01]  /*84b0*/  FFMA.FTZ R41, R42, UR6, -R79 ;  /* 0x000000062a297c23 */ /* 0x000fc2000801084f */
[--C-:B------:R-:W-:Y:S01]  /*84c0*/  FFMA.FTZ R42, R45, UR6, -R79.reuse ;  /* 0x000000062d2a7c23 */ /* 0x100fe2000801084f */
[----:B------:R-:W-:-:S01]  /*84d0*/  FFMA.FTZ R76, R76, UR6, -R79 ;  /* 0x000000064c4c7c23 */ /* 0x000fc2000801084f */
[----:B------:R-:W-:Y:S01]  /*84e0*/  FMUL.FTZ R45, R80, UR6 ;  /* 0x00000006502d7c20 */ /* 0x000fe20008410000 */
        /* <DEDUP_REMOVED lines=17> */
[----:B------:R-:W-:-:S01]  /*8600*/  FFMA.FTZ R72, R72, UR6, -R79 ;  /* 0x0000000648487c23 */ /* 0x000fc2000801084f */
[--C-:B------:R-:W-:Y:S01]  /*8610*/  FFMA.FTZ R75, R75, UR6, -R79.reuse ;  /* 0x000000064b4b7c23 */ /* 0x100fe2000801084f */
[----:B------:R-:W-:-:S01]  /*8620*/  FFMA.FTZ R77, R77, UR6, -R79 ;  /* 0x000000064d4d7c23 */ /* 0x000fc2000801084f */
[----:B0-----:R-:W-:-:S04]  /*8630*/  FFMA.FTZ R79, R8, R4, R5 ;  /* 0x00000004084f7223 */ /* 0x001fc80000010005 */
[----:B------:R-:W0:Y:S01]  /*8640*/  MUFU.EX2 R10, R10 ;  /* 0x0000000a000a7308 */ /* 0x000e220000000800 */
[----:B-1----:R-:W-:-:S04]  /*8650*/  FADD.FTZ R46, R6, R79 ;  /* 0x0000004f062e7221 */ /* 0x002fc80000010000 */
[----:B--2---:R-:W-:-:S03]  /*8660*/  FADD.FTZ R79, R11, R46 ;  /* 0x0000002e0b4f7221 */ /* 0x004fc60000010000 */
[----:B------:R-:W1:Y:S01]  /*8670*/  MUFU.EX2 R13, R13 ;  /* 0x0000000d000d7308 */ /* 0x000e620000000800 */
[----:B---3--:R-:W-:-:S01]  /*8680*/  FFMA.FTZ R4, R45, R3, R76 ;  /* 0x000000032d047223 */ /* 0x008fc2000001004c */
[----:B------:R-:W-:-:S03]  /*8690*/  FADD.FTZ R46, R12, R79 ;  /* 0x0000004f0c2e7221 */ /* 0x000fc60000010000 */
[----:B------:R-:W-:Y:S01]  /*86a0*/  FADD.FTZ R3, R81, R4 ;  /* 0x0000000451037221 */ /* 0x000fe20000010000 */
[----:B------:R-:W-:-:S02]  /*86b0*/  FADD.FTZ R79, R9, R46 ;  /* 0x0000002e094f7221 */ /* 0x000fc40000010000 */
        /* <DEDUP_REMOVED lines=22> */
[----:B------:R-:W-:-:S06]  /*8820*/  FADD.FTZ R46, R44, R79 ;  /* 0x0000004f2c2e7221 */ /* 0x000fcc0000010000 */
        /* <DEDUP_REMOVED lines=14> */
[----:B------:R-:W-:-:S06]  /*8910*/  FADD.FTZ R3, R43, R46 ;  /* 0x0000002e2b037221 */ /* 0x000fcc0000010000 */
[----:B------:R-:W0:Y:S01]  /*8920*/  MUFU.EX2 R50, R50 ;  /* 0x0000003200327308 */ /* 0x000e220000000800 */
[----:B-1----:R-:W-:-:S07]  /*8930*/  FADD.FTZ R4, R7, R4 ;  /* 0x0000000407047221 */ /* 0x002fce0000010000 */
        /* <DEDUP_REMOVED lines=22> */
[----:B------:R-:W-:-:S06]  /*8aa0*/  FADD.FTZ R4, R68, R3 ;  /* 0x0000000344047221 */ /* 0x000fcc0000010000 */
        /* <DEDUP_REMOVED lines=22> */
[----:B-1----:R-:W-:-:S03]  /*8c10*/  FADD.FTZ R3, R75, R4 ;  /* 0x000000044b037221 */ /* 0x002fc60000010000 */
[----:B------:R-:W-:Y:S01]  /*8c20*/  FADD.FTZ R4, R67, R80 ;  /* 0x0000005043047221 */ /* 0x000fe20000010000 */
[----:B--2---:R-:W-:-:S01]  /*8c30*/  FADD.FTZ R3, R46, R3 ;  /* 0x000000032e037221 */ /* 0x004fc20000010000 */
[----:B------:R-:W-:Y:S06]  /*8c40*/  @!P0 BRA `(.L_x_912) ;  /* 0x0000000000048947 */ /* 0x000fec0003800000 */
[----:B------:R-:W-:Y:S01]  /*8c50*/  BPT.TRAP 0x1 ;  /* 0x000000040000795c */ /* 0x000fe20000300000 */
.L_x_912:
[----:B------:R-:W-:Y:S01]  /*8c60*/  UIADD3 UR7, UR11, 0x19c60, URZ ;  /* 0x00019c600b077890 */ /* 0x000fe2000fffe03f */
[----:B------:R-:W-:Y:S01]  /*8c70*/  ISETP.GT.AND P2, PT, R2, UR18, PT ;  /* 0x0000001202007c0c */ /* 0x000fe2000bf44270 */
[----:B------:R-:W-:Y:S01]  /*8c80*/  UMOV UR53, UR21 ;  /* 0x0000001500357c82 */ /* 0x000fe20008000000 */
[----:B------:R-:W-:Y:S01]  /*8c90*/  F2FP.SATFINITE.E4M3.F32.PACK_AB_MERGE_C R7, R7, R42, RZ ;  /* 0x0000002a0707723e */ /* 0x000fe200048070ff */
[----:B------:R-:W-:Y:S01]  /*8ca0*/  UPRMT UR7, UR45, 0x654, UR7 ;  /* 0x000006542d077896 */ /* 0x000fe20008000007 */
[----:B------:R-:W-:Y:S01]  /*8cb0*/  F2FP.SATFINITE.E4M3.F32.PACK_AB_MERGE_C R11, R12, R11, RZ ;  /* 0x0000000b0c0b723e */ /* 0x000fe200048070ff */
[----:B------:R-:W-:Y:S01]  /*8cc0*/  UMOV UR52, UR20 ;  /* 0x0000001400347c82 */ /* 0x000fe20008000000 */
        /* <DEDUP_REMOVED lines=83> */
[----:B------:R-:W-:Y:S01]  /*9200*/  IMAD.MOV.U32 R7, RZ, RZ, R35 ;  /* 0x000000ffff077224 */ /* 0x000fe200078e0023 */
[----:B------:R-:W-:Y:S01]  /*9210*/  UMOV UR52, UR20 ;  /* 0x0000001400347c82 */ /* 0x000fe20008000000 */
[----:B------:R-:W-:Y:S01]  /*9220*/  IMAD.MOV.U32 R8, RZ, RZ, R34 ;  /* 0x000000ffff087224 */ /* 0x000fe200078e0022 */
[----:B------:R-:W-:-:S06]  /*9230*/  UMOV UR53, UR21 ;  /* 0x0000001500357c82 */ /* 0x000fcc0008000000 */
.L_x_895:
[----:B------:R-:W-:Y:S01]  /*9240*/  ULDC UR7, c[0x0][0x448] ;  /* 0x0001120000077ab9 */ /* 0x000fe20000000800 */
[----:B------:R-:W-:Y:S01]  /*9250*/  ULDC UR15, c[0x0][0x9e4] ;  /* 0x00027900000f7ab9 */ /* 0x000fe20000000800 */
[----:B------:R-:W-:Y:S02]  /*9260*/  UISETP.NE.AND UP0, UPT, UR7, 0x1, UPT ;  /* 0x000000010700788c */ /* 0x000fe4000bf05270 */
[----:B------:R-:W-:Y:S02]  /*9270*/  UISETP.GE.AND UP1, UPT, UR15, 0x1, UPT ;  /* 0x000000010f00788c */ /* 0x000fe4000bf26270 */
[----:B------:R-:W-:Y:S02]  /*9280*/  UIADD3 UR7, UR40, 0xbf, URZ ;  /* 0x000000bf28077890 */ /* 0x000fe4000fffe03f */
[----:B------:R-:W-:Y:S02]  /*9290*/  UIADD3 UR14, UR41, 0x1, -UR36 ;  /* 0x00000001290e7890 */ /* 0x000fe4000fffe824 */
[----:B------:R-:W-:-:S03]  /*92a0*/  PLOP3.LUT P5, PT, PT, PT, UP1, 0x80, 0x0 ;  /* 0x000000000000781c */ /* 0x000fc60003faf018 */
[----:B------:R-:W-:Y:S01]  /*92b0*/  @UP0 ULDC UR10, c[0x0][0x44c] ;  /* 0x00011300000a0ab9 */ /* 0x000fe20000000800 */
[----:B------:R-:W-:Y:S01]  /*92c0*/  @UP0 ULDC UR18, c[0x0][0x450] ;  /* 0x0001140000120ab9 */ /* 0x000fe20000000800 */
        /* <DEDUP_REMOVED lines=16> */
.L_x_915:
[----:B------:R-:W-:-:S11]  /*93d0*/  UISETP.NE.AND UP1, UPT, UR15, 0x1, UPT ;  /* 0x000000010f00788c */ /* 0x000fd6000bf25270 */
[----:B------:R-:W-:Y:S02]  /*93e0*/  @UP1 ULDC.64 UR18, c[0x0][0x9e8] ;  /* 0x00027a0000121ab9 */ /* 0x000fe40000000a00 */
[----:B------:R-:W-:-:S04]  /*93f0*/  UIMAD.WIDE.U32 UR10, UR7, UR18, URZ ;  /* 0x00000012070a72a5 */ /* 0x000fc8000f8e003f */
[----:B------:R-:W-:-:S12]  /*9400*/  @UP1 USHF.R.U32.HI UR7, URZ, UR19, UR11 ;  /* 0x000000133f071299 */ /* 0x000fd8000801160b */
.L_x_916:
[----:B------:R-:W-:-:S04]  /*9410*/  UIMAD UR7, UR7, UR15, URZ ;  /* 0x0000000f070772a4 */ /* 0x000fc8000f8e023f */
[----:B------:R-:W-:-:S04]  /*9420*/  UISETP.LT.AND UP1, UPT, UR14, UR7, UPT ;  /* 0x000000070e00728c */ /* 0x000fc8000bf21270 */
[----:B------:R-:W-:-:S12]  /*9430*/  USEL UR14, UR14, UR7, !UP1 ;  /* 0x000000070e0e7287 */ /* 0x000fd8000c800000 */
.L_x_914:
        /* <DEDUP_REMOVED lines=13> */
.L_x_927:
[----:B------:R-:W-:-:S04]  /*9510*/  UISETP.NE.AND UP1, UPT, UR21, 0x1, UPT ;  /* 0x000000011500788c */ /* 0x000fc8000bf25270 */
[----:B------:R-:W-:-:S04]  /*9520*/  USEL UR53, URZ, 0x1, UP1 ;  /* 0x000000013f357887 */ /* 0x000fc80008800000 */
[----:B------:R-:W-:Y:S01]  /*9530*/  ULOP3.LUT UR53, UR20, UR53, URZ, 0x3c, !UPT ;  /* 0x0000003514357292 */ /* 0x000fe2000f8e3c3f */
[----:B------:R-:W-:Y:S11]  /*9540*/  @!P0 BRA `(.L_x_918) ;  /* 0x0000000000048947 */ /* 0x000ff60003800000 */
[----:B------:R-:W-:Y:S01]  /*9550*/  BPT.TRAP 0x1 ;  /* 0x000000040000795c */ /* 0x000fe20000300000 */
.L_x_918:
        /* <DEDUP_REMOVED lines=9> */
.L_x_919:
[----:B-1----:R-:W-:Y:S05]  /*95f0*/  @P2 BRA `(.L_x_920) ;  /* 0x0000000000082947 */ /* 0x002fea0003800000 */
[----:B------:R-:W1:Y:S02]  /*9600*/  SYNCS.PHASECHK.TRANS64.TRYWAIT P2, [UR22+0x19c30], R7 ;  /* 0x019c3007ff0075a7 */ /* 0x000e640008040156 */
[----:B-1----:R-:W-:Y:S05]  /*9610*/  @!P2 BRA `(.L_x_921) ;  /* 0x000000f8003ca947 */ /* 0x002fea0003800000 */
.L_x_920:
        /* <DEDUP_REMOVED lines=17> */
.L_x_922:
[----:B------:R-:W-:Y:S01]  /*9730*/  ULEA UR11, UR21, UR46, 0x3 ;  /* 0x0000002e150b7291 */ /* 0x000fe2000f8e183f */
[----:B01----:R-:W-:-:S05]  /*9740*/  IMAD.U32 R7, RZ, RZ, UR20 ;  /* 0x00000014ff077e24 */ /* 0x003fca000f8e00ff */
[----:B------:R-:W-:-:S04]  /*9750*/  SHF.L.U32 R7, R7, 0x1f, RZ ;  /* 0x0000001f07077819 */ /* 0x000fc800000006ff */
[----:B------:R0:W1:Y:S01]  /*9760*/  SYNCS.PHASECHK.TRANS64.TRYWAIT P2, [UR11+0x19c50], R7 ;  /* 0x019c5007ff0075a7 */ /* 0x000062000804014b */
[----:B------:R-:W-:Y:S05]  /*9770*/  @!P0 BRA `(.L_x_923) ;  /* 0x0000000000048947 */ /* 0x000fea0003800000 */
[----:B------:R-:W-:Y:S01]  /*9780*/  BPT.TRAP 0x1 ;  /* 0x000000040000795c */ /* 0x000fe20000300000 */
.L_x_923:
[----:B-1----:R-:W-:Y:S05]  /*9790*/  @P2 BRA `(.L_x_924) ;  /* 0x0000000000082947 */ /* 0x002fea0003800000 */
[----:B------:R-:W1:Y:S02]  /*97a0*/  SYNCS.PHASECHK.TRANS64.TRYWAIT P2, [UR11+0x19c50], R7 ;  /* 0x019c5007ff0075a7 */ /* 0x000e64000804014b */
[----:B-1----:R-:W-:Y:S05]  /*97b0*/  @!P2 BRA `(.L_x_925) ;  /* 0x000000f400eca947 */ /* 0x002fea0003800000 */
.L_x_924:
[----:B------:R-:W-:Y:S01]  /*97c0*/  UIADD3 UR6, UR46, 0x3000, URZ ;  /* 0x000030002e067890 */ /* 0x000fe2000fffe03f */
[----:B------:R-:W-:Y:S01]  /*97d0*/  WARPGROUP.ARRIVE ;  /* 0x00000000000079c5 */ /* 0x000fe20000000000 */
[----:B------:R-:W-:Y:S01]  /*97e0*/  UMOV UR7, 0x40000040 ;  /* 0x4000004000077882 */ /* 0x000fe20000000000 */
[C---:B------:R-:W-:Y:S01]  /*97f0*/  FMUL.FTZ R9, R0.reuse, R24 ;  /* 0x0000001800097220 */ /* 0x040fe20000410000 */
[----:B------:R-:W-:Y:S01]  /*9800*/  USHF.R.U32.HI UR6, URZ, 0x4, UR6 ;  /* 0x000000043f067899 */ /* 0x000fe20008011606 */
[C---:B------:R-:W-:Y:S01]  /*9810*/  FMUL.FTZ R10, R0.reuse, R25 ;  /* 0x00000019000a7220 */ /* 0x040fe20000410000 */
[C---:B------:R-:W-:Y:S01]  /*9820*/  FMUL.FTZ R11, R0.reuse, R26 ;  /* 0x0000001a000b7220 */ /* 0x040fe20000410000 */
[C---:B------:R-:W-:Y:S01]  /*9830*/  FMUL.FTZ R12, R0.reuse, R27 ;  /* 0x0000001b000c7220 */ /* 0x040fe20000410000 */
[----:B------:R-:W-:Y:S01]  /*9840*/  ULOP3.LUT UR6, UR6, 0x3fff, URZ, 0xc0, !UPT ;  /* 0x00003fff06067892 */ /* 0x000fe2000f8ec03f */
[----:B------:R-:W0:Y:S01]  /*9850*/  MUFU.TANH R9, R9 ;  /* 0x0000000900097308 */ /* 0x000e220000002400 */
[C---:B------:R-:W-:Y:S01]  /*9860*/  FMUL.FTZ R13, R0.reuse, R28 ;  /* 0x0000001c000d7220 */ /* 0x040fe20000410000 */
[C---:B------:R-:W-:Y:S01]  /*9870*/  FMUL.FTZ R15, R0.reuse, R30 ;  /* 0x0000001e000f7220 */ /* 0x040fe20000410000 */
[----:B------:R-:W-:Y:S01]  /*9880*/  ULOP3.LUT UR6, UR6, 0x10000, URZ, 0xfc, !UPT ;  /* 0x0001000006067892 */ /* 0x000fe2000f8efc3f */
[C---:B------:R-:W-:Y:S01]  /*9890*/  FMUL.FTZ R14, R0.reuse, R29 ;  /* 0x0000001d000e7220 */ /* 0x040fe20000410000 */
[C---:B------:R-:W-:Y:S01]  /*98a0*/  FMUL.FTZ R20, R0.reuse, R31 ;  /* 0x0000001f00147220 */ /* 0x040fe20000410000 */
[C---:B------:R-:W-:Y:S01]  /*98b0*/  FMUL.FTZ R21, R0.reuse, R32 ;  /* 0x0000002000157220 */ /* 0x040fe20000410000 */
[----:B------:R-:W-:Y:S01]  /*98c0*/  UIMAD UR10, UR21, 0x300, UR6 ;  /* 0x00000300150a78a4 */ /* 0x000fe2000f8e0206 */
[----:B------:R-:W2:Y:S01]  /*98d0*/  MUFU.TANH R10, R10 ;  /* 0x0000000a000a7308 */ /* 0x000ea20000002400 */
[C---:B------:R-:W-:Y:S01]  /*98e0*/  FMUL.FTZ R25, R0.reuse, R34 ;  /* 0x0000002200197220 */ /* 0x040fe20000410000 */
[C---:B------:R-:W-:Y:S01]  /*98f0*/  FMUL.FTZ R24, R0.reuse, R33 ;  /* 0x0000002100187220 */ /* 0x040fe20000410000 */
[C---:B------:R-:W-:Y:S01]  /*9900*/  FMUL.FTZ R26, R0.reuse, R35 ;  /* 0x00000023001a7220 */ /* 0x040fe20000410000 */
[C---:B------:R-:W-:Y:S01]  /*9910*/  FMUL.FTZ R27, R0.reuse, R36 ;  /* 0x00000024001b7220 */ /* 0x040fe20000410000 */
[C---:B------:R-:W-:Y:S01]  /*9920*/  FMUL.FTZ R29, R0.reuse, R38 ;  /* 0x00000026001d7220 */ /* 0x040fe20000410000 */
[----:B------:R-:W-:Y:S01]  /*9930*/  UMOV UR6, UR10 ;  /* 0x0000000a00067c82 */ /* 0x000fe20008000000 */
[C---:B------:R-:W-:Y:S01]  /*9940*/  FMUL.FTZ R28, R0.reuse, R37 ;  /* 0x00000025001c7220 */ /* 0x040fe20000410000 */
[----:B------:R-:W-:Y:S01]  /*9950*/  QGMMA.64x96x32.F32.E4M3.E4M3 R88, R148, gdesc[UR4], R88, gsb0 ;  /* 0x0160000494587df3 */ /* 0x000fe20008000858 */
[----:B------:R-:W3:Y:S01]  /*9960*/  MUFU.TANH R11, R11 ;  /* 0x0000000b000b7308 */ /* 0x000ee20000002400 */
[----:B------:R-:W-:Y:S01]  /*9970*/  UIADD3 UR6, UR10, 0x2, URZ ;  /* 0x000000020a067890 */ /* 0x000fe2000fffe03f */
[----:B01----:R-:W-:Y:S01]  /*9980*/  FMNMX.FTZ R7, R9, R5, !PT ;  /* 0x0000000509077209 */ /* 0x003fe20007810000 */
[----:B------:R-:W-:Y:S01]  /*9990*/  UMOV UR7, 0x40000040 ;  /* 0x4000004000077882 */ /* 0x000fe20000000000 */
[C---:B------:R-:W-:Y:S01]  /*99a0*/  FMUL.FTZ R30, R0.reuse, R39 ;  /* 0x00000027001e7220 */ /* 0x040fe20000410000 */
[C---:B------:R-:W-:Y:S01]  /*99b0*/  FMUL.FTZ R31, R0.reuse, R40 ;  /* 0x00000028001f7220 */ /* 0x040fe20000410000 */
[C---:B------:R-:W-:Y:S01]  /*99c0*/  FMUL.FTZ R33, R0.reuse, R42 ;  /* 0x0000002a00217220 */ /* 0x040fe20000410000 */
[----:B------:R-:W-:Y:S01]  /*99d0*/  FMUL.FTZ R32, R0, R41 ;  /* 0x0000002900207220 */ /* 0x000fe20000410000 */
[----:B------:R-:W0:Y:S01]  /*99e0*/  MUFU.TANH R12, R12 ;  /* 0x0000000c000c7308 */ /* 0x000e220000002400 */
[----:B--2---:R-:W-:Y:S01]  /*99f0*/  FMNMX.FTZ R8, R10, R7, !PT ;  /* 0x000000070a087209 */ /* 0x004fe20007810000 */
[C---:B------:R-:W-:Y:S01]  /*9a00*/  FMUL.FTZ R34, R0.reuse, R43 ;  /* 0x0000002b00227220 */ /* 0x040fe20000410000 */
[C---:B------:R-:W-:Y:S01]  /*9a10*/  FMUL.FTZ R35, R0.reuse, R44 ;  /* 0x0000002c00237220 */ /* 0x040fe20000410000 */
[C---:B------:R-:W-:Y:S01]  /*9a20*/  FMUL.FTZ R37, R0.reuse, R46 ;  /* 0x0000002e00257220 */ /* 0x040fe20000410000 */
[C---:B------:R-:W-:Y:S01]  /*9a30*/  FMUL.FTZ R36, R0.reuse, R45 ;  /* 0x0000002d00247220 */ /* 0x040fe20000410000 */
[C---:B------:R-:W-:Y:S01]  /*9a40*/  FMUL.FTZ R38, R0.reuse, R47 ;  /* 0x0000002f00267220 */ /* 0x040fe20000410000 */
[C---:B------:R-:W-:Y:S01]  /*9a50*/  FMUL.FTZ R39, R0.reuse, R48 ;  /* 0x0000003000277220 */ /* 0x040fe20000410000 */
[----:B------:R-:W1:Y:S01]  /*9a60*/  MUFU.TANH R13, R13 ;  /* 0x0000000d000d7308 */ /* 0x000e620000002400 */
[----:B---3--:R-:W-:Y:S01]  /*9a70*/  FMNMX.FTZ R7, R11, R6, !PT ;  /* 0x000000060b077209 */ /* 0x008fe20007810000 */
        /* <DEDUP_REMOVED lines=50> */
[----:B------:R-:W-:-:S04]  /*9da0*/  FMUL.FTZ R78, R0, R87 ;  /* 0x00000057004e7220 */ /* 0x000fc80000410000 */
[----:B------:R-:W2:Y:S01]  /*9db0*/  MUFU.TANH R26, R26 ;  /* 0x0000001a001a7308 */ /* 0x000ea20000002400 */
[----:B0-----:R-:W-:-:S07]  /*9dc0*/  FMNMX.FTZ R7, R25, R7, !PT ;  /* 0x0000000719077209 */ /* 0x001fce0007810000 */
[----:B------:R-:W0:Y:S01]  /*9dd0*/  MUFU.TANH R27, R27 ;  /* 0x0000001b001b7308 */ /* 0x000e220000002400 */
[----:B-1----:R-:W-:-:S07]  /*9de0*/  FMNMX.FTZ R8, R24, R8, !PT ;  /* 0x0000000818087209 */ /* 0x002fce0007810000 */
[----:B------:R-:W1:Y:S01]  /*9df0*/  MUFU.TANH R29, R29 ;  /* 0x0000001d001d7308 */ /* 0x000e620000002400 */
[----:B--2---:R-:W-:-:S07]  /*9e00*/  FMNMX.FTZ R7, R26, R7, !PT ;  /* 0x000000071a077209 */ /* 0x004fce0007810000 */
[----:B------:R-:W2:Y:S01]  /*9e10*/  MUFU.TANH R28, R28 ;  /* 0x0000001c001c7308 */ /* 0x000ea20000002400 */
[----:B0-----:R-:W-:-:S07]  /*9e20*/  FMNMX.FTZ R8, R27, R8, !PT ;  /* 0x000000081b087209 */ /* 0x001fce0007810000 */
[----:B------:R-:W0:Y:S01]  /*9e30*/  MUFU.TANH R30, R30 ;  /* 0x0000001e001e7308 */ /* 0x000e220000002400 */
[----:B-1----:R-:W-:Y:S01]  /*9e40*/  FMNMX.FTZ R7, R29, R7, !PT ;  /* 0x000000071d077209 */ /* 0x002fe20007810000 */
[----:B------:R-:W-:Y:S02]  /*9e50*/  WARPGROUP.DEPBAR.LE gsb0, 0x0 ;  /* 0x00008000000079c5 */ /* 0x000fe40000010000 */
[----:B------:R-:W-:-:S04]  /*9e60*/  WARPGROUP.ARRIVE ;  /* 0x00000000000079c5 */ /* 0x000fc80000000000 */
[----:B------:R-:W1:Y:S01]  /*9e70*/  MUFU.TANH R31, R31 ;  /* 0x0000001f001f7308 */ /* 0x000e620000002400 */
[----:B--2---:R-:W-:Y:S01]  /*9e80*/  FMNMX.FTZ R8, R28, R8, !PT ;  /* 0x000000081c087209 */ /* 0x004fe20007810000 */
[----:B------:R-:W-:Y:S01]  /*9e90*/  QGMMA.64x96x32.F32.E4M3.E4M3 R88, R144, gdesc[UR4], R88, gsb0 ;  /* 0x0160000490587df3 */ /* 0x000fe20008000858 */
[----:B------:R-:W-:-:S05]  /*9ea0*/  UIADD3 UR6, UR10, 0x4, URZ ;  /* 0x000000040a067890 */ /* 0x000fca000fffe03f */
[----:B------:R-:W2:Y:S01]  /*9eb0*/  MUFU.TANH R33, R33 ;  /* 0x0000002100217308 */ /* 0x000ea20000002400 */
[----:B0-----:R-:W-:Y:S01]  /*9ec0*/  FMNMX.FTZ R7, R30, R7, !PT ;  /* 0x000000071e077209 */ /* 0x001fe20007810000 */
[----:B------:R-:W-:-:S06]  /*9ed0*/  UMOV UR7, 0x40000040 ;  /* 0x4000004000077882 */ /* 0x000fcc0000000000 */
        /* <DEDUP_REMOVED lines=31> */
[----:B------:R-:W-:Y:S01]  /*a0d0*/  UIADD3 UR6, UR10, 0x6, URZ ;  /* 0x000000060a067890 */ /* 0x000fe2000fffe03f */
[----:B------:R-:W-:-:S04]  /*a0e0*/  UMOV UR7, 0x40000040 ;  /* 0x4000004000077882 */ /* 0x000fc80000000000 */
        /* <DEDUP_REMOVED lines=33> */
[----:B------:R-:W-:Y:S02]  /*a300*/  UMOV UR6, UR19 ;  /* 0x0000001300067c82 */ /* 0x000fe40008000000 */
[----:B------:R-:W-:-:S03]  /*a310*/  IMAD.U32 R82, RZ, RZ, UR6 ;  /* 0x00000006ff527e24 */ /* 0x000fc6000f8e00ff */
        /* <DEDUP_REMOVED lines=28> */
[----:B------:R-:W-:-:S06]  /*a4e0*/  WARPGROUP.DEPBAR.LE gsb0, 0x0 ;  /* 0x00008000000079c5 */ /* 0x000fcc0000010000 */
[----:B------:R-:W1:Y:S01]  /*a4f0*/  MUFU.TANH R77, R77 ;  /* 0x0000004d004d7308 */ /* 0x000e620000002400 */
[----:B--2---:R-:W-:-:S07]  /*a500*/  FMNMX.FTZ R7, R74, R7, !PT ;  /* 0x000000074a077209 */ /* 0x004fce0007810000 */
[----:B------:R-:W2:Y:S01]  /*a510*/  MUFU.TANH R76, R76 ;  /* 0x0000004c004c7308 */ /* 0x000ea20000002400 */
[----:B0-----:R-:W-:-:S07]  /*a520*/  FMNMX.FTZ R8, R75, R8, !PT ;  /* 0x000000084b087209 */ /* 0x001fce0007810000 */
[----:B------:R-:W0:Y:S01]  /*a530*/  MUFU.TANH R78, R78 ;  /* 0x0000004e004e7308 */ /* 0x000e220000002400 */
[----:B-1----:R-:W-:Y:S02]  /*a540*/  FMNMX.FTZ R7, R77, R7, !PT ;  /* 0x000000074d077209 */ /* 0x002fe40007810000 */
[----:B--2---:R-:W-:-:S05]  /*a550*/  FMNMX.FTZ R8, R76, R8, !PT ;  /* 0x000000084c087209 */ /* 0x004fca0007810000 */
[----:B------:R-:W1:Y:S01]  /*a560*/  SHFL.BFLY PT, R80, R8, 0x2, 0x1f ;  /* 0x0c401f0008507f89 */ /* 0x000e6200000e0000 */
[----:B0-----:R-:W-:-:S05]  /*a570*/  FMNMX.FTZ R7, R78, R7, !PT ;  /* 0x000000074e077209 */ /* 0x001fca0007810000 */
[----:B------:R-:W0:Y:S01]  /*a580*/  SHFL.BFLY PT, R79, R7, 0x2, 0x1f ;  /* 0x0c401f00074f7f89 */ /* 0x000e2200000e0000 */
[----:B-1----:R-:W-:-:S05]  /*a590*/  FMNMX.FTZ R8, R8, R80, !PT ;  /* 0x0000005008087209 */ /* 0x002fca0007810000 */
[----:B------:R-:W1:Y:S01]  /*a5a0*/  SHFL.BFLY PT, R80, R8, 0x1, 0x1f ;  /* 0x0c201f0008507f89 */ /* 0x000e6200000e0000 */
[----:B0-----:R-:W-:-:S05]  /*a5b0*/  FMNMX.FTZ R7, R7, R79, !PT ;  /* 0x0000004f07077209 */ /* 0x001fca0007810000 */
[----:B------:R-:W0:Y:S01]  /*a5c0*/  SHFL.BFLY PT, R79, R7, 0x1, 0x1f ;  /* 0x0c201f00074f7f89 */ /* 0x000e2200000e0000 */
[----:B-1----:R-:W-:-:S05]  /*a5d0*/  FMNMX.FTZ R8, R8, R80, !PT ;  /* 0x0000005008087209 */ /* 0x002fca0007810000 */
[C---:B------:R-:W-:Y:S01]  /*a5e0*/  FADD.FTZ R5, -R8.reuse, R5 ;  /* 0x0000000508057221 */ /* 0x040fe20000010100 */
[----:B0-----:R-:W-:Y:S01]  /*a5f0*/  FMNMX.FTZ R7, R7, R79, !PT ;  /* 0x0000004f07077209 */ /* 0x001fe20007810000 */
        /* <DEDUP_REMOVED lines=39> */
[----:B------:R-:W0:Y:S02]  /*a870*/  MUFU.EX2 R80, R80 ;  /* 0x0000005000507308 */ /* 0x000e240000000800 */
        /* <DEDUP_REMOVED lines=35> */
[----:B------:R-:W-:-:S03]  /*aab0*/  FFMA.FTZ R74, R74, UR6, -R76 ;  /* 0x000000064a4a7c23 */ /* 0x000fc6000801084c */
        /* <DEDUP_REMOVED lines=83> */
[----:B-1----:R-:W-:-:S01]  /*aff0*/  FADD.FTZ R4, R58, R3 ;  /* 0x000000033a047221 */ /* 0x002fc20000010000 */
[--C-:B------:R-:W-:Y:S01]  /*b000*/  FFMA.FTZ R3, R77, UR6, -R76.reuse ;  /* 0x000000064d037c23 */ /* 0x100fe2000801084c */
[----:B------:R-:W-:-:S01]  /*b010*/  FFMA.FTZ R77, R78, UR6, -R76 ;  /* 0x000000064e4d7c23 */ /* 0x000fc2000801084c */
[----:B------:R-:W-:-:S04]  /*b020*/  IMAD.U32 R76, RZ, RZ, UR22 ;  /* 0x00000016ff4c7e24 */ /* 0x000fc8000f8e00ff */
        /* <DEDUP_REMOVED lines=12> */
[----:B------:R-:W-:-:S05]  /*b0f0*/  @!P1 VIADD R4, R76, 0x19c40 ;  /* 0x00019c404c049836 */ /* 0x000fca0000000000 */
[----:B------:R-:W-:Y:S01]  /*b100*/  @!P1 PRMT R4, RZ, 0x654, R4 ;  /* 0x00000654ff049816 */ /* 0x000fe20000000004 */
[----:B------:R-:W1:Y:S01]  /*b110*/  MUFU.EX2 R64, R64 ;  /* 0x0000004000407308 */ /* 0x000e620000000800 */
[----:B0-----:R-:W-:-:S02]  /*b120*/  FADD.FTZ R81, R63, R78 ;  /* 0x0000004e3f517221 */ /* 0x001fc40000010000 */
[----:B------:R0:W-:Y:S05]  /*b130*/  @!P1 SYNCS.ARRIVE.TRANS64.RED.A1T0 RZ, [R4+URZ], RZ ;  /* 0x000000ff04ff99a7 */ /* 0x0001ea000810043f */
[----:B------:R-:W3:Y:S01]  /*b140*/  MUFU.EX2 R69, R69 ;  /* 0x0000004500457308 */ /* 0x000ee20000000800 */
[----:B--2---:R-:W-:-:S07]  /*b150*/  FADD.FTZ R78, R66, R79 ;  /* 0x0000004f424e7221 */ /* 0x004fce0000010000 */
[----:B------:R-:W2:Y:S01]  /*b160*/  MUFU.EX2 R67, R67 ;  /* 0x0000004300437308 */ /* 0x000ea20000000800 */
[----:B-1----:R-:W-:-:S07]  /*b170*/  FADD.FTZ R82, R64, R81 ;  /* 0x0000005140527221 */ /* 0x002fce0000010000 */
[----:B------:R-:W0:Y:S01]  /*b180*/  MUFU.EX2 R70, R70 ;  /* 0x0000004600467308 */ /* 0x000e220000000800 */
[----:B---3--:R-:W-:-:S07]  /*b190*/  FADD.FTZ R79, R69, R78 ;  /* 0x0000004e454f7221 */ /* 0x008fce0000010000 */
[----:B------:R-:W1:Y:S01]  /*b1a0*/  MUFU.EX2 R68, R68 ;  /* 0x0000004400447308 */ /* 0x000e620000000800 */
[----:B--2---:R-:W-:-:S07]  /*b1b0*/  FADD.FTZ R81, R67, R82 ;  /* 0x0000005243517221 */ /* 0x004fce0000010000 */
[----:B------:R-:W-:Y:S01]  /*b1c0*/  MUFU.EX2 R73, R73 ;  /* 0x0000004900497308 */ /* 0x000fe20000000800 */
[----:B0-----:R-:W-:-:S07]  /*b1d0*/  FADD.FTZ R4, R70, R79 ;  /* 0x0000004f46047221 */ /* 0x001fce0000010000 */
[----:B------:R-:W0:Y:S01]  /*b1e0*/  MUFU.EX2 R71, R71 ;  /* 0x0000004700477308 */ /* 0x000e220000000800 */
[----:B-1----:R-:W-:-:S07]  /*b1f0*/  FADD.FTZ R78, R68, R81 ;  /* 0x00000051444e7221 */ /* 0x002fce0000010000 */
[----:B------:R-:W-:Y:S08]  /*b200*/  MUFU.EX2 R74, R74 ;  /* 0x0000004a004a7308 */ /* 0x000ff00000000800 */
[----:B------:R-:W1:Y:S01]  /*b210*/  MUFU.EX2 R72, R72 ;  /* 0x0000004800487308 */ /* 0x000e620000000800 */
[----:B0-----:R-:W-:-:S07]  /*b220*/  FADD.FTZ R79, R71, R78 ;  /* 0x0000004e474f7221 */ /* 0x001fce0000010000 */
[----:B------:R0:W2:Y:S08]  /*b230*/  MUFU.EX2 R76, R3 ;  /* 0x00000003004c7308 */ /* 0x0000b00000000800 */
[----:B------:R-:W3:Y:S01]  /*b240*/  MUFU.EX2 R75, R75 ;  /* 0x0000004b004b7308 */ /* 0x000ee20000000800 */
[----:B0-----:R-:W-:-:S01]  /*b250*/  FADD.FTZ R3, R73, R4 ;  /* 0x0000000449037221 */ /* 0x001fc20000010000 */
[----:B-1----:R-:W-:-:S03]  /*b260*/  FADD.FTZ R4, R72, R79 ;  /* 0x0000004f48047221 */ /* 0x002fc60000010000 */
[----:B------:R-:W-:-:S03]  /*b270*/  FADD.FTZ R3, R74, R3 ;  /* 0x000000034a037221 */ /* 0x000fc60000010000 */
[----:B------:R-:W0:Y:S01]  /*b280*/  MUFU.EX2 R77, R77 ;  /* 0x0000004d004d7308 */ /* 0x000e220000000800 */
[----:B--2---:R-:W-:-:S01]  /*b290*/  FADD.FTZ R78, R76, R3 ;  /* 0x000000034c4e7221 */ /* 0x004fc20000010000 */
[----:B---3--:R-:W-:-:S03]  /*b2a0*/  FADD.FTZ R4, R75, R4 ;  /* 0x000000044b047221 */ /* 0x008fc60000010000 */
[----:B0-----:R-:W-:Y:S01]  /*b2b0*/  FADD.FTZ R3, R77, R78 ;  /* 0x0000004e4d037221 */ /* 0x001fe20000010000 */
[----:B------:R-:W-:Y:S06]  /*b2c0*/  @!P0 BRA `(.L_x_926) ;  /* 0x0000000000048947 */ /* 0x000fec0003800000 */
[----:B------:R-:W-:Y:S01]  /*b2d0*/  BPT.TRAP 0x1 ;  /* 0x000000040000795c */ /* 0x000fe20000300000 */
.L_x_926:
        /* <DEDUP_REMOVED lines=14> */
[----:B------:R-:W-:Y:S01]  /*b3c0*/  SYNCS.ARRIVE.TRANS64.RED.A1T0 RZ, [UR7], RZ ;  /* 0x000000ffffff79a7 */ /* 0x000fe20008100407 */
        /* <DEDUP_REMOVED lines=75> */
.L_x_917:
        /* <DEDUP_REMOVED lines=8> */
[----:B------:R-:W-:-:S05]  /*b900*/  ULDC UR21, c[0x0][0x9e0] ;  /* 0x0002780000157ab9 */ /* 0x000fca0000000800 */
.L_x_946:
[----:B------:R-:W-:-:S04]  /*b910*/  UISETP.NE.AND UP1, UPT, UR20, 0x1, UPT ;  /* 0x000000011400788c */ /* 0x000fc8000bf25270 */
[----:B------:R-:W-:-:S04]  /*b920*/  USEL UR53, URZ, 0x1, UP1 ;  /* 0x000000013f357887 */ /* 0x000fc80008800000 */
[----:B------:R-:W-:Y:S01]  /*b930*/  ULOP3.LUT UR53, UR19, UR53, URZ, 0x3c, !UPT ;  /* 0x0000003513357292 */ /* 0x000fe2000f8e3c3f */
[----:B------:R-:W-:Y:S11]  /*b940*/  @!P0 BRA `(.L_x_929) ;  /* 0x0000000000048947 */ /* 0x000ff60003800000 */
[----:B------:R-:W-:Y:S01]  /*b950*/  BPT.TRAP 0x1 ;  /* 0x000000040000795c */ /* 0x000fe20000300000 */
.L_x_929:
        /* <DEDUP_REMOVED lines=9> */
.L_x_930:
[----:B-1----:R-:W-:Y:S05]  /*b9f0*/  @P2 BRA `(.L_x_931) ;  /* 0x0000000000082947 */ /* 0x002fea0003800000 */
[----:B------:R-:W1:Y:S02]  /*ba00*/  SYNCS.PHASECHK.TRANS64.TRYWAIT P2, [UR23+0x19c30], R7 ;  /* 0x019c3007ff0075a7 */ /* 0x000e640008040157 */
[----:B-1----:R-:W-:Y:S05]  /*ba10*/  @!P2 BRA `(.L_x_932) ;  /* 0x000000d4006ca947 */ /* 0x002fea0003800000 */
.L_x_931:
        /* <DEDUP_REMOVED lines=17> */
.L_x_933:
[----:B------:R-:W-:Y:S01]  /*bb30*/  ULEA UR11, UR20, UR46, 0x3 ;  /* 0x0000002e140b7291 */ /* 0x000fe2000f8e183f */
[----:B01----:R-:W-:-:S05]  /*bb40*/  IMAD.U32 R7, RZ, RZ, UR19 ;  /* 0x00000013ff077e24 */ /* 0x003fca000f8e00ff */
[----:B------:R-:W-:-:S04]  /*bb50*/  SHF.L.U32 R7, R7, 0x1f, RZ ;  /* 0x0000001f07077819 */ /* 0x000fc800000006ff */
[----:B------:R0:W1:Y:S01]  /*bb60*/  SYNCS.PHASECHK.TRANS64.TRYWAIT P2, [UR11+0x19c50], R7 ;  /* 0x019c5007ff0075a7 */ /* 0x000062000804014b */
[----:B------:R-:W-:Y:S05]  /*bb70*/  @!P0 BRA `(.L_x_934) ;  /* 0x0000000000048947 */ /* 0x000fea0003800000 */
[----:B------:R-:W-:Y:S01]  /*bb80*/  BPT.TRAP 0x1 ;  /* 0x000000040000795c */ /* 0x000fe20000300000 */
.L_x_934:
[----:B-1----:R-:W-:Y:S05]  /*bb90*/  @P2 BRA `(.L_x_935) ;  /* 0x0000000000082947 */ /* 0x002fea0003800000 */
[----:B------:R-:W1:Y:S02]  /*bba0*/  SYNCS.PHASECHK.TRANS64.TRYWAIT P2, [UR11+0x19c50], R7 ;  /* 0x019c5007ff0075a7 */ /* 0x000e64000804014b */
[----:B-1----:R-:W-:Y:S05]  /*bbb0*/  @!P2 BRA `(.L_x_936) ;  /* 0x000000d4001ca947 */ /* 0x002fea0003800000 */
.L_x_935:
        /* <DEDUP_REMOVED lines=11> */
[----:B------:R-:W-:Y:S01]  /*bc70*/  FMUL.FTZ R70, R0, R79 ;  /* 0x0000004f00467220 */ /* 0x000fe20000410000 */
[----:B------:R-:W-:Y:S01]  /*bc80*/  ULOP3.LUT UR6, UR6, 0x10000, URZ, 0xfc, !UPT ;  /* 0x0001000006067892 */ /* 0x000fe2000f8efc3f */
[----:B------:R-:W-:-:S02]  /*bc90*/  VIADD R79, R17, UR40 ;  /* 0x00000028114f7c36 */ /* 0x000fc40008000000 */
[C---:B------:R-:W-:Y:S01]  /*bca0*/  FMUL.FTZ R20, R0.reuse, R34 ;  /* 0x0000002200147220 */ /* 0x040fe20000410000 */
[C---:B-1----:R-:W-:Y:S01]  /*bcb0*/  FMUL.FTZ R8, R0.reuse, R25 ;  /* 0x0000001900087220 */ /* 0x042fe20000410000 */
[----:B------:R-:W-:Y:S01]  /*bcc0*/  UIMAD UR10, UR20, 0x300, UR6 ;  /* 0x00000300140a78a4 */ /* 0x000fe2000f8e0206 */
[C---:B------:R-:W-:Y:S01]  /*bcd0*/  FMUL.FTZ R25, R0.reuse, R36 ;  /* 0x0000002400197220 */ /* 0x040fe20000410000 */
[C---:B------:R-:W-:Y:S01]  /*bce0*/  FMUL.FTZ R36, R0.reuse, R46 ;  /* 0x0000002e00247220 */ /* 0x040fe20000410000 */
[C---:B0-----:R-:W-:Y:S01]  /*bcf0*/  FMUL.FTZ R7, R0.reuse, R24 ;  /* 0x0000001800077220 */ /* 0x041fe20000410000 */
[C---:B------:R-:W-:Y:S01]  /*bd00*/  FMUL.FTZ R46, R0.reuse, R55 ;  /* 0x00000037002e7220 */ /* 0x040fe20000410000 */
[C---:B------:R-:W-:Y:S01]  /*bd10*/  FMUL.FTZ R24, R0.reuse, R35 ;  /* 0x0000002300187220 */ /* 0x040fe20000410000 */
[C---:B------:R-:W-:Y:S01]  /*bd20*/  FMUL.FTZ R55, R0.reuse, R66 ;  /* 0x0000004200377220 */ /* 0x040fe20000410000 */
[----:B------:R-:W-:Y:S01]  /*bd30*/  UMOV UR6, UR10 ;  /* 0x0000000a00067c82 */ /* 0x000fe20008000000 */
[C---:B------:R-:W-:Y:S01]  /*bd40*/  FMUL.FTZ R66, R0.reuse, R73 ;  /* 0x0000004900427220 */ /* 0x040fe20000410000 */
[----:B------:R-:W-:Y:S01]  /*bd50*/  QGMMA.64x96x32.F32.E4M3.E4M3 R88, R148, gdesc[UR4], R88, gsb0 ;  /* 0x0160000494587df3 */ /* 0x000fe20008000858 */
[----:B------:R-:W-:Y:S01]  /*bd60*/  UIADD3 UR6, UR10, 0x2, URZ ;  /* 0x000000020a067890 */ /* 0x000fe2000fffe03f */
[----:B------:R-:W-:Y:S01]  /*bd70*/  IMAD.U32 R35, RZ, RZ, UR23 ;  /* 0x00000017ff237e24 */ /* 0x000fe2000f8e00ff */
[----:B------:R-:W-:Y:S01]  /*bd80*/  UMOV UR7, 0x40000040 ;  /* 0x4000004000077882 */ /* 0x000fe20000000000 */
        /* <DEDUP_REMOVED lines=102> */
[----:B------:R-:W-:-:S03]  /*c3f0*/  @UP0 ULDC UR6, c[0x0][0x450] ;  /* 0x0001140000060ab9 */ /* 0x000fc60000000800 */
[----:B------:R-:W0:Y:S01]  /*c400*/  MUFU.TANH R53, R53 ;  /* 0x0000003500357308 */ /* 0x000e220000002400 */
[----:B------:R-:W-:Y:S01]  /*c410*/  @P2 SHF.R.U32.HI R79, RZ, UR6, R34 ;  /* 0x00000006ff4f2c19 */ /* 0x000fe20008011622 */
[----:B------:R-:W-:Y:S02]  /*c420*/  @!P1 VIADD R34, R35, 0x19c40 ;  /* 0x00019c4023229836 */ /* 0x000fe40000000000 */
        /* <DEDUP_REMOVED lines=37> */
[----:B-1234-:R-:W-:Y:S05]  /*c680*/  @!P5 BRA `(.L_x_937) ;  /* 0x00000000005cd947 */ /* 0x01efea0003800000 */
        /* <DEDUP_REMOVED lines=13> */
.L_x_939:
[----:B------:R-:W-:-:S05]  /*c760*/  IMAD.U32 R86, RZ, RZ, UR22 ;  /* 0x00000016ff567e24 */ /* 0x000fca000f8e00ff */
[----:B------:R-:W-:-:S13]  /*c770*/  ISETP.NE.AND P2, PT, R86, 0x1, PT ;  /* 0x000000015600780c */ /* 0x000fda0003f45270 */
[----:B------:R-:W1:Y:S02]  /*c780*/  @P2 LDC.64 R34, c[0x0][0x9e8] ;  /* 0x00027a00ff222b82 */ /* 0x000e640000000a00 */
[----:B-1----:R-:W-:-:S05]  /*c790*/  @P2 IMAD.HI.U32 R34, R85, R34, RZ ;  /* 0x0000002255222227 */ /* 0x002fca00078e00ff */
[----:B------:R-:W-:-:S07]  /*c7a0*/  @P2 SHF.R.U32.HI R85, RZ, R35, R34 ;  /* 0x00000023ff552219 */ /* 0x000fce0000011622 */
.L_x_940:
[----:B------:R-:W-:Y:S05]  /*c7b0*/  BSYNC B0 ;  /* 0x0000000000007941 */ /* 0x000fea0003800000 */
.L_x_938:
[----:B------:R-:W-:-:S04]  /*c7c0*/  IMAD R85, R85, R86, -R77 ;  /* 0x0000005655557224 */ /* 0x000fc800078e0a4d */
[----:B------:R-:W-:-:S05]  /*c7d0*/  IMAD.IADD R85, R85, 0x1, -R16 ;  /* 0x0000000155557824 */ /* 0x000fca00078e0a10 */
[----:B------:R-:W-:Y:S02]  /*c7e0*/  VIMNMX R84, R84, R85, !PT ;  /* 0x0000005554547248 */ /* 0x000fe40007fe0100 */
[----:B------:R-:W-:-:S07]  /*c7f0*/  VIADDMNMX R83, R85, R86, R83, PT ;  /* 0x0000005655537246 */ /* 0x000fce0003800153 */
.L_x_937:
[----:B------:R-:W-:Y:S01]  /*c800*/  ISETP.GT.AND P2, PT, R2, -0x1, PT ;  /* 0xffffffff0200780c */ /* 0x000fe20003f44270 */
[----:B------:R-:W1:Y:S03]  /*c810*/  SHFL.IDX PT, R79, R79, 0x1, 0x1c1f ;  /* 0x003c1f004f4f7f89 */ /* 0x000e6600000e0000 */
[C---:B------:R-:W-:Y:S02]  /*c820*/  ISETP.GT.AND P4, PT, R84.reuse, RZ, P2 ;  /* 0x000000ff5400720c */ /* 0x040fe40001784270 */
[----:B------:R-:W-:Y:S02]  /*c830*/  ISETP.GT.AND P6, PT, R84, 0x1, P2 ;  /* 0x000000015400780c */ /* 0x000fe400017c4270 */
[C---:B------:R-:W-:Y:S02]  /*c840*/  ISETP.LT.OR P4, PT, R83.reuse, 0x1, P4 ;  /* 0x000000015300780c */ /* 0x040fe40002781670 */
[----:B------:R-:W-:-:S02]  /*c850*/  ISETP.LT.OR P6, PT, R83, 0x2, P6 ;  /* 0x000000025300780c */ /* 0x000fc400037c1670 */
[----:B0-----:R-:W-:Y:S02]  /*c860*/  FSEL R7, R7, -INF , !P4 ;  /* 0xff80000007077808 */ /* 0x001fe40006000000 */
[----:B------:R-:W-:Y:S02]  /*c870*/  FSEL R85, R8, -INF , !P6 ;  /* 0xff80000008557808 */ /* 0x000fe40007000000 */
[C---:B------:R-:W-:Y:S02]  /*c880*/  ISETP.GT.AND P3, PT, R84.reuse, 0x8, P2 ;  /* 0x000000085400780c */ /* 0x040fe40001764270 */
[C---:B------:R-:W-:Y:S02]  /*c890*/  ISETP.GT.AND P4, PT, R84.reuse, 0x9, P2 ;  /* 0x000000095400780c */ /* 0x040fe40001784270 */
[----:B------:R-:W-:Y:S02]  /*c8a0*/  ISETP.GT.AND P6, PT, R84, 0x10, P2 ;  /* 0x000000105400780c */ /* 0x000fe400017c4270 */
[----:B------:R-:W-:-:S02]  /*c8b0*/  ISETP.LT.OR P3, PT, R83, 0x9, P3 ;  /* 0x000000095300780c */ /* 0x000fc40001f61670 */
[----:B------:R-:W-:Y:S01]  /*c8c0*/  ISETP.LT.OR P4, PT, R83, 0xa, P4 ;  /* 0x0000000a5300780c */ /* 0x000fe20002781670 */
[--C-:B-1----:R-:W-:Y:S01]  /*c8d0*/  IMAD.IADD R81, R81, 0x1, R79.reuse ;  /* 0x0000000151517824 */ /* 0x102fe200078e024f */
        /* <DEDUP_REMOVED lines=100> */
.L_x_943:
[----:B------:R-:W-:-:S05]  /*cf20*/  IMAD.U32 R8, RZ, RZ, UR22 ;  /* 0x00000016ff087e24 */ /* 0x000fca000f8e00ff */
[----:B------:R-:W-:-:S13]  /*cf30*/  ISETP.NE.AND P3, PT, R8, 0x1, PT ;  /* 0x000000010800780c */ /* 0x000fda0003f65270 */
[----:B------:R-:W0:Y:S02]  /*cf40*/  @P3 LDC.64 R34, c[0x0][0x9e8] ;  /* 0x00027a00ff223b82 */ /* 0x000e240000000a00 */
[----:B0-----:R-:W-:-:S05]  /*cf50*/  @P3 IMAD.HI.U32 R34, R79, R34, RZ ;  /* 0x000000224f223227 */ /* 0x001fca00078e00ff */
[----:B------:R-:W-:-:S07]  /*cf60*/  @P3 SHF.R.U32.HI R79, RZ, R35, R34 ;  /* 0x00000023ff4f3219 */ /* 0x000fce0000011622 */
.L_x_944:
[----:B------:R-:W-:Y:S05]  /*cf70*/  BSYNC B0 ;  /* 0x0000000000007941 */ /* 0x000fea0003800000 */
.L_x_942:
[----:B------:R-:W-:-:S04]  /*cf80*/  IMAD R77, R79, R8, -R77 ;  /* 0x000000084f4d7224 */ /* 0x000fc800078e0a4d */
[----:B------:R-:W-:-:S05]  /*cf90*/  IMAD.IADD R77, R77, 0x1, -R16 ;  /* 0x000000014d4d7824 */ /* 0x000fca00078e0a10 */
[----:B------:R-:W-:Y:S02]  /*cfa0*/  VIADDMNMX R81, R77, R8, R81, PT ;  /* 0x000000084d517246 */ /* 0x000fe40003800151 */
[----:B------:R-:W-:-:S07]  /*cfb0*/  VIMNMX R82, R82, R77, !PT ;  /* 0x0000004d52527248 */ /* 0x000fce0007fe0100 */
.L_x_941:
        /* <DEDUP_REMOVED lines=56> */
[C---:B------:R-:W-:Y:S02]  /*d340*/  ISETP.GT.AND P3, PT, R82.reuse, RZ, P2 ;  /* 0x000000ff5200720c */ /* 0x040fe40001764270 */
[----:B------:R-:W-:Y:S02]  /*d350*/  FMNMX.FTZ R8, R73, R8, !PT ;  /* 0x0000000849087209 */ /* 0x000fe40007810000 */
[----:B------:R-:W-:Y:S02]  /*d360*/  ISETP.LT.OR P3, PT, R81, 0x1, P3 ;  /* 0x000000015100780c */ /* 0x000fe40001f61670 */
[----:B------:R-:W-:Y:S02]  /*d370*/  FMNMX.FTZ R35, R75, R8, !PT ;  /* 0x000000084b237209 */ /* 0x000fe40007810000 */
[----:B------:R-:W-:-:S02]  /*d380*/  ISETP.GT.AND P4, PT, R82, 0x8, P2 ;  /* 0x000000085200780c */ /* 0x000fc40001784270 */
[----:B------:R-:W-:Y:S02]  /*d390*/  FMNMX.FTZ R35, R78, R35, !PT ;  /* 0x000000234e237209 */ /* 0x000fe40007810000 */
[----:B------:R-:W-:Y:S02]  /*d3a0*/  FSEL R84, R9, -INF , !P3 ;  /* 0xff80000009547808 */ /* 0x000fe40005800000 */
[----:B------:R-:W-:Y:S02]  /*d3b0*/  FMNMX.FTZ R35, R80, R35, !PT ;  /* 0x0000002350237209 */ /* 0x000fe40007810000 */
[----:B------:R-:W-:Y:S02]  /*d3c0*/  ISETP.LT.OR P4, PT, R81, 0x9, P4 ;  /* 0x000000095100780c */ /* 0x000fe40002781670 */
[----:B------:R-:W-:Y:S01]  /*d3d0*/  ISETP.GT.AND P3, PT, R82, 0x78, P2 ;  /* 0x000000785200780c */ /* 0x000fe20001764270 */
[----:B------:R-:W0:Y:S01]  /*d3e0*/  SHFL.BFLY PT, R8, R35, 0x2, 0x1f ;  /* 0x0c401f0023087f89 */ /* 0x000e2200000e0000 */
[----:B------:R-:W-:-:S02]  /*d3f0*/  FSEL R12, R12, -INF , !P4 ;  /* 0xff8000000c0c7808 */ /* 0x000fc40006000000 */
[----:B------:R-:W-:Y:S02]  /*d400*/  ISETP.GT.AND P4, PT, R82, 0x11, P2 ;  /* 0x000000115200780c */ /* 0x000fe40001784270 */
[C---:B------:R-:W-:Y:S02]  /*d410*/  ISETP.LT.OR P3, PT, R81.reuse, 0x79, P3 ;  /* 0x000000795100780c */ /* 0x040fe40001f61670 */
[----:B------:R-:W-:-:S04]  /*d420*/  ISETP.LT.OR P4, PT, R81, 0x12, P4 ;  /* 0x000000125100780c */ /* 0x000fc80002781670 */
[----:B------:R-:W-:Y:S02]  /*d430*/  FSEL R24, R24, -INF , !P4 ;  /* 0xff80000018187808 */ /* 0x000fe40006000000 */
[----:B------:R-:W-:-:S04]  /*d440*/  ISETP.GT.AND P4, PT, R82, 0x20, P2 ;  /* 0x000000205200780c */ /* 0x000fc80001784270 */
[----:B------:R-:W-:-:S04]  /*d450*/  ISETP.LT.OR P4, PT, R81, 0x21, P4 ;  /* 0x000000215100780c */ /* 0x000fc80002781670 */
[----:B------:R-:W-:Y:S02]  /*d460*/  FSEL R30, R30, -INF , !P4 ;  /* 0xff8000001e1e7808 */ /* 0x000fe40006000000 */
[----:B------:R-:W-:Y:S02]  /*d470*/  ISETP.GT.AND P4, PT, R82, 0x29, P2 ;  /* 0x000000295200780c */ /* 0x000fe40001784270 */
[----:B0-----:R-:W-:Y:S02]  /*d480*/  FMNMX.FTZ R34, R35, R8, !PT ;  /* 0x0000000823227209 */ /* 0x001fe40007810000 */
[----:B------:R-:W-:-:S03]  /*d490*/  ISETP.LT.OR P4, PT, R81, 0x2a, P4 ;  /* 0x0000002a5100780c */ /* 0x000fc60002781670 */
[----:B------:R-:W0:Y:S01]  /*d4a0*/  SHFL.BFLY PT, R77, R34, 0x1, 0x1f ;  /* 0x0c201f00224d7f89 */ /* 0x000e2200000e0000 */
[----:B------:R-:W-:Y:S02]  /*d4b0*/  FSEL R38, R38, -INF , !P4 ;  /* 0xff80000026267808 */ /* 0x000fe40006000000 */
[----:B------:R-:W-:-:S04]  /*d4c0*/  ISETP.GT.AND P4, PT, R82, 0x38, P2 ;  /* 0x000000385200780c */ /* 0x000fc80001784270 */
[----:B------:R-:W-:-:S04]  /*d4d0*/  ISETP.LT.OR P4, PT, R81, 0x39, P4 ;  /* 0x000000395100780c */ /* 0x000fc80002781670 */
[----:B------:R-:W-:Y:S02]  /*d4e0*/  FSEL R44, R44, -INF , !P4 ;  /* 0xff8000002c2c7808 */ /* 0x000fe40006000000 */
[----:B------:R-:W-:-:S04]  /*d4f0*/  ISETP.GT.AND P4, PT, R82, 0x41, P2 ;  /* 0x000000415200780c */ /* 0x000fc80001784270 */
[----:B------:R-:W-:-:S04]  /*d500*/  ISETP.LT.OR P4, PT, R81, 0x42, P4 ;  /* 0x000000425100780c */ /* 0x000fc80002781670 */
[----:B------:R-:W-:Y:S02]  /*d510*/  FSEL R50, R50, -INF , !P4 ;  /* 0xff80000032327808 */ /* 0x000fe40006000000 */
[----:B------:R-:W-:Y:S02]  /*d520*/  ISETP.GT.AND P4, PT, R82, 0x50, P2 ;  /* 0x000000505200780c */ /* 0x000fe40001784270 */
[----:B0-----:R-:W-:Y:S02]  /*d530*/  FMNMX.FTZ R8, R34, R77, !PT ;  /* 0x0000004d22087209 */ /* 0x001fe40007810000 */
[----:B------:R-:W-:Y:S02]  /*d540*/  ISETP.LT.OR P4, PT, R81, 0x51, P4 ;  /* 0x000000515100780c */ /* 0x000fe40002781670 */
[----:B------:R-:W-:Y:S02]  /*d550*/  FSETP.NEU.FTZ.AND P6, PT, R8, -INF , PT ;  /* 0xff8000000800780b */ /* 0x000fe40003fdd000 */
[----:B------:R-:W-:-:S02]  /*d560*/  FSEL R55, R55, -INF , !P4 ;  /* 0xff80000037377808 */ /* 0x000fc40006000000 */
[----:B------:R-:W-:Y:S02]  /*d570*/  FSEL R77, R8, RZ, P6 ;  /* 0x000000ff084d7208 */ /* 0x000fe40003000000 */
[----:B------:R-:W-:-:S03]  /*d580*/  ISETP.GT.AND P4, PT, R82, 0x59, P2 ;  /* 0x000000595200780c */ /* 0x000fc60001784270 */
[----:B------:R-:W-:Y:S01]  /*d590*/  FADD.FTZ R6, -R77, R6 ;  /* 0x000000064d067221 */ /* 0x000fe20000010100 */
[----:B------:R-:W-:Y:S01]  /*d5a0*/  IMAD.U32 R77, RZ, RZ, UR6 ;  /* 0x00000006ff4d7e24 */ /* 0x000fe2000f8e00ff */
[----:B------:R-:W-:Y:S02]  /*d5b0*/  ISETP.LT.OR P4, PT, R81, 0x5a, P4 ;  /* 0x0000005a5100780c */ /* 0x000fe40002781670 */
[----:B------:R-:W-:Y:S01]  /*d5c0*/  FMUL.FTZ R6, R6, UR6 ;  /* 0x0000000606067c20 */ /* 0x000fe20008410000 */
[----:B------:R-:W-:-:S05]  /*d5d0*/  FFMA.FTZ R77, R8, R77, -8 ;  /* 0xc1000000084d7423 */ /* 0x000fca000001004d */
[----:B------:R-:W-:Y:S01]  /*d5e0*/  FSEL R34, R77, RZ, P6 ;  /* 0x000000ff4d227208 */ /* 0x000fe20003000000 */
[----:B------:R-:W-:Y:S01]  /*d5f0*/  MUFU.EX2 R6, R6 ;  /* 0x0000000600067308 */ /* 0x000fe20000000800 */
[----:B------:R-:W-:Y:S02]  /*d600*/  ISETP.GT.AND P6, PT, R82, 0x9, P2 ;  /* 0x000000095200780c */ /* 0x000fe400017c4270 */
[----:B------:R-:W-:Y:S01]  /*d610*/  FSEL R77, R60, -INF , !P4 ;  /* 0xff8000003c4d7808 */ /* 0x000fe20006000000 */
[----:B------:R-:W-:-:S01]  /*d620*/  FFMA.FTZ R35, R7, UR6, -R34 ;  /* 0x0000000607237c23 */ /* 0x000fc20008010822 */
[----:B------:R-:W-:Y:S01]  /*d630*/  ISETP.LT.OR P6, PT, R81, 0xa, P6 ;  /* 0x0000000a5100780c */ /* 0x000fe200037c1670 */
[----:B------:R-:W-:-:S01]  /*d640*/  FFMA.FTZ R7, R13, UR6, -R34 ;  /* 0x000000060d077c23 */ /* 0x000fc20008010822 */
[----:B------:R-:W-:Y:S01]  /*d650*/  ISETP.GT.AND P4, PT, R82, 0x68, P2 ;  /* 0x000000685200780c */ /* 0x000fe20001784270 */
[----:B------:R-:W-:-:S01]  /*d660*/  FFMA.FTZ R138, R41, UR6, -R34 ;  /* 0x00000006298a7c23 */ /* 0x000fc20008010822 */
[----:B------:R-:W-:Y:S01]  /*d670*/  FSEL R14, R14, -INF , !P6 ;  /* 0xff8000000e0e7808 */ /* 0x000fe20007000000 */
[----:B------:R-:W-:-:S01]  /*d680*/  FFMA.FTZ R41, R57, UR6, -R34 ;  /* 0x0000000639297c23 */ /* 0x000fc20008010822 */
[----:B------:R-:W-:Y:S01]  /*d690*/  ISETP.GT.AND P6, PT, R82, 0x18, P2 ;  /* 0x000000185200780c */ /* 0x000fe200017c4270 */
[----:B------:R-:W-:-:S01]  /*d6a0*/  FFMA.FTZ R53, R53, UR6, -R34 ;  /* 0x0000000635357c23 */ /* 0x000fc20008010822 */
[----:B------:R-:W-:Y:S01]  /*d6b0*/  ISETP.LT.OR P4, PT, R81, 0x69, P4 ;  /* 0x000000695100780c */ /* 0x000fe20002781670 */
[----:B------:R-:W-:-:S01]  /*d6c0*/  FFMA.FTZ R57, R78, UR6, -R34 ;  /* 0x000000064e397c23 */ /* 0x000fc20008010822 */
[----:B------:R-:W-:Y:S01]  /*d6d0*/  ISETP.LT.OR P6, PT, R81, 0x19, P6 ;  /* 0x000000195100780c */ /* 0x000fe200037c1670 */
[----:B------:R-:W-:Y:S01]  /*d6e0*/  IMAD.U32 R78, RZ, RZ, UR6 ;  /* 0x00000006ff4e7e24 */ /* 0x000fe2000f8e00ff */
[----:B------:R-:W-:Y:S01]  /*d6f0*/  FSEL R68, R68, -INF , !P4 ;  /* 0xff80000044447808 */ /* 0x000fe20006000000 */
[----:B------:R-:W-:-:S01]  /*d700*/  FFMA.FTZ R9, R15, UR6, -R34 ;  /* 0x000000060f097c23 */ /* 0x000fc20008010822 */
[----:B------:R-:W-:Y:S01]  /*d710*/  FSEL R27, R27, -INF , !P6 ;  /* 0xff8000001b1b7808 */ /* 0x000fe20007000000 */
[----:B------:R-:W-:-:S01]  /*d720*/  FFMA.FTZ R15, R25, UR6, -R34 ;  /* 0x00000006190f7c23 */ /* 0x000fc20008010822 */
[----:B------:R-:W-:Y:S01]  /*d730*/  ISETP.GT.AND P6, PT, R82, 0x21, P2 ;  /* 0x000000215200780c */ /* 0x000fe200017c4270 */
[----:B------:R-:W-:-:S01]  /*d740*/  FFMA.FTZ R25, R33, UR6, -R34 ;  /* 0x0000000621197c23 */ /* 0x000fc20008010822 */
[----:B------:R-:W-:Y:S01]  /*d750*/  ISETP.GT.AND P4, PT, R82, 0x70, P2 ;  /* 0x000000705200780c */ /* 0x000fe20001784270 */
[----:B------:R-:W-:-:S01]  /*d760*/  FFMA.FTZ R33, R47, UR6, -R34 ;  /* 0x000000062f217c23 */ /* 0x000fc20008010822 */
[----:B------:R-:W-:Y:S01]  /*d770*/  ISETP.LT.OR P6, PT, R81, 0x22, P6 ;  /* 0x000000225100780c */ /* 0x000fe200037c1670 */
[----:B------:R-:W-:-:S01]  /*d780*/  FFMA.FTZ R47, R67, UR6, -R34 ;  /* 0x00000006432f7c23 */ /* 0x000fc20008010822 */
[----:B------:R-:W-:Y:S01]  /*d790*/  ISETP.LT.OR P4, PT, R81, 0x71, P4 ;  /* 0x000000715100780c */ /* 0x000fe20002781670 */
[----:B------:R-:W-:-:S01]  /*d7a0*/  FFMA.FTZ R45, R45, UR6, -R34 ;  /* 0x000000062d2d7c23 */ /* 0x000fc20008010822 */
[----:B------:R-:W-:Y:S01]  /*d7b0*/  FSEL R32, R32, -INF , !P6 ;  /* 0xff80000020207808 */ /* 0x000fe20007000000 */
[----:B------:R-:W-:-:S01]  /*d7c0*/  FFMA.FTZ R49, R49, UR6, -R34 ;  /* 0x0000000631317c23 */ /* 0x000fc20008010822 */
[----:B------:R-:W-:Y:S01]  /*d7d0*/  ISETP.GT.AND P6, PT, R82, 0x30, P2 ;  /* 0x000000305200780c */ /* 0x000fe200017c4270 */
[----:B------:R-:W-:-:S01]  /*d7e0*/  FFMA.FTZ R136, R37, UR6, -R34 ;  /* 0x0000000625887c23 */ /* 0x000fc20008010822 */
[----:B------:R-:W-:Y:S01]  /*d7f0*/  FSEL R71, R71, -INF , !P4 ;  /* 0xff80000047477808 */ /* 0x000fe20006000000 */
[----:B------:R-:W-:-:S01]  /*d800*/  FFMA.FTZ R37, R51, UR6, -R34 ;  /* 0x0000000633257c23 */ /* 0x000fc20008010822 */
[----:B------:R-:W-:Y:S01]  /*d810*/  ISETP.LT.OR P6, PT, R81, 0x31, P6 ;  /* 0x000000315100780c */ /* 0x000fe200037c1670 */
[----:B------:R-:W-:-:S01]  /*d820*/  FFMA.FTZ R85, R85, UR6, -R34 ;  /* 0x0000000655557c23 */ /* 0x000fc20008010822 */
[--C-:B------:R-:W-:Y:S01]  /*d830*/  FFMA.FTZ R11, R11, UR6, -R34.reuse ;  /* 0x000000060b0b7c23 */ /* 0x100fe20008010822 */
[----:B------:R-:W-:-:S01]  /*d840*/  FFMA.FTZ R26, R26, UR6, -R34 ;  /* 0x000000061a1a7c23 */ /* 0x000fc20008010822 */
[----:B------:R-:W-:Y:S01]  /*d850*/  FSEL R40, R40, -INF , !P6 ;  /* 0xff80000028287808 */ /* 0x000fe20007000000 */
[----:B------:R-:W-:-:S01]  /*d860*/  FFMA.FTZ R58, R58, UR6, -R34 ;  /* 0x000000063a3a7c23 */ /* 0x000fc20008010822 */
[----:B------:R-:W-:Y:S01]  /*d870*/  ISETP.GT.AND P6, PT, R82, 0x39, P2 ;  /* 0x000000395200780c */ /* 0x000fe200017c4270 */
[----:B------:R-:W-:-:S01]  /*d880*/  FFMA.FTZ R62, R62, UR6, -R34 ;  /* 0x000000063e3e7c23 */ /* 0x000fc20008010822 */
[--C-:B------:R-:W-:Y:S01]  /*d890*/  FFMA.FTZ R66, R66, UR6, -R34.reuse ;  /* 0x0000000642427c23 */ /* 0x100fe20008010822 */
[----:B------:R-:W-:-:S01]  /*d8a0*/  FFMA.FTZ R146, R69, UR6, -R34 ;  /* 0x0000000645927c23 */ /* 0x000fc20008010822 */
[----:B------:R-:W-:Y:S01]  /*d8b0*/  ISETP.LT.OR P6, PT, R81, 0x3a, P6 ;  /* 0x0000003a5100780c */ /* 0x000fe200037c1670 */
[----:B------:R-:W-:-:S01]  /*d8c0*/  FFMA.FTZ R148, R75, UR6, -R34 ;  /* 0x000000064b947c23 */ /* 0x000fc20008010822 */
[----:B------:R-:W-:Y:S01]  /*d8d0*/  FFMA.FTZ R51, R80, UR6, -R34 ;  /* 0x0000000650337c23 */ /* 0x000fe20008010822 */
        /* <DEDUP_REMOVED lines=10> */
[----:B------:R-:W-:Y:S01]  /*d980*/  ISETP.GT.AND P6, PT, R82, 0x60, P2 ;  /* 0x000000605200780c */ /* 0x000fe200017c4270 */
[----:B------:R-:W-:Y:S03]  /*d990*/  MUFU.EX2 R9, R9 ;  /* 0x0000000900097308 */ /* 0x000fe60000000800 */
[----:B------:R-:W-:-:S04]  /*d9a0*/  ISETP.LT.OR P6, PT, R81, 0x61, P6 ;  /* 0x000000615100780c */ /* 0x000fc800037c1670 */
[----:B------:R-:W-:Y:S01]  /*d9b0*/  FSEL R63, R63, -INF , !P6 ;  /* 0xff8000003f3f7808 */ /* 0x000fe20007000000 */
[----:B------:R-:W-:Y:S01]  /*d9c0*/  MUFU.EX2 R15, R15 ;  /* 0x0000000f000f7308 */ /* 0x000fe20000000800 */
[----:B------:R-:W-:-:S04]  /*d9d0*/  ISETP.GT.AND P6, PT, R82, 0x69, P2 ;  /* 0x000000695200780c */ /* 0x000fc800017c4270 */
[----:B------:R-:W-:-:S03]  /*d9e0*/  ISETP.LT.OR P6, PT, R81, 0x6a, P6 ;  /* 0x0000006a5100780c */ /* 0x000fc600037c1670 */
[----:B------:R-:W-:Y:S01]  /*d9f0*/  MUFU.EX2 R26, R26 ;  /* 0x0000001a001a7308 */ /* 0x000fe20000000800 */
[----:B------:R-:W-:Y:S02]  /*da00*/  FSEL R13, R70, -INF , !P6 ;  /* 0xff800000460d7808 */ /* 0x000fe40007000000 */
[C---:B------:R-:W-:Y:S02]  /*da10*/  ISETP.GT.AND P6, PT, R82.reuse, 0x71, P2 ;  /* 0x000000715200780c */ /* 0x040fe400017c4270 */
[----:B------:R-:W-:Y:S01]  /*da20*/  ISETP.GT.AND P2, PT, R82, 0x79, P2 ;  /* 0x000000795200780c */ /* 0x000fe20001744270 */
[--C-:B------:R-:W-:Y:S01]  /*da30*/  FFMA.FTZ R82, R21, UR6, -R34.reuse ;  /* 0x0000000615527c23 */ /* 0x100fe20008010822 */
[----:B------:R-:W-:Y:S01]  /*da40*/  ISETP.LT.OR P6, PT, R81, 0x72, P6 ;  /* 0x000000725100780c */ /* 0x000fe200037c1670 */
[----:B------:R3:W-:Y:S01]  /*da50*/  MUFU.EX2 R70, R7 ;  /* 0x0000000700467308 */ /* 0x0007e20000000800 */
[----:B------:R-:W-:-:S01]  /*da60*/  FFMA.FTZ R21, R29, UR6, -R34 ;  /* 0x000000061d157c23 */ /* 0x000fc20008010822 */
[----:B------:R-:W-:Y:S01]  /*da70*/  FFMA.FTZ R29, R39, UR6, -R34 ;  /* 0x00000006271d7c23 */ /* 0x000fe20008010822 */
[----:B------:R-:W-:-:S02]  /*da80*/  FSEL R72, R72, -INF , !P6 ;  /* 0xff80000048487808 */ /* 0x000fc40007000000 */
[----:B------:R-:W-:Y:S01]  /*da90*/  ISETP.LT.OR P2, PT, R81, 0x7a, P2 ;  /* 0x0000007a5100780c */ /* 0x000fe20001741670 */
[----:B0-----:R-:W-:-:S01]  /*daa0*/  FFMA.FTZ R81, R6, R4, R35 ;  /* 0x0000000406517223 */ /* 0x001fc20000010023 */
[----:B------:R-:W-:Y:S01]  /*dab0*/  FSEL R39, R74, -INF , !P3 ;  /* 0xff8000004a277808 */ /* 0x000fe20005800000 */
[----:B------:R-:W-:Y:S01]  /*dac0*/  MUFU.EX2 R82, R82 ;  /* 0x0000005200527308 */ /* 0x000fe20000000800 */
[----:B---3--:R-:W-:Y:S02]  /*dad0*/  FMNMX.FTZ R7, R84, R5, !PT ;  /* 0x0000000554077209 */ /* 0x008fe40007810000 */
[----:B------:R-:W-:Y:S02]  /*dae0*/  FSEL R76, R76, -INF , !P2 ;  /* 0xff8000004c4c7808 */ /* 0x000fe40005000000 */
[----:B------:R-:W-:-:S03]  /*daf0*/  FMNMX.FTZ R7, R10, R7, !PT ;  /* 0x000000070a077209 */ /* 0x000fc60007810000 */
[----:B------:R-:W-:Y:S01]  /*db00*/  MUFU.EX2 R74, R53 ;  /* 0x00000035004a7308 */ /* 0x000fe20000000800 */
[----:B------:R-:W-:-:S04]  /*db10*/  FMNMX.FTZ R7, R12, R7, !PT ;  /* 0x000000070c077209 */ /* 0x000fc80007810000 */
[----:B------:R-:W-:-:S03]  /*db20*/  FMNMX.FTZ R7, R14, R7, !PT ;  /* 0x000000070e077209 */ /* 0x000fc60007810000 */
[----:B------:R-:W-:Y:S01]  /*db30*/  MUFU.EX2 R21, R21 ;  /* 0x0000001500157308 */ /* 0x000fe20000000800 */
[----:B------:R-:W-:-:S04]  /*db40*/  FMNMX.FTZ R7, R20, R7, !PT ;  /* 0x0000000714077209 */ /* 0x000fc80007810000 */
[----:B------:R-:W-:-:S03]  /*db50*/  FMNMX.FTZ R86, R24, R7, !PT ;  /* 0x0000000718567209 */ /* 0x000fc60007810000 */
[----:B------:R-:W-:Y:S01]  /*db60*/  MUFU.EX2 R25, R25 ;  /* 0x0000001900197308 */ /* 0x000fe20000000800 */
[----:B------:R-:W-:Y:S01]  /*db70*/  FMNMX.FTZ R7, R27, R86, !PT ;  /* 0x000000561b077209 */ /* 0x000fe20007810000 */
[--C-:B------:R-:W-:Y:S01]  /*db80*/  FFMA.FTZ R86, R31, UR6, -R34.reuse ;  /* 0x000000061f567c23 */ /* 0x100fe20008010822 */
[----:B------:R-:W-:-:S01]  /*db90*/  FFMA.FTZ R31, R43, UR6, -R34 ;  /* 0x000000062b1f7c23 */ /* 0x000fc20008010822 */
[----:B------:R-:W-:Y:S01]  /*dba0*/  FFMA.FTZ R43, R61, UR6, -R34 ;  /* 0x000000063d2b7c23 */ /* 0x000fe20008010822 */
        /* <DEDUP_REMOVED lines=22> */
[----:B------:R0:W-:Y:S01]  /*dd10*/  MUFU.EX2 R140, R45 ;  /* 0x0000002d008c7308 */ /* 0x0001e20000000800 */
[----:B------:R-:W-:-:S04]  /*dd20*/  FMNMX.FTZ R142, R59, R142, !PT ;  /* 0x0000008e3b8e7209 */ /* 0x000fc80007810000 */
[----:B------:R-:W-:-:S03]  /*dd30*/  FMNMX.FTZ R142, R77, R142, !PT ;  /* 0x0000008e4d8e7209 */ /* 0x000fc60007810000 */
[----:B------:R-:W-:Y:S01]  /*dd40*/  MUFU.EX2 R41, R41 ;  /* 0x0000002900297308 */ /* 0x000fe20000000800 */
[----:B------:R-:W-:Y:S01]  /*dd50*/  FMNMX.FTZ R7, R63, R142, !PT ;  /* 0x0000008e3f077209 */ /* 0x000fe20007810000 */
[----:B0-----:R-:W-:-:S03]  /*dd60*/  FFMA.FTZ R45, R65, UR6, -R34 ;  /* 0x00000006412d7c23 */ /* 0x001fc60008010822 */
        /* <DEDUP_REMOVED lines=18> */
[----:B------:R-:W-:Y:S08]  /*de90*/  MUFU.EX2 R47, R47 ;  /* 0x0000002f002f7308 */ /* 0x000ff00000000800 */
[----:B------:R-:W-:Y:S08]  /*dea0*/  MUFU.EX2 R146, R146 ;  /* 0x0000009200927308 */ /* 0x000ff00000000800 */
[----:B------:R-:W-:Y:S01]  /*deb0*/  MUFU.EX2 R49, R49 ;  /* 0x0000003100317308 */ /* 0x000fe20000000800 */
[----:B---3--:R-:W-:-:S07]  /*dec0*/  FMNMX.FTZ R7, R144, R7, !PT ;  /* 0x0000000790077209 */ /* 0x008fce0007810000 */
[----:B------:R-:W-:Y:S01]  /*ded0*/  MUFU.EX2 R148, R148 ;  /* 0x0000009400947308 */ /* 0x000fe20000000800 */
[C---:B------:R-:W-:Y:S01]  /*dee0*/  FSETP.NEU.FTZ.AND P2, PT, R7.reuse, -INF , PT ;  /* 0xff8000000700780b */ /* 0x040fe20003f5d000 */
[----:B------:R-:W-:-:S06]  /*def0*/  FFMA.FTZ R53, R7, R78, -8 ;  /* 0xc100000007357423 */ /* 0x000fcc000001004e */
[----:B------:R-:W-:Y:S01]  /*df00*/  MUFU.EX2 R51, R51 ;  /* 0x0000003300337308 */ /* 0x000fe20000000800 */
[----:B------:R-:W-:-:S05]  /*df10*/  FSEL R53, R53, RZ, P2 ;  /* 0x000000ff35357208 */ /* 0x000fca0001000000 */
[--C-:B------:R-:W-:Y:S01]  /*df20*/  FFMA.FTZ R67, R32, UR6, -R53.reuse ;  /* 0x0000000620437c23 */ /* 0x100fe20008010835 */
[----:B------:R-:W-:Y:S01]  /*df30*/  FSEL R32, R7, RZ, P2 ;  /* 0x000000ff07207208 */ /* 0x000fe20001000000 */
[--C-:B------:R-:W-:Y:S01]  /*df40*/  FFMA.FTZ R78, R84, UR6, -R53.reuse ;  /* 0x00000006544e7c23 */ /* 0x100fe20008010835 */
[----:B0-----:R-:W-:-:S01]  /*df50*/  FFMA.FTZ R57, R10, UR6, -R53 ;  /* 0x000000060a397c23 */ /* 0x001fc20008010835 */
[--C-:B------:R-:W-:Y:S01]  /*df60*/  FFMA.FTZ R10, R12, UR6, -R53.reuse ;  /* 0x000000060c0a7c23 */ /* 0x100fe20008010835 */
[----:B------:R-:W-:-:S01]  /*df70*/  FFMA.FTZ R61, R14, UR6, -R53 ;  /* 0x000000060e3d7c23 */ /* 0x000fc20008010835 */
[----:B------:R-:W-:Y:S01]  /*df80*/  FADD.FTZ R32, -R32, R5 ;  /* 0x0000000520207221 */ /* 0x000fe20000010100 */
[----:B------:R-:W-:-:S01]  /*df90*/  FFMA.FTZ R12, R20, UR6, -R53 ;  /* 0x00000006140c7c23 */ /* 0x000fc20008010835 */
[----:B------:R-:W-:Y:S01]  /*dfa0*/  MUFU.EX2 R78, R78 ;  /* 0x0000004e004e7308 */ /* 0x000fe20000000800 */
[----:B------:R-:W-:-:S01]  /*dfb0*/  FFMA.FTZ R65, R24, UR6, -R53 ;  /* 0x0000000618417c23 */ /* 0x000fc20008010835 */
[----:B------:R-:W-:Y:S01]  /*dfc0*/  FMUL.FTZ R32, R32, UR6 ;  /* 0x0000000620207c20 */ /* 0x000fe20008410000 */
[----:B------:R-:W-:-:S01]  /*dfd0*/  FFMA.FTZ R14, R27, UR6, -R53 ;  /* 0x000000061b0e7c23 */ /* 0x000fc20008010835 */
[--C-:B------:R-:W-:Y:S01]  /*dfe0*/  FFMA.FTZ R27, R28, UR6, -R53.reuse ;  /* 0x000000061c1b7c23 */ /* 0x100fe20008010835 */
[----:B------:R-:W-:-:S01]  /*dff0*/  FFMA.FTZ R20, R30, UR6, -R53 ;  /* 0x000000061e147c23 */ /* 0x000fc20008010835 */
[--C-:B------:R-:W-:Y:S01]  /*e000*/  FFMA.FTZ R24, R36, UR6, -R53.reuse ;  /* 0x0000000624187c23 */ /* 0x100fe20008010835 */
[----:B------:R-:W-:-:S01]  /*e010*/  FFMA.FTZ R69, R38, UR6, -R53 ;  /* 0x0000000626457c23 */ /* 0x000fc20008010835 */
[----:B------:R1:W0:Y:S01]  /*e020*/  MUFU.EX2 R75, R32 ;  /* 0x00000020004b7308 */ /* 0x0002220000000800 */
        /* <DEDUP_REMOVED lines=8> */
[----:B-1----:R-:W-:-:S01]  /*e0b0*/  FADD.FTZ R32, R60, R81 ;  /* 0x000000513c207221 */ /* 0x002fc20000010000 */
[--C-:B------:R-:W-:Y:S01]  /*e0c0*/  FFMA.FTZ R54, R54, UR6, -R53.reuse ;  /* 0x0000000636367c23 */ /* 0x100fe20008010835 */
[----:B------:R-:W-:-:S01]  /*e0d0*/  FFMA.FTZ R55, R55, UR6, -R53 ;  /* 0x0000000637377c23 */ /* 0x000fc20008010835 */
[----:B------:R-:W-:Y:S01]  /*e0e0*/  FFMA.FTZ R77, R77, UR6, -R53 ;  /* 0x000000064d4d7c23 */ /* 0x000fe20008010835 */
[----:B--2---:R-:W-:-:S01]  /*e0f0*/  FADD.FTZ R83, R11, R32 ;  /* 0x000000200b537221 */ /* 0x004fc20000010000 */
[--C-:B------:R-:W-:Y:S01]  /*e100*/  FFMA.FTZ R56, R56, UR6, -R53.reuse ;  /* 0x0000000638387c23 */ /* 0x100fe20008010835 */
[----:B------:R-:W-:-:S01]  /*e110*/  FFMA.FTZ R59, R59, UR6, -R53 ;  /* 0x000000063b3b7c23 */ /* 0x000fc20008010835 */
[----:B------:R-:W1:Y:S01]  /*e120*/  MUFU.EX2 R10, R10 ;  /* 0x0000000a000a7308 */ /* 0x000e620000000800 */
[----:B0-----:R-:W-:-:S01]  /*e130*/  FFMA.FTZ R4, R75, R3, R78 ;  /* 0x000000034b047223 */ /* 0x001fc2000001004e */
[----:B------:R-:W-:Y:S01]  /*e140*/  FADD.FTZ R32, R70, R83 ;  /* 0x0000005346207221 */ /* 0x000fe20000010000 */
[----:B------:R-:W-:-:S01]  /*e150*/  FFMA.FTZ R63, R63, UR6, -R53 ;  /* 0x000000063f3f7c23 */ /* 0x000fc20008010835 */
[--C-:B------:R-:W-:Y:S01]  /*e160*/  FFMA.FTZ R64, R64, UR6, -R53.reuse ;  /* 0x0000000640407c23 */ /* 0x100fe20008010835 */
[----:B------:R-:W-:-:S01]  /*e170*/  FFMA.FTZ R68, R68, UR6, -R53 ;  /* 0x0000000644447c23 */ /* 0x000fc20008010835 */
[----:B------:R-:W-:Y:S01]  /*e180*/  FADD.FTZ R83, R9, R32 ;  /* 0x0000002009537221 */ /* 0x000fe20000010000 */
[----:B------:R-:W-:-:S01]  /*e190*/  FFMA.FTZ R13, R13, UR6, -R53 ;  /* 0x000000060d0d7c23 */ /* 0x000fc20008010835 */
[----:B------:R-:W0:Y:S01]  /*e1a0*/  MUFU.EX2 R61, R61 ;  /* 0x0000003d003d7308 */ /* 0x000e220000000800 */
[----:B---3--:R-:W-:-:S01]  /*e1b0*/  FADD.FTZ R3, R57, R4 ;  /* 0x0000000439037221 */ /* 0x008fc20000010000 */
[----:B------:R-:W-:Y:S01]  /*e1c0*/  FADD.FTZ R32, R82, R83 ;  /* 0x0000005352207221 */ /* 0x000fe20000010000 */
[----:B------:R-:W-:-:S01]  /*e1d0*/  FFMA.FTZ R71, R71, UR6, -R53 ;  /* 0x0000000647477c23 */ /* 0x000fc20008010835 */
[--C-:B------:R-:W-:Y:S01]  /*e1e0*/  FFMA.FTZ R72, R72, UR6, -R53.reuse ;  /* 0x0000000648487c23 */ /* 0x100fe20008010835 */
[----:B------:R-:W-:-:S01]  /*e1f0*/  FFMA.FTZ R39, R39, UR6, -R53 ;  /* 0x0000000627277c23 */ /* 0x000fc20008010835 */
[----:B------:R-:W-:Y:S01]  /*e200*/  FADD.FTZ R83, R15, R32 ;  /* 0x000000200f537221 */ /* 0x000fe20000010000 */
[----:B------:R-:W-:-:S01]  /*e210*/  FFMA.FTZ R53, R76, UR6, -R53 ;  /* 0x000000064c357c23 */ /* 0x000fc20008010835 */
[----:B------:R-:W2:Y:S01]  /*e220*/  MUFU.EX2 R12, R12 ;  /* 0x0000000c000c7308 */ /* 0x000ea20000000800 */
[----:B-1----:R-:W-:-:S01]  /*e230*/  FADD.FTZ R4, R10, R3 ;  /* 0x000000030a047221 */ /* 0x002fc20000010000 */
[----:B------:R-:W-:-:S04]  /*e240*/  FADD.FTZ R32, R26, R83 ;  /* 0x000000531a207221 */ /* 0x000fc80000010000 */
[----:B------:R-:W-:Y:S02]  /*e250*/  FADD.FTZ R83, R21, R32 ;  /* 0x0000002015537221 */ /* 0x000fe40000010000 */
[----:B------:R-:W1:Y:S01]  /*e260*/  MUFU.EX2 R65, R65 ;  /* 0x0000004100417308 */ /* 0x000e620000000800 */
[----:B0-----:R-:W-:-:S01]  /*e270*/  FADD.FTZ R3, R61, R4 ;  /* 0x000000043d037221 */ /* 0x001fc20000010000 */
[----:B------:R-:W-:-:S04]  /*e280*/  FADD.FTZ R32, R86, R83 ;  /* 0x0000005356207221 */ /* 0x000fc80000010000 */
[----:B------:R-:W-:Y:S02]  /*e290*/  FADD.FTZ R83, R25, R32 ;  /* 0x0000002019537221 */ /* 0x000fe40000010000 */
[----:B------:R-:W0:Y:S01]  /*e2a0*/  MUFU.EX2 R14, R14 ;  /* 0x0000000e000e7308 */ /* 0x000e220000000800 */
[----:B--2---:R-:W-:-:S01]  /*e2b0*/  FADD.FTZ R4, R12, R3 ;  /* 0x000000030c047221 */ /* 0x004fc20000010000 */
[----:B------:R-:W-:-:S04]  /*e2c0*/  FADD.FTZ R36, R136, R83 ;  /* 0x0000005388247221 */ /* 0x000fc80000010000 */
[----:B------:R-:W-:Y:S02]  /*e2d0*/  FADD.FTZ R83, R29, R36 ;  /* 0x000000241d537221 */ /* 0x000fe40000010000 */
[----:B------:R-:W2:Y:S01]  /*e2e0*/  MUFU.EX2 R27, R27 ;  /* 0x0000001b001b7308 */ /* 0x000ea20000000800 */
[----:B-1----:R-:W-:-:S01]  /*e2f0*/  FADD.FTZ R3, R65, R4 ;  /* 0x0000000441037221 */ /* 0x002fc20000010000 */
[----:B------:R-:W-:-:S04]  /*e300*/  FADD.FTZ R36, R138, R83 ;  /* 0x000000538a247221 */ /* 0x000fc80000010000 */
[----:B------:R-:W-:Y:S02]  /*e310*/  FADD.FTZ R83, R31, R36 ;  /* 0x000000241f537221 */ /* 0x000fe40000010000 */
[----:B------:R-:W1:Y:S01]  /*e320*/  MUFU.EX2 R20, R20 ;  /* 0x0000001400147308 */ /* 0x000e620000000800 */
[----:B0-----:R-:W-:-:S01]  /*e330*/  FADD.FTZ R4, R14, R3 ;  /* 0x000000030e047221 */ /* 0x001fc20000010000 */
[----:B------:R-:W-:-:S06]  /*e340*/  FADD.FTZ R36, R140, R83 ;  /* 0x000000538c247221 */ /* 0x000fcc0000010000 */
        /* <DEDUP_REMOVED lines=27> */
[----:B------:R-:W-:-:S03]  /*e500*/  FADD.FTZ R36, R142, R77 ;  /* 0x0000004d8e247221 */ /* 0x000fc60000010000 */
[----:B------:R-:W1:Y:S01]  /*e510*/  MUFU.EX2 R56, R56 ;  /* 0x0000003800387308 */ /* 0x000e620000000800 */
[----:B------:R-:W-:-:S04]  /*e520*/  FADD.FTZ R77, R37, R36 ;  /* 0x00000024254d7221 */ /* 0x000fc80000010000 */
[----:B------:R-:W-:-:S03]  /*e530*/  FADD.FTZ R36, R74, R77 ;  /* 0x0000004d4a247221 */ /* 0x000fc60000010000 */
[----:B------:R-:W2:Y:S01]  /*e540*/  MUFU.EX2 R59, R59 ;  /* 0x0000003b003b7308 */ /* 0x000ea20000000800 */
[----:B------:R-:W-:-:S01]  /*e550*/  FADD.FTZ R3, R41, R36 ;  /* 0x0000002429037221 */ /* 0x000fc20000010000 */
[----:B0-----:R-:W-:-:S03]  /*e560*/  FADD.FTZ R77, R55, R4 ;  /* 0x00000004374d7221 */ /* 0x001fc60000010000 */
[----:B------:R-:W-:-:S03]  /*e570*/  FADD.FTZ R4, R58, R3 ;  /* 0x000000033a047221 */ /* 0x000fc60000010000 */
[----:B------:R-:W0:Y:S01]  /*e580*/  MUFU.EX2 R63, R63 ;  /* 0x0000003f003f7308 */ /* 0x000e220000000800 */
[----:B-1----:R-:W-:-:S01]  /*e590*/  FADD.FTZ R36, R56, R77 ;  /* 0x0000004d38247221 */ /* 0x002fc20000010000 */
[----:B------:R-:W-:-:S04]  /*e5a0*/  FADD.FTZ R3, R43, R4 ;  /* 0x000000042b037221 */ /* 0x000fc80000010000 */
[----:B------:R-:W-:Y:S02]  /*e5b0*/  FADD.FTZ R4, R62, R3 ;  /* 0x000000033e047221 */ /* 0x000fe40000010000 */
[----:B------:R-:W1:Y:S01]  /*e5c0*/  MUFU.EX2 R64, R64 ;  /* 0x0000004000407308 */ /* 0x000e620000000800 */
[----:B--2---:R-:W-:-:S01]  /*e5d0*/  FADD.FTZ R77, R59, R36 ;  /* 0x000000243b4d7221 */ /* 0x004fc20000010000 */
        /* <DEDUP_REMOVED lines=19> */
[----:B--2---:R-:W-:-:S04]  /*e710*/  FADD.FTZ R4, R72, R77 ;  /* 0x0000004d48047221 */ /* 0x004fc80000010000 */
[----:B0-----:R-:W-:Y:S01]  /*e720*/  FADD.FTZ R3, R39, R4 ;  /* 0x0000000427037221 */ /* 0x001fe20000010000 */
[----:B------:R-:W-:-:S03]  /*e730*/  FADD.FTZ R4, R51, R38 ;  /* 0x0000002633047221 */ /* 0x000fc60000010000 */
[----:B-1----:R-:W-:Y:S01]  /*e740*/  FADD.FTZ R3, R36, R3 ;  /* 0x0000000324037221 */ /* 0x002fe20000010000 */
[----:B------:R-:W-:Y:S06]  /*e750*/  @!P0 BRA `(.L_x_945) ;  /* 0x0000000000048947 */ /* 0x000fec0003800000 */
[----:B------:R-:W-:Y:S01]  /*e760*/  BPT.TRAP 0x1 ;  /* 0x000000040000795c */ /* 0x000fe20000300000 */
.L_x_945:
        /* <DEDUP_REMOVED lines=13> */
[----:B------:R-:W-:Y:S01]  /*e840*/  F2FP.SATFINITE.E4M3.F32.PACK_AB_MERGE_C R11, R60, R35, R11 ;  /* 0x000000233c0b723e */ /* 0x000fe2000480700b */
[----:B------:R-:W-:Y:S01]  /*e850*/  SYNCS.ARRIVE.TRANS64.RED.A1T0 RZ, [UR7], RZ ;  /* 0x000000ffffff79a7 */ /* 0x000fe20008100407 */
        /* <DEDUP_REMOVED lines=73> */
[----:B------:R-:W-:Y:S02]  /*ecf0*/  IMAD.MOV.U32 R6, RZ, RZ, R8 ;  /* 0x000000ffff067224 */ /* 0x000fe400078e0008 */
[----:B------:R-:W-:Y:S01]  /*ed00*/  IMAD.MOV.U32 R148, RZ, RZ, R11 ;  /* 0x000000ffff947224 */ /* 0x000fe200078e000b */
[----:B------:R-:W-:Y:S06]  /*ed10*/  @P2 BRA `(.L_x_946) ;  /* 0xffffffc800fc2947 */ /* 0x000fec000383ffff */
.L_x_928:
[----:B------:R-:W-:Y:S06]  /*ed20*/  BAR.ARV 0x8, 0x200 ;  /* 0x0208000000007b1d */ /* 0x000fec0000002000 */
[----:B------:R-:W-:Y:S05]  /*ed30*/  @!P0 BRA `(.L_x_947) ;  /* 0x0000000000048947 */ /* 0x000fea0003800000 */
[----:B------:R-:W-:Y:S01]  /*ed40*/  BPT.TRAP 0x1 ;  /* 0x000000040000795c */ /* 0x000fe20000300000 */
.L_x_947:
[----:B------:R-:W-:Y:S01]  /*ed50*/  ULEA UR14, UR52, UR46, 0x3 ;  /* 0x0000002e340e7291 */ /* 0x000fe2000f8e183f */
[----:B------:R-:W-:-:S05]  /*ed60*/  IMAD.U32 R0, RZ, RZ, UR53 ;  /* 0x00000035ff007e24 */ /* 0x000fca000f8e00ff */
[----:B------:R-:W-:-:S04]  /*ed70*/  SHF.L.U32 R0, R0, 0x1f, RZ ;  /* 0x0000001f00007819 */ /* 0x000fc800000006ff */
[----:B------:R0:W1:Y:S01]  /*ed80*/  SYNCS.PHASECHK.TRANS64.TRYWAIT P1, [UR14+0x19c50], R0 ;  /* 0x019c5000ff0075a7 */ /* 0x000062000802014e */
[----:B------:R-:W-:Y:S05]  /*ed90*/  @!P0 BRA `(.L_x_948) ;  /* 0x0000000000048947 */ /* 0x000fea0003800000 */
[----:B------:R-:W-:Y:S01]  /*eda0*/  BPT.TRAP 0x1 ;  /* 0x000000040000795c */ /* 0x000fe20000300000 */
.L_x_948:
[----:B-1----:R-:W-:Y:S05]  /*edb0*/  @P1 BRA `(.L_x_949) ;  /* 0x0000000000081947 */ /* 0x002fea0003800000 */
[----:B------:R-:W1:Y:S02]  /*edc0*/  SYNCS.PHASECHK.TRANS64.TRYWAIT P1, [UR14+0x19c50], R0 ;  /* 0x019c5000ff0075a7 */ /* 0x000e64000802014e */
[----:B-1----:R-:W-:Y:S05]  /*edd0*/  @!P1 BRA `(.L_x_950) ;  /* 0x000000a000ac9947 */ /* 0x002fea0003800000 */
.L_x_949:
[----:B------:R-:W-:Y:S01]  /*ede0*/  ULDC.64 UR4, c[0x0][0x9a0] ;  /* 0x0002680000047ab9 */ /* 0x000fe20000000a00 */
[----:B------:R-:W-:Y:S01]  /*edf0*/  UIADD3 UR46, UR46, 0x3000, URZ ;  /* 0x000030002e2e7890 */ /* 0x000fe2000fffe03f */
[----:B------:R-:W-:Y:S01]  /*ee00*/  WARPGROUP.ARRIVE ;  /* 0x00000000000079c5 */ /* 0x000fe20000000000 */
[----:B------:R-:W-:Y:S01]  /*ee10*/  UISETP.NE.U32.AND UP0, UPT, UR4, URZ, UPT ;  /* 0x0000003f0400728c */ /* 0x000fe2000bf05070 */
[----:B-1----:R-:W-:Y:S01]  /*ee20*/  IMAD.MOV.U32 R5, RZ, RZ, 0x3f800000 ;  /* 0x3f800000ff057424 */ /* 0x002fe200078e00ff */
[----:B------:R-:W-:Y:S02]  /*ee30*/  USHF.R.U32.HI UR46, URZ, 0x4, UR46 ;  /* 0x000000043f2e7899 */ /* 0x000fe4000801162e */
[----:B------:R-:W-:Y:S02]  /*ee40*/  UISETP.NE.AND.EX UP0, UPT, UR5, URZ, UPT, UP0 ;  /* 0x0000003f0500728c */ /* 0x000fe4000bf05300 */
[----:B------:R-:W-:-:S04]  /*ee50*/  ULOP3.LUT UR46, UR46, 0x3fff, URZ, 0xc0, !UPT ;  /* 0x00003fff2e2e7892 */ /* 0x000fc8000f8ec03f */
[----:B------:R-:W-:Y:S01]  /*ee60*/  ULOP3.LUT UR46, UR46, 0x10000, URZ, 0xfc, !UPT ;  /* 0x000100002e2e7892 */ /* 0x000fe2000f8efc3f */
[----:B------:R-:W-:-:S04]  /*ee70*/  PLOP3.LUT P1, PT, PT, PT, UP0, 0x80, 0x0 ;  /* 0x000000000000781c */ /* 0x000fc80003f2f008 */
[----:B------:R-:W-:Y:S01]  /*ee80*/  @UP0 USHF.R.S32.HI UR7, URZ, 0x1f, UR49 ;  /* 0x0000001f3f070899 */ /* 0x000fe20008011431 */
[----:B------:R-:W-:Y:S01]  /*ee90*/  @UP0 ULDC.64 UR10, c[0x0][0x9c8] ;  /* 0x00027200000a0ab9 */ /* 0x000fe20000000a00 */
[----:B------:R-:W-:Y:S02]  /*eea0*/  @UP0 ULDC.64 UR12, c[0x0][0x9d0] ;  /* 0x00027400000c0ab9 */ /* 0x000fe40000000a00 */
[----:B------:R-:W-:Y:S02]  /*eeb0*/  @UP0 UIMAD UR7, UR7, UR10, URZ ;  /* 0x0000000a070702a4 */ /* 0x000fe4000f8e023f */
[----:B------:R-:W-:Y:S02]  /*eec0*/  @UP0 UIMAD.WIDE.U32 UR8, UR49, UR10, URZ ;  /* 0x0000000a310802a5 */ /* 0x000fe4000f8e003f */
[----:B------:R-:W-:Y:S02]  /*eed0*/  @UP0 UIMAD UR10, UR49, UR11, UR7 ;  /* 0x0000000b310a02a4 */ /* 0x000fe4000f8e0207 */
[----:B------:R-:W-:-:S02]  /*eee0*/  UIMAD UR7, UR52, 0x300, UR46 ;  /* 0x00000300340778a4 */ /* 0x000fc4000f8e022e */
[----:B------:R-:W-:Y:S01]  /*eef0*/  @UP0 UIADD3 UR9, UR9, UR10, URZ ;  /* 0x0000000a09090290 */ /* 0x000fe2000fffe03f */
[----:B------:R-:W-:-:S03]  /*ef00*/  UMOV UR11, 0x40000040 ;  /* 0x40000040000b7882 */ /* 0x000fc60000000000 */
[----:B------:R-:W-:Y:S01]  /*ef10*/  @UP0 UIMAD.WIDE.U32 UR8, UR37, UR12, UR8 ;  /* 0x0000000c250802a5 */ /* 0x000fe2000f8e0008 */
[----:B------:R-:W-:-:S08]  /*ef20*/  UMOV UR10, UR7 ;  /* 0x00000007000a7c82 */ /* 0x000fd00008000000 */
[----:B------:R-:W-:Y:S01]  /*ef30*/  QGMMA.64x96x32.F32.E4M3.E4M3 R88, R148, gdesc[UR8], R88, gsb0 ;  /* 0x0160000894587df3 */ /* 0x000fe20008000858 */
[----:B------:R-:W-:Y:S02]  /*ef40*/  @UP0 UIMAD UR9, UR37, UR13, UR9 ;  /* 0x0000000d250902a4 */ /* 0x000fe4000f8e0209 */
[----:B------:R-:W-:-:S04]  /*ef50*/  @UP0 ULEA UR4, UP1, UR8, UR4, 0x2 ;  /* 0x0000000408040291 */ /* 0x000fc8000f82103f */
[----:B------:R-:W-:Y:S02]  /*ef60*/  @UP0 ULEA.HI.X UR5, UR8, UR5, UR9, 0x2, UP1 ;  /* 0x0000000508050291 */ /* 0x000fe400088f1409 */
[----:B------:R-:W-:-:S04]  /*ef70*/  IMAD.U32 R10, RZ, RZ, UR4 ;  /* 0x00000004ff0a7e24 */ /* 0x000fc8000f8e00ff */
[----:B------:R-:W-:-:S05]  /*ef80*/  IMAD.U32 R11, RZ, RZ, UR5 ;  /* 0x00000005ff0b7e24 */ /* 0x000fca000f8e00ff */
[----:B------:R1:W2:Y:S01]  /*ef90*/  @P1 LDG.E R5, desc[UR50][R10.64] ;  /* 0x000000320a051981 */ /* 0x0002a2000c1e1900 */
[----:B------:R-:W-:Y:S01]  /*efa0*/  UIADD3 UR10, UR7, 0x2, URZ ;  /* 0x00000002070a7890 */ /* 0x000fe2000fffe03f */
[----:B------:R-:W-:Y:S01]  /*efb0*/  UMOV UR11, 0x40000040 ;  /* 0x40000040000b7882 */ /* 0x000fe20000000000 */
[----:B------:R-:W-:Y:S02]  /*efc0*/  WARPGROUP.DEPBAR.LE gsb0, 0x0 ;  /* 0x00008000000079c5 */ /* 0x000fe40000010000 */
[----:B------:R-:W-:-:S06]  /*efd0*/  WARPGROUP.ARRIVE ;  /* 0x00000000000079c5 */ /* 0x000fcc0000000000 */
[----:B------:R-:W-:Y:S01]  /*efe0*/  QGMMA.64x96x32.F32.E4M3.E4M3 R88, R144, gdesc[UR8], R88, gsb0 ;  /* 0x0160000890587df3 */ /* 0x000fe20008000858 */
[----:B------:R-:W-:Y:S01]  /*eff0*/  UIADD3 UR10, UR7, 0x4, URZ ;  /* 0x00000004070a7890 */ /* 0x000fe2000fffe03f */
[----:B------:R-:W-:Y:S01]  /*f000*/  UMOV UR11, 0x40000040 ;  /* 0x40000040000b7882 */ /* 0x000fe20000000000 */
        /* <DEDUP_REMOVED lines=8> */
[----:B---3--:R-:W-:-:S01]  /*f090*/  FADD.FTZ R9, R9, R4 ;  /* 0x0000000409097221 */ /* 0x008fc20000010000 */
[----:B----4-:R-:W-:-:S04]  /*f0a0*/  FADD.FTZ R2, R2, R3 ;  /* 0x0000000302027221 */ /* 0x010fc80000010000 */
[----:B0-----:R-:W0:Y:S04]  /*f0b0*/  SHFL.BFLY PT, R0, R9, 0x1, 0x1f ;  /* 0x0c201f0009007f89 */ /* 0x001e2800000e0000 */
[----:B-1----:R-:W1:Y:S01]  /*f0c0*/  SHFL.BFLY PT, R11, R2, 0x1, 0x1f ;  /* 0x0c201f00020b7f89 */ /* 0x002e6200000e0000 */
[----:B------:R-:W-:Y:S02]  /*f0d0*/  IMAD.MOV.U32 R4, RZ, RZ, RZ ;  /* 0x000000ffff047224 */ /* 0x000fe400078e00ff */
[----:B0-----:R-:W-:Y:S01]  /*f0e0*/  FADD.FTZ R12, R9, R0 ;  /* 0x00000000090c7221 */ /* 0x001fe20000010000 */
[----:B-1----:R-:W-:-:S04]  /*f0f0*/  FADD.FTZ R11, R2, R11 ;  /* 0x0000000b020b7221 */ /* 0x002fc80000010000 */
        /* <DEDUP_REMOVED lines=24> */
[----:B------:R-:W-:-:S01]  /*f280*/  @P3 FFMA.FTZ R2, R13, R7, R12 ;  /* 0x000000070d023223 */ /* 0x000fc2000001000c */
[----:B---3--:R-:W-:Y:S01]  /*f290*/  FMUL.FTZ R5, R10, R5 ;  /* 0x000000050a057220 */ /* 0x008fe20000410000 */
[----:B------:R-:W-:-:S02]  /*f2a0*/  WARPGROUP.DEPBAR.LE gsb0, 0x0 ;  /* 0x00008000000079c5 */ /* 0x000fc40000010000 */
[----:B------:R-:W-:Y:S05]  /*f2b0*/  @!P0 BRA `(.L_x_951) ;  /* 0x0000000000048947 */ /* 0x000fea0003800000 */
[----:B------:R-:W-:Y:S01]  /*f2c0*/  BPT.TRAP 0x1 ;  /* 0x000000040000795c */ /* 0x000fe20000300000 */
.L_x_951:
[----:B------:R-:W-:Y:S01]  /*f2d0*/  UIADD3 UR4, UR14, 0x19c60, URZ ;  /* 0x00019c600e047890 */ /* 0x000fe2000fffe03f */
[-C--:B------:R-:W-:Y:S01]  /*f2e0*/  FMUL.FTZ R13, R88, R4.reuse ;  /* 0x00000004580d7220 */ /* 0x080fe20000410000 */
[----:B------:R-:W-:Y:S01]  /*f2f0*/  UIADD3 UR52, UR52, 0x1, URZ ;  /* 0x0000000134347890 */ /* 0x000fe2000fffe03f */
[-C--:B------:R-:W-:Y:S01]  /*f300*/  FMUL.FTZ R93, R93, R4.reuse ;  /* 0x000000045d5d7220 */ /* 0x080fe20000410000 */
[----:B------:R-:W-:Y:S01]  /*f310*/  UPRMT UR4, UR45, 0x654, UR4 ;  /* 0x000006542d047896 */ /* 0x000fe20008000004 */
[-C--:B------:R-:W-:Y:S01]  /*f320*/  FMUL.FTZ R15, R96, R4.reuse ;  /* 0x00000004600f7220 */ /* 0x080fe20000410000 */
[----:B------:R-:W-:Y:S01]  /*f330*/  UISETP.NE.AND UP0, UPT, UR52, 0x2, UPT ;  /* 0x000000023400788c */ /* 0x000fe2000bf05270 */
[-C--:B------:R-:W-:Y:S01]  /*f340*/  FMUL.FTZ R20, R101, R4.reuse ;  /* 0x0000000465147220 */ /* 0x080fe20000410000 */
[-C--:B------:R-:W-:Y:S01]  /*f350*/  FMUL.FTZ R104, R104, R4.reuse ;  /* 0x0000000468687220 */ /* 0x080fe20000410000 */
[-C--:B------:R-:W-:Y:S01]  /*f360*/  FMUL.FTZ R109, R109, R4.reuse ;  /* 0x000000046d6d7220 */ /* 0x080fe20000410000 */
[-C--:B------:R-:W-:Y:S01]  /*f370*/  FMUL.FTZ R26, R112, R4.reuse ;  /* 0x00000004701a7220 */ /* 0x080fe20000410000 */
[-C--:B------:R-:W-:Y:S01]  /*f380*/  FMUL.FTZ R30, R117, R4.reuse ;  /* 0x00000004751e7220 */ /* 0x080fe20000410000 */
[-C--:B------:R-:W-:Y:S01]  /*f390*/  FMUL.FTZ R27, R120, R4.reuse ;  /* 0x00000004781b7220 */ /* 0x080fe20000410000 */
[----:B------:R-:W-:Y:S01]  /*f3a0*/  SYNCS.ARRIVE.TRANS64.RED.A1T0 RZ, [UR4], RZ ;  /* 0x000000ffffff79a7 */ /* 0x000fe20008100404 */
        /* <DEDUP_REMOVED lines=40> */
[----:B------:R-:W-:Y:S01]  /*f630*/  FMUL.FTZ R131, R131, R5 ;  /* 0x0000000583837220 */ /* 0x000fe20000410000 */
[----:B------:R-:W-:-:S02]  /*f640*/  UIADD3 UR47, UR47, 0x1, URZ ;  /* 0x000000012f2f7890 */ /* 0x000fc4000fffe03f */
[----:B------:R-:W-:Y:S02]  /*f650*/  USEL UR52, UR52, URZ, UP0 ;  /* 0x0000003f34347287 */ /* 0x000fe40008000000 */
[----:B------:R-:W-:-:S12]  /*f660*/  ULOP3.LUT UR53, UR53, UR4, URZ, 0x3c, !UPT ;  /* 0x0000000435357292 */ /* 0x000fd8000f8e3c3f */
.L_x_877:
[----:B------:R-:W0:Y:S01]  /*f670*/  S2R R4, SR_CgaCtaId ;  /* 0x0000000000047919 */ /* 0x000e220000008800 */
[----:B------:R-:W-:Y:S01]  /*f680*/  MOV R3, 0x400 ;  /* 0x0000040000037802 */ /* 0x000fe20000000f00 */
[----:B------:R-:W-:Y:S01]  /*f690*/  UISETP.NE.AND UP0, UPT, UR43, URZ, UPT ;  /* 0x0000003f2b00728c */ /* 0x000fe2000bf05270 */
[----:B------:R-:W-:Y:S01]  /*f6a0*/  BSSY B0, `(.L_x_952) ;  /* 0x0000338000007945 */ /* 0x000fe20003800000 */
[----:B------:R-:W-:Y:S09]  /*f6b0*/  BAR.SYNC.DEFER_BLOCKING 0x5, 0x200 ;  /* 0x0148000000007b1d */ /* 0x000ff20000010000 */
[----:B------:R-:W-:Y:S01]  /*f6c0*/  @!UP0 ULDC UR43, c[0x0][0xad4] ;  /* 0x0002b500002b8ab9 */ /* 0x000fe20000000800 */
[----:B0-----:R-:W-:-:S05]  /*f6d0*/  LEA R3, R4, R3, 0x18 ;  /* 0x0000000304037211 */ /* 0x001fca00078ec0ff */
[----:B------:R-:W0:Y:S02]  /*f6e0*/  LDS.128 R4, [R3+0x19cd0] ;  /* 0x019cd00003047984 */ /* 0x000e240000000c00 */
[----:B0-----:R-:W-:Y:S02]  /*f6f0*/  R2UR UR5, R5 ;  /* 0x00000000050572ca */ /* 0x001fe400000e0000 */
[----:B------:R-:W-:Y:S02]  /*f700*/  R2UR UR6, R6 ;  /* 0x00000000060672ca */ /* 0x000fe400000e0000 */
[----:B------:R-:W-:Y:S01]  /*f710*/  R2UR UR49, R7 ;  /* 0x00000000073172ca */ /* 0x000fe200000e0000 */
[----:B------:R-:W-:Y:S06]  /*f720*/  BAR.ARV 0x4, 0x200 ;  /* 0x0108000000007b1d */ /* 0x000fec0000002000 */
[----:B------:R-:W-:Y:S08]  /*f730*/  @P0 BRA `(.L_x_953) ;  /* 0x0000002400e80947 */ /* 0x000ff00003800000 */
[----:B------:R-:W0:Y:S01]  /*f740*/  S2R R9, SR_TID.X ;  /* 0x0000000000097919 */ /* 0x000e220000002100 */
[----:B------:R-:W-:Y:S01]  /*f750*/  ULDC.64 UR8, c[0x4][0x38] ;  /* 0x01000e0000087ab9 */ /* 0x000fe20000000a00 */
[----:B------:R-:W-:Y:S01]  /*f760*/  ULDC.64 UR10, c[0x0][0xc00] ;  /* 0x00030000000a7ab9 */ /* 0x000fe20000000a00 */
[----:B0-----:R-:W-:-:S05]  /*f770*/  IMAD.SHL.U32 R4, R9, 0x4, RZ ;  /* 0x0000000409047824 */ /* 0x001fca00078e00ff */
[----:B------:R-:W-:Y:S01]  /*f780*/  LOP3.LUT R4, R4, 0xc, RZ, 0xc0, !PT ;  /* 0x0000000c04047812 */ /* 0x000fe200078ec0ff */
[----:B------:R-:W-:Y:S03]  /*f790*/  BAR.SYNC.DEFER_BLOCKING 0x1, 0x180 ;  /* 0x0046000000007b1d */ /* 0x000fe60000010000 */
[----:B------:R-:W-:-:S05]  /*f7a0*/  IADD3 R4, P0, R4, UR8, RZ ;  /* 0x0000000804047c10 */ /* 0x000fca000ff1e0ff */
[----:B------:R-:W-:Y:S01]  /*f7b0*/  IMAD.X R5, RZ, RZ, UR9, P0 ;  /* 0x00000009ff057e24 */ /* 0x000fe200080e06ff */
[----:B------:R-:W-:-:S04]  /*f7c0*/  ULDC.64 UR8, c[0x0][0xc00] ;  /* 0x0003000000087ab9 */ /* 0x000fc80000000a00 */
[----:B------:R0:W2:Y:S01]  /*f7d0*/  LDG.E.CONSTANT R12, desc[UR50][R4.64] ;  /* 0x00000032040c7981 */ /* 0x0000a2000c1e9900 */
[----:B------:R-:W-:-:S03]  /*f7e0*/  LOP3.LUT P0, R6, R9, 0x3, RZ, 0xc0, !PT ;  /* 0x0000000309067812 */ /* 0x000fc6000780c0ff */
[----:B------:R-:W3:Y:S01]  /*f7f0*/  LDL R5, [R1+0x1c] ;  /* 0x00001c0001057983 */ /* 0x000ee20000100800 */
[----:B------:R-:W-:Y:S01]  /*f800*/  ISETP.EQ.OR P0, PT, R6, 0x3, !P0 ;  /* 0x000000030600780c */ /* 0x000fe20004702670 */
[----:B------:R-:W-:Y:S01]  /*f810*/  UIMAD.WIDE UR8, UR39, 0x4, UR8 ;  /* 0x00000004270878a5 */ /* 0x000fe2000f8e0208 */
[----:B0-----:R-:W0:Y:S02]  /*f820*/  S2R R4, SR_SWINHI ;  /* 0x0000000000047919 */ /* 0x001e240000002f00 */
        /* <DEDUP_REMOVED lines=16> */
[----:B------:R-:W-:Y:S02]  /*f930*/  MOV R20, R3 ;  /* 0x0000000300147202 */ /* 0x000fe40000000f00 */
[----:B0-----:R-:W-:Y:S02]  /*f940*/  MOV R21, R4 ;  /* 0x0000000400157202 */ /* 0x001fe40000000f00 */
        /* <DEDUP_REMOVED lines=32> */
[----:B--2---:R-:W-:Y:S01]  /*fb50*/  LOP3.LUT R46, R12, 0x2, RZ, 0x3c, !PT ;  /* 0x000000020c2e7812 */ /* 0x004fe200078e3cff */
[----:B------:R-:W-:Y:S04]  /*fb60*/  SHFL.IDX PT, R69, R69, R12, 0x1c1f ;  /* 0x001c1f0c45457589 */ /* 0x000fe800000e0000 */
[----:B------:R-:W0:Y:S04]  /*fb70*/  SHFL.IDX PT, R68, R41, R46, 0x1c1f ;  /* 0x001c1f2e29447589 */ /* 0x000e2800000e0000 */
[----:B------:R-:W-:Y:S01]  /*fb80*/  SHFL.IDX PT, R47, R47, R12, 0x1c1f ;  /* 0x001c1f0c2f2f7589 */ /* 0x000fe200000e0000 */
[----:B---3--:R-:W-:-:S03]  /*fb90*/  IMAD.WIDE R8, R5, 0x2, R20 ;  /* 0x0000000205087825 */ /* 0x008fc600078e0214 */
[----:B------:R-:W-:Y:S01]  /*fba0*/  SHFL.IDX PT, R56, R55, R12, 0x1c1f ;  /* 0x001c1f0c37387589 */ /* 0x000fe200000e0000 */
[C---:B------:R-:W-:Y:S02]  /*fbb0*/  IADD3 R97, P5, R8.reuse, 0x20, RZ ;  /* 0x0000002008617810 */ /* 0x040fe40007fbe0ff */
[C---:B------:R-:W-:Y:S01]  /*fbc0*/  IADD3 R99, P4, R8.reuse, 0x3000, RZ ;  /* 0x0000300008637810 */ /* 0x040fe20007f9e0ff */
[----:B------:R-:W-:Y:S01]  /*fbd0*/  SHFL.IDX PT, R60, R73, R12, 0x1c1f ;  /* 0x001c1f0c493c7589 */ /* 0x000fe200000e0000 */
[----:B------:R-:W-:Y:S01]  /*fbe0*/  LOP3.LUT R4, R97, 0x180, RZ, 0xc0, !PT ;  /* 0x0000018061047812 */ /* 0x000fe200078ec0ff */
[--C-:B------:R-:W-:Y:S01]  /*fbf0*/  IMAD.X R11, RZ, RZ, R9.reuse, P5 ;  /* 0x000000ffff0b7224 */ /* 0x100fe200028e0609 */
[----:B------:R-:W-:Y:S01]  /*fc00*/  LOP3.LUT R5, R8, 0x180, RZ, 0xc0, !PT ;  /* 0x0000018008057812 */ /* 0x000fe200078ec0ff */
[----:B------:R-:W-:Y:S01]  /*fc10*/  IMAD.X R77, RZ, RZ, R9, P4 ;  /* 0x000000ffff4d7224 */ /* 0x000fe200020e0609 */
[----:B------:R-:W-:Y:S01]  /*fc20*/  SHF.R.U64 R4, R4, 0x3, RZ ;  /* 0x0000000304047819 */ /* 0x000fe200000012ff */
[----:B------:R-:W1:Y:S01]  /*fc30*/  SHFL.IDX PT, R72, R13, R46, 0x1c1f ;  /* 0x001c1f2e0d487589 */ /* 0x000e6200000e0000 */
[----:B------:R-:W-:-:S02]  /*fc40*/  IADD3 R101, P3, R8, 0x3020, RZ ;  /* 0x0000302008657810 */ /* 0x000fc40007f7e0ff */
[C---:B------:R-:W-:Y:S01]  /*fc50*/  IADD3 R103, P2, R8.reuse, 0x6000, RZ ;  /* 0x0000600008677810 */ /* 0x040fe20007f5e0ff */
[----:B------:R-:W-:Y:S01]  /*fc60*/  SHFL.IDX PT, R49, R49, R12, 0x1c1f ;  /* 0x001c1f0c31317589 */ /* 0x000fe200000e0000 */
[----:B------:R-:W-:Y:S01]  /*fc70*/  IADD3 R105, P1, R8, 0x6020, RZ ;  /* 0x0000602008697810 */ /* 0x000fe20007f3e0ff */
[--C-:B------:R-:W-:Y:S01]  /*fc80*/  IMAD.X R7, RZ, RZ, R9.reuse, P3 ;  /* 0x000000ffff077224 */ /* 0x100fe200018e0609 */
[----:B------:R-:W-:Y:S01]  /*fc90*/  LOP3.LUT R10, R4, R97, RZ, 0x3c, !PT ;  /* 0x00000061040a7212 */ /* 0x000fe200078e3cff */
[----:B------:R-:W-:Y:S01]  /*fca0*/  IMAD.X R79, RZ, RZ, R9, P2 ;  /* 0x000000ffff4f7224 */ /* 0x000fe200010e0609 */
[----:B------:R-:W-:Y:S01]  /*fcb0*/  LOP3.LUT R4, R99, 0x180, RZ, 0xc0, !PT ;  /* 0x0000018063047812 */ /* 0x000fe200078ec0ff */
[----:B------:R-:W-:Y:S01]  /*fcc0*/  SHFL.IDX PT, R52, R71, R12, 0x1c1f ;  /* 0x001c1f0c47347589 */ /* 0x000fe200000e0000 */
[----:B------:R-:W-:Y:S02]  /*fcd0*/  SHF.R.U64 R5, R5, 0x3, RZ ;  /* 0x0000000305057819 */ /* 0x000fe400000012ff */
[----:B------:R-:W-:Y:S01]  /*fce0*/  LOP3.LUT R6, R101, 0x180, RZ, 0xc0, !PT ;  /* 0x0000018065067812 */ /* 0x000fe200078ec0ff */
[----:B------:R-:W2:Y:S01]  /*fcf0*/  SHFL.IDX PT, R14, R14, R46, 0x1c1f ;  /* 0x001c1f2e0e0e7589 */ /* 0x000ea200000e0000 */
[----:B------:R-:W-:-:S02]  /*fd00*/  LOP3.LUT R36, R103, 0x180, RZ, 0xc0, !PT ;  /* 0x0000018067247812 */ /* 0x000fc400078ec0ff */
[----:B------:R-:W-:Y:S01]  /*fd10*/  LOP3.LUT R40, R105, 0x180, RZ, 0xc0, !PT ;  /* 0x0000018069287812 */ /* 0x000fe200078ec0ff */
[----:B------:R-:W3:Y:S01]  /*fd20*/  SHFL.IDX PT, R55, R42, R46, 0x1c1f ;  /* 0x001c1f2e2a377589 */ /* 0x000ee200000e0000 */
[----:B------:R-:W-:Y:S02]  /*fd30*/  SHF.R.U64 R4, R4, 0x3, RZ ;  /* 0x0000000304047819 */ /* 0x000fe400000012ff */
[----:B------:R-:W-:Y:S01]  /*fd40*/  LOP3.LUT R8, R5, R8, RZ, 0x3c, !PT ;  /* 0x0000000805087212 */ /* 0x000fe200078e3cff */
[----:B------:R-:W-:Y:S01]  /*fd50*/  IMAD.X R5, RZ, RZ, R9, P1 ;  /* 0x000000ffff057224 */ /* 0x000fe200008e0609 */
[----:B------:R-:W-:Y:S01]  /*fd60*/  SHF.R.U64 R6, R6, 0x3, RZ ;  /* 0x0000000306067819 */ /* 0x000fe200000012ff */
[----:B------:R-:W-:Y:S01]  /*fd70*/  SHFL.IDX PT, R51, R51, R12, 0x1c1f ;  /* 0x001c1f0c33337589 */ /* 0x000fe200000e0000 */
[----:B------:R-:W-:Y:S02]  /*fd80*/  SHF.R.U64 R36, R36, 0x3, RZ ;  /* 0x0000000324247819 */ /* 0x000fe400000012ff */
[----:B------:R-:W-:Y:S01]  /*fd90*/  SHF.R.U64 R40, R40, 0x3, RZ ;  /* 0x0000000328287819 */ /* 0x000fe200000012ff */
[----:B------:R-:W-:Y:S01]  /*fda0*/  SHFL.IDX PT, R53, R53, R12, 0x1c1f ;  /* 0x001c1f0c35357589 */ /* 0x000fe200000e0000 */
[----:B------:R-:W-:-:S02]  /*fdb0*/  LOP3.LUT R76, R4, R99, RZ, 0x3c, !PT ;  /* 0x00000063044c7212 */ /* 0x000fc400078e3cff */
[----:B------:R-:W-:Y:S01]  /*fdc0*/  LOP3.LUT R6, R6, R101, RZ, 0x3c, !PT ;  /* 0x0000006506067212 */ /* 0x000fe200078e3cff */
[----:B------:R-:W-:Y:S01]  /*fdd0*/  SHFL.IDX PT, R48, R59, R12, 0x1c1f ;  /* 0x001c1f0c3b307589 */ /* 0x000fe200000e0000 */
[----:B------:R-:W-:Y:S02]  /*fde0*/  LOP3.LUT R78, R36, R103, RZ, 0x3c, !PT ;  /* 0x00000067244e7212 */ /* 0x000fe400078e3cff */
[----:B------:R-:W-:Y:S01]  /*fdf0*/  LOP3.LUT R4, R40, R105, RZ, 0x3c, !PT ;  /* 0x0000006928047212 */ /* 0x000fe200078e3cff */
[----:B------:R-:W-:Y:S01]  /*fe00*/  SHFL.IDX PT, R33, R33, R12, 0x1c1f ;  /* 0x001c1f0c21217589 */ /* 0x000fe200000e0000 */
[----:B------:R-:W-:Y:S02]  /*fe10*/  MOV R9, R8 ;  /* 0x0000000800097202 */ /* 0x000fe40000000f00 */
[----:B------:R-:W-:Y:S01]  /*fe20*/  MOV R76, R76 ;  /* 0x0000004c004c7202 */ /* 0x000fe20000000f00 */
[----:B------:R-:W-:Y:S01]  /*fe30*/  SHFL.IDX PT, R8, R61, R12, 0x1c1f ;  /* 0x001c1f0c3d087589 */ /* 0x000fe200000e0000 */
[----:B------:R-:W-:-:S02]  /*fe40*/  MOV R78, R78 ;  /* 0x0000004e004e7202 */ /* 0x000fc40000000f00 */
[----:B------:R-:W-:Y:S01]  /*fe50*/  MOV R80, R10 ;  /* 0x0000000a00507202 */ /* 0x000fe20000000f00 */
[----:B------:R-:W4:Y:S01]  /*fe60*/  SHFL.IDX PT, R61, R34, R46, 0x1c1f ;  /* 0x001c1f2e223d7589 */ /* 0x000f2200000e0000 */
[----:B------:R-:W-:Y:S02]  /*fe70*/  MOV R77, R6 ;  /* 0x00000006004d7202 */ /* 0x000fe40000000f00 */
[----:B------:R-:W-:Y:S01]  /*fe80*/  MOV R79, R4 ;  /* 0x00000004004f7202 */ /* 0x000fe20000000f00 */
[----:B------:R3:W-:Y:S01]  /*fe90*/  SHFL.IDX PT, R54, R75, R12, 0x1c1f ;  /* 0x001c1f0c4b367589 */ /* 0x0007e200000e0000 */
[----:B0-----:R-:W-:Y:S02]  /*fea0*/  SEL R70, R69, R68, P0 ;  /* 0x0000004445467207 */ /* 0x001fe40000000000 */
[----:B-1----:R-:W-:Y:S01]  /*feb0*/  SEL R74, R47, R72, P0 ;  /* 0x000000482f4a7207 */ /* 0x002fe20000000000 */
[----:B------:R-:W-:Y:S01]  /*fec0*/  SHFL.IDX PT, R50, R25, R46, 0x1c1f ;  /* 0x001c1f2e19327589 */ /* 0x000fe200000e0000 */
[----:B------:R-:W-:-:S02]  /*fed0*/  SEL R68, R68, R69, P0 ;  /* 0x0000004544447207 */ /* 0x000fc40000000000 */
[----:B------:R-:W-:Y:S01]  /*fee0*/  SEL R72, R72, R47, P0 ;  /* 0x0000002f48487207 */ /* 0x000fe20000000000 */
[----:B------:R-:W0:Y:S01]  /*fef0*/  SHFL.IDX PT, R64, R15, R46, 0x1c1f ;  /* 0x001c1f2e0f407589 */ /* 0x000e2200000e0000 */
[----:B--2---:R-:W-:Y:S02]  /*ff00*/  SEL R73, R14, R49, P0 ;  /* 0x000000310e497207 */ /* 0x004fe40000000000 */
[----:B---3--:R-:W-:Y:S01]  /*ff10*/  SEL R75, R49, R14, P0 ;  /* 0x0000000e314b7207 */ /* 0x008fe20000000000 */
[----:B------:R-:W1:Y:S01]  /*ff20*/  SHFL.IDX PT, R32, R32, R46, 0x1c1f ;  /* 0x001c1f2e20207589 */ /* 0x000e6200000e0000 */
[----:B------:R-:W-:Y:S02]  /*ff30*/  SEL R71, R52, R55, P0 ;  /* 0x0000003734477207 */ /* 0x000fe40000000000 */
[----:B------:R-:W-:Y:S01]  /*ff40*/  SEL R69, R55, R52, P0 ;  /* 0x0000003437457207 */ /* 0x000fe20000000000 */
[----:B------:R-:W2:Y:S01]  /*ff50*/  SHFL.IDX PT, R35, R35, R46, 0x1c1f ;  /* 0x001c1f2e23237589 */ /* 0x000ea200000e0000 */
[----:B------:R-:W-:-:S03]  /*ff60*/  F2FP.BF16.F32.PACK_AB R14, R73, R72 ;  /* 0x00000048490e723e */ /* 0x000fc600000010ff */
[----:B------:R-:W-:Y:S01]  /*ff70*/  SHFL.IDX PT, R11, R57, R12, 0x1c1f ;  /* 0x001c1f0c390b7589 */ /* 0x000fe200000e0000 */
[----:B----4-:R-:W-:Y:S02]  /*ff80*/  SEL R62, R60, R61, P0 ;  /* 0x0000003d3c3e7207 */ /* 0x010fe40000000000 */
[----:B------:R-:W-:Y:S01]  /*ff90*/  SEL R60, R61, R60, P0 ;  /* 0x0000003c3d3c7207 */ /* 0x000fe20000000000 */
[----:B------:R-:W-:Y:S04]  /*ffa0*/  SHFL.IDX PT, R40, R63, R12, 0x1c1f ;  /* 0x001c1f0c3f287589 */ /* 0x000fe800000e0000 */
[----:B------:R3:W-:Y:S04]  /*ffb0*/  SHFL.IDX PT, R6, R65, R12, 0x1c1f ;  /* 0x001c1f0c41067589 */ /* 0x0007e800000e0000 */
[----:B------:R4:W-:Y:S01]  /*ffc0*/  SHFL.IDX PT, R4, R67, R12, 0x1c1f ;  /* 0x001c1f0c43047589 */ /* 0x0009e200000e0000 */
[----:B0-----:R-:W-:-:S02]  /*ffd0*/  SEL R66, R51, R64, P0 ;  /* 0x0000004033427207 */ /* 0x001fc40000000000 */
[----:B------:R-:W-:Y:S01]  /*ffe0*/  SEL R64, R64, R51, P0 ;  /* 0x0000003340407207 */ /* 0x000fe20000000000 */
[----:B------:R-:W-:Y:S01]  /*fff0*/  SHFL.IDX PT, R84, R93, R12, 0x1c1f ;  /* 0x001c1f0c5d547589 */ /* 0x000fe200000e0000 */
[----:B-1----:R-:W-:Y:S02]  /*10000*/  SEL R34, R33, R32, P0 ;  /* 0x0000002021227207 */ /* 0x002fe40000000000 */
[----:B---3--:R-:W-:Y:S01]  /*10010*/  SEL R65, R50, R53, P0 ;  /* 0x0000003532417207 */ /* 0x008fe20000000000 */
[----:B------:R-:W-:Y:S01]  /*10020*/  SHFL.IDX PT, R82, R95, R12, 0x1c1f ;  /* 0x001c1f0c5f527589 */ /* 0x000fe200000e0000 */
[----:B--2---:R-:W-:Y:S02]  /*10030*/  SEL R63, R54, R35, P0 ;  /* 0x00000023363f7207 */ /* 0x004fe40000000000 */
[----:B----4-:R-:W-:Y:S01]  /*10040*/  SEL R67, R53, R50, P0 ;  /* 0x0000003235437207 */ /* 0x010fe20000000000 */
[----:B------:R-:W-:Y:S01]  /*10050*/  SHFL.IDX PT, R86, R89, R12, 0x1c1f ;  /* 0x001c1f0c59567589 */ /* 0x000fe200000e0000 */
[----:B------:R-:W-:-:S02]  /*10060*/  SEL R61, R35, R54, P0 ;  /* 0x00000036233d7207 */ /* 0x000fc40000000000 */
[----:B------:R-:W-:Y:S01]  /*10070*/  SEL R32, R32, R33, P0 ;  /* 0x0000002120207207 */ /* 0x000fe20000000000 */
        /* <DEDUP_REMOVED lines=8> */
[----:B------:R3:W-:Y:S04]  /*10100*/  SHFL.IDX PT, R57, R24, R46, 0x1c1f ;  /* 0x001c1f2e18397589 */ /* 0x0007e800000e0000 */
[----:B------:R0:W4:Y:S04]  /*10110*/  SHFL.IDX PT, R13, R31, R46, 0x1c1f ;  /* 0x001c1f2e1f0d7589 */ /* 0x00012800000e0000 */
[----:B------:R-:W4:Y:S01]  /*10120*/  SHFL.IDX PT, R15, R38, R46, 0x1c1f ;  /* 0x001c1f2e260f7589 */ /* 0x000f2200000e0000 */
[----:B---3--:R-:W-:-:S03]  /*10130*/  F2FP.BF16.F32.PACK_AB R24, R67, R66 ;  /* 0x000000424318723e */ /* 0x008fc600000010ff */
[----:B------:R-:W3:Y:S01]  /*10140*/  SHFL.IDX PT, R12, R45, R46, 0x1c1f ;  /* 0x001c1f2e2d0c7589 */ /* 0x000ee200000e0000 */
[----:B0-----:R-:W-:-:S03]  /*10150*/  SEL R31, R58, R59, P0 ;  /* 0x0000003b3a1f7207 */ /* 0x001fc60000000000 */
[----:B------:R-:W0:Y:S01]  /*10160*/  SHFL.IDX PT, R27, R27, R46, 0x1c1f ;  /* 0x001c1f2e1b1b7589 */ /* 0x000e2200000e0000 */
[----:B-1----:R-:W-:Y:S02]  /*10170*/  SEL R55, R82, R39, P0 ;  /* 0x0000002752377207 */ /* 0x002fe40000000000 */
[----:B------:R-:W-:Y:S01]  /*10180*/  SEL R53, R39, R82, P0 ;  /* 0x0000005227357207 */ /* 0x000fe20000000000 */
[----:B------:R1:W0:Y:S01]  /*10190*/  SHFL.IDX PT, R25, R44, R46, 0x1c1f ;  /* 0x001c1f2e2c197589 */ /* 0x00022200000e0000 */
[----:B--2---:R-:W-:Y:S02]  /*101a0*/  SEL R54, R84, R37, P0 ;  /* 0x0000002554367207 */ /* 0x004fe40000000000 */
[----:B------:R-:W-:Y:S01]  /*101b0*/  SEL R52, R37, R84, P0 ;  /* 0x0000005425347207 */ /* 0x000fe20000000000 */
[----:B------:R-:W2:Y:S04]  /*101c0*/  SHFL.IDX PT, R28, R28, R46, 0x1c1f ;  /* 0x001c1f2e1c1c7589 */ /* 0x000ea800000e0000 */
[----:B------:R-:W2:Y:S01]  /*101d0*/  SHFL.IDX PT, R83, R26, R46, 0x1c1f ;  /* 0x001c1f2e1a537589 */ /* 0x000ea200000e0000 */
[----:B----4-:R-:W-:-:S02]  /*101e0*/  SEL R35, R4, R13, P0 ;  /* 0x0000000d04237207 */ /* 0x010fc40000000000 */
[----:B------:R-:W-:Y:S01]  /*101f0*/  SEL R33, R13, R4, P0 ;  /* 0x000000040d217207 */ /* 0x000fe20000000000 */
[----:B------:R4:W2:Y:S01]  /*10200*/  SHFL.IDX PT, R81, R29, R46, 0x1c1f ;  /* 0x001c1f2e1d517589 */ /* 0x0008a200000e0000 */
[----:B-1----:R-:W-:Y:S02]  /*10210*/  SEL R44, R15, R86, P0 ;  /* 0x000000560f2c7207 */ /* 0x002fe40000000000 */
[----:B------:R-:W-:Y:S01]  /*10220*/  F2FP.BF16.F32.PACK_AB R13, R71, R70 ;  /* 0x00000046470d723e */ /* 0x000fe200000010ff */
[----:B------:R-:W1:Y:S01]  /*10230*/  SHFL.IDX PT, R43, R43, R46, 0x1c1f ;  /* 0x001c1f2e2b2b7589 */ /* 0x000e6200000e0000 */
[----:B---3--:R-:W-:Y:S02]  /*10240*/  SEL R39, R7, R12, P0 ;  /* 0x0000000c07277207 */ /* 0x008fe40000000000 */
[----:B------:R-:W-:Y:S01]  /*10250*/  SEL R37, R12, R7, P0 ;  /* 0x000000070c257207 */ /* 0x000fe20000000000 */
[----:B------:R-:W3:Y:S01]  /*10260*/  SHFL.IDX PT, R85, R30, R46, 0x1c1f ;  /* 0x001c1f2e1e557589 */ /* 0x000ee200000e0000 */
[----:B0-----:R-:W-:-:S02]  /*10270*/  SEL R42, R40, R27, P0 ;  /* 0x0000001b282a7207 */ /* 0x001fc40000000000 */
[----:B----4-:R-:W-:Y:S01]  /*10280*/  SEL R29, R59, R58, P0 ;  /* 0x0000003a3b1d7207 */ /* 0x010fe20000000000 */
[----:B------:R0:W4:Y:S01]  /*10290*/  SHFL.IDX PT, R130, R130, R46, 0x1c1f ;  /* 0x001c1f2e82827589 */ /* 0x00012200000e0000 */
[----:B------:R-:W-:Y:S02]  /*102a0*/  SEL R58, R56, R57, P0 ;  /* 0x00000039383a7207 */ /* 0x000fe40000000000 */
[----:B------:R-:W-:Y:S02]  /*102b0*/  SEL R56, R57, R56, P0 ;  /* 0x0000003839387207 */ /* 0x000fe40000000000 */
[----:B------:R-:W-:Y:S02]  /*102c0*/  SEL R38, R36, R25, P0 ;  /* 0x0000001924267207 */ /* 0x000fe40000000000 */
[----:B------:R-:W-:Y:S02]  /*102d0*/  F2FP.BF16.F32.PACK_AB R12, R75, R74 ;  /* 0x0000004a4b0c723e */ /* 0x000fe400000010ff */
[----:B--2---:R-:W-:-:S02]  /*102e0*/  SEL R59, R11, R28, P0 ;  /* 0x0000001c0b3b7207 */ /* 0x004fc40000000000 */
[----:B0-----:R-:W-:Y:S02]  /*102f0*/  SEL R46, R86, R15, P0 ;  /* 0x0000000f562e7207 */ /* 0x001fe40000000000 */
[----:B------:R-:W-:Y:S02]  /*10300*/  F2FP.BF16.F32.PACK_AB R15, R69, R68 ;  /* 0x00000044450f723e */ /* 0x000fe400000010ff */
[----:B------:R-:W-:Y:S02]  /*10310*/  SEL R57, R28, R11, P0 ;  /* 0x0000000b1c397207 */ /* 0x000fe40000000000 */
[----:B------:R-:W-:Y:S01]  /*10320*/  SEL R50, R48, R83, P0 ;  /* 0x0000005330327207 */ /* 0x000fe20000000000 */
[----:B------:R0:W-:Y:S01]  /*10330*/  STSM.16.M88.4 [R9], R12 ;  /* 0x0000000c09007844 */ /* 0x0001e20000000200 */
[----:B------:R-:W-:Y:S02]  /*10340*/  SEL R40, R27, R40, P0 ;  /* 0x000000281b287207 */ /* 0x000fe40000000000 */
[----:B------:R-:W-:-:S02]  /*10350*/  SEL R36, R25, R36, P0 ;  /* 0x0000002419247207 */ /* 0x000fc40000000000 */
[----:B------:R-:W-:Y:S02]  /*10360*/  SEL R48, R83, R48, P0 ;  /* 0x0000003053307207 */ /* 0x000fe40000000000 */
[----:B------:R-:W-:Y:S02]  /*10370*/  SEL R51, R8, R81, P0 ;  /* 0x0000005108337207 */ /* 0x000fe40000000000 */
[----:B------:R-:W-:Y:S01]  /*10380*/  SEL R49, R81, R8, P0 ;  /* 0x0000000851317207 */ /* 0x000fe20000000000 */
[----:B------:R-:W-:Y:S01]  /*10390*/  IMAD.U32 R81, RZ, RZ, UR9 ;  /* 0x00000009ff517e24 */ /* 0x000fe2000f8e00ff */
[----:B-1----:R-:W-:Y:S02]  /*103a0*/  SEL R47, R10, R43, P0 ;  /* 0x0000002b0a2f7207 */ /* 0x002fe40000000000 */
[----:B------:R-:W-:Y:S02]  /*103b0*/  SEL R45, R43, R10, P0 ;  /* 0x0000000a2b2d7207 */ /* 0x000fe40000000000 */
[----:B------:R-:W-:-:S02]  /*103c0*/  F2FP.BF16.F32.PACK_AB R25, R63, R62 ;  /* 0x0000003e3f19723e */ /* 0x000fc400000010ff */
[----:B------:R-:W-:Y:S02]  /*103d0*/  F2FP.BF16.F32.PACK_AB R26, R65, R64 ;  /* 0x00000040411a723e */ /* 0x000fe400000010ff */
[----:B------:R-:W-:Y:S02]  /*103e0*/  F2FP.BF16.F32.PACK_AB R27, R61, R60 ;  /* 0x0000003c3d1b723e */ /* 0x000fe400000010ff */
[----:B---3--:R-:W-:Y:S02]  /*103f0*/  SEL R43, R6, R85, P0 ;  /* 0x00000055062b7207 */ /* 0x008fe40000000000 */
[----:B------:R-:W-:Y:S01]  /*10400*/  SEL R41, R85, R6, P0 ;  /* 0x0000000655297207 */ /* 0x000fe20000000000 */
[----:B------:R1:W-:Y:S01]  /*10410*/  STSM.16.M88.4 [R80], R24 ;  /* 0x0000001850007844 */ /* 0x0003e20000000200 */
[----:B----4-:R-:W-:Y:S02]  /*10420*/  SEL R30, R5, R130, P0 ;  /* 0x00000082051e7207 */ /* 0x010fe40000000000 */
[----:B------:R-:W-:-:S02]  /*10430*/  SEL R28, R130, R5, P0 ;  /* 0x00000005821c7207 */ /* 0x000fc40000000000 */
[----:B------:R-:W-:Y:S02]  /*10440*/  F2FP.BF16.F32.PACK_AB R4, R59, R58 ;  /* 0x0000003a3b04723e */ /* 0x000fe400000010ff */
[----:B------:R-:W-:Y:S02]  /*10450*/  F2FP.BF16.F32.PACK_AB R5, R55, R54 ;  /* 0x000000363705723e */ /* 0x000fe400000010ff */
[----:B------:R-:W-:Y:S02]  /*10460*/  F2FP.BF16.F32.PACK_AB R6, R57, R56 ;  /* 0x000000383906723e */ /* 0x000fe400000010ff */
[----:B------:R-:W-:Y:S02]  /*10470*/  F2FP.BF16.F32.PACK_AB R7, R53, R52 ;  /* 0x000000343507723e */ /* 0x000fe400000010ff */
[----:B------:R-:W-:Y:S02]  /*10480*/  F2FP.BF16.F32.PACK_AB R8, R51, R50 ;  /* 0x000000323308723e */ /* 0x000fe400000010ff */
[----:B0-----:R-:W-:Y:S01]  /*10490*/  F2FP.BF16.F32.PACK_AB R9, R47, R46 ;  /* 0x0000002e2f09723e */ /* 0x001fe200000010ff */
[----:B------:R-:W-:Y:S01]  /*104a0*/  STSM.16.M88.4 [R76], R4 ;  /* 0x000000044c007844 */ /* 0x000fe20000000200 */
[----:B------:R-:W-:Y:S01]  /*104b0*/  F2FP.BF16.F32.PACK_AB R10, R49, R48 ;  /* 0x00000030310a723e */ /* 0x000fe200000010ff */
[----:B-1----:R-:W-:Y:S01]  /*104c0*/  IMAD.U32 R80, RZ, RZ, UR8 ;  /* 0x00000008ff507e24 */ /* 0x002fe2000f8e00ff */
[----:B------:R-:W-:Y:S01]  /*104d0*/  F2FP.BF16.F32.PACK_AB R11, R45, R44 ;  /* 0x0000002c2d0b723e */ /* 0x000fe200000010ff */
[----:B------:R-:W-:Y:S01]  /*104e0*/  ULDC.64 UR8, c[0x0][0xc08] ;  /* 0x0003020000087ab9 */ /* 0x000fe20000000a00 */
[----:B------:R-:W-:-:S02]  /*104f0*/  F2FP.BF16.F32.PACK_AB R12, R43, R42 ;  /* 0x0000002a2b0c723e */ /* 0x000fc400000010ff */
[----:B------:R-:W-:Y:S01]  /*10500*/  F2FP.BF16.F32.PACK_AB R13, R39, R38 ;  /* 0x00000026270d723e */ /* 0x000fe200000010ff */
[----:B------:R0:W-:Y:S01]  /*10510*/  STSM.16.M88.4 [R77], R8 ;  /* 0x000000084d007844 */ /* 0x0001e20000000200 */
[----:B------:R-:W-:Y:S02]  /*10520*/  F2FP.BF16.F32.PACK_AB R14, R41, R40 ;  /* 0x00000028290e723e */ /* 0x000fe400000010ff */
[----:B------:R-:W-:Y:S02]  /*10530*/  F2FP.BF16.F32.PACK_AB R15, R37, R36 ;  /* 0x00000024250f723e */ /* 0x000fe400000010ff */
[----:B------:R-:W-:Y:S02]  /*10540*/  F2FP.BF16.F32.PACK_AB R24, R35, R34 ;  /* 0x000000222318723e */ /* 0x000fe400000010ff */
[----:B------:R-:W-:Y:S01]  /*10550*/  F2FP.BF16.F32.PACK_AB R25, R31, R30 ;  /* 0x0000001e1f19723e */ /* 0x000fe200000010ff */
[----:B------:R1:W-:Y:S01]  /*10560*/  STSM.16.M88.4 [R78], R12 ;  /* 0x0000000c4e007844 */ /* 0x0003e20000000200 */
[----:B------:R-:W-:-:S02]  /*10570*/  F2FP.BF16.F32.PACK_AB R26, R33, R32 ;  /* 0x00000020211a723e */ /* 0x000fc400000010ff */
[----:B------:R-:W-:Y:S02]  /*10580*/  F2FP.BF16.F32.PACK_AB R27, R29, R28 ;  /* 0x0000001c1d1b723e */ /* 0x000fe400000010ff */
[----:B------:R-:W-:-:S03]  /*10590*/  ISETP.NE.U32.AND P0, PT, RZ, UR10, PT ;  /* 0x0000000aff007c0c */ /* 0x000fc6000bf05070 */
[----:B------:R2:W-:Y:S01]  /*105a0*/  STSM.16.M88.4 [R79], R24 ;  /* 0x000000184f007844 */ /* 0x0005e20000000200 */
[----:B------:R-:W-:Y:S01]  /*105b0*/  ISETP.NE.AND.EX P0, PT, RZ, UR11, PT, P0 ;  /* 0x0000000bff007c0c */ /* 0x000fe2000bf05300 */
[----:B0-----:R-:W0:Y:S08]  /*105c0*/  LDC R77, c[0x0][0xbe8] ;  /* 0x0002fa00ff4d7b82 */ /* 0x001e300000000800 */
[----:B------:R-:W-:Y:S06]  /*105d0*/  BAR.SYNC.DEFER_BLOCKING 0x1, 0x180 ;  /* 0x0046000000007b1d */ /* 0x000fec0000010000 */
[----:B------:R-:W3:Y:S01]  /*105e0*/  @P0 LDG.E R82, desc[UR50][R80.64] ;  /* 0x0000003250520981 */ /* 0x000ee2000c1e1900 */
[----:B0-----:R-:W-:Y:S01]  /*105f0*/  ISETP.NE.AND P1, PT, R77, 0x1, PT ;  /* 0x000000014d00780c */ /* 0x001fe20003f25270 */
[----:B------:R-:W-:-:S02]  /*10600*/  UISETP.NE.U32.AND UP0, UPT, UR8, URZ, UPT ;  /* 0x0000003f0800728c */ /* 0x000fc4000bf05070 */
[----:B------:R-:W-:Y:S02]  /*10610*/  UISETP.GT.AND UP1, UPT, UR43, 0x1, UPT ;  /* 0x000000012b00788c */ /* 0x000fe4000bf24270 */
[----:B------:R-:W-:Y:S01]  /*10620*/  UISETP.NE.AND.EX UP0, UPT, UR9, URZ, UPT, UP0 ;  /* 0x0000003f0900728c */ /* 0x000fe2000bf05300 */
[----:B------:R-:W-:Y:S01]  /*10630*/  UMOV UR18, 0x9b8 ;  /* 0x000009b800127882 */ /* 0x000fe20000000000 */
[----:B------:R-:W-:-:S06]  /*10640*/  ULDC UR4, c[0x0][0xa88] ;  /* 0x0002a20000047ab9 */ /* 0x000fcc0000000800 */
[----:B------:R-:W0:Y:S01]  /*10650*/  @P1 LDC R6, c[0x0][0xbec] ;  /* 0x0002fb00ff061b82 */ /* 0x000e220000000800 */
[----:B------:R-:W-:Y:S01]  /*10660*/  USEL UR18, UR18, 0x978, UP1 ;  /* 0x0000097812127887 */ /* 0x000fe20008800000 */
[----:B------:R-:W-:Y:S01]  /*10670*/  PLOP3.LUT P4, PT, PT, PT, UP0, 0x80, 0x0 ;  /* 0x000000000000781c */ /* 0x000fe20003f8f008 */
[----:B------:R-:W-:Y:S01]  /*10680*/  @UP0 ULDC.64 UR8, c[0x0][0xc08] ;  /* 0x0003020000080ab9 */ /* 0x000fe20000000a00 */
[----:B------:R-:W-:Y:S01]  /*10690*/  IMAD.U32 R76, RZ, RZ, UR4 ;  /* 0x00000004ff4c7e24 */ /* 0x000fe2000f8e00ff */
[----:B------:R-:W-:-:S03]  /*106a0*/  @UP0 UIMAD.WIDE UR8, UR39, 0x4, UR8 ;  /* 0x00000004270808a5 */ /* 0x000fc6000f8e0208 */
[----:B------:R-:W4:Y:S01]  /*106b0*/  @P1 LDC R9, c[0x0][0xbf0] ;  /* 0x0002fc00ff091b82 */ /* 0x000f220000000800 */
[----:B------:R-:W-:Y:S02]  /*106c0*/  UISETP.NE.U32.AND UP0, UPT, UR10, URZ, UPT ;  /* 0x0000003f0a00728c */ /* 0x000fe4000bf05070 */
[----:B------:R-:W-:Y:S01]  /*106d0*/  IMAD.U32 R4, RZ, RZ, UR8 ;  /* 0x00000008ff047e24 */ /* 0x000fe2000f8e00ff */
[----:B------:R-:W-:Y:S01]  /*106e0*/  USEL UR16, UR42, URZ, UP1 ;  /* 0x0000003f2a107287 */ /* 0x000fe20008800000 */
[----:B------:R-:W-:Y:S01]  /*106f0*/  IMAD.U32 R5, RZ, RZ, UR9 ;  /* 0x00000009ff057e24 */ /* 0x000fe2000f8e00ff */
[----:B------:R-:W-:Y:S01]  /*10700*/  UISETP.NE.AND.EX UP0, UPT, UR11, URZ, UPT, UP0 ;  /* 0x0000003f0b00728c */ /* 0x000fe2000bf05300 */
[----:B------:R-:W-:Y:S01]  /*10710*/  ULDC.64 UR12, c[0x0][UR18+0x218] ;  /* 0x00008600120c7abb */ /* 0x000fe20008000a00 */
[----:B------:R-:W-:Y:S01]  /*10720*/  UMOV UR4, URZ ;  /* 0x0000003f00047c82 */ /* 0x000fe20008000000 */
[----:B------:R-:W-:Y:S01]  /*10730*/  UIMAD.WIDE.U32 UR8, UR12, UR37, URZ ;  /* 0x000000250c0872a5 */ /* 0x000fe2000f8e003f */
[----:B-1----:R-:W-:Y:S01]  /*10740*/  VIADD R13, R17, UR40 ;  /* 0x00000028110d7c36 */ /* 0x002fe20008000000 */
[----:B------:R-:W-:Y:S01]  /*10750*/  ULDC.64 UR14, c[0x0][UR18+0x228] ;  /* 0x00008a00120e7abb */ /* 0x000fe20008000a00 */
[----:B------:R-:W-:Y:S01]  /*10760*/  UIMAD UR12, UR13, UR37, URZ ;  /* 0x000000250d0c72a4 */ /* 0x000fe2000f8e023f */
[----:B------:R0:W5:Y:S01]  /*10770*/  @P4 LDG.E R76, desc[UR50][R4.64] ;  /* 0x00000032044c4981 */ /* 0x000162000c1e1900 */
[----:B------:R-:W-:Y:S01]  /*10780*/  USHF.R.S32.HI UR17, URZ, 0x1f, UR39 ;  /* 0x0000001f3f117899 */ /* 0x000fe20008011427 */
[----:B------:R-:W-:Y:S01]  /*10790*/  IMAD.MOV.U32 R7, RZ, RZ, R13 ;  /* 0x000000ffff077224 */ /* 0x000fe200078e000d */
[----:B------:R-:W-:-:S02]  /*107a0*/  USEL UR7, UR39, URZ, !UP0 ;  /* 0x0000003f27077287 */ /* 0x000fc4000c000000 */
[----:B------:R-:W-:Y:S01]  /*107b0*/  UIMAD.WIDE.U32 UR20, UR14, UR16, URZ ;  /* 0x000000100e1472a5 */ /* 0x000fe2000f8e003f */
[----:B------:R-:W-:Y:S01]  /*107c0*/  ULDC.64 UR10, c[0x0][UR18+0x220] ;  /* 0x00008800120a7abb */ /* 0x000fe20008000a00 */
[----:B------:R-:W-:Y:S02]  /*107d0*/  UIMAD UR14, UR15, UR16, URZ ;  /* 0x000000100f0e72a4 */ /* 0x000fe4000f8e023f */
[----:B------:R-:W-:Y:S01]  /*107e0*/  UIADD3 UR15, UR9, UR12, URZ ;  /* 0x0000000c090f7290 */ /* 0x000fe2000fffe03f */
[----:B0-----:R-:W-:Y:S01]  /*107f0*/  @P1 IMAD.HI.U32 R4, R13, R6, RZ ;  /* 0x000000060d041227 */ /* 0x001fe200078e00ff */
[----:B------:R-:W-:Y:S02]  /*10800*/  USEL UR17, UR17, URZ, !UP0 ;  /* 0x0000003f11117287 */ /* 0x000fe4000c000000 */
[----:B------:R-:W-:Y:S01]  /*10810*/  UIMAD UR9, UR11, UR7, URZ ;  /* 0x000000070b0972a4 */ /* 0x000fe2000f8e023f */
[----:B------:R-:W-:Y:S01]  /*10820*/  IMAD.U32 R5, RZ, RZ, UR21 ;  /* 0x00000015ff057e24 */ /* 0x000fe2000f8e00ff */
[----:B------:R-:W-:Y:S01]  /*10830*/  UIMAD.WIDE.U32 UR12, UR10, UR7, URZ ;  /* 0x000000070a0c72a5 */ /* 0x000fe2000f8e003f */
[----:B----4-:R-:W-:Y:S01]  /*10840*/  @P1 SHF.R.U32.HI R7, RZ, R9, R4 ;  /* 0x00000009ff071219 */ /* 0x010fe20000011604 */
[----:B------:R-:W-:Y:S01]  /*10850*/  UIMAD UR9, UR10, UR17, UR9 ;  /* 0x000000110a0972a4 */ /* 0x000fe2000f8e0209 */
[----:B------:R-:W-:Y:S01]  /*10860*/  IMAD.U32 R4, RZ, RZ, UR20 ;  /* 0x00000014ff047e24 */ /* 0x000fe2000f8e00ff */
[----:B------:R-:W-:Y:S01]  /*10870*/  UIADD3 UR14, UR21, UR14, URZ ;  /* 0x0000000e150e7290 */ /* 0x000fe2000fffe03f */
[--C-:B------:R-:W-:Y:S01]  /*10880*/  SHF.R.S32.HI R5, RZ, 0x1f, R7.reuse ;  /* 0x0000001fff057819 */ /* 0x100fe20000011407 */
[----:B------:R-:W-:Y:S01]  /*10890*/  UIADD3 UR9, UR13, UR9, URZ ;  /* 0x000000090d097290 */ /* 0x000fe2000fffe03f */
[----:B------:R-:W-:-:S03]  /*108a0*/  IMAD.MOV R6, RZ, RZ, -R7 ;  /* 0x000000ffff067224 */ /* 0x000fc600078e0a07 */
[----:B------:R-:W-:Y:S02]  /*108b0*/  IMAD.U32 R8, RZ, RZ, UR14 ;  /* 0x0000000eff087e24 */ /* 0x000fe4000f8e00ff */
[----:B------:R-:W-:-:S05]  /*108c0*/  IMAD R9, R77, R6, R13 ;  /* 0x000000064d097224 */ /* 0x000fca00078e020d */
[----:B------:R-:W-:Y:S02]  /*108d0*/  SHF.R.S32.HI R6, RZ, 0x1f, R9 ;  /* 0x0000001fff067819 */ /* 0x000fe40000011409 */
[----:B---3--:R-:W-:-:S13]  /*108e0*/  @P0 R2UR UR4, R82 ;  /* 0x00000000520402ca */ /* 0x008fda00000e0000 */
[----:B------:R-:W-:Y:S02]  /*108f0*/  UIADD3 UR8, UP0, UP2, UR12, UR8, UR4 ;  /* 0x000000080c087290 */ /* 0x000fe4000fa1e004 */
[----:B------:R-:W-:Y:S01]  /*10900*/  USHF.R.S32.HI UR11, URZ, 0x1f, UR4 ;  /* 0x0000001f3f0b7899 */ /* 0x000fe20008011404 */
[----:B------:R-:W-:Y:S01]  /*10910*/  ULDC.64 UR12, c[0x0][0xba8] ;  /* 0x0002ea00000c7ab9 */ /* 0x000fe20000000a00 */
[----:B------:R-:W-:Y:S02]  /*10920*/  @!UP1 ULDC UR12, c[0x0][0xb50] ;  /* 0x0002d400000c9ab9 */ /* 0x000fe40000000800 */
[----:B------:R-:W-:Y:S01]  /*10930*/  UIADD3.X UR10, UR9, UR15, UR11, UP0, UP2 ;  /* 0x0000000f090a7290 */ /* 0x000fe200087e440b */
[----:B------:R-:W-:Y:S01]  /*10940*/  IADD3 R4, P2, P3, R7, UR8, R4 ;  /* 0x0000000807047c10 */ /* 0x000fe2000fb5e004 */
[----:B------:R-:W-:Y:S01]  /*10950*/  @!UP1 ULDC UR13, c[0x0][0xb54] ;  /* 0x0002d500000d9ab9 */ /* 0x000fe20000000800 */
[----:B------:R-:W-:Y:S02]  /*10960*/  ULDC.64 UR8, c[0x0][UR18+0x210] ;  /* 0x0000840012087abb */ /* 0x000fe40008000a00 */
[----:B------:R-:W-:Y:S01]  /*10970*/  IMAD R7, R9, UR9, RZ ;  /* 0x0000000909077c24 */ /* 0x000fe2000f8e02ff */
[----:B------:R-:W-:-:S03]  /*10980*/  IADD3.X R5, R5, UR10, R8, P2, P3 ;  /* 0x0000000a05057c10 */ /* 0x000fc600097e6408 */
[----:B------:R-:W-:Y:S02]  /*10990*/  IMAD R7, R6, UR8, R7 ;  /* 0x0000000806077c24 */ /* 0x000fe4000f8e0207 */
[----:B------:R-:W-:-:S04]  /*109a0*/  IMAD.WIDE.U32 R4, R9, UR8, R4 ;  /* 0x0000000809047c25 */ /* 0x000fc8000f8e0004 */
[----:B------:R-:W-:Y:S01]  /*109b0*/  IMAD.IADD R5, R5, 0x1, R7 ;  /* 0x0000000105057824 */ /* 0x000fe200078e0207 */
[----:B------:R-:W-:-:S04]  /*109c0*/  LEA R8, P2, R4, UR12, 0x2 ;  /* 0x0000000c04087c11 */ /* 0x000fc8000f8410ff */
[----:B------:R-:W-:Y:S01]  /*109d0*/  LEA.HI.X R9, R4, UR13, R5, 0x2, P2 ;  /* 0x0000000d04097c11 */ /* 0x000fe200090f1405 */
[----:B--2---:R-:W-:Y:S08]  /*109e0*/  @P4 BRA `(.L_x_954) ;  /* 0x0000000000104947 */ /* 0x004ff00003800000 */
[----:B------:R-:W-:Y:S05]  /*109f0*/  @!P0 BRA `(.L_x_954) ;  /* 0x00000000000c8947 */ /* 0x000fea0003800000 */
[----:B------:R-:W2:Y:S04]  /*10a00*/  LDG.E R5, desc[UR50][R80.64] ;  /* 0x0000003250057981 */ /* 0x000ea8000c1e1900 */
[----:B-----5:R-:W2:Y:S02]  /*10a10*/  LDG.E R76, desc[UR50][R80.64+0x4] ;  /* 0x00000432504c7981 */ /* 0x020ea4000c1e1900 */
[----:B--2---:R-:W-:-:S07]  /*10a20*/  IMAD.IADD R76, R76, 0x1, -R5 ;  /* 0x000000014c4c7824 */ /* 0x004fce00078e0a05 */
.L_x_954:
        /* <DEDUP_REMOVED lines=9> */
[----:B------:R-:W-:Y:S01]  /*10ac0*/  LOP3.LUT R10, R10, 0xffffff80, RZ, 0xc0, !PT ;  /* 0xffffff800a0a7812 */ /* 0x000fe200078ec0ff */
[----:B-----5:R-:W-:-:S04]  /*10ad0*/  IMAD R76, R76, R77, RZ ;  /* 0x0000004d4c4c7224 */ /* 0x020fc800078e02ff */
[----:B------:R-:W-:-:S05]  /*10ae0*/  IMAD.IADD R10, R12, 0x1, -R10 ;  /* 0x000000010c0a7824 */ /* 0x000fca00078e0a0a */
[----:B------:R-:W-:Y:S01]  /*10af0*/  LOP3.LUT P0, RZ, R10, 0x3, RZ, 0xc0, !PT ;  /* 0x000000030aff7812 */ /* 0x000fe2000780c0ff */
[----:B--2---:R-:W-:-:S04]  /*10b00*/  VIADD R11, R11, UR40 ;  /* 0x000000280b0b7c36 */ /* 0x004fc80008000000 */
[C---:B------:R-:W-:Y:S01]  /*10b10*/  VIADD R15, R11.reuse, 0x8 ;  /* 0x000000080b0f7836 */ /* 0x040fe20000000000 */
[----:B------:R-:W-:-:S04]  /*10b20*/  ISETP.GE.OR P2, PT, R11, R76, P0 ;  /* 0x0000004c0b00720c */ /* 0x000fc80000746670 */
[----:B------:R-:W-:-:S09]  /*10b30*/  ISETP.GE.OR P0, PT, R15, R76, P0 ;  /* 0x0000004c0f00720c */ /* 0x000fd20000706670 */
[----:B0-----:R0:W-:Y:S04]  /*10b40*/  @!P2 ST.E desc[UR50][R4.64], R0 ;  /* 0x000000000400a985 */ /* 0x0011e8000c101932 */
[----:B------:R0:W-:Y:S01]  /*10b50*/  @!P0 ST.E desc[UR50][R6.64], R2 ;  /* 0x0000000206008985 */ /* 0x0001e2000c101932 */
[----:B------:R-:W-:-:S13]  /*10b60*/  PLOP3.LUT P0, PT, PT, PT, UP1, 0x80, 0x0 ;  /* 0x000000000000781c */ /* 0x000fda0003f0f018 */
[----:B0-----:R-:W-:Y:S05]  /*10b70*/  @P0 BRA `(.L_x_955) ;  /* 0x00000008001c0947 */ /* 0x001fea0003800000 */
[----:B------:R-:W0:Y:S01]  /*10b80*/  S2R R10, SR_TID.X ;  /* 0x00000000000a7919 */ /* 0x000e220000002100 */
[----:B------:R-:W1:Y:S01]  /*10b90*/  @P1 LDC R39, c[0x0][0xbec] ;  /* 0x0002fb00ff271b82 */ /* 0x000e620000000800 */
[----:B------:R-:W-:Y:S01]  /*10ba0*/  ULDC.64 UR12, c[0x0][0xaa0] ;  /* 0x0002a800000c7ab9 */ /* 0x000fe20000000a00 */
[----:B0-----:R-:W-:-:S05]  /*10bb0*/  VIADD R79, R10, 0xffffff80 ;  /* 0xffffff800a4f7836 */ /* 0x001fca0000000000 */
[----:B------:R-:W-:-:S04]  /*10bc0*/  SHF.R.S32.HI R78, RZ, 0x1f, R79 ;  /* 0x0000001fff4e7819 */ /* 0x000fc8000001144f */
[----:B------:R-:W-:-:S04]  /*10bd0*/  LEA.HI R78, R78, R79, RZ, 0x2 ;  /* 0x0000004f4e4e7211 */ /* 0x000fc800078f10ff */
[----:B------:R-:W-:-:S05]  /*10be0*/  SHF.R.S32.HI R78, RZ, 0x2, R78 ;  /* 0x00000002ff4e7819 */ /* 0x000fca000001144e */
[----:B------:R-:W-:-:S04]  /*10bf0*/  IMAD R5, R78, 0x20, R18 ;  /* 0x000000204e057824 */ /* 0x000fc800078e0212 */
[----:B------:R-:W-:-:S03]  /*10c00*/  IMAD.WIDE R20, R5, 0x2, R20 ;  /* 0x0000000205147825 */ /* 0x000fc600078e0214 */
[C---:B------:R-:W-:Y:S02]  /*10c10*/  IADD3 R9, P0, R20.reuse, 0x1800, RZ ;  /* 0x0000180014097810 */ /* 0x040fe40007f1e0ff */
[C---:B------:R-:W-:Y:S02]  /*10c20*/  IADD3 R13, P2, R20.reuse, 0x3000, RZ ;  /* 0x00003000140d7810 */ /* 0x040fe40007f5e0ff */
[C---:B------:R-:W-:Y:S02]  /*10c30*/  IADD3 R25, P3, R20.reuse, 0x4800, RZ ;  /* 0x0000480014197810 */ /* 0x040fe40007f7e0ff */
[C---:B------:R-:W-:Y:S02]  /*10c40*/  IADD3 R29, P4, R20.reuse, 0x6000, RZ ;  /* 0x00006000141d7810 */ /* 0x040fe40007f9e0ff */
[C---:B------:R-:W-:Y:S02]  /*10c50*/  LOP3.LUT R7, R20.reuse, 0x180, RZ, 0xc0, !PT ;  /* 0x0000018014077812 */ /* 0x040fe400078ec0ff */
[----:B------:R-:W-:-:S02]  /*10c60*/  IADD3 R5, P5, R20, 0x7800, RZ ;  /* 0x0000780014057810 */ /* 0x000fc40007fbe0ff */
[----:B------:R-:W-:Y:S02]  /*10c70*/  LOP3.LUT R8, R9, 0x180, RZ, 0xc0, !PT ;  /* 0x0000018009087812 */ /* 0x000fe400078ec0ff */
[----:B------:R-:W-:Y:S01]  /*10c80*/  LOP3.LUT R12, R13, 0x180, RZ, 0xc0, !PT ;  /* 0x000001800d0c7812 */ /* 0x000fe200078ec0ff */
[----:B------:R-:W-:Y:S01]  /*10c90*/  IMAD.X R33, RZ, RZ, R21, P5 ;  /* 0x000000ffff217224 */ /* 0x000fe200028e0615 */
[----:B------:R-:W-:Y:S02]  /*10ca0*/  LOP3.LUT R24, R25, 0x180, RZ, 0xc0, !PT ;  /* 0x0000018019187812 */ /* 0x000fe400078ec0ff */
[----:B------:R-:W-:Y:S02]  /*10cb0*/  LOP3.LUT R28, R29, 0x180, RZ, 0xc0, !PT ;  /* 0x000001801d1c7812 */ /* 0x000fe400078ec0ff */
[----:B------:R-:W-:Y:S02]  /*10cc0*/  SHF.R.U64 R7, R7, 0x3, RZ ;  /* 0x0000000307077819 */ /* 0x000fe400000012ff */
[----:B------:R-:W-:-:S02]  /*10cd0*/  LOP3.LUT R0, R5, 0x180, RZ, 0xc0, !PT ;  /* 0x0000018005007812 */ /* 0x000fc400078ec0ff */
[----:B------:R-:W-:Y:S02]  /*10ce0*/  SHF.R.U64 R8, R8, 0x3, RZ ;  /* 0x0000000308087819 */ /* 0x000fe400000012ff */
[----:B------:R-:W-:Y:S02]  /*10cf0*/  SHF.R.U64 R12, R12, 0x3, RZ ;  /* 0x000000030c0c7819 */ /* 0x000fe400000012ff */
[----:B------:R-:W-:Y:S02]  /*10d00*/  SHF.R.U64 R24, R24, 0x3, RZ ;  /* 0x0000000318187819 */ /* 0x000fe400000012ff */
[----:B------:R-:W-:Y:S02]  /*10d10*/  SHF.R.U64 R28, R28, 0x3, RZ ;  /* 0x000000031c1c7819 */ /* 0x000fe400000012ff */
[----:B------:R-:W-:Y:S02]  /*10d20*/  LOP3.LUT R20, R7, R20, RZ, 0x3c, !PT ;  /* 0x0000001407147212 */ /* 0x000fe400078e3cff */
[----:B------:R-:W-:-:S02]  /*10d30*/  SHF.R.U64 R0, R0, 0x3, RZ ;  /* 0x0000000300007819 */ /* 0x000fc400000012ff */
[----:B------:R-:W-:Y:S02]  /*10d40*/  SHF.R.S32.HI R2, RZ, 0x1f, R79 ;  /* 0x0000001fff027819 */ /* 0x000fe4000001144f */
        /* <DEDUP_REMOVED lines=8> */
[----:B------:R-:W-:Y:S01]  /*10dd0*/  LOP3.LUT R32, R0, R5, RZ, 0x3c, !PT ;  /* 0x0000000500207212 */ /* 0x000fe200078e3cff */
[----:B------:R-:W-:Y:S01]  /*10de0*/  UIMAD UR10, UR11, UR12, URZ ;  /* 0x0000000c0b0a72a4 */ /* 0x000fe2000f8e023f */
[----:B------:R-:W-:Y:S01]  /*10df0*/  LEA.HI R2, R2, R79, RZ, 0x2 ;  /* 0x0000004f02027211 */ /* 0x000fe200078f10ff */
[----:B------:R0:W5:Y:S03]  /*10e00*/  LD.E.128 R4, desc[UR50][R20.64] ;  /* 0x0000003214047980 */ /* 0x000166000c101d00 */
[----:B------:R-:W-:Y:S01]  /*10e10*/  LOP3.LUT R2, R2, 0xfffffffc, RZ, 0xc0, !PT ;  /* 0xfffffffc02027812 */ /* 0x000fe200078ec0ff */
[----:B------:R-:W-:Y:S01]  /*10e20*/  UIMAD UR10, UR4, UR13, UR10 ;  /* 0x0000000d040a72a4 */ /* 0x000fe2000f8e020a */
[----:B------:R-:W5:Y:S01]  /*10e30*/  LD.E.128 R8, desc[UR50][R8.64] ;  /* 0x0000003208087980 */ /* 0x000f62000c101d00 */
[----:B------:R-:W-:-:S03]  /*10e40*/  UIMAD.WIDE.U32 UR8, UR4, UR12, URZ ;  /* 0x0000000c040872a5 */ /* 0x000fc6000f8e003f */
[----:B------:R-:W5:Y:S01]  /*10e50*/  LD.E.128 R12, desc[UR50][R12.64] ;  /* 0x000000320c0c7980 */ /* 0x000f62000c101d00 */
[----:B0-----:R-:W0:Y:S01]  /*10e60*/  @P1 LDC R21, c[0x0][0xbf0] ;  /* 0x0002fc00ff151b82 */ /* 0x001e220000000800 */
[----:B------:R-:W-:Y:S01]  /*10e70*/  IMAD.IADD R2, R79, 0x1, -R2 ;  /* 0x000000014f027824 */ /* 0x000fe200078e0a02 */
[----:B------:R-:W-:Y:S01]  /*10e80*/  UIADD3 UR9, UR9, UR10, URZ ;  /* 0x0000000a09097290 */ /* 0x000fe2000fffe03f */
[----:B------:R-:W5:Y:S02]  /*10e90*/  LD.E.128 R24, desc[UR50][R24.64] ;  /* 0x0000003218187980 */ /* 0x000f64000c101d00 */
[----:B------:R-:W-:Y:S01]  /*10ea0*/  IMAD R0, R2, 0x60, R78 ;  /* 0x0000006002007824 */ /* 0x000fe200078e024e */
[----:B------:R-:W-:Y:S01]  /*10eb0*/  ULDC.64 UR10, c[0x0][0xae8] ;  /* 0x0002ba00000a7ab9 */ /* 0x000fe20000000a00 */
[----:B------:R-:W5:Y:S01]  /*10ec0*/  LD.E.128 R28, desc[UR50][R28.64] ;  /* 0x000000321c1c7980 */ /* 0x000f62000c101d00 */
[----:B------:R-:W-:Y:S01]  /*10ed0*/  UIMAD.WIDE.U32 UR8, UR37, UR10, UR8 ;  /* 0x0000000a250872a5 */ /* 0x000fe2000f8e0008 */
[----:B------:R-:W-:Y:S01]  /*10ee0*/  VIADD R36, R0, UR40 ;  /* 0x0000002800247c36 */ /* 0x000fe20008000000 */
[----:B------:R-:W-:Y:S01]  /*10ef0*/  USHF.R.S32.HI UR4, URZ, 0x1f, UR7 ;  /* 0x0000001f3f047899 */ /* 0x000fe20008011407 */
[----:B------:R-:W5:Y:S01]  /*10f00*/  LD.E.128 R32, desc[UR50][R32.64] ;  /* 0x0000003220207980 */ /* 0x000f62000c101d00 */
[----:B------:R-:W-:Y:S01]  /*10f10*/  UIMAD UR9, UR37, UR11, UR9 ;  /* 0x0000000b250972a4 */ /* 0x000fe2000f8e0209 */
[----:B-1----:R-:W-:Y:S01]  /*10f20*/  @P1 IMAD.HI.U32 R0, R36, R39, RZ ;  /* 0x0000002724001227 */ /* 0x002fe200078e00ff */
[----:B------:R-:W-:Y:S01]  /*10f30*/  BSSY B1, `(.L_x_956) ;  /* 0x0000038000017945 */ /* 0x000fe20003800000 */
[----:B------:R-:W-:Y:S01]  /*10f40*/  ULDC.64 UR10, c[0x0][0xaf0] ;  /* 0x0002bc00000a7ab9 */ /* 0x000fe20000000a00 */
[----:B------:R-:W-:Y:S01]  /*10f50*/  @!PT LDS RZ, [RZ] ;  /* 0x00000000fffff984 */ /* 0x000fe20000000800 */
[----:B------:R-:W-:Y:S01]  /*10f60*/  @!PT LDS RZ, [RZ] ;  /* 0x00000000fffff984 */ /* 0x000fe20000000800 */
[----:B------:R-:W-:Y:S01]  /*10f70*/  @!PT LDS RZ, [RZ] ;  /* 0x00000000fffff984 */ /* 0x000fe20000000800 */
[----:B------:R-:W-:Y:S01]  /*10f80*/  @!PT LDS RZ, [RZ] ;  /* 0x00000000fffff984 */ /* 0x000fe20000000800 */
[----:B------:R1:W-:Y:S06]  /*10f90*/  MEMBAR.ALL.CTA ;  /* 0x0000000000007992 */ /* 0x0003ec0000008000 */
[----:B-1----:R-:W1:Y:S01]  /*10fa0*/  FENCE.VIEW.ASYNC.S ;  /* 0x00000000000073c6 */ /* 0x002e620000000000 */
[----:B------:R-:W-:Y:S01]  /*10fb0*/  UIMAD UR4, UR4, UR10, URZ ;  /* 0x0000000a040472a4 */ /* 0x000fe2000f8e023f */
[----:B------:R-:W-:Y:S01]  /*10fc0*/  IMAD.MOV.U32 R37, RZ, RZ, R36 ;  /* 0x000000ffff257224 */ /* 0x000fe200078e0024 */
[----:B------:R-:W-:Y:S01]  /*10fd0*/  UIMAD.WIDE.U32 UR8, UR7, UR10, UR8 ;  /* 0x0000000a070872a5 */ /* 0x000fe2000f8e0008 */
[----:B------:R-:W-:Y:S01]  /*10fe0*/  VIADD R41, R78, UR40 ;  /* 0x000000284e297c36 */ /* 0x000fe20008000000 */
[----:B------:R-:W-:Y:S01]  /*10ff0*/  UIMAD UR4, UR7, UR11, UR4 ;  /* 0x0000000b070472a4 */ /* 0x000fe2000f8e0204 */
[----:B------:R-:W-:Y:S01]  /*11000*/  VIADD R3, R3, 0x19c20 ;  /* 0x00019c2003037836 */ /* 0x000fe20000000000 */
[----:B------:R-:W-:Y:S01]  /*11010*/  SHF.R.S32.HI R42, RZ, 0x1f, R152 ;  /* 0x0000001fff2a7819 */ /* 0x000fe20000011498 */
[----:B------:R-:W-:Y:S01]  /*11020*/  ULDC.64 UR10, c[0x0][0xae0] ;  /* 0x0002b800000a7ab9 */ /* 0x000fe20000000a00 */
[----:B0-----:R-:W-:Y:S01]  /*11030*/  @P1 SHF.R.U32.HI R37, RZ, R21, R0 ;  /* 0x00000015ff251219 */ /* 0x001fe20000011600 */
[----:B------:R-:W-:-:S02]  /*11040*/  UIADD3 UR4, UR9, UR4, URZ ;  /* 0x0000000409047290 */ /* 0x000fc4000fffe03f */
[----:B------:R-:W-:Y:S01]  /*11050*/  IMAD.U32 R21, RZ, RZ, UR9 ;  /* 0x00000009ff157e24 */ /* 0x000fe2000f8e00ff */
[----:B------:R-:W-:Y:S01]  /*11060*/  ISETP.GE.AND P0, PT, R41, R76, PT ;  /* 0x0000004c2900720c */ /* 0x000fe20003f06270 */
[----:B------:R-:W-:Y:S01]  /*11070*/  IMAD.U32 R20, RZ, RZ, UR8 ;  /* 0x00000008ff147e24 */ /* 0x000fe2000f8e00ff */
[--C-:B------:R-:W-:Y:S01]  /*11080*/  SHF.R.S32.HI R0, RZ, 0x1f, R37.reuse ;  /* 0x0000001fff007819 */ /* 0x100fe20000011425 */
[----:B------:R-:W-:Y:S01]  /*11090*/  IMAD.MOV R2, RZ, RZ, -R37 ;  /* 0x000000ffff027224 */ /* 0x000fe200078e0a25 */
[----:B------:R-:W-:Y:S01]  /*110a0*/  ULDC.64 UR8, c[0x0][0xad8] ;  /* 0x0002b60000087ab9 */ /* 0x000fe20000000a00 */
[----:B------:R-:W-:Y:S01]  /*110b0*/  IMAD.U32 R21, RZ, RZ, UR4 ;  /* 0x00000004ff157e24 */ /* 0x000fe2000f8e00ff */
[----:B------:R-:W-:Y:S01]  /*110c0*/  PRMT R3, RZ, 0x654, R3 ;  /* 0x00000654ff037816 */ /* 0x000fe20000000003 */
[----:B------:R-:W-:Y:S01]  /*110d0*/  IMAD R0, R0, UR10, RZ ;  /* 0x0000000a00007c24 */ /* 0x000fe2000f8e02ff */
[----:B------:R-:W-:Y:S01]  /*110e0*/  SHF.R.S32.HI R43, RZ, 0x1f, R22 ;  /* 0x0000001fff2b7819 */ /* 0x000fe20000011416 */
[----:B------:R-:W-:-:S02]  /*110f0*/  IMAD R77, R77, R2, R36 ;  /* 0x000000024d4d7224 */ /* 0x000fc400078e0224 */
[C---:B------:R-:W-:Y:S01]  /*11100*/  IMAD R39, R37.reuse, UR11, R0 ;  /* 0x0000000b25277c24 */ /* 0x040fe2000f8e0200 */
[----:B-1----:R0:W-:Y:S01]  /*11110*/  SYNCS.ARRIVE.TRANS64.RED.A1T0 RZ, [R3+URZ], RZ ;  /* 0x000000ff03ff79a7 */ /* 0x0021e2000810043f */
[----:B------:R-:W-:Y:S01]  /*11120*/  IMAD.WIDE.U32 R20, R37, UR10, R20 ;  /* 0x0000000a25147c25 */ /* 0x000fe2000f8e0014 */
[----:B------:R-:W-:-:S03]  /*11130*/  SHF.R.S32.HI R0, RZ, 0x1f, R77 ;  /* 0x0000001fff007819 */ /* 0x000fc6000001144d */
[----:B------:R-:W-:Y:S02]  /*11140*/  IMAD.IADD R21, R21, 0x1, R39 ;  /* 0x0000000115157824 */ /* 0x000fe400078e0227 */
[----:B------:R-:W-:Y:S02]  /*11150*/  IMAD R0, R0, UR8, RZ ;  /* 0x0000000800007c24 */ /* 0x000fe4000f8e02ff */
[----:B------:R-:W-:-:S04]  /*11160*/  IMAD.WIDE.U32 R20, R77, UR8, R20 ;  /* 0x000000084d147c25 */ /* 0x000fc8000f8e0014 */
[----:B------:R-:W-:Y:S01]  /*11170*/  IMAD R37, R77, UR9, R0 ;  /* 0x000000094d257c24 */ /* 0x000fe2000f8e0200 */
[----:B------:R-:W-:Y:S02]  /*11180*/  ULDC.64 UR8, c[0x0][0xa80] ;  /* 0x0002a00000087ab9 */ /* 0x000fe40000000a00 */
[----:B------:R-:W-:Y:S01]  /*11190*/  LEA R0, P1, R20, UR8, 0x1 ;  /* 0x0000000814007c11 */ /* 0x000fe2000f8208ff */
[----:B------:R-:W-:-:S05]  /*111a0*/  IMAD.IADD R21, R21, 0x1, R37 ;  /* 0x0000000115157824 */ /* 0x000fca00078e0225 */
        /* <DEDUP_REMOVED lines=8> */
[-C--:B-1----:R-:W-:Y:S02]  /*11230*/  @!P1 LEA R36, P3, R22, R20.reuse, 0x1 ;  /* 0x0000001416249211 */ /* 0x082fe400078608ff */
[----:B------:R-:W-:Y:S02]  /*11240*/  @!P2 LEA R38, P4, R152, R20, 0x1 ;  /* 0x000000149826a211 */ /* 0x000fe400078808ff */
[----:B0-2---:R-:W-:Y:S01]  /*11250*/  @!P0 IMAD.WIDE R2, R18, 0x2, R20 ;  /* 0x0000000212028825 */ /* 0x005fe200078e0214 */
[-C--:B------:R-:W-:Y:S02]  /*11260*/  @!P1 LEA.HI.X R37, R22, R21.reuse, R43, 0x1, P3 ;  /* 0x0000001516259211 */ /* 0x080fe400018f0c2b */
[----:B------:R-:W-:Y:S02]  /*11270*/  @!P2 LEA.HI.X R39, R152, R21, R42, 0x1, P4 ;  /* 0x000000159827a211 */ /* 0x000fe400020f0c2a */
[----:B-----5:R3:W-:Y:S04]  /*11280*/  @!P0 ST.E.128 desc[UR50][R2.64], R4 ;  /* 0x0000000402008985 */ /* 0x0207e8000c101d32 */
[----:B------:R3:W-:Y:S04]  /*11290*/  @!P1 ST.E.128 desc[UR50][R36.64], R12 ;  /* 0x0000000c24009985 */ /* 0x0007e8000c101d32 */
[----:B------:R3:W-:Y:S02]  /*112a0*/  @!P2 ST.E.128 desc[UR50][R38.64], R28 ;  /* 0x0000001c2600a985 */ /* 0x0007e4000c101d32 */
.L_x_957:
[----:B------:R-:W-:Y:S05]  /*112b0*/  BSYNC B1 ;  /* 0x0000000000017941 */ /* 0x000fea0003800000 */
.L_x_956:
[----:B0--3--:R-:W-:Y:S01]  /*112c0*/  VIADD R3, R41, 0x60 ;  /* 0x0000006029037836 */ /* 0x009fe20000000000 */
[----:B-----5:R0:W3:Y:S04]  /*112d0*/  SHFL.IDX PT, R5, R40, 0x1, 0x1c1f ;  /* 0x003c1f0028057f89 */ /* 0x0200e800000e0000 */
        /* <DEDUP_REMOVED lines=17> */
.L_x_955:
[----:B------:R-:W-:Y:S01]  /*113f0*/  ULDC.64 UR12, c[0x0][0xb08] ;  /* 0x0002c200000c7ab9 */ /* 0x000fe20000000a00 */
[----:B------:R-:W0:Y:S01]  /*11400*/  @P1 LDC R0, c[0x0][0xbec] ;  /* 0x0002fb00ff001b82 */ /* 0x000e220000000800 */
[----:B------:R-:W-:Y:S01]  /*11410*/  UIMAD UR10, UR11, UR12, URZ ;  /* 0x0000000c0b0a72a4 */ /* 0x000fe2000f8e023f */
[----:B------:R-:W-:Y:S01]  /*11420*/  IMAD.MOV.U32 R7, RZ, RZ, R13 ;  /* 0x000000ffff077224 */ /* 0x000fe200078e000d */
[----:B------:R-:W-:Y:S01]  /*11430*/  UIMAD.WIDE.U32 UR8, UR4, UR12, URZ ;  /* 0x0000000c040872a5 */ /* 0x000fe2000f8e003f */
[----:B------:R-:W-:Y:S01]  /*11440*/  VIADD R6, R3, 0x19c20 ;  /* 0x00019c2003067836 */ /* 0x000fe20000000000 */
[----:B------:R-:W-:Y:S01]  /*11450*/  UIMAD UR10, UR4, UR13, UR10 ;  /* 0x0000000d040a72a4 */ /* 0x000fe2000f8e020a */
[----:B------:R-:W-:Y:S01]  /*11460*/  ISETP.GE.AND P0, PT, R11, R76, PT ;  /* 0x0000004c0b00720c */ /* 0x000fe20003f06270 */
[----:B------:R-:W-:Y:S01]  /*11470*/  USHF.R.S32.HI UR4, URZ, 0x1f, UR7 ;  /* 0x0000001f3f047899 */ /* 0x000fe20008011407 */
[----:B------:R-:W1:Y:S01]  /*11480*/  @P1 LDC R5, c[0x0][0xbf0] ;  /* 0x0002fc00ff051b82 */ /* 0x000e620000000800 */
[----:B------:R-:W-:Y:S01]  /*11490*/  UIADD3 UR9, UR9, UR10, URZ ;  /* 0x0000000a09097290 */ /* 0x000fe2000fffe03f */
[----:B------:R-:W-:Y:S01]  /*114a0*/  PRMT R6, RZ, 0x654, R6 ;  /* 0x00000654ff067816 */ /* 0x000fe20000000006 */
[C---:B------:R-:W-:Y:S01]  /*114b0*/  VIADD R25, R16.reuse, 0x8 ;  /* 0x0000000810197836 */ /* 0x040fe20000000000 */
[----:B------:R-:W-:Y:S01]  /*114c0*/  ULDC.64 UR10, c[0x0][0xb38] ;  /* 0x0002ce00000a7ab9 */ /* 0x000fe20000000a00 */
[C---:B------:R-:W-:Y:S01]  /*114d0*/  VIADD R27, R16.reuse, 0x10 ;  /* 0x00000010101b7836 */ /* 0x040fe20000000000 */
[----:B------:R-:W-:Y:S01]  /*114e0*/  UIMAD.WIDE.U32 UR8, UR37, UR10, UR8 ;  /* 0x0000000a250872a5 */ /* 0x000fe2000f8e0008 */
[C---:B------:R-:W-:Y:S01]  /*114f0*/  VIADD R85, R16.reuse, 0x30 ;  /* 0x0000003010557836 */ /* 0x040fe20000000000 */
[----:B------:R2:W-:Y:S01]  /*11500*/  SYNCS.ARRIVE.TRANS64.RED.A1T0 RZ, [R6+URZ], RZ ;  /* 0x000000ff06ff79a7 */ /* 0x0005e2000810043f */
[C---:B------:R-:W-:Y:S01]  /*11510*/  VIADD R87, R16.reuse, 0x28 ;  /* 0x0000002810577836 */ /* 0x040fe20000000000 */
[----:B------:R-:W-:Y:S01]  /*11520*/  UIMAD UR9, UR37, UR11, UR9 ;  /* 0x0000000b250972a4 */ /* 0x000fe2000f8e0209 */
[C---:B------:R-:W-:Y:S01]  /*11530*/  VIADD R89, R16.reuse, 0x20 ;  /* 0x0000002010597836 */ /* 0x040fe20000000000 */
[----:B------:R-:W-:Y:S01]  /*11540*/  BSSY B1, `(.L_x_959) ;  /* 0x0000062000017945 */ /* 0x000fe20003800000 */
[----:B------:R-:W-:Y:S01]  /*11550*/  ULDC.64 UR10, c[0x0][0xb40] ;  /* 0x0002d000000a7ab9 */ /* 0x000fe20000000a00 */
[----:B------:R-:W-:Y:S01]  /*11560*/  SHF.R.S32.HI R21, RZ, 0x1f, R16 ;  /* 0x0000001fff157819 */ /* 0x000fe20000011410 */
[----:B------:R-:W-:Y:S01]  /*11570*/  UIMAD UR4, UR4, UR10, URZ ;  /* 0x0000000a040472a4 */ /* 0x000fe2000f8e023f */
[----:B0-----:R-:W-:Y:S01]  /*11580*/  @P1 IMAD.HI.U32 R0, R13, R0, RZ ;  /* 0x000000000d001227 */ /* 0x001fe200078e00ff */
[----:B------:R-:W-:Y:S01]  /*11590*/  UIMAD.WIDE.U32 UR8, UR7, UR10, UR8 ;  /* 0x0000000a070872a5 */ /* 0x000fe2000f8e0008 */
[----:B------:R-:W-:Y:S01]  /*115a0*/  SHF.R.S32.HI R78, RZ, 0x1f, R23 ;  /* 0x0000001fff4e7819 */ /* 0x000fe20000011417 */
[----:B------:R-:W-:Y:S01]  /*115b0*/  UIMAD UR4, UR7, UR11, UR4 ;  /* 0x0000000b070472a4 */ /* 0x000fe2000f8e0204 */
[----:B------:R-:W-:Y:S01]  /*115c0*/  SHF.R.S32.HI R26, RZ, 0x1f, R25 ;  /* 0x0000001fff1a7819 */ /* 0x000fe20000011419 */
[C---:B------:R-:W-:Y:S01]  /*115d0*/  VIADD R84, R16.reuse, 0x30 ;  /* 0x0000003010547836 */ /* 0x040fe20000000000 */
[----:B------:R-:W-:Y:S01]  /*115e0*/  ULDC.64 UR10, c[0x0][0xb48] ;  /* 0x0002d200000a7ab9 */ /* 0x000fe20000000a00 */
[----:B------:R-:W-:Y:S01]  /*115f0*/  UIADD3 UR9, UR9, UR4, URZ ;  /* 0x0000000409097290 */ /* 0x000fe2000fffe03f */
[----:B-1----:R-:W-:Y:S01]  /*11600*/  @P1 SHF.R.U32.HI R7, RZ, R5, R0 ;  /* 0x00000005ff071219 */ /* 0x002fe20000011600 */
[----:B------:R-:W-:Y:S01]  /*11610*/  VIADD R86, R16, 0x28 ;  /* 0x0000002810567836 */ /* 0x000fe20000000000 */
[----:B------:R-:W-:Y:S01]  /*11620*/  SHF.R.S32.HI R79, RZ, 0x1f, R153 ;  /* 0x0000001fff4f7819 */ /* 0x000fe20000011499 */
[----:B------:R-:W-:Y:S01]  /*11630*/  UIMAD.WIDE.U32 UR8, UR42, UR10, UR8 ;  /* 0x0000000a2a0872a5 */ /* 0x000fe2000f8e0008 */
[--C-:B------:R-:W-:Y:S01]  /*11640*/  SHF.R.S32.HI R0, RZ, 0x1f, R7.reuse ;  /* 0x0000001fff007819 */ /* 0x100fe20000011407 */
[----:B------:R-:W-:Y:S01]  /*11650*/  IMAD.MOV R2, RZ, RZ, -R7 ;  /* 0x000000ffff027224 */ /* 0x000fe200078e0a07 */
[----:B------:R-:W-:Y:S01]  /*11660*/  SHF.R.S32.HI R80, RZ, 0x1f, R154 ;  /* 0x0000001fff507819 */ /* 0x000fe2000001149a */
[----:B------:R-:W-:Y:S01]  /*11670*/  UIMAD UR42, UR42, UR11, UR9 ;  /* 0x0000000b2a2a72a4 */ /* 0x000fe2000f8e0209 */
[----:B------:R-:W-:Y:S01]  /*11680*/  SHF.R.S32.HI R81, RZ, 0x1f, R155 ;  /* 0x0000001fff517819 */ /* 0x000fe2000001149b */
[----:B------:R-:W-:Y:S01]  /*11690*/  IMAD R77, R77, R2, R13 ;  /* 0x000000024d4d7224 */ /* 0x000fe200078e020d */
[----:B------:R-:W-:Y:S01]  /*116a0*/  ULDC.64 UR10, c[0x0][0xb30] ;  /* 0x0002cc00000a7ab9 */ /* 0x000fe20000000a00 */
[----:B------:R-:W-:Y:S01]  /*116b0*/  IMAD.U32 R5, RZ, RZ, UR9 ;  /* 0x00000009ff057e24 */ /* 0x000fe2000f8e00ff */
[----:B------:R-:W-:Y:S01]  /*116c0*/  SHF.R.S32.HI R82, RZ, 0x1f, R156 ;  /* 0x0000001fff527819 */ /* 0x000fe2000001149c */
[----:B------:R-:W-:Y:S01]  /*116d0*/  IMAD R0, R0, UR10, RZ ;  /* 0x0000000a00007c24 */ /* 0x000fe2000f8e02ff */
[----:B------:R-:W-:Y:S01]  /*116e0*/  SHF.R.S32.HI R83, RZ, 0x1f, R157 ;  /* 0x0000001fff537819 */ /* 0x000fe2000001149d */
[----:B------:R-:W-:Y:S01]  /*116f0*/  IMAD.U32 R4, RZ, RZ, UR8 ;  /* 0x00000008ff047e24 */ /* 0x000fe2000f8e00ff */
[----:B------:R-:W-:Y:S01]  /*11700*/  ULDC.64 UR8, c[0x0][0xb28] ;  /* 0x0002ca0000087ab9 */ /* 0x000fe20000000a00 */
[----:B------:R-:W-:Y:S01]  /*11710*/  IMAD.U32 R5, RZ, RZ, UR42 ;  /* 0x0000002aff057e24 */ /* 0x000fe2000f8e00ff */
[----:B------:R-:W-:Y:S01]  /*11720*/  SHF.R.S32.HI R85, RZ, 0x1f, R85 ;  /* 0x0000001fff557819 */ /* 0x000fe20000011455 */
[C---:B------:R-:W-:Y:S01]  /*11730*/  IMAD R9, R7.reuse, UR11, R0 ;  /* 0x0000000b07097c24 */ /* 0x040fe2000f8e0200 */
[----:B------:R-:W-:Y:S01]  /*11740*/  SHF.R.S32.HI R0, RZ, 0x1f, R77 ;  /* 0x0000001fff007819 */ /* 0x000fe2000001144d */
[----:B------:R-:W-:Y:S01]  /*11750*/  IMAD.WIDE.U32 R4, R7, UR10, R4 ;  /* 0x0000000a07047c25 */ /* 0x000fe2000f8e0004 */
[----:B------:R-:W-:-:S02]  /*11760*/  SHF.R.S32.HI R87, RZ, 0x1f, R87 ;  /* 0x0000001fff577819 */ /* 0x000fc40000011457 */
[----:B------:R-:W-:Y:S01]  /*11770*/  SHF.R.S32.HI R89, RZ, 0x1f, R89 ;  /* 0x0000001fff597819 */ /* 0x000fe20000011459 */
[----:B------:R-:W-:Y:S02]  /*11780*/  IMAD R0, R0, UR8, RZ ;  /* 0x0000000800007c24 */ /* 0x000fe4000f8e02ff */
[----:B------:R-:W-:Y:S02]  /*11790*/  IMAD.IADD R5, R5, 0x1, R9 ;  /* 0x0000000105057824 */ /* 0x000fe400078e0209 */
[C---:B------:R-:W-:Y:S02]  /*117a0*/  IMAD R7, R77.reuse, UR9, R0 ;  /* 0x000000094d077c24 */ /* 0x040fe4000f8e0200 */
[----:B------:R-:W-:Y:S01]  /*117b0*/  IMAD.WIDE.U32 R2, R77, UR8, R4 ;  /* 0x000000084d027c25 */ /* 0x000fe2000f8e0004 */
[----:B------:R-:W-:Y:S01]  /*117c0*/  ULDC.64 UR8, c[0x0][0xb00] ;  /* 0x0002c00000087ab9 */ /* 0x000fe20000000a00 */
[----:B------:R-:W-:Y:S02]  /*117d0*/  SHF.R.S32.HI R77, RZ, 0x1f, R27 ;  /* 0x0000001fff4d7819 */ /* 0x000fe4000001141b */
[----:B------:R-:W-:Y:S01]  /*117e0*/  IMAD.IADD R3, R3, 0x1, R7 ;  /* 0x0000000103037824 */ /* 0x000fe200078e0207 */
[----:B------:R-:W-:Y:S01]  /*117f0*/  LEA R0, P1, R2, UR8, 0x2 ;  /* 0x0000000802007c11 */ /* 0x000fe2000f8210ff */
[----:B------:R-:W-:-:S03]  /*11800*/  VIADD R88, R16, 0x20 ;  /* 0x0000002010587836 */ /* 0x000fc60000000000 */
[----:B------:R-:W-:Y:S01]  /*11810*/  LEA.HI.X R14, R2, UR9, R3, 0x2, P1 ;  /* 0x00000009020e7c11 */ /* 0x000fe200088f1403 */
[----:B------:R2:W0:Y:S04]  /*11820*/  SHFL.IDX PT, R24, R0, RZ, 0x1c1f ;  /* 0x001c1fff00187589 */ /* 0x00042800000e0000 */
[----:B------:R2:W1:Y:S01]  /*11830*/  SHFL.IDX PT, R20, R14, RZ, 0x1c1f ;  /* 0x001c1fff0e147589 */ /* 0x00046200000e0000 */
[----:B------:R-:W-:Y:S05]  /*11840*/  @P0 BRA `(.L_x_960) ;  /* 0x0000000000c40947 */ /* 0x000fea0003800000 */
[----:B------:R-:W-:Y:S02]  /*11850*/  ULDC UR4, c[0x0][0xac8] ;  /* 0x0002b20000047ab9 */ /* 0x000fe40000000800 */
[----:B------:R-:W-:Y:S02]  /*11860*/  ISETP.GE.AND P2, PT, R16, UR4, PT ;  /* 0x0000000410007c0c */ /* 0x000fe4000bf46270 */
[----:B------:R-:W-:Y:S02]  /*11870*/  ISETP.GE.AND P4, PT, R25, UR4, PT ;  /* 0x0000000419007c0c */ /* 0x000fe4000bf86270 */
[----:B------:R-:W-:Y:S02]  /*11880*/  ISETP.GE.AND P3, PT, R27, UR4, PT ;  /* 0x000000041b007c0c */ /* 0x000fe4000bf66270 */
[----:B------:R-:W-:-:S07]  /*11890*/  ISETP.GE.AND P0, PT, R23, UR4, PT ;  /* 0x0000000417007c0c */ /* 0x000fce000bf06270 */
[CC--:B0-----:R-:W-:Y:S02]  /*118a0*/  @!P2 LEA R2, P1, R16.reuse, R24.reuse, 0x2 ;  /* 0x000000181002a211 */ /* 0x0c1fe400078210ff */
[C---:B------:R-:W-:Y:S02]  /*118b0*/  @!P4 LEA R4, P6, R25.reuse, R24, 0x2 ;  /* 0x000000181904c211 */ /* 0x040fe400078c10ff */
[-C--:B-1----:R-:W-:Y:S02]  /*118c0*/  @!P2 LEA.HI.X R3, R16, R20.reuse, R21, 0x2, P1 ;  /* 0x000000141003a211 */ /* 0x082fe400008f1415 */
[----:B------:R-:W-:Y:S02]  /*118d0*/  ISETP.GE.AND P1, PT, R88, UR4, PT ;  /* 0x0000000458007c0c */ /* 0x000fe4000bf26270 */
[----:B------:R-:W-:Y:S01]  /*118e0*/  @!P4 LEA.HI.X R5, R25, R20, R26, 0x2, P6 ;  /* 0x000000141905c211 */ /* 0x000fe200030f141a */
[----:B------:R0:W-:Y:S01]  /*118f0*/  @!P2 ST.E.64 desc[UR50][R2.64], R74 ;  /* 0x0000004a0200a985 */ /* 0x0001e2000c101b32 */
[----:B------:R-:W-:-:S02]  /*11900*/  ISETP.GE.AND P2, PT, R86, UR4, PT ;  /* 0x0000000456007c0c */ /* 0x000fc4000bf46270 */
[C---:B--2---:R-:W-:Y:S01]  /*11910*/  @!P3 LEA R6, P5, R27.reuse, R24, 0x2 ;  /* 0x000000181b06b211 */ /* 0x044fe200078a10ff */
[----:B------:R1:W-:Y:S01]  /*11920*/  @!P4 ST.E.64 desc[UR50][R4.64], R72 ;  /* 0x000000480400c985 */ /* 0x0003e2000c101b32 */
[----:B------:R-:W-:Y:S02]  /*11930*/  ISETP.GE.AND P4, PT, R84, UR4, PT ;  /* 0x0000000454007c0c */ /* 0x000fe4000bf86270 */
[----:B------:R-:W-:Y:S02]  /*11940*/  @!P3 LEA.HI.X R7, R27, R20, R77, 0x2, P5 ;  /* 0x000000141b07b211 */ /* 0x000fe400028f144d */
[CC--:B------:R-:W-:Y:S02]  /*11950*/  @!P0 LEA R8, P6, R23.reuse, R24.reuse, 0x2 ;  /* 0x0000001817088211 */ /* 0x0c0fe400078c10ff */
[----:B------:R-:W-:Y:S01]  /*11960*/  @!P1 LEA R10, P5, R88, R24, 0x2 ;  /* 0x00000018580a9211 */ /* 0x000fe200078a10ff */
[----:B------:R2:W-:Y:S01]  /*11970*/  @!P3 ST.E.64 desc[UR50][R6.64], R66 ;  /* 0x000000420600b985 */ /* 0x0005e2000c101b32 */
[----:B------:R-:W-:-:S02]  /*11980*/  @!P0 LEA.HI.X R9, R23, R20, R78, 0x2, P6 ;  /* 0x0000001417098211 */ /* 0x000fc400030f144e */
[----:B------:R-:W-:Y:S02]  /*11990*/  ISETP.GE.AND P3, PT, R157, UR4, PT ;  /* 0x000000049d007c0c */ /* 0x000fe4000bf66270 */
[----:B------:R-:W-:Y:S01]  /*119a0*/  @!P2 LEA R12, P6, R86, R24, 0x2 ;  /* 0x00000018560ca211 */ /* 0x000fe200078c10ff */
[----:B------:R3:W-:Y:S01]  /*119b0*/  @!P0 ST.E.64 desc[UR50][R8.64], R64 ;  /* 0x0000004008008985 */ /* 0x0007e2000c101b32 */
[-C--:B------:R-:W-:Y:S02]  /*119c0*/  @!P1 LEA.HI.X R11, R88, R20.reuse, R89, 0x2, P5 ;  /* 0x00000014580b9211 */ /* 0x080fe400028f1459 */
        /* <DEDUP_REMOVED lines=10> */
[-C--:B-1----:R-:W-:Y:S02]  /*11a70*/  @!P3 LEA R4, P6, R157, R24.reuse, 0x2 ;  /* 0x000000189d04b211 */ /* 0x082fe400078c10ff */
[----:B--2---:R-:W-:-:S02]  /*11a80*/  @!P0 LEA R6, P4, R156, R24, 0x2 ;  /* 0x000000189c068211 */ /* 0x004fc400078810ff */
[-C--:B------:R-:W-:Y:S02]  /*11a90*/  @!P3 LEA.HI.X R5, R157, R20.reuse, R83, 0x2, P6 ;  /* 0x000000149d05b211 */ /* 0x080fe400030f1453 */
[----:B------:R-:W-:-:S03]  /*11aa0*/  @!P0 LEA.HI.X R7, R156, R20, R82, 0x2, P4 ;  /* 0x000000149c078211 */ /* 0x000fc600020f1452 */
[----:B------:R1:W-:Y:S01]  /*11ab0*/  @!P3 ST.E.64 desc[UR50][R4.64], R48 ;  /* 0x000000300400b985 */ /* 0x0003e2000c101b32 */
[-C--:B---3--:R-:W-:Y:S02]  /*11ac0*/  @!P5 LEA R8, P3, R155, R24.reuse, 0x2 ;  /* 0x000000189b08d211 */ /* 0x088fe400078610ff */
[CC--:B----4-:R-:W-:Y:S01]  /*11ad0*/  @!P2 LEA R10, P4, R154.reuse, R24.reuse, 0x2 ;  /* 0x000000189a0aa211 */ /* 0x0d0fe200078810ff */
[----:B------:R1:W-:Y:S01]  /*11ae0*/  @!P0 ST.E.64 desc[UR50][R6.64], R42 ;  /* 0x0000002a06008985 */ /* 0x0003e2000c101b32 */
[----:B0-----:R-:W-:Y:S02]  /*11af0*/  @!P1 LEA R12, P6, R153, R24, 0x2 ;  /* 0x00000018990c9211 */ /* 0x001fe400078c10ff */
[-C--:B------:R-:W-:Y:S02]  /*11b00*/  @!P5 LEA.HI.X R9, R155, R20.reuse, R81, 0x2, P3 ;  /* 0x000000149b09d211 */ /* 0x080fe400018f1451 */
[-C--:B------:R-:W-:Y:S02]  /*11b10*/  @!P2 LEA.HI.X R11, R154, R20.reuse, R80, 0x2, P4 ;  /* 0x000000149a0ba211 */ /* 0x080fe400020f1450 */
[----:B------:R-:W-:Y:S01]  /*11b20*/  @!P1 LEA.HI.X R13, R153, R20, R79, 0x2, P6 ;  /* 0x00000014990d9211 */ /* 0x000fe200030f144f */
[----:B------:R1:W-:Y:S04]  /*11b30*/  @!P5 ST.E.64 desc[UR50][R8.64], R40 ;  /* 0x000000280800d985 */ /* 0x0003e8000c101b32 */
[----:B------:R1:W-:Y:S04]  /*11b40*/  @!P2 ST.E.64 desc[UR50][R10.64], R34 ;  /* 0x000000220a00a985 */ /* 0x0003e8000c101b32 */
[----:B------:R1:W-:Y:S02]  /*11b50*/  @!P1 ST.E.64 desc[UR50][R12.64], R32 ;  /* 0x000000200c009985 */ /* 0x0003e4000c101b32 */
.L_x_960:
[----:B------:R-:W-:Y:S05]  /*11b60*/  BSYNC B1 ;  /* 0x0000000000017941 */ /* 0x000fea0003800000 */
.L_x_959:
[----:B------:R-:W-:Y:S01]  /*11b70*/  ISETP.GE.AND P0, PT, R15, R76, PT ;  /* 0x0000004c0f00720c */ /* 0x000fe20003f06270 */
[----:B--2---:R-:W2:Y:S04]  /*11b80*/  SHFL.IDX PT, R14, R14, 0x1, 0x1c1f ;  /* 0x003c1f000e0e7f89 */ /* 0x004ea800000e0000 */
[----:B------:R-:W3:Y:S08]  /*11b90*/  SHFL.IDX PT, R0, R0, 0x1, 0x1c1f ;  /* 0x003c1f0000007f89 */ /* 0x000ef000000e0000 */
[----:B------:R-:W-:Y:S05]  /*11ba0*/  @P0 BRA `(.L_x_958) ;  /* 0x0000000c009c0947 */ /* 0x000fea0003800000 */
[----:B------:R-:W-:Y:S02]  /*11bb0*/  ULDC UR4, c[0x0][0xac8] ;  /* 0x0002b20000047ab9 */ /* 0x000fe40000000800 */
[----:B------:R-:W-:Y:S02]  /*11bc0*/  ISETP.GE.AND P0, PT, R16, UR4, PT ;  /* 0x0000000410007c0c */ /* 0x000fe4000bf06270 */
[----:B------:R-:W-:Y:S02]  /*11bd0*/  ISETP.GE.AND P1, PT, R25, UR4, PT ;  /* 0x0000000419007c0c */ /* 0x000fe4000bf26270 */
[----:B------:R-:W-:Y:S02]  /*11be0*/  ISETP.GE.AND P4, PT, R27, UR4, PT ;  /* 0x000000041b007c0c */ /* 0x000fe4000bf86270 */
[----:B------:R-:W-:-:S07]  /*11bf0*/  ISETP.GE.AND P3, PT, R23, UR4, PT ;  /* 0x0000000417007c0c */ /* 0x000fce000bf66270 */
[CC--:B---3--:R-:W-:Y:S02]  /*11c00*/  @!P0 LEA R2, P2, R16.reuse, R0.reuse, 0x2 ;  /* 0x0000000010028211 */ /* 0x0c8fe400078410ff */
[C---:B-1----:R-:W-:Y:S02]  /*11c10*/  @!P1 LEA R4, P5, R25.reuse, R0, 0x2 ;  /* 0x0000000019049211 */ /* 0x042fe400078a10ff */
[-C--:B--2---:R-:W-:Y:S02]  /*11c20*/  @!P0 LEA.HI.X R3, R16, R14.reuse, R21, 0x2, P2 ;  /* 0x0000000e10038211 */ /* 0x084fe400010f1415 */
[----:B------:R-:W-:Y:S02]  /*11c30*/  @!P1 LEA.HI.X R5, R25, R14, R26, 0x2, P5 ;  /* 0x0000000e19059211 */ /* 0x000fe400028f141a */
[----:B------:R-:W-:Y:S01]  /*11c40*/  ISETP.GE.AND P2, PT, R88, UR4, PT ;  /* 0x0000000458007c0c */ /* 0x000fe2000bf46270 */
[----:B------:R1:W-:Y:S01]  /*11c50*/  @!P0 ST.E.64 desc[UR50][R2.64], R70 ;  /* 0x0000004602008985 */ /* 0x0003e2000c101b32 */
[----:B------:R-:W-:-:S02]  /*11c60*/  @!P4 LEA R6, P6, R27, R0, 0x2 ;  /* 0x000000001b06c211 */ /* 0x000fc400078c10ff */
[----:B------:R-:W-:Y:S01]  /*11c70*/  @!P3 LEA R8, P5, R23, R0, 0x2 ;  /* 0x000000001708b211 */ /* 0x000fe200078a10ff */
[----:B------:R2:W-:Y:S01]  /*11c80*/  @!P1 ST.E.64 desc[UR50][R4.64], R68 ;  /* 0x0000004404009985 */ /* 0x0005e2000c101b32 */
[----:B------:R-:W-:Y:S02]  /*11c90*/  ISETP.GE.AND P1, PT, R86, UR4, PT ;  /* 0x0000000456007c0c */ /* 0x000fe4000bf26270 */
[-C--:B------:R-:W-:Y:S02]  /*11ca0*/  @!P4 LEA.HI.X R7, R27, R14.reuse, R77, 0x2, P6 ;  /* 0x0000000e1b07c211 */ /* 0x080fe400030f144d */
[----:B------:R-:W-:Y:S02]  /*11cb0*/  ISETP.GE.AND P0, PT, R84, UR4, PT ;  /* 0x0000000454007c0c */ /* 0x000fe4000bf06270 */
[----:B------:R-:W-:Y:S01]  /*11cc0*/  @!P3 LEA.HI.X R9, R23, R14, R78, 0x2, P5 ;  /* 0x0000000e1709b211 */ /* 0x000fe200028f144e */
[----:B------:R3:W-:Y:S01]  /*11cd0*/  @!P4 ST.E.64 desc[UR50][R6.64], R62 ;  /* 0x0000003e0600c985 */ /* 0x0007e2000c101b32 */
[----:B------:R-:W-:-:S02]  /*11ce0*/  @!P2 LEA R10, P6, R88, R0, 0x2 ;  /* 0x00000000580aa211 */ /* 0x000fc400078c10ff */
[----:B------:R-:W-:Y:S01]  /*11cf0*/  ISETP.GE.AND P5, PT, R156, UR4, PT ;  /* 0x000000049c007c0c */ /* 0x000fe2000bfa6270 */
[----:B------:R4:W-:Y:S01]  /*11d00*/  @!P3 ST.E.64 desc[UR50][R8.64], R60 ;  /* 0x0000003c0800b985 */ /* 0x0009e2000c101b32 */
[----:B------:R-:W-:Y:S02]  /*11d10*/  @!P2 LEA.HI.X R11, R88, R14, R89, 0x2, P6 ;  /* 0x0000000e580ba211 */ /* 0x000fe400030f1459 */
[----:B------:R-:W-:Y:S02]  /*11d20*/  ISETP.GE.AND P3, PT, R157, UR4, PT ;  /* 0x000000049d007c0c */ /* 0x000fe4000bf66270 */
[----:B-1----:R-:W-:Y:S01]  /*11d30*/  @!P1 LEA R2, P4, R86, R0, 0x2 ;  /* 0x0000000056029211 */ /* 0x002fe200078810ff */
[----:B------:R1:W-:Y:S01]  /*11d40*/  @!P2 ST.E.64 desc[UR50][R10.64], R54 ;  /* 0x000000360a00a985 */ /* 0x0003e2000c101b32 */
[----:B------:R-:W-:Y:S02]  /*11d50*/  ISETP.GE.AND P2, PT, R154, UR4, PT ;  /* 0x000000049a007c0c */ /* 0x000fe4000bf46270 */
[----:B------:R-:W-:-:S02]  /*11d60*/  @!P1 LEA.HI.X R3, R86, R14, R87, 0x2, P4 ;  /* 0x0000000e56039211 */ /* 0x000fc400020f1457 */
[----:B------:R-:W-:Y:S02]  /*11d70*/  ISETP.GE.AND P4, PT, R155, UR4, PT ;  /* 0x000000049b007c0c */ /* 0x000fe4000bf86270 */
[CC--:B--2---:R-:W-:Y:S01]  /*11d80*/  @!P0 LEA R4, P6, R84.reuse, R0.reuse, 0x2 ;  /* 0x0000000054048211 */ /* 0x0c4fe200078c10ff */
[----:B------:R2:W-:Y:S02]  /*11d90*/  @!P1 ST.E.64 desc[UR50][R2.64], R52 ;  /* 0x0000003402009985 */ /* 0x0005e4000c101b32 */
[C---:B---3--:R-:W-:Y:S02]  /*11da0*/  @!P3 LEA R6, P1, R157.reuse, R0, 0x2 ;  /* 0x000000009d06b211 */ /* 0x048fe400078210ff */
[-C--:B------:R-:W-:Y:S02]  /*11db0*/  @!P0 LEA.HI.X R5, R84, R14.reuse, R85, 0x2, P6 ;  /* 0x0000000e54058211 */ /* 0x080fe400030f1455 */
[----:B------:R-:W-:Y:S02]  /*11dc0*/  @!P3 LEA.HI.X R7, R157, R14, R83, 0x2, P1 ;  /* 0x0000000e9d07b211 */ /* 0x000fe400008f1453 */
[-C--:B------:R-:W-:Y:S01]  /*11dd0*/  @!P2 LEA R12, P6, R154, R0.reuse, 0x2 ;  /* 0x000000009a0ca211 */ /* 0x080fe200078c10ff */
[----:B------:R2:W-:Y:S01]  /*11de0*/  @!P0 ST.E.64 desc[UR50][R4.64], R46 ;  /* 0x0000002e04008985 */ /* 0x0005e2000c101b32 */
[----:B----4-:R-:W-:-:S02]  /*11df0*/  @!P5 LEA R8, P0, R156, R0, 0x2 ;  /* 0x000000009c08d211 */ /* 0x010fc400078010ff */
[C---:B-1----:R-:W-:Y:S01]  /*11e00*/  @!P4 LEA R10, P1, R155.reuse, R0, 0x2 ;  /* 0x000000009b0ac211 */ /* 0x042fe200078210ff */
[----:B------:R2:W-:Y:S01]  /*11e10*/  @!P3 ST.E.64 desc[UR50][R6.64], R44 ;  /* 0x0000002c0600b985 */ /* 0x0005e2000c101b32 */
[-C--:B------:R-:W-:Y:S02]  /*11e20*/  @!P5 LEA.HI.X R9, R156, R14.reuse, R82, 0x2, P0 ;  /* 0x0000000e9c09d211 */ /* 0x080fe400000f1452 */
[-C--:B------:R-:W-:Y:S02]  /*11e30*/  @!P4 LEA.HI.X R11, R155, R14.reuse, R81, 0x2, P1 ;  /* 0x0000000e9b0bc211 */ /* 0x080fe400008f1451 */
[----:B------:R-:W-:Y:S01]  /*11e40*/  @!P2 LEA.HI.X R13, R154, R14, R80, 0x2, P6 ;  /* 0x0000000e9a0da211 */ /* 0x000fe200030f1450 */
[----:B------:R2:W-:Y:S01]  /*11e50*/  @!P5 ST.E.64 desc[UR50][R8.64], R38 ;  /* 0x000000260800d985 */ /* 0x0005e2000c101b32 */
[----:B------:R-:W-:-:S03]  /*11e60*/  ISETP.GE.AND P0, PT, R153, UR4, PT ;  /* 0x0000000499007c0c */ /* 0x000fc6000bf06270 */
[----:B------:R2:W-:Y:S04]  /*11e70*/  @!P4 ST.E.64 desc[UR50][R10.64], R36 ;  /* 0x000000240a00c985 */ /* 0x0005e8000c101b32 */
[----:B------:R2:W-:Y:S06]  /*11e80*/  @!P2 ST.E.64 desc[UR50][R12.64], R30 ;  /* 0x0000001e0c00a985 */ /* 0x0005ec000c101b32 */
[----:B------:R-:W-:Y:S05]  /*11e90*/  @P0 BRA `(.L_x_958) ;  /* 0x0000000800e00947 */ /* 0x000fea0003800000 */
[----:B--2---:R-:W-:-:S04]  /*11ea0*/  LEA R2, P0, R153, R0, 0x2 ;  /* 0x0000000099027211 */ /* 0x004fc800078010ff */
[----:B------:R-:W-:-:S05]  /*11eb0*/  LEA.HI.X R3, R153, R14, R79, 0x2, P0 ;  /* 0x0000000e99037211 */ /* 0x000fca00000f144f */
[----:B------:R1:W-:Y:S01]  /*11ec0*/  ST.E.64 desc[UR50][R2.64], R28 ;  /* 0x0000001c02007985 */ /* 0x0003e2000c101b32 */
[----:B------:R-:W-:Y:S05]  /*11ed0*/  BRA `(.L_x_958) ;  /* 0x0000000800d07947 */ /* 0x000fea0003800000 */
.L_x_953:
        /* <DEDUP_REMOVED lines=9> */
[----:B------:R-:W-:Y:S01]  /*11f70*/  UISETP.NE.U32.AND UP1, UPT, UR8, URZ, UPT ;  /* 0x0000003f0800728c */ /* 0x000fe2000bf25070 */
[----:B------:R-:W-:Y:S02]  /*11f80*/  ULDC UR4, c[0x0][0xa88] ;  /* 0x0002a20000047ab9 */ /* 0x000fe40000000800 */
[----:B------:R-:W2:Y:S01]  /*11f90*/  @P1 LDG.E R6, desc[UR50][R2.64] ;  /* 0x0000003202061981 */ /* 0x000ea2000c1e1900 */
[----:B------:R-:W-:Y:S01]  /*11fa0*/  UISETP.NE.AND.EX UP1, UPT, UR9, URZ, UPT, UP1 ;  /* 0x0000003f0900728c */ /* 0x000fe2000bf25310 */
[----:B------:R-:W-:Y:S01]  /*11fb0*/  IMAD.U32 R0, RZ, RZ, UR4 ;  /* 0x00000004ff007e24 */ /* 0x000fe2000f8e00ff */
[----:B------:R-:W0:Y:S04]  /*11fc0*/  S2R R7, SR_TID.X ;  /* 0x0000000000077919 */ /* 0x000e280000002100 */
        /* <DEDUP_REMOVED lines=9> */
[----:B--2---:R-:W-:Y:S01]  /*12060*/  @P1 R2UR UR4, R6 ;  /* 0x00000000060412ca */ /* 0x004fe200000e0000 */
[----:B-1----:R-:W-:-:S14]  /*12070*/  @P2 BRA `(.L_x_961) ;  /* 0x0000000000102947 */ /* 0x002fdc0003800000 */
[----:B------:R-:W-:Y:S05]  /*12080*/  @!P1 BRA `(.L_x_961) ;  /* 0x00000000000c9947 */ /* 0x000fea0003800000 */
[----:B------:R-:W2:Y:S04]  /*12090*/  LDG.E R5, desc[UR50][R2.64] ;  /* 0x0000003202057981 */ /* 0x000ea8000c1e1900 */
[----:B-----5:R-:W2:Y:S02]  /*120a0*/  LDG.E R0, desc[UR50][R2.64+0x4] ;  /* 0x0000043202007981 */ /* 0x020ea4000c1e1900 */
[----:B--2---:R-:W-:-:S07]  /*120b0*/  IMAD.IADD R0, R0, 0x1, -R5 ;  /* 0x0000000100007824 */ /* 0x004fce00078e0a05 */
.L_x_961:
[----:B------:R-:W-:Y:S01]  /*120c0*/  USHF.R.S32.HI UR12, URZ, 0x1f, UR39 ;  /* 0x0000001f3f0c7899 */ /* 0x000fe20008011427 */
[----:B------:R-:W-:Y:S01]  /*120d0*/  BSSY B1, `(.L_x_962) ;  /* 0x0000039000017945 */ /* 0x000fe20003800000 */
[----:B------:R-:W-:Y:S02]  /*120e0*/  USHF.R.S32.HI UR18, URZ, 0x1f, UR4 ;  /* 0x0000001f3f127899 */ /* 0x000fe40008011404 */
[----:B------:R-:W-:Y:S02]  /*120f0*/  USEL UR7, UR39, URZ, !UP0 ;  /* 0x0000003f27077287 */ /* 0x000fe4000c000000 */
[----:B------:R-:W-:Y:S01]  /*12100*/  USEL UR12, UR12, URZ, !UP0 ;  /* 0x0000003f0c0c7287 */ /* 0x000fe2000c000000 */
[----:B------:R-:W-:Y:S11]  /*12110*/  @P0 BRA `(.L_x_963) ;  /* 0x0000000000d00947 */ /* 0x000ff60003800000 */
[----:B------:R-:W0:Y:S01]  /*12120*/  LDC R9, c[0x0][0xbe8] ;  /* 0x0002fa00ff097b82 */ /* 0x000e220000000800 */
[----:B------:R-:W-:-:S05]  /*12130*/  IMAD.U32 R4, RZ, RZ, UR40 ;  /* 0x00000028ff047e24 */ /* 0x000fca000f8e00ff */
[----:B------:R-:W-:Y:S01]  /*12140*/  IADD3 R4, R4, -0x80, R7 ;  /* 0xffffff8004047810 */ /* 0x000fe20007ffe007 */
        /* <DEDUP_REMOVED lines=49> */
.L_x_963:
[----:B------:R-:W-:Y:S05]  /*12460*/  BSYNC B1 ;  /* 0x0000000000017941 */ /* 0x000fea0003800000 */
.L_x_962:
        /* <DEDUP_REMOVED lines=13> */
[----:B------:R-:W-:Y:S01]  /*12540*/  BSSY B1, `(.L_x_964) ;  /* 0x000003c000017945 */ /* 0x000fe20003800000 */
[----:B------:R-:W-:Y:S01]  /*12550*/  SHF.R.S32.HI R6, RZ, 0x2, R6 ;  /* 0x00000002ff067819 */ /* 0x000fe20000011406 */
[----:B------:R-:W-:Y:S01]  /*12560*/  UIADD3 UR9, UR9, UR10, URZ ;  /* 0x0000000a09097290 */ /* 0x000fe2000fffe03f */
[----:B------:R-:W-:Y:S01]  /*12570*/  SHF.R.S32.HI R10, RZ, 0x1f, R152 ;  /* 0x0000001fff0a7819 */ /* 0x000fe20000011498 */
[----:B------:R-:W-:Y:S01]  /*12580*/  IMAD.IADD R2, R8, 0x1, -R2 ;  /* 0x0000000108027824 */ /* 0x000fe200078e0a02 */
[----:B------:R-:W-:Y:S01]  /*12590*/  ULDC.64 UR10, c[0x0][0xae8] ;  /* 0x0002ba00000a7ab9 */ /* 0x000fe20000000a00 */
[----:B------:R-:W-:Y:S01]  /*125a0*/  SHF.R.S32.HI R14, RZ, 0x1f, R22 ;  /* 0x0000001fff0e7819 */ /* 0x000fe20000011416 */
[----:B------:R-:W-:Y:S01]  /*125b0*/  UIMAD.WIDE.U32 UR8, UR37, UR10, UR8 ;  /* 0x0000000a250872a5 */ /* 0x000fe2000f8e0008 */
[----:B------:R-:W-:-:S03]  /*125c0*/  IMAD R2, R2, 0x60, R6 ;  /* 0x0000006002027824 */ /* 0x000fc600078e0206 */
[----:B------:R-:W-:Y:S01]  /*125d0*/  UIMAD UR9, UR37, UR11, UR9 ;  /* 0x0000000b250972a4 */ /* 0x000fe2000f8e0209 */
[----:B0-----:R-:W-:Y:S01]  /*125e0*/  VIADD R4, R2, UR40 ;  /* 0x0000002802047c36 */ /* 0x001fe20008000000 */
[----:B-1----:R-:W-:Y:S01]  /*125f0*/  ISETP.NE.AND P0, PT, R11, 0x1, PT ;  /* 0x000000010b00780c */ /* 0x002fe20003f05270 */
[----:B------:R-:W-:Y:S02]  /*12600*/  ULDC.64 UR10, c[0x0][0xaf0] ;  /* 0x0002bc00000a7ab9 */ /* 0x000fe40000000a00 */
[----:B------:R-:W-:Y:S01]  /*12610*/  IMAD.MOV.U32 R5, RZ, RZ, R4 ;  /* 0x000000ffff057224 */ /* 0x000fe200078e0004 */
[----:B------:R-:W-:Y:S02]  /*12620*/  UIMAD UR12, UR12, UR10, URZ ;  /* 0x0000000a0c0c72a4 */ /* 0x000fe4000f8e023f */
[----:B------:R-:W-:Y:S02]  /*12630*/  UIMAD.WIDE.U32 UR8, UR7, UR10, UR8 ;  /* 0x0000000a070872a5 */ /* 0x000fe4000f8e0008 */
[----:B------:R-:W-:-:S03]  /*12640*/  UIMAD UR4, UR7, UR11, UR12 ;  /* 0x0000000b070472a4 */ /* 0x000fc6000f8e020c */
[----:B------:R-:W-:Y:S01]  /*12650*/  ULDC.64 UR10, c[0x0][0xae0] ;  /* 0x0002b800000a7ab9 */ /* 0x000fe20000000a00 */
[----:B------:R-:W-:Y:S01]  /*12660*/  UIADD3 UR4, UR9, UR4, URZ ;  /* 0x0000000409047290 */ /* 0x000fe2000fffe03f */
[----:B------:R-:W0:Y:S08]  /*12670*/  @P0 LDC R3, c[0x0][0xbec] ;  /* 0x0002fb00ff030b82 */ /* 0x000e300000000800 */
        /* <DEDUP_REMOVED lines=9> */
[----:B------:R-:W-:Y:S01]  /*12710*/  IMAD.U32 R2, RZ, RZ, UR8 ;  /* 0x00000008ff027e24 */ /* 0x000fe2000f8e00ff */
[----:B------:R-:W-:Y:S01]  /*12720*/  ULDC.64 UR8, c[0x0][0xad8] ;  /* 0x0002b60000087ab9 */ /* 0x000fe20000000a00 */
[C---:B------:R-:W-:Y:S01]  /*12730*/  IMAD R9, R5.reuse, UR11, R4 ;  /* 0x0000000b05097c24 */ /* 0x040fe2000f8e0204 */
[----:B------:R-:W-:Y:S01]  /*12740*/  SHF.R.S32.HI R4, RZ, 0x1f, R7 ;  /* 0x0000001fff047819 */ /* 0x000fe20000011407 */
[----:B------:R-:W-:-:S04]  /*12750*/  IMAD.WIDE.U32 R2, R5, UR10, R2 ;  /* 0x0000000a05027c25 */ /* 0x000fc8000f8e0002 */
[----:B------:R-:W-:Y:S02]  /*12760*/  IMAD R4, R4, UR8, RZ ;  /* 0x0000000804047c24 */ /* 0x000fe4000f8e02ff */
[----:B------:R-:W-:Y:S02]  /*12770*/  IMAD.IADD R3, R3, 0x1, R9 ;  /* 0x0000000103037824 */ /* 0x000fe400078e0209 */
[----:B-----5:R-:W-:Y:S02]  /*12780*/  IMAD R11, R0, R11, RZ ;  /* 0x0000000b000b7224 */ /* 0x020fe400078e02ff */
[----:B------:R-:W-:Y:S02]  /*12790*/  VIADD R0, R6, UR40 ;  /* 0x0000002806007c36 */ /* 0x000fe40008000000 */
        /* <DEDUP_REMOVED lines=16> */
[----:B--2---:R-:W-:Y:S01]  /*128a0*/  @!P2 IMAD.WIDE R6, R18, 0x2, R2 ;  /* 0x000000021206a825 */ /* 0x004fe200078e0202 */
[-C--:B------:R-:W-:Y:S02]  /*128b0*/  @!P3 LEA.HI.X R9, R22, R3.reuse, R14, 0x1, P0 ;  /* 0x000000031609b211 */ /* 0x080fe400000f0c0e */
[----:B------:R-:W-:Y:S02]  /*128c0*/  @!P4 LEA.HI.X R13, R152, R3, R10, 0x1, P1 ;  /* 0x00000003980dc211 */ /* 0x000fe400008f0c0a */
[----:B------:R3:W-:Y:S04]  /*128d0*/  @!P2 ST.E.128 desc[UR50][R6.64], RZ ;  /* 0x000000ff0600a985 */ /* 0x0007e8000c101d32 */
[----:B------:R3:W-:Y:S04]  /*128e0*/  @!P3 ST.E.128 desc[UR50][R8.64], RZ ;  /* 0x000000ff0800b985 */ /* 0x0007e8000c101d32 */
[----:B------:R3:W-:Y:S02]  /*128f0*/  @!P4 ST.E.128 desc[UR50][R12.64], RZ ;  /* 0x000000ff0c00c985 */ /* 0x0007e4000c101d32 */
.L_x_965:
[----:B------:R-:W-:Y:S05]  /*12900*/  BSYNC B1 ;  /* 0x0000000000017941 */ /* 0x000fea0003800000 */
.L_x_964:
        /* <DEDUP_REMOVED lines=9> */
[-C--:B-1-3--:R-:W-:Y:S02]  /*129a0*/  @!P3 LEA R6, P0, R22, R2.reuse, 0x1 ;  /* 0x000000021606b211 */ /* 0x08afe400078008ff */
[----:B------:R-:W-:Y:S02]  /*129b0*/  @!P4 LEA R8, P1, R152, R2, 0x1 ;  /* 0x000000029808c211 */ /* 0x000fe400078208ff */
[----:B0---4-:R-:W-:Y:S01]  /*129c0*/  @!P2 IMAD.WIDE R4, R18, 0x2, R2 ;  /* 0x000000021204a825 */ /* 0x011fe200078e0202 */
[-C--:B------:R-:W-:Y:S02]  /*129d0*/  @!P3 LEA.HI.X R7, R22, R3.reuse, R14, 0x1, P0 ;  /* 0x000000031607b211 */ /* 0x080fe400000f0c0e */
[----:B------:R-:W-:Y:S02]  /*129e0*/  @!P4 LEA.HI.X R9, R152, R3, R10, 0x1, P1 ;  /* 0x000000039809c211 */ /* 0x000fe400008f0c0a */
[----:B------:R2:W-:Y:S04]  /*129f0*/  @!P2 ST.E.128 desc[UR50][R4.64], RZ ;  /* 0x000000ff0400a985 */ /* 0x0005e8000c101d32 */
[----:B------:R2:W-:Y:S04]  /*12a00*/  @!P3 ST.E.128 desc[UR50][R6.64], RZ ;  /* 0x000000ff0600b985 */ /* 0x0005e8000c101d32 */
[----:B------:R2:W-:Y:S02]  /*12a10*/  @!P4 ST.E.128 desc[UR50][R8.64], RZ ;  /* 0x000000ff0800c985 */ /* 0x0005e4000c101d32 */
.L_x_958:
[----:B------:R-:W-:Y:S05]  /*12a20*/  BSYNC B0 ;  /* 0x0000000000007941 */ /* 0x000fea0003800000 */
.L_x_952:
[----:B------:R-:W-:Y:S02]  /*12a30*/  ULDC UR4, c[0x0][0xc3c] ;  /* 0x00030f0000047ab9 */ /* 0x000fe40000000800 */
[----:B------:R-:W-:-:S06]  /*12a40*/  UISETP.GE.AND UP0, UPT, UR49, UR4, UPT ;  /* 0x000000043100728c */ /* 0x000fcc000bf06270 */
[----:B------:R-:W-:-:S13]  /*12a50*/  PLOP3.LUT P0, PT, PT, PT, UP0, 0x80, 0x0 ;  /* 0x000000000000781c */ /* 0x000fda0003f0f008 */
[----:B------:R-:W-:Y:S05]  /*12a60*/  @!P0 BRA `(.L_x_966) ;  /* 0xfffffee400248947 */ /* 0x000fea000383ffff */
[----:B------:R-:W-:Y:S05]  /*12a70*/  EXIT ;  /* 0x000000000000794d */ /* 0x000fea0003800000 */
.L_x_865:
        /* <DEDUP_REMOVED lines=17> */
.L_x_967:
[----:B------:R-:W0:Y:S01]  /*12b90*/  S2R R0, SR_TID.X ;  /* 0x0000000000007919 */ /* 0x000e220000002100 */
[----:B------:R-:W-:Y:S01]  /*12ba0*/  ULDC UR4, c[0x0][0xc3c] ;  /* 0x00030f0000047ab9 */ /* 0x000fe20000000800 */
[----:B------:R-:W-:Y:S01]  /*12bb0*/  IMAD.MOV.U32 R8, RZ, RZ, RZ ;  /* 0x000000ffff087224 */ /* 0x000fe200078e00ff */
[----:B0-----:R-:W-:-:S04]  /*12bc0*/  LOP3.LUT R0, R0, 0x1f, RZ, 0xc0, !PT ;  /* 0x0000001f00007812 */ /* 0x001fc800078ec0ff */
[----:B------:R-:W-:-:S04]  /*12bd0*/  ISETP.NE.AND P0, PT, R0, 0x1f, PT ;  /* 0x0000001f0000780c */ /* 0x000fc80003f05270 */
[----:B------:R-:W-:-:S13]  /*12be0*/  ISETP.GE.OR P1, PT, R0, UR4, !P0 ;  /* 0x0000000400007c0c */ /* 0x000fda000c726670 */
[----:B------:R-:W0:Y:S08]  /*12bf0*/  @!P1 LDC.64 R4, c[0x0][0xc80] ;  /* 0x00032000ff049b82 */ /* 0x000e300000000a00 */
[----:B------:R-:W1:Y:S01]  /*12c00*/  @!P1 LDC.64 R2, c[0x0][0xc78] ;  /* 0x00031e00ff029b82 */ /* 0x000e620000000a00 */
[----:B0-----:R-:W-:-:S05]  /*12c10*/  @!P1 IMAD.WIDE.U32 R4, R0, 0x4, R4 ;  /* 0x0000000400049825 */ /* 0x001fca00078e0004 */
[----:B------:R-:W2:Y:S01]  /*12c20*/  @!P1 LDG.E R25, desc[UR50][R4.64] ;  /* 0x0000003204199981 */ /* 0x000ea2000c1e1900 */
[----:B-1----:R-:W-:-:S05]  /*12c30*/  @!P1 IMAD.WIDE.U32 R2, R0, 0x4, R2 ;  /* 0x0000000400029825 */ /* 0x002fca00078e0002 */
[----:B------:R-:W2:Y:S01]  /*12c40*/  @!P1 LDG.E R8, desc[UR50][R2.64] ;  /* 0x0000003202089981 */ /* 0x000ea2000c1e1900 */
[C---:B------:R-:W-:Y:S02]  /*12c50*/  ISETP.NE.AND P1, PT, R0.reuse, RZ, PT ;  /* 0x000000ff0000720c */ /* 0x040fe40003f25270 */
[C---:B------:R-:W-:Y:S02]  /*12c60*/  ISETP.GE.U32.AND P2, PT, R0.reuse, 0x2, PT ;  /* 0x000000020000780c */ /* 0x040fe40003f46070 */
[C---:B------:R-:W-:Y:S02]  /*12c70*/  ISETP.GE.U32.AND P3, PT, R0.reuse, 0x4, PT ;  /* 0x000000040000780c */ /* 0x040fe40003f66070 */
[C---:B------:R-:W-:Y:S02]  /*12c80*/  ISETP.GE.U32.AND P4, PT, R0.reuse, 0x8, PT ;  /* 0x000000080000780c */ /* 0x040fe40003f86070 */
[----:B------:R-:W-:Y:S01]  /*12c90*/  ISETP.GE.U32.AND P5, PT, R0, 0x10, PT ;  /* 0x000000100000780c */ /* 0x000fe20003fa6070 */
[----:B------:R-:W-:Y:S01]  /*12ca0*/  UMOV UR42, URZ ;  /* 0x0000003f002a7c82 */ /* 0x000fe20008000000 */
        /* <DEDUP_REMOVED lines=14> */
[----:B------:R-:W1:Y:S01]  /*12d90*/  S2R R7, SR_CTAID.X ;  /* 0x0000000000077919 */ /* 0x000e620000002500 */
[----:B0-----:R-:W-:-:S05]  /*12da0*/  SEL R4, R4, RZ, P5 ;  /* 0x000000ff04047207 */ /* 0x001fca0002800000 */
[----:B------:R-:W-:Y:S02]  /*12db0*/  IMAD.IADD R9, R3, 0x1, R4 ;  /* 0x0000000103097824 */ /* 0x000fe400078e0204 */
[----:B------:R-:W0:Y:S03]  /*12dc0*/  LDC R4, c[0x0][0xc38] ;  /* 0x00030e00ff047b82 */ /* 0x000e260000000800 */
[----:B------:R-:W0:Y:S02]  /*12dd0*/  SHFL.IDX PT, R5, R9, 0x1f, 0x1f ;  /* 0x03e01f0009057f89 */ /* 0x000e2400000e0000 */
[----:B0-----:R-:W-:-:S05]  /*12de0*/  IMAD R10, R5, R4, RZ ;  /* 0x00000004050a7224 */ /* 0x001fca00078e02ff */
[----:B-1----:R-:W-:Y:S01]  /*12df0*/  ISETP.GT.AND P6, PT, R10, R7, PT ;  /* 0x000000070a00720c */ /* 0x002fe20003fc4270 */
[----:B------:R-:W-:-:S12]  /*12e00*/  IMAD.MOV.U32 R5, RZ, RZ, R10 ;  /* 0x000000ffff057224 */ /* 0x000fd800078e000a */
[----:B------:R-:W-:Y:S05]  /*12e10*/  @P6 BRA `(.L_x_969) ;  /* 0x0000000000a46947 */ /* 0x000fea0003800000 */
[----:B------:R-:W-:Y:S01]  /*12e20*/  IMAD.MOV.U32 R10, RZ, RZ, R5 ;  /* 0x000000ffff0a7224 */ /* 0x000fe200078e0005 */
[----:B------:R-:W-:Y:S01]  /*12e30*/  UMOV UR42, URZ ;  /* 0x0000003f002a7c82 */ /* 0x000fe20008000000 */
[----:B------:R-:W-:-:S05]  /*12e40*/  ULDC UR5, c[0x0][0xc3c] ;  /* 0x00030f0000057ab9 */ /* 0x000fca0000000800 */
.L_x_971:
[----:B------:R-:W-:-:S03]  /*12e50*/  UIADD3 UR4, UR42, 0x1f, URZ ;  /* 0x0000001f2a047890 */ /* 0x000fc6000fffe03f */
[----:B------:R-:W-:Y:S01]  /*12e60*/  ULDC UR42, c[0x0][0xc3c] ;  /* 0x00030f00002a7ab9 */ /* 0x000fe20000000800 */
[----:B------:R-:W-:-:S06]  /*12e70*/  UISETP.GE.AND UP0, UPT, UR4, UR5, UPT ;  /* 0x000000050400728c */ /* 0x000fcc000bf06270 */
[----:B------:R-:W-:-:S13]  /*12e80*/  PLOP3.LUT P6, PT, PT, PT, UP0, 0x40, 0x0 ;  /* 0x000000000000781c */ /* 0x000fda0003fce808 */
[----:B------:R-:W-:Y:S05]  /*12e90*/  @!P6 BRA `(.L_x_970) ;  /* 0x0000000800c4e947 */ /* 0x000fea0003800000 */
[----:B------:R-:W-:Y:S01]  /*12ea0*/  UMOV UR42, UR4 ;  /* 0x00000004002a7c82 */ /* 0x000fe20008000000 */
[----:B------:R-:W-:Y:S02]  /*12eb0*/  IMAD.MOV.U32 R25, RZ, RZ, RZ ;  /* 0x000000ffff197224 */ /* 0x000fe400078e00ff */
[----:B------:R-:W-:Y:S02]  /*12ec0*/  VIADD R9, R0, UR42 ;  /* 0x0000002a00097c36 */ /* 0x000fe40008000000 */
[----:B------:R-:W-:-:S03]  /*12ed0*/  IMAD.MOV.U32 R8, RZ, RZ, RZ ;  /* 0x000000ffff087224 */ /* 0x000fc600078e00ff */
[----:B------:R-:W-:-:S13]  /*12ee0*/  ISETP.GE.OR P6, PT, R9, UR5, !P0 ;  /* 0x0000000509007c0c */ /* 0x000fda000c7c6670 */
[----:B------:R-:W0:Y:S08]  /*12ef0*/  @!P6 LDC.64 R4, c[0x0][0xc80] ;  /* 0x00032000ff04eb82 */ /* 0x000e300000000a00 */
[----:B------:R-:W1:Y:S01]  /*12f00*/  @!P6 LDC.64 R2, c[0x0][0xc78] ;  /* 0x00031e00ff02eb82 */ /* 0x000e620000000a00 */
[----:B0-----:R-:W-:-:S05]  /*12f10*/  @!P6 IMAD.WIDE R4, R9, 0x4, R4 ;  /* 0x000000040904e825 */ /* 0x001fca00078e0204 */
[----:B------:R0:W2:Y:S01]  /*12f20*/  @!P6 LDG.E R25, desc[UR50][R4.64] ;  /* 0x000000320419e981 */ /* 0x0000a2000c1e1900 */
[----:B-1----:R-:W-:-:S05]  /*12f30*/  @!P6 IMAD.WIDE R2, R9, 0x4, R2 ;  /* 0x000000040902e825 */ /* 0x002fca00078e0202 */
[----:B------:R-:W2:Y:S01]  /*12f40*/  @!P6 LDG.E R8, desc[UR50][R2.64] ;  /* 0x000000320208e981 */ /* 0x000ea2000c1e1900 */
[----:B0-----:R-:W0:Y:S01]  /*12f50*/  LDC R4, c[0x0][0xc38] ;  /* 0x00030e00ff047b82 */ /* 0x001e220000000800 */
[----:B--2---:R-:W-:-:S05]  /*12f60*/  IMAD R14, R25, R8, RZ ;  /* 0x00000008190e7224 */ /* 0x004fca00078e02ff */
        /* <DEDUP_REMOVED lines=20> */
.L_x_969:
[----:B------:R-:W-:Y:S02]  /*130b0*/  IMAD.IADD R24, R10, 0x1, -R5 ;  /* 0x000000010a187824 */ /* 0x000fe400078e0a05 */
[----:B------:R-:W-:Y:S02]  /*130c0*/  IMAD.MOV.U32 R3, RZ, RZ, RZ ;  /* 0x000000ffff037224 */ /* 0x000fe400078e00ff */
[----:B------:R-:W-:-:S05]  /*130d0*/  IMAD R2, R9, R4, R24 ;  /* 0x0000000409027224 */ /* 0x000fca00078e0218 */
[----:B------:R-:W-:-:S13]  /*130e0*/  ISETP.GT.AND P0, PT, R2, R7, PT ;  /* 0x000000070200720c */ /* 0x000fda0003f04270 */
[----:B------:R-:W-:Y:S02]  /*130f0*/  VOTEU.ANY UR5, UPT, !P0 ;  /* 0x0000000000057886 */ /* 0x000fe400040e0100 */
[----:B------:R-:W-:Y:S02]  /*13100*/  UPOPC UR4, UR5 ;  /* 0x00000005000472bf */ /* 0x000fe40008000000 */
[----:B------:R-:W-:Y:S02]  /*13110*/  ISETP.NE.AND P0, PT, RZ, UR5, PT ;  /* 0x00000005ff007c0c */ /* 0x000fe4000bf05270 */
[----:B------:R-:W-:Y:S02]  /*13120*/  UIADD3 UR42, UR4, UR42, URZ ;  /* 0x0000002a042a7290 */ /* 0x000fe4000fffe03f */
[----:B------:R-:W-:Y:S02]  /*13130*/  IMAD.U32 R5, RZ, RZ, UR4 ;  /* 0x00000004ff057e24 */ /* 0x000fe4000f8e00ff */
[----:B------:R-:W-:-:S04]  /*13140*/  IMAD.U32 R2, RZ, RZ, UR4 ;  /* 0x00000004ff027e24 */ /* 0x000fc8000f8e00ff */
[----:B------:R-:W0:Y:S04]  /*13150*/  SHFL.IDX PT, R5, R8, R5, 0x1f ;  /* 0x00001f0508057589 */ /* 0x000e2800000e0000 */
[----:B------:R1:W2:Y:S01]  /*13160*/  SHFL.IDX PT, R25, R25, R2, 0x1f ;  /* 0x00001f0219197589 */ /* 0x0002a200000e0000 */
[----:B0-----:R-:W-:Y:S01]  /*13170*/  ISETP.NE.AND P1, PT, R5, 0x1, PT ;  /* 0x000000010500780c */ /* 0x001fe20003f25270 */
[----:B-1----:R-:W-:-:S12]  /*13180*/  @!P0 BRA `(.L_x_972) ;  /* 0x00000000000c8947 */ /* 0x002fd80003800000 */
[----:B------:R-:W-:-:S06]  /*13190*/  UIADD3 UR4, UR4, -0x1, URZ ;  /* 0xffffffff04047890 */ /* 0x000fcc000fffe03f */
[----:B------:R-:W-:-:S05]  /*131a0*/  IMAD.U32 R2, RZ, RZ, UR4 ;  /* 0x00000004ff027e24 */ /* 0x000fca000f8e00ff */
[----:B------:R0:W1:Y:S02]  /*131b0*/  SHFL.IDX PT, R3, R9, R2, 0x1f ;  /* 0x00001f0209037589 */ /* 0x00006400000e0000 */
.L_x_972:
[----:B-1----:R-:W-:-:S04]  /*131c0*/  IMAD R24, R3, R4, R24 ;  /* 0x0000000403187224 */ /* 0x002fc800078e0218 */
[----:B------:R-:W-:Y:S01]  /*131d0*/  IMAD.IADD R8, R7, 0x1, -R24 ;  /* 0x0000000107087824 */ /* 0x000fe200078e0a18 */
[----:B------:R-:W-:Y:S06]  /*131e0*/  @!P1 BRA `(.L_x_973) ;  /* 0x0000000000e89947 */ /* 0x000fec0003800000 */
[----:B--2---:R-:W-:Y:S02]  /*131f0*/  IABS R7, R25 ;  /* 0x0000001900077213 */ /* 0x004fe40000000000 */
[----:B------:R-:W-:Y:S02]  /*13200*/  IABS R12, R5 ;  /* 0x00000005000c7213 */ /* 0x000fe40000000000 */
[----:B0-----:R-:W0:Y:S01]  /*13210*/  I2F.RP R9, R7 ;  /* 0x0000000700097306 */ /* 0x001e220000209400 */
[----:B------:R-:W-:-:S07]  /*13220*/  IABS R10, R8 ;  /* 0x00000008000a7213 */ /* 0x000fce0000000000 */
[----:B0-----:R-:W0:Y:S02]  /*13230*/  MUFU.RCP R9, R9 ;  /* 0x0000000900097308 */ /* 0x001e240000001000 */
[----:B0-----:R-:W-:-:S06]  /*13240*/  VIADD R2, R9, 0xffffffe ;  /* 0x0ffffffe09027836 */ /* 0x001fcc0000000000 */
[----:B------:R0:W1:Y:S02]  /*13250*/  F2I.FTZ.U32.TRUNC.NTZ R3, R2 ;  /* 0x0000000200037305 */ /* 0x000064000021f000 */
[----:B0-----:R-:W-:Y:S02]  /*13260*/  IMAD.MOV.U32 R2, RZ, RZ, RZ ;  /* 0x000000ffff027224 */ /* 0x001fe400078e00ff */
[----:B-1----:R-:W-:-:S04]  /*13270*/  IMAD.MOV R4, RZ, RZ, -R3 ;  /* 0x000000ffff047224 */ /* 0x002fc800078e0a03 */
[----:B------:R-:W-:Y:S02]  /*13280*/  IMAD R11, R4, R7, RZ ;  /* 0x00000007040b7224 */ /* 0x000fe400078e02ff */
[----:B------:R-:W-:Y:S02]  /*13290*/  IMAD.MOV.U32 R4, RZ, RZ, R12 ;  /* 0x000000ffff047224 */ /* 0x000fe400078e000c */
[----:B------:R-:W-:Y:S01]  /*132a0*/  IMAD.HI.U32 R3, R3, R11, R2 ;  /* 0x0000000b03037227 */ /* 0x000fe200078e0002 */
[----:B------:R-:W-:Y:S01]  /*132b0*/  IABS R11, R25 ;  /* 0x00000019000b7213 */ /* 0x000fe20000000000 */
[----:B------:R-:W0:Y:S04]  /*132c0*/  I2F.RP R9, R4 ;  /* 0x0000000400097306 */ /* 0x000e280000209400 */
[----:B------:R-:W-:-:S02]  /*132d0*/  IMAD.MOV R11, RZ, RZ, -R11 ;  /* 0x000000ffff0b7224 */ /* 0x000fc400078e0a0b */
[----:B------:R-:W-:-:S04]  /*132e0*/  IMAD.HI.U32 R2, R3, R10, RZ ;  /* 0x0000000a03027227 */ /* 0x000fc800078e00ff */
[----:B------:R-:W-:Y:S01]  /*132f0*/  IMAD R10, R2, R11, R10 ;  /* 0x0000000b020a7224 */ /* 0x000fe200078e020a */
[----:B------:R-:W-:-:S04]  /*13300*/  IABS R11, R5 ;  /* 0x00000005000b7213 */ /* 0x000fc80000000000 */
[----:B------:R-:W-:Y:S01]  /*13310*/  ISETP.GT.U32.AND P1, PT, R7, R10, PT ;  /* 0x0000000a0700720c */ /* 0x000fe20003f24070 */
[----:B0-----:R-:W0:-:S12]  /*13320*/  MUFU.RCP R9, R9 ;  /* 0x0000000900097308 */ /* 0x001e180000001000 */
[----:B------:R-:W-:Y:S02]  /*13330*/  @!P1 IMAD.IADD R10, R10, 0x1, -R7 ;  /* 0x000000010a0a9824 */ /* 0x000fe400078e0a07 */
[----:B------:R-:W-:Y:S01]  /*13340*/  @!P1 VIADD R2, R2, 0x1 ;  /* 0x0000000102029836 */ /* 0x000fe20000000000 */
[----:B------:R-:W-:Y:S01]  /*13350*/  ISETP.NE.AND P1, PT, R25, RZ, PT ;  /* 0x000000ff1900720c */ /* 0x000fe20003f25270 */
[----:B0-----:R-:W-:Y:S01]  /*13360*/  VIADD R3, R9, 0xffffffe ;  /* 0x0ffffffe09037836 */ /* 0x001fe20000000000 */
[----:B------:R-:W-:Y:S02]  /*13370*/  ISETP.GE.U32.AND P0, PT, R10, R7, PT ;  /* 0x000000070a00720c */ /* 0x000fe40003f06070 */
[----:B------:R-:W-:-:S03]  /*13380*/  LOP3.LUT R7, R8, R25, RZ, 0x3c, !PT ;  /* 0x0000001908077212 */ /* 0x000fc600078e3cff */
[----:B------:R-:W0:Y:S01]  /*13390*/  F2I.FTZ.U32.TRUNC.NTZ R3, R3 ;  /* 0x0000000300037305 */ /* 0x000e22000021f000 */
[----:B------:R-:W-:-:S07]  /*133a0*/  ISETP.GE.AND P2, PT, R7, RZ, PT ;  /* 0x000000ff0700720c */ /* 0x000fce0003f46270 */
[----:B------:R-:W-:-:S04]  /*133b0*/  @P0 VIADD R2, R2, 0x1 ;  /* 0x0000000102020836 */ /* 0x000fc80000000000 */
[----:B------:R-:W-:Y:S02]  /*133c0*/  IMAD.MOV.U32 R10, RZ, RZ, R2 ;  /* 0x000000ffff0a7224 */ /* 0x000fe400078e0002 */
[----:B------:R-:W-:Y:S02]  /*133d0*/  IMAD.MOV.U32 R2, RZ, RZ, RZ ;  /* 0x000000ffff027224 */ /* 0x000fe400078e00ff */
[----:B0-----:R-:W-:Y:S02]  /*133e0*/  IMAD.MOV R7, RZ, RZ, -R3 ;  /* 0x000000ffff077224 */ /* 0x001fe400078e0a03 */
[----:B------:R-:W-:Y:S01]  /*133f0*/  @!P2 IMAD.MOV R10, RZ, RZ, -R10 ;  /* 0x000000ffff0aa224 */ /* 0x000fe200078e0a0a */
[----:B------:R-:W-:Y:S01]  /*13400*/  @!P1 LOP3.LUT R10, RZ, R25, RZ, 0x33, !PT ;  /* 0x00000019ff0a9212 */ /* 0x000fe200078e33ff */
[----:B------:R-:W-:-:S03]  /*13410*/  IMAD R7, R7, R4, RZ ;  /* 0x0000000407077224 */ /* 0x000fc600078e02ff */
[----:B------:R-:W-:Y:S01]  /*13420*/  IABS R9, R10 ;  /* 0x0000000a00097213 */ /* 0x000fe20000000000 */
[----:B------:R-:W-:-:S04]  /*13430*/  IMAD.HI.U32 R2, R3, R7, R2 ;  /* 0x0000000703027227 */ /* 0x000fc800078e0002 */
[----:B------:R-:W-:Y:S02]  /*13440*/  IMAD.MOV.U32 R3, RZ, RZ, R9 ;  /* 0x000000ffff037224 */ /* 0x000fe400078e0009 */
        /* <DEDUP_REMOVED lines=8> */
[----:B------:R-:W-:-:S04]  /*134d0*/  LOP3.LUT R3, R10, R5, RZ, 0x3c, !PT ;  /* 0x000000050a037212 */ /* 0x000fc800078e3cff */
[----:B------:R-:W-:Y:S01]  /*134e0*/  ISETP.GE.AND P2, PT, R3, RZ, PT ;  /* 0x000000ff0300720c */ /* 0x000fe20003f46270 */
[----:B------:R-:W-:-:S06]  /*134f0*/  IMAD.MOV R3, RZ, RZ, -R10 ;  /* 0x000000ffff037224 */ /* 0x000fcc00078e0a0a */
[----:B------:R-:W-:-:S06]  /*13500*/  @P0 VIADD R2, R2, 0x1 ;  /* 0x0000000102020836 */ /* 0x000fcc0000000000 */
[----:B------:R-:W-:Y:S01]  /*13510*/  @!P2 IMAD.MOV R2, RZ, RZ, -R2 ;  /* 0x000000ffff02a224 */ /* 0x000fe200078e0a02 */
[----:B------:R-:W-:-:S05]  /*13520*/  @!P1 LOP3.LUT R2, RZ, R5, RZ, 0x33, !PT ;  /* 0x00000005ff029212 */ /* 0x000fca00078e33ff */
[----:B------:R-:W-:-:S04]  /*13530*/  IMAD.MOV R26, RZ, RZ, -R2 ;  /* 0x000000ffff1a7224 */ /* 0x000fc800078e0a02 */
[C---:B------:R-:W-:Y:S02]  /*13540*/  IMAD R26, R5.reuse, R26, R10 ;  /* 0x0000001a051a7224 */ /* 0x040fe400078e020a */
[----:B------:R-:W-:Y:S02]  /*13550*/  IMAD R5, R5, 0x1000000, R2 ;  /* 0x0100000005057824 */ /* 0x000fe400078e0202 */
[----:B------:R-:W-:Y:S02]  /*13560*/  IMAD R2, R25, R3, R8 ;  /* 0x0000000319027224 */ /* 0x000fe400078e0208 */
[----:B------:R-:W-:Y:S01]  /*13570*/  IMAD R26, R26, 0x10000, R5 ;  /* 0x000100001a1a7824 */ /* 0x000fe200078e0205 */
[----:B------:R-:W-:Y:S06]  /*13580*/  BRA `(.L_x_974) ;  /* 0x0000000000fc7947 */ /* 0x000fec0003800000 */
.L_x_973:
[----:B------:R-:W-:Y:S02]  /*13590*/  ULDC.64 UR4, c[0x0][0xc90] ;  /* 0x0003240000047ab9 */ /* 0x000fe40000000a00 */
[----:B------:R-:W-:-:S06]  /*135a0*/  UIMAD.WIDE UR4, UR42, 0x4, UR4 ;  /* 0x000000042a0478a5 */ /* 0x000fcc000f8e0204 */
[----:B0-----:R-:W-:Y:S02]  /*135b0*/  IMAD.U32 R2, RZ, RZ, UR4 ;  /* 0x00000004ff027e24 */ /* 0x001fe4000f8e00ff */
[----:B------:R-:W-:-:S05]  /*135c0*/  IMAD.U32 R3, RZ, RZ, UR5 ;  /* 0x00000005ff037e24 */ /* 0x000fca000f8e00ff */
[----:B------:R0:W2:Y:S02]  /*135d0*/  LDG.E R9, desc[UR50][R2.64] ;  /* 0x0000003202097981 */ /* 0x0000a4000c1e1900 */
[----:B0-----:R-:W-:Y:S02]  /*135e0*/  IMAD.MOV.U32 R2, RZ, RZ, RZ ;  /* 0x000000ffff027224 */ /* 0x001fe400078e00ff */
[----:B--2---:R-:W-:-:S05]  /*135f0*/  IMAD R5, R25, R9, RZ ;  /* 0x0000000919057224 */ /* 0x004fca00078e02ff */
[----:B------:R-:W-:-:S04]  /*13600*/  IABS R12, R5 ;  /* 0x00000005000c7213 */ /* 0x000fc80000000000 */
[----:B------:R-:W0:Y:S08]  /*13610*/  I2F.RP R7, R12 ;  /* 0x0000000c00077306 */ /* 0x000e300000209400 */
[----:B0-----:R-:W0:Y:S02]  /*13620*/  MUFU.RCP R7, R7 ;  /* 0x0000000700077308 */ /* 0x001e240000001000 */
[----:B0-----:R-:W-:-:S06]  /*13630*/  VIADD R10, R7, 0xffffffe ;  /* 0x0ffffffe070a7836 */ /* 0x001fcc0000000000 */
[----:B------:R-:W0:Y:S02]  /*13640*/  F2I.FTZ.U32.TRUNC.NTZ R3, R10 ;  /* 0x0000000a00037305 */ /* 0x000e24000021f000 */
[----:B0-----:R-:W-:-:S04]  /*13650*/  IMAD.MOV R11, RZ, RZ, -R3 ;  /* 0x000000ffff0b7224 */ /* 0x001fc800078e0a03 */
[----:B------:R-:W-:-:S04]  /*13660*/  IMAD R11, R11, R12, RZ ;  /* 0x0000000c0b0b7224 */ /* 0x000fc800078e02ff */
[----:B------:R-:W-:Y:S01]  /*13670*/  IMAD.HI.U32 R2, R3, R11, R2 ;  /* 0x0000000b03027227 */ /* 0x000fe200078e0002 */
[----:B------:R-:W-:Y:S02]  /*13680*/  IABS R11, R8 ;  /* 0x00000008000b7213 */ /* 0x000fe40000000000 */
[----:B------:R-:W-:-:S03]  /*13690*/  IABS R3, R5 ;  /* 0x0000000500037213 */ /* 0x000fc60000000000 */
[----:B------:R-:W-:-:S04]  /*136a0*/  IMAD.HI.U32 R2, R2, R11, RZ ;  /* 0x0000000b02027227 */ /* 0x000fc800078e00ff */
[----:B------:R-:W-:-:S04]  /*136b0*/  IMAD.MOV R3, RZ, RZ, -R3 ;  /* 0x000000ffff037224 */ /* 0x000fc800078e0a03 */
[----:B------:R-:W-:-:S05]  /*136c0*/  IMAD R3, R2, R3, R11 ;  /* 0x0000000302037224 */ /* 0x000fca00078e020b */
        /* <DEDUP_REMOVED lines=10> */
[----:B------:R-:W-:Y:S02]  /*13770*/  IMAD R7, R9, R2, RZ ;  /* 0x0000000209077224 */ /* 0x000fe400078e02ff */
[----:B------:R-:W-:Y:S02]  /*13780*/  IMAD.MOV R2, RZ, RZ, -R2 ;  /* 0x000000ffff027224 */ /* 0x000fe400078e0a02 */
[----:B------:R-:W-:Y:S02]  /*13790*/  IMAD.MOV R3, RZ, RZ, -R7 ;  /* 0x000000ffff037224 */ /* 0x000fe400078e0a07 */
[----:B------:R-:W-:Y:S02]  /*137a0*/  IMAD R11, R5, R2, R8 ;  /* 0x00000002050b7224 */ /* 0x000fe400078e0208 */
[----:B------:R-:W-:Y:S01]  /*137b0*/  IMAD.MOV.U32 R2, RZ, RZ, RZ ;  /* 0x000000ffff027224 */ /* 0x000fe200078e00ff */
[----:B------:R-:W-:Y:S02]  /*137c0*/  VIADDMNMX R4, R3, R4, R9, PT ;  /* 0x0000000403047246 */ /* 0x000fe40003800109 */
[----:B------:R-:W-:-:S02]  /*137d0*/  IABS R8, R11 ;  /* 0x0000000b00087213 */ /* 0x000fc40000000000 */
[----:B------:R-:W-:Y:S01]  /*137e0*/  IABS R9, R4 ;  /* 0x0000000400097213 */ /* 0x000fe20000000000 */
[----:B------:R-:W-:Y:S01]  /*137f0*/  IMAD.MOV R26, RZ, RZ, -R4 ;  /* 0x000000ffff1a7224 */ /* 0x000fe200078e0a04 */
[----:B------:R-:W-:Y:S02]  /*13800*/  IADD3 R7, R7, 0x1000000, R11 ;  /* 0x0100000007077810 */ /* 0x000fe40007ffe00b */
[----:B------:R-:W0:Y:S08]  /*13810*/  I2F.RP R10, R9 ;  /* 0x00000009000a7306 */ /* 0x000e300000209400 */
[----:B0-----:R-:W0:Y:S02]  /*13820*/  MUFU.RCP R10, R10 ;  /* 0x0000000a000a7308 */ /* 0x001e240000001000 */
[----:B0-----:R-:W-:-:S06]  /*13830*/  VIADD R3, R10, 0xffffffe ;  /* 0x0ffffffe0a037836 */ /* 0x001fcc0000000000 */
[----:B------:R-:W0:Y:S02]  /*13840*/  F2I.FTZ.U32.TRUNC.NTZ R3, R3 ;  /* 0x0000000300037305 */ /* 0x000e24000021f000 */
[----:B0-----:R-:W-:-:S04]  /*13850*/  IMAD.MOV R12, RZ, RZ, -R3 ;  /* 0x000000ffff0c7224 */ /* 0x001fc800078e0a03 */
[----:B------:R-:W-:Y:S01]  /*13860*/  IMAD R5, R12, R9, RZ ;  /* 0x000000090c057224 */ /* 0x000fe200078e02ff */
[----:B------:R-:W-:-:S03]  /*13870*/  IABS R12, R4 ;  /* 0x00000004000c7213 */ /* 0x000fc60000000000 */
[----:B------:R-:W-:Y:S01]  /*13880*/  IMAD.HI.U32 R2, R3, R5, R2 ;  /* 0x0000000503027227 */ /* 0x000fe200078e0002 */
[----:B------:R-:W-:-:S03]  /*13890*/  LOP3.LUT R3, R11, R4, RZ, 0x3c, !PT ;  /* 0x000000040b037212 */ /* 0x000fc600078e3cff */
[----:B------:R-:W-:Y:S01]  /*138a0*/  IMAD.MOV.U32 R5, RZ, RZ, R8 ;  /* 0x000000ffff057224 */ /* 0x000fe200078e0008 */
[----:B------:R-:W-:Y:S01]  /*138b0*/  ISETP.GE.AND P2, PT, R3, RZ, PT ;  /* 0x000000ff0300720c */ /* 0x000fe20003f46270 */
[----:B------:R-:W-:Y:S02]  /*138c0*/  IMAD.MOV R8, RZ, RZ, -R12 ;  /* 0x000000ffff087224 */ /* 0x000fe400078e0a0c */
        /* <DEDUP_REMOVED lines=10> */
[----:B------:R-:W-:-:S07]  /*13970*/  IMAD R26, R2, R26, R7 ;  /* 0x0000001a021a7224 */ /* 0x000fce00078e0207 */
.L_x_974:
[----:B------:R-:W-:-:S05]  /*13980*/  LOP3.LUT R2, RZ, R2, RZ, 0x33, !PT ;  /* 0x00000002ff027212 */ /* 0x000fca00078e33ff */
[----:B------:R-:W-:Y:S01]  /*13990*/  IMAD.IADD R25, R25, 0x1, R2 ;  /* 0x0000000119197824 */ /* 0x000fe200078e0202 */
[----:B------:R-:W-:Y:S06]  /*139a0*/  BRA `(.L_x_975) ;  /* 0x00000000000c7947 */ /* 0x000fec0003800000 */
.L_x_970:
[----:B------:R-:W-:Y:S02]  /*139b0*/  IMAD.MOV.U32 R24, RZ, RZ, R7 ;  /* 0x000000ffff187224 */ /* 0x000fe400078e0007 */
[----:B------:R-:W-:Y:S02]  /*139c0*/  IMAD.MOV.U32 R25, RZ, RZ, RZ ;  /* 0x000000ffff197224 */ /* 0x000fe400078e00ff */
[----:B------:R-:W-:-:S07]  /*139d0*/  IMAD.MOV.U32 R26, RZ, RZ, RZ ;  /* 0x000000ffff1a7224 */ /* 0x000fce00078e00ff */
.L_x_975:
[----:B------:R-:W-:Y:S01]  /*139e0*/  ISETP.NE.AND P0, PT, R0, RZ, PT ;  /* 0x000000ff0000720c */ /* 0x000fe20003f05270 */
[----:B------:R-:W-:-:S12]  /*139f0*/  IMAD.U32 R27, RZ, RZ, UR42 ;  /* 0x0000002aff1b7e24 */ /* 0x000fd8000f8e00ff */
[----:B------:R-:W0:Y:S01]  /*13a00*/  @!P0 S2R R3, SR_CgaCtaId ;  /* 0x0000000000038919 */ /* 0x000e220000008800 */
[----:B------:R-:W-:-:S04]  /*13a10*/  @!P0 MOV R0, 0x400 ;  /* 0x0000040000008802 */ /* 0x000fc80000000f00 */
[----:B0-----:R-:W-:-:S05]  /*13a20*/  @!P0 LEA R0, R3, R0, 0x18 ;  /* 0x0000000003008211 */ /* 0x001fca00078ec0ff */
[----:B------:R0:W-:Y:S01]  /*13a30*/  @!P0 STS.128 [R0+0x19cd0], R24 ;  /* 0x019cd01800008388 */ /* 0x0001e20000000c00 */
[----:B------:R-:W-:Y:S06]  /*13a40*/  BAR.ARV 0x5, 0x200 ;  /* 0x0148000000007b1d */ /* 0x000fec0000002000 */
.L_x_968:
        /* <DEDUP_REMOVED lines=20> */
[C---:B-1----:R-:W-:Y:S01]  /*13b90*/  LOP3.LUT R12, R13.reuse, 0x7f, RZ, 0xc0, !PT ;  /* 0x0000007f0d0c7812 */ /* 0x042fe200078ec0ff */
[C---:B------:R-:W-:Y:S01]  /*13ba0*/  IMAD.SHL.U32 R2, R13.reuse, 0x20, RZ ;  /* 0x000000200d027824 */ /* 0x040fe200078e00ff */
[----:B------:R-:W-:Y:S01]  /*13bb0*/  SHF.R.U32.HI R3, RZ, 0x1, R13 ;  /* 0x00000001ff037819 */ /* 0x000fe2000001160d */
[C---:B------:R-:W-:Y:S01]  /*13bc0*/  IMAD.SHL.U32 R10, R13.reuse, 0x4, RZ ;  /* 0x000000040d0a7824 */ /* 0x040fe200078e00ff */
[C---:B------:R-:W-:Y:S01]  /*13bd0*/  LOP3.LUT P0, RZ, R13.reuse, 0x4, RZ, 0xc0, !PT ;  /* 0x000000040dff7812 */ /* 0x040fe2000780c0ff */
[----:B------:R-:W-:Y:S01]  /*13be0*/  IMAD.SHL.U32 R5, R12, 0x10, RZ ;  /* 0x000000100c057824 */ /* 0x000fe200078e00ff */
[----:B0-----:R-:W-:Y:S01]  /*13bf0*/  LOP3.LUT R0, R2, 0x80, RZ, 0xc0, !PT ;  /* 0x0000008002007812 */ /* 0x001fe200078ec0ff */
[----:B------:R-:W-:Y:S01]  /*13c00*/  IMAD.SHL.U32 R11, R13, 0x2, RZ ;  /* 0x000000020d0b7824 */ /* 0x000fe200078e00ff */
[----:B------:R-:W-:Y:S01]  /*13c10*/  LOP3.LUT R6, R3, 0x20, RZ, 0xc0, !PT ;  /* 0x0000002003067812 */ /* 0x000fe200078ec0ff */
[C---:B------:R-:W-:Y:S01]  /*13c20*/  IMAD.SHL.U32 R4, R13.reuse, 0x80, RZ ;  /* 0x000000800d047824 */ /* 0x040fe200078e00ff */
[----:B------:R-:W-:Y:S01]  /*13c30*/  LOP3.LUT R3, R0, 0x10, R3, 0xf8, !PT ;  /* 0x0000001000037812 */ /* 0x000fe200078ef803 */
[----:B------:R-:W-:Y:S01]  /*13c40*/  IMAD.SHL.U32 R0, R13, 0x10, RZ ;  /* 0x000000100d007824 */ /* 0x000fe200078e00ff */
[----:B------:R-:W-:-:S02]  /*13c50*/  LOP3.LUT R2, R2, 0x360, RZ, 0xc0, !PT ;  /* 0x0000036002027812 */ /* 0x000fc400078ec0ff */
[----:B------:R-:W-:Y:S02]  /*13c60*/  LOP3.LUT R3, R3, 0x10, R10, 0x78, !PT ;  /* 0x0000001003037812 */ /* 0x000fe400078e780a */
[----:B------:R-:W-:Y:S02]  /*13c70*/  LOP3.LUT R2, R2, 0x400, R5, 0xf8, !PT ;  /* 0x0000040002027812 */ /* 0x000fe400078ef805 */
[----:B------:R-:W-:Y:S02]  /*13c80*/  LOP3.LUT R7, R6, 0x10, R13, 0xf8, !PT ;  /* 0x0000001006077812 */ /* 0x000fe400078ef80d */
[C---:B------:R-:W-:Y:S02]  /*13c90*/  LOP3.LUT R8, R0.reuse, 0x60, RZ, 0xc0, !PT ;  /* 0x0000006000087812 */ /* 0x040fe400078ec0ff */
[----:B------:R-:W-:Y:S02]  /*13ca0*/  LOP3.LUT R6, R0, 0x90, RZ, 0xc0, !PT ;  /* 0x0000009000067812 */ /* 0x000fe400078ec0ff */
[----:B------:R-:W-:-:S02]  /*13cb0*/  LOP3.LUT R2, R2, R3, RZ, 0xfc, !PT ;  /* 0x0000000302027212 */ /* 0x000fc400078efcff */
[----:B------:R-:W-:Y:S02]  /*13cc0*/  LOP3.LUT R5, R8, 0x700, R5, 0xf8, !PT ;  /* 0x0000070008057812 */ /* 0x000fe400078ef805 */
[----:B------:R-:W-:Y:S01]  /*13cd0*/  LOP3.LUT R6, R6, 0x10, R11, 0x78, !PT ;  /* 0x0000001006067812 */ /* 0x000fe200078e780b */
[----:B------:R0:W-:Y:S01]  /*13ce0*/  STL [R1], R2 ;  /* 0x0000000201007387 */ /* 0x0001e20000100800 */
[----:B------:R-:W-:Y:S02]  /*13cf0*/  SHF.R.U32.HI R3, RZ, 0x1, R12 ;  /* 0x00000001ff037819 */ /* 0x000fe4000001160c */
[----:B------:R-:W-:Y:S01]  /*13d00*/  LOP3.LUT R6, R5, R6, RZ, 0xfc, !PT ;  /* 0x0000000605067212 */ /* 0x000fe200078efcff */
[----:B------:R1:W-:Y:S01]  /*13d10*/  STL [R1+0x14], RZ ;  /* 0x000014ff01007387 */ /* 0x0003e20000100800 */
[----:B------:R-:W-:Y:S02]  /*13d20*/  LOP3.LUT R7, R7, 0x380, R4, 0xf8, !PT ;  /* 0x0000038007077812 */ /* 0x000fe400078ef804 */
[----:B------:R-:W-:-:S02]  /*13d30*/  LOP3.LUT R4, R4, 0x400, RZ, 0xc0, !PT ;  /* 0x0000040004047812 */ /* 0x000fc400078ec0ff */
[----:B------:R-:W-:Y:S01]  /*13d40*/  LOP3.LUT R7, R7, 0x70, R0, 0x78, !PT ;  /* 0x0000007007077812 */ /* 0x000fe200078e7800 */
[----:B0-----:R-:W-:Y:S01]  /*13d50*/  IMAD.SHL.U32 R2, R13, 0x40, RZ ;  /* 0x000000400d027824 */ /* 0x001fe200078e00ff */
[----:B------:R-:W-:Y:S02]  /*13d60*/  LOP3.LUT R0, R0, 0x10, RZ, 0xc0, !PT ;  /* 0x0000001000007812 */ /* 0x000fe400078ec0ff */
[----:B------:R-:W-:Y:S02]  /*13d70*/  LOP3.LUT R4, R4, 0x800, R9, 0xf8, !PT ;  /* 0x0000080004047812 */ /* 0x000fe400078ef809 */
[----:B------:R-:W-:Y:S01]  /*13d80*/  LOP3.LUT R2, R3, 0x40, R2, 0xf8, !PT ;  /* 0x0000004003027812 */ /* 0x000fe200078ef802 */
[----:B------:R-:W-:Y:S01]  /*13d90*/  IMAD.IADD R3, R17, 0x1, R6 ;  /* 0x0000000111037824 */ /* 0x000fe200078e0206 */
[----:B------:R-:W-:Y:S02]  /*13da0*/  LOP3.LUT R2, R0, 0x20, RZ, 0xfc, !PT ;  /* 0x0000002000027812 */ /* 0x000fe400078efcff */
[----:B------:R-:W-:-:S02]  /*13db0*/  LOP3.LUT R28, R4, R7, RZ, 0xfc, !PT ;  /* 0x00000007041c7212 */ /* 0x000fc400078efcff */
[----:B------:R1:W-:Y:S01]  /*13dc0*/  STL [R1+0xc], R3 ;  /* 0x00000c0301007387 */ /* 0x0003e20000100800 */
[----:B------:R-:W-:Y:S02]  /*13dd0*/  SEL R29, R29, 0xffffffc0, !P0 ;  /* 0xffffffc01d1d7807 */ /* 0x000fe40004000000 */
[----:B------:R-:W-:-:S07]  /*13de0*/  LOP3.LUT R0, R0, 0x40, RZ, 0xfc, !PT ;  /* 0x0000004000007812 */ /* 0x000fce00078efcff */
.L_x_1056:
[----:B------:R-:W-:Y:S01]  /*13df0*/  ULDC.64 UR4, c[0x0][0xa00] ;  /* 0x0002800000047ab9 */ /* 0x000fe20000000a00 */
[----:B------:R-:W-:Y:S01]  /*13e00*/  ULDC.64 UR10, c[0x0][0xa08] ;  /* 0x00028200000a7ab9 */ /* 0x000fe20000000a00 */
[----:B------:R-:W-:Y:S01]  /*13e10*/  ISETP.NE.U32.AND P0, PT, RZ, UR4, PT ;  /* 0x00000004ff007c0c */ /* 0x000fe2000bf05070 */
[----:B------:R-:W-:Y:S01]  /*13e20*/  ULDC.64 UR6, c[0x0][0xa00] ;  /* 0x0002800000067ab9 */ /* 0x000fe20000000a00 */
[----:B------:R-:W-:Y:S01]  /*13e30*/  ISETP.NE.U32.AND P1, PT, RZ, UR10, PT ;  /* 0x0000000aff007c0c */ /* 0x000fe2000bf25070 */
[----:B------:R-:W-:Y:S01]  /*13e40*/  UIMAD.WIDE UR6, UR42, 0x4, UR6 ;  /* 0x000000042a0678a5 */ /* 0x000fe2000f8e0206 */
[----:B------:R-:W-:Y:S01]  /*13e50*/  ISETP.NE.AND.EX P0, PT, RZ, UR5, PT, P0 ;  /* 0x00000005ff007c0c */ /* 0x000fe2000bf05300 */
[----:B------:R-:W-:Y:S01]  /*13e60*/  ULDC.64 UR4, c[0x0][0xa28] ;  /* 0x00028a0000047ab9 */ /* 0x000fe20000000a00 */
[----:B------:R-:W-:Y:S01]  /*13e70*/  ULDC.64 UR8, c[0x0][0xa08] ;  /* 0x0002820000087ab9 */ /* 0x000fe20000000a00 */
[----:B------:R-:W-:Y:S01]  /*13e80*/  UISETP.NE.U32.AND UP0, UPT, UR4, URZ, UPT ;  /* 0x0000003f0400728c */ /* 0x000fe2000bf05070 */
[----:B------:R-:W-:Y:S01]  /*13e90*/  ISETP.NE.AND.EX P1, PT, RZ, UR11, PT, P1 ;  /* 0x0000000bff007c0c */ /* 0x000fe2000bf25310 */
[----:B------:R-:W-:Y:S01]  /*13ea0*/  ULDC.64 UR10, c[0x0][0xa18] ;  /* 0x00028600000a7ab9 */ /* 0x000fe20000000a00 */
[----:B0-----:R-:W-:Y:S01]  /*13eb0*/  IMAD.U32 R2, RZ, RZ, UR6 ;  /* 0x00000006ff027e24 */ /* 0x001fe2000f8e00ff */
[----:B------:R-:W-:Y:S01]  /*13ec0*/  UISETP.NE.AND.EX UP0, UPT, UR5, URZ, UPT, UP0 ;  /* 0x0000003f0500728c */ /* 0x000fe2000bf05300 */
[----:B-1----:R-:W-:Y:S01]  /*13ed0*/  IMAD.U32 R3, RZ, RZ, UR7 ;  /* 0x00000007ff037e24 */ /* 0x002fe2000f8e00ff */
[----:B------:R-:W-:-:S02]  /*13ee0*/  UISETP.NE.U32.AND UP1, UPT, UR10, URZ, UPT ;  /* 0x0000003f0a00728c */ /* 0x000fc4000bf25070 */
[----:B------:R-:W-:Y:S01]  /*13ef0*/  UIMAD.WIDE UR8, UR42, 0x4, UR8 ;  /* 0x000000042a0878a5 */ /* 0x000fe2000f8e0208 */
[----:B------:R-:W0:Y:S01]  /*13f00*/  LDC R5, c[0x0][0x288] ;  /* 0x0000a200ff057b82 */ /* 0x000e220000000800 */
[----:B------:R-:W-:Y:S01]  /*13f10*/  UISETP.NE.AND.EX UP1, UPT, UR11, URZ, UPT, UP1 ;  /* 0x0000003f0b00728c */ /* 0x000fe2000bf25310 */
[----:B--2---:R1:W2:Y:S01]  /*13f20*/  @P0 LDG.E R0, desc[UR50][R2.64] ;  /* 0x0000003202000981 */ /* 0x0042a2000c1e1900 */
[----:B------:R-:W-:-:S03]  /*13f30*/  IMAD.MOV.U32 R27, RZ, RZ, RZ ;  /* 0x000000ffff1b7224 */ /* 0x000fc600078e00ff */
[----:B------:R-:W-:Y:S01]  /*13f40*/  @UP0 ULDC.64 UR4, c[0x0][0xa28] ;  /* 0x00028a0000040ab9 */ /* 0x000fe20000000a00 */
[----:B------:R-:W-:Y:S01]  /*13f50*/  PLOP3.LUT P2, PT, PT, PT, UP0, 0x80, 0x0 ;  /* 0x000000000000781c */ /* 0x000fe20003f4f008 */
[----:B------:R-:W-:Y:S01]  /*13f60*/  @UP0 UIMAD.WIDE UR4, UR42, 0x4, UR4 ;  /* 0x000000042a0408a5 */ /* 0x000fe2000f8e0204 */
[----:B-1----:R-:W-:Y:S02]  /*13f70*/  IMAD.U32 R2, RZ, RZ, UR8 ;  /* 0x00000008ff027e24 */ /* 0x002fe4000f8e00ff */
[----:B------:R-:W-:Y:S01]  /*13f80*/  IMAD.U32 R3, RZ, RZ, UR9 ;  /* 0x00000009ff037e24 */ /* 0x000fe2000f8e00ff */
[----:B------:R-:W-:Y:S01]  /*13f90*/  PLOP3.LUT P4, PT, PT, PT, UP1, 0x80, 0x0 ;  /* 0x000000000000781c */ /* 0x000fe20003f8f018 */
[----:B------:R-:W-:-:S03]  /*13fa0*/  IMAD.MOV.U32 R4, RZ, RZ, RZ ;  /* 0x000000ffff047224 */ /* 0x000fc600078e00ff */
[----:B------:R1:W5:Y:S02]  /*13fb0*/  @P1 LDG.E R27, desc[UR50][R2.64] ;  /* 0x00000032021b1981 */ /* 0x000364000c1e1900 */
[----:B-1----:R-:W-:Y:S02]  /*13fc0*/  IMAD.U32 R2, RZ, RZ, UR4 ;  /* 0x00000004ff027e24 */ /* 0x002fe4000f8e00ff */
[----:B------:R-:W-:Y:S01]  /*13fd0*/  IMAD.U32 R3, RZ, RZ, UR5 ;  /* 0x00000005ff037e24 */ /* 0x000fe2000f8e00ff */
[----:B------:R-:W-:Y:S02]  /*13fe0*/  @UP1 ULDC.64 UR4, c[0x0][0xa18] ;  /* 0x0002860000041ab9 */ /* 0x000fe40000000a00 */
[----:B------:R-:W-:Y:S02]  /*13ff0*/  @UP1 UIMAD.WIDE UR4, UR42, 0x4, UR4 ;  /* 0x000000042a0418a5 */ /* 0x000fe4000f8e0204 */
[----:B------:R1:W5:Y:S04]  /*14000*/  @P2 LDG.E R4, desc[UR50][R2.64] ;  /* 0x0000003202042981 */ /* 0x000368000c1e1900 */
[----:B-1----:R-:W-:-:S02]  /*14010*/  IMAD.U32 R2, RZ, RZ, UR4 ;  /* 0x00000004ff027e24 */ /* 0x002fc4000f8e00ff */
[----:B------:R-:W-:Y:S01]  /*14020*/  IMAD.U32 R3, RZ, RZ, UR5 ;  /* 0x00000005ff037e24 */ /* 0x000fe2000f8e00ff */
[----:B------:R-:W-:Y:S01]  /*14030*/  UMOV UR43, URZ ;  /* 0x0000003f002b7c82 */ /* 0x000fe20008000000 */
[----:B------:R-:W-:Y:S01]  /*14040*/  R2UR UR36, R26 ;  /* 0x000000001a2472ca */ /* 0x000fe200000e0000 */
[----:B------:R-:W-:Y:S02]  /*14050*/  ULDC.64 UR4, c[0x0][0xa20] ;  /* 0x0002880000047ab9 */ /* 0x000fe40000000a00 */
[----:B0-----:R0:W3:Y:S01]  /*14060*/  @P4 LDG.E R5, desc[UR50][R2.64] ;  /* 0x0000003202054981 */ /* 0x0010e2000c1e1900 */
[----:B------:R-:W-:-:S04]  /*14070*/  ISETP.NE.U32.AND P3, PT, RZ, UR4, PT ;  /* 0x00000004ff007c0c */ /* 0x000fc8000bf65070 */
[----:B------:R-:W-:Y:S01]  /*14080*/  ISETP.NE.AND.EX P3, PT, RZ, UR5, PT, P3 ;  /* 0x00000005ff007c0c */ /* 0x000fe2000bf65330 */
[----:B0-----:R-:W0:Y:S04]  /*14090*/  LDC.64 R2, c[0x0][0x418] ;  /* 0x00010600ff027b82 */ /* 0x001e280000000a00 */
[----:B------:R-:W-:Y:S01]  /*140a0*/  ULOP3.LUT UR36, UR36, 0xffff, URZ, 0xc0, !UPT ;  /* 0x0000ffff24247892 */ /* 0x000fe2000f8ec03f */
[----:B0-----:R-:W-:Y:S02]  /*140b0*/  ISETP.NE.U32.AND P2, PT, R2, RZ, PT ;  /* 0x000000ff0200720c */ /* 0x001fe40003f45070 */
[----:B------:R-:W-:Y:S02]  /*140c0*/  LOP3.LUT R2, R26, 0xff000000, RZ, 0xc0, !PT ;  /* 0xff0000001a027812 */ /* 0x000fe400078ec0ff */
[----:B------:R-:W-:-:S02]  /*140d0*/  ISETP.NE.AND.EX P2, PT, R3, RZ, PT, P2 ;  /* 0x000000ff0300720c */ /* 0x000fc40003f45320 */
[----:B------:R-:W-:Y:S02]  /*140e0*/  SHF.R.U32.HI R3, RZ, 0x8, R2 ;  /* 0x00000008ff037819 */ /* 0x000fe40000011602 */
[----:B------:R-:W-:Y:S02]  /*140f0*/  LOP3.LUT R26, R26, 0xff0000, RZ, 0xc0, !PT ;  /* 0x00ff00001a1a7812 */ /* 0x000fe400078ec0ff */
[----:B--2---:R-:W-:Y:S02]  /*14100*/  @P0 R2UR UR43, R0 ;  /* 0x00000000002b02ca */ /* 0x004fe400000e0000 */
[----:B------:R-:W0:Y:S02]  /*14110*/  LDC R0, c[0x0][0x424] ;  /* 0x00010900ff007b82 */ /* 0x000e240000000800 */
[----:B0-----:R-:W-:Y:S02]  /*14120*/  SEL R2, R0, 0x1, P2 ;  /* 0x0000000100027807 */ /* 0x001fe40001000000 */
[----:B------:R-:W-:Y:S01]  /*14130*/  LEA.HI R0, R26, R3, RZ, 0x10 ;  /* 0x000000031a007211 */ /* 0x000fe200078f80ff */
[----:B---3--:R0:W-:Y:S01]  /*14140*/  STL [R1+0x8], R5 ;  /* 0x0000080501007387 */ /* 0x0081e20000100800 */
[----:B------:R-:W-:-:S02]  /*14150*/  IMAD.MOV.U32 R9, RZ, RZ, R5 ;  /* 0x000000ffff097224 */ /* 0x000fc400078e0005 */
[----:B0-----:R-:W0:Y:S02]  /*14160*/  LDC R5, c[0x0][0x2f0] ;  /* 0x0000bc00ff057b82 */ /* 0x001e240000000800 */
[----:B0-----:R-:W-:Y:S01]  /*14170*/  IMAD R5, R2, R5, RZ ;  /* 0x0000000502057224 */ /* 0x001fe200078e02ff */
[----:B------:R-:W-:Y:S06]  /*14180*/  @P4 BRA `(.L_x_977) ;  /* 0x00000000001c4947 */ /* 0x000fec0003800000 */
[----:B------:R-:W-:Y:S05]  /*14190*/  @!P0 BRA `(.L_x_977) ;  /* 0x0000000000188947 */ /* 0x000fea0003800000 */
[----:B------:R-:W-:Y:S02]  /*141a0*/  IMAD.U32 R2, RZ, RZ, UR6 ;  /* 0x00000006ff027e24 */ /* 0x000fe4000f8e00ff */
[----:B------:R-:W-:-:S05]  /*141b0*/  IMAD.U32 R3, RZ, RZ, UR7 ;  /* 0x00000007ff037e24 */ /* 0x000fca000f8e00ff */
[----:B------:R-:W2:Y:S04]  /*141c0*/  LDG.E R7, desc[UR50][R2.64] ;  /* 0x0000003202077981 */ /* 0x000ea8000c1e1900 */
[----:B------:R-:W2:Y:S02]  /*141d0*/  LDG.E R6, desc[UR50][R2.64+0x4] ;  /* 0x0000043202067981 */ /* 0x000ea4000c1e1900 */
[----:B--2---:R-:W-:-:S05]  /*141e0*/  IMAD.IADD R9, R6, 0x1, -R7 ;  /* 0x0000000106097824 */ /* 0x004fca00078e0a07 */
[----:B------:R0:W-:Y:S02]  /*141f0*/  STL [R1+0x8], R9 ;  /* 0x0000080901007387 */ /* 0x0001e40000100800 */
.L_x_977:
[----:B-----5:R-:W-:Y:S01]  /*14200*/  IMAD.IADD R27, R27, 0x1, R4 ;  /* 0x000000011b1b7824 */ /* 0x020fe200078e0204 */
[----:B------:R-:W-:Y:S06]  /*14210*/  @!P3 BRA `(.L_x_978) ;  /* 0x000000000018b947 */ /* 0x000fec0003800000 */
[----:B------:R-:W-:Y:S02]  /*14220*/  ULDC.64 UR4, c[0x0][0xa20] ;  /* 0x0002880000047ab9 */ /* 0x000fe40000000a00 */
[----:B------:R-:W-:-:S06]  /*14230*/  UIMAD.WIDE UR4, UR42, 0x4, UR4 ;  /* 0x000000042a0478a5 */ /* 0x000fcc000f8e0204 */
[----:B------:R-:W-:Y:S02]  /*14240*/  IMAD.U32 R2, RZ, RZ, UR4 ;  /* 0x00000004ff027e24 */ /* 0x000fe4000f8e00ff */
[----:B------:R-:W-:-:S05]  /*14250*/  IMAD.U32 R3, RZ, RZ, UR5 ;  /* 0x00000005ff037e24 */ /* 0x000fca000f8e00ff */
[----:B------:R1:W5:Y:S01]  /*14260*/  LDG.E R5, desc[UR50][R2.64] ;  /* 0x0000003202057981 */ /* 0x000362000c1e1900 */
[----:B------:R-:W-:Y:S05]  /*14270*/  BRA `(.L_x_979) ;  /* 0x0000000000187947 */ /* 0x000fea0003800000 */
.L_x_978:
[----:B------:R-:W-:Y:S05]  /*14280*/  @!P1 BRA `(.L_x_979) ;  /* 0x0000000000149947 */ /* 0x000fea0003800000 */
[----:B------:R-:W-:Y:S02]  /*14290*/  IMAD.U32 R2, RZ, RZ, UR8 ;  /* 0x00000008ff027e24 */ /* 0x000fe4000f8e00ff */
[----:B------:R-:W-:-:S05]  /*142a0*/  IMAD.U32 R3, RZ, RZ, UR9 ;  /* 0x00000009ff037e24 */ /* 0x000fca000f8e00ff */
[----:B------:R-:W2:Y:S04]  /*142b0*/  LDG.E R6, desc[UR50][R2.64] ;  /* 0x0000003202067981 */ /* 0x000ea8000c1e1900 */
[----:B------:R-:W2:Y:S02]  /*142c0*/  LDG.E R5, desc[UR50][R2.64+0x4] ;  /* 0x0000043202057981 */ /* 0x000ea4000c1e1900 */
[----:B--2---:R-:W-:-:S07]  /*142d0*/  IMAD.IADD R5, R5, 0x1, -R6 ;  /* 0x0000000105057824 */ /* 0x004fce00078e0a06 */
.L_x_979:
[----:B-1----:R-:W1:Y:S01]  /*142e0*/  LDC R2, c[0x0][0x448] ;  /* 0x00011200ff027b82 */ /* 0x002e620000000800 */
[----:B------:R-:W-:-:S04]  /*142f0*/  IMAD R10, R25, 0xc0, RZ ;  /* 0x000000c0190a7824 */ /* 0x000fc800078e02ff */
[----:B------:R-:W-:Y:S01]  /*14300*/  VIADD R7, R10, 0xbf ;  /* 0x000000bf0a077836 */ /* 0x000fe20000000000 */
[----:B------:R2:W-:Y:S01]  /*14310*/  STL [R1+0x4], R10 ;  /* 0x0000040a01007387 */ /* 0x0005e20000100800 */
[----:B-1----:R-:W-:-:S13]  /*14320*/  ISETP.NE.AND P1, PT, R2, 0x1, PT ;  /* 0x000000010200780c */ /* 0x002fda0003f25270 */
[----:B------:R-:W1:Y:S08]  /*14330*/  @P1 LDC R6, c[0x0][0x44c] ;  /* 0x00011300ff061b82 */ /* 0x000e700000000800 */
[----:B------:R-:W3:Y:S01]  /*14340*/  @P1 LDC R2, c[0x0][0x450] ;  /* 0x00011400ff021b82 */ /* 0x000ee20000000800 */
[----:B-1----:R-:W-:-:S04]  /*14350*/  @P1 IMAD.HI.U32 R3, R7, R6, RZ ;  /* 0x0000000607031227 */ /* 0x002fc800078e00ff */
[----:B-----5:R-:W-:Y:S01]  /*14360*/  IMAD.IADD R6, R5, 0x1, -R4 ;  /* 0x0000000105067824 */ /* 0x020fe200078e0a04 */
[----:B---3--:R-:W-:Y:S02]  /*14370*/  @P1 SHF.R.U32.HI R7, RZ, R2, R3 ;  /* 0x00000002ff071219 */ /* 0x008fe40000011603 */
[----:B------:R-:W1:Y:S02]  /*14380*/  LDC.64 R2, c[0x0][0x9e0] ;  /* 0x00027800ff027b82 */ /* 0x000e640000000a00 */
[----:B------:R-:W-:-:S05]  /*14390*/  IADD3 R4, R6, 0x1, -R9 ;  /* 0x0000000106047810 */ /* 0x000fca0007ffe809 */
[----:B------:R-:W-:Y:S01]  /*143a0*/  IMAD.IADD R7, R4, 0x1, R7 ;  /* 0x0000000104077824 */ /* 0x000fe200078e0207 */
[----:B-1----:R-:W-:-:S03]  /*143b0*/  ISETP.GE.AND P2, PT, R3, 0x1, PT ;  /* 0x000000010300780c */ /* 0x002fc60003f46270 */
[----:B------:R-:W-:-:S10]  /*143c0*/  IMAD.IADD R2, R7, 0x1, R2 ;  /* 0x0000000107027824 */ /* 0x000fd400078e0202 */
[----:B--2---:R-:W-:Y:S05]  /*143d0*/  @!P2 BRA `(.L_x_980) ;  /* 0x000000000040a947 */ /* 0x004fea0003800000 */
[C---:B------:R-:W-:Y:S01]  /*143e0*/  ISETP.GT.AND P0, PT, R7.reuse, RZ, PT ;  /* 0x000000ff0700720c */ /* 0x040fe20003f04270 */
[----:B------:R-:W-:-:S12]  /*143f0*/  VIADD R8, R7, 0xffffffff ;  /* 0xffffffff07087836 */ /* 0x000fd80000000000 */
[----:B------:R-:W-:Y:S05]  /*14400*/  @P0 BRA `(.L_x_981) ;  /* 0x00000000001c0947 */ /* 0x000fea0003800000 */
[----:B------:R-:W-:Y:S01]  /*14410*/  ISETP.NE.AND P0, PT, R3, 0x1, PT ;  /* 0x000000010300780c */ /* 0x000fe20003f05270 */
[----:B------:R-:W-:-:S12]  /*14420*/  IMAD.MOV R7, RZ, RZ, -R7 ;  /* 0x000000ffff077224 */ /* 0x000fd800078e0a07 */
[----:B------:R-:W1:Y:S02]  /*14430*/  @P0 LDC.64 R4, c[0x0][0x9e8] ;  /* 0x00027a00ff040b82 */ /* 0x000e640000000a00 */
[----:B-1----:R-:W-:-:S05]  /*14440*/  @P0 IMAD.HI.U32 R4, R7, R4, RZ ;  /* 0x0000000407040227 */ /* 0x002fca00078e00ff */
[----:B------:R-:W-:-:S04]  /*14450*/  @P0 SHF.R.U32.HI R7, RZ, R5, R4 ;  /* 0x00000005ff070219 */ /* 0x000fc80000011604 */
[----:B------:R-:W-:Y:S01]  /*14460*/  LOP3.LUT R8, RZ, R7, RZ, 0x33, !PT ;  /* 0x00000007ff087212 */ /* 0x000fe200078e33ff */
[----:B------:R-:W-:Y:S06]  /*14470*/  BRA `(.L_x_982) ;  /* 0x0000000000107947 */ /* 0x000fec0003800000 */
.L_x_981:
[----:B------:R-:W-:-:S13]  /*14480*/  ISETP.NE.AND P0, PT, R3, 0x1, PT ;  /* 0x000000010300780c */ /* 0x000fda0003f05270 */
[----:B------:R-:W1:Y:S02]  /*14490*/  @P0 LDC.64 R4, c[0x0][0x9e8] ;  /* 0x00027a00ff040b82 */ /* 0x000e640000000a00 */
[----:B-1----:R-:W-:-:S05]  /*144a0*/  @P0 IMAD.HI.U32 R4, R8, R4, RZ ;  /* 0x0000000408040227 */ /* 0x002fca00078e00ff */
[----:B------:R-:W-:-:S07]  /*144b0*/  @P0 SHF.R.U32.HI R8, RZ, R5, R4 ;  /* 0x00000005ff080219 */ /* 0x000fce0000011604 */
.L_x_982:
[----:B------:R-:W-:-:S05]  /*144c0*/  IMAD R5, R8, R3, R3 ;  /* 0x0000000308057224 */ /* 0x000fca00078e0203 */
[----:B------:R-:W-:-:S07]  /*144d0*/  VIMNMX R2, R2, R5, PT ;  /* 0x0000000502027248 */ /* 0x000fce0003fe0100 */
.L_x_980:
[----:B------:R-:W1:Y:S01]  /*144e0*/  @P1 LDC R4, c[0x0][0x44c] ;  /* 0x00011300ff041b82 */ /* 0x000e620000000800 */
[----:B------:R-:W-:Y:S01]  /*144f0*/  IMAD.MOV.U32 R5, RZ, RZ, R10 ;  /* 0x000000ffff057224 */ /* 0x000fe200078e000a */
[----:B------:R-:W-:Y:S01]  /*14500*/  ULDC UR4, c[0x0][0x9dc] ;  /* 0x0002770000047ab9 */ /* 0x000fe20000000800 */
[----:B------:R-:W-:-:S05]  /*14510*/  VIADD R2, R2, 0x7f ;  /* 0x0000007f02027836 */ /* 0x000fca0000000000 */
[----:B------:R-:W2:Y:S01]  /*14520*/  @P1 LDC R7, c[0x0][0x450] ;  /* 0x00011400ff071b82 */ /* 0x000ea20000000800 */
[----:B-1----:R-:W-:-:S05]  /*14530*/  @P1 IMAD.HI.U32 R4, R10, R4, RZ ;  /* 0x000000040a041227 */ /* 0x002fca00078e00ff */
[----:B--2---:R-:W-:-:S04]  /*14540*/  @P1 SHF.R.U32.HI R5, RZ, R7, R4 ;  /* 0x00000007ff051219 */ /* 0x004fc80000011604 */
[----:B------:R-:W-:Y:S01]  /*14550*/  IADD3 R7, R5, R6, -R9 ;  /* 0x0000000605077210 */ /* 0x000fe20007ffe809 */
[----:B------:R-:W-:Y:S01]  /*14560*/  VIADD R6, R6, 0x7f ;  /* 0x0000007f06067836 */ /* 0x000fe20000000000 */
[----:B------:R-:W-:-:S04]  /*14570*/  SHF.R.S32.HI R5, RZ, 0x1f, R2 ;  /* 0x0000001fff057819 */ /* 0x000fc80000011402 */
[----:B------:R-:W-:Y:S02]  /*14580*/  LEA.HI R2, R5, R2, RZ, 0x7 ;  /* 0x0000000205027211 */ /* 0x000fe400078f38ff */
[----:B------:R-:W-:Y:S02]  /*14590*/  SHF.R.S32.HI R5, RZ, 0x1f, R6 ;  /* 0x0000001fff057819 */ /* 0x000fe40000011406 */
[----:B------:R-:W-:Y:S02]  /*145a0*/  SHF.R.S32.HI R2, RZ, 0x7, R2 ;  /* 0x00000007ff027819 */ /* 0x000fe40000011402 */
[----:B------:R-:W-:-:S04]  /*145b0*/  LEA.HI R5, R5, R6, RZ, 0x7 ;  /* 0x0000000605057211 */ /* 0x000fc800078f38ff */
[----:B------:R-:W-:-:S04]  /*145c0*/  SHF.R.S32.HI R5, RZ, 0x7, R5 ;  /* 0x00000007ff057819 */ /* 0x000fc80000011405 */
[----:B------:R-:W-:Y:S01]  /*145d0*/  VIMNMX R6, R5, R2, PT ;  /* 0x0000000205067248 */ /* 0x000fe20003fe0100 */
[----:B------:R-:W-:Y:S01]  /*145e0*/  VIADD R2, R7, -UR4 ;  /* 0x8000000407027c36 */ /* 0x000fe20008000000 */
[----:B------:R-:W-:Y:S06]  /*145f0*/  @!P2 BRA `(.L_x_983) ;  /* 0x00000000003ca947 */ /* 0x000fec0003800000 */
[----:B------:R-:W-:-:S13]  /*14600*/  ISETP.GT.AND P0, PT, R7, -0x1, PT ;  /* 0xffffffff0700780c */ /* 0x000fda0003f04270 */
[----:B------:R-:W-:Y:S05]  /*14610*/  @P0 BRA `(.L_x_984) ;  /* 0x00000000001c0947 */ /* 0x000fea0003800000 */
[----:B------:R-:W-:Y:S02]  /*14620*/  ISETP.NE.AND P0, PT, R3, 0x1, PT ;  /* 0x000000010300780c */ /* 0x000fe40003f05270 */
[----:B------:R-:W-:-:S11]  /*14630*/  LOP3.LUT R7, RZ, R7, RZ, 0x33, !PT ;  /* 0x00000007ff077212 */ /* 0x000fd600078e33ff */
[----:B------:R-:W1:Y:S02]  /*14640*/  @P0 LDC.64 R4, c[0x0][0x9e8] ;  /* 0x00027a00ff040b82 */ /* 0x000e640000000a00 */
[----:B-1----:R-:W-:-:S05]  /*14650*/  @P0 IMAD.HI.U32 R4, R7, R4, RZ ;  /* 0x0000000407040227 */ /* 0x002fca00078e00ff */
[----:B------:R-:W-:-:S04]  /*14660*/  @P0 SHF.R.U32.HI R7, RZ, R5, R4 ;  /* 0x00000005ff070219 */ /* 0x000fc80000011604 */
[----:B------:R-:W-:Y:S01]  /*14670*/  LOP3.LUT R7, RZ, R7, RZ, 0x33, !PT ;  /* 0x00000007ff077212 */ /* 0x000fe200078e33ff */
[----:B------:R-:W-:Y:S06]  /*14680*/  BRA `(.L_x_985) ;  /* 0x0000000000107947 */ /* 0x000fec0003800000 */
.L_x_984:
[----:B------:R-:W-:-:S13]  /*14690*/  ISETP.NE.AND P0, PT, R3, 0x1, PT ;  /* 0x000000010300780c */ /* 0x000fda0003f05270 */
[----:B------:R-:W1:Y:S02]  /*146a0*/  @P0 LDC.64 R4, c[0x0][0x9e8] ;  /* 0x00027a00ff040b82 */ /* 0x000e640000000a00 */
[----:B-1----:R-:W-:-:S05]  /*146b0*/  @P0 IMAD.HI.U32 R4, R7, R4, RZ ;  /* 0x0000000407040227 */ /* 0x002fca00078e00ff */
[----:B------:R-:W-:-:S07]  /*146c0*/  @P0 SHF.R.U32.HI R7, RZ, R5, R4 ;  /* 0x00000005ff070219 */ /* 0x000fce0000011604 */
.L_x_985:
[----:B------:R-:W-:-:S05]  /*146d0*/  IMAD R3, R7, R3, RZ ;  /* 0x0000000307037224 */ /* 0x000fca00078e02ff */
[----:B------:R-:W-:-:S07]  /*146e0*/  VIMNMX R2, R2, R3, !PT ;  /* 0x0000000302027248 */ /* 0x000fce0007fe0100 */
.L_x_983:
[----:B------:R-:W-:Y:S02]  /*146f0*/  SHF.R.U32.HI R4, RZ, 0x10, R0 ;  /* 0x00000010ff047819 */ /* 0x000fe40000011600 */
[----:B------:R-:W-:Y:S02]  /*14700*/  SHF.R.S32.HI R3, RZ, 0x1f, R2 ;  /* 0x0000001fff037819 */ /* 0x000fe40000011402 */
[----:B------:R-:W-:Y:S02]  /*14710*/  ISETP.NE.AND P0, PT, R4, RZ, PT ;  /* 0x000000ff0400720c */ /* 0x000fe40003f05270 */
[----:B------:R-:W-:Y:S01]  /*14720*/  LEA.HI R3, R3, R2, RZ, 0x7 ;  /* 0x0000000203037211 */ /* 0x000fe200078f38ff */
[----:B------:R-:W-:Y:S01]  /*14730*/  IMAD.MOV.U32 R2, RZ, RZ, RZ ;  /* 0x000000ffff027224 */ /* 0x000fe200078e00ff */
[----:B------:R-:W-:Y:S02]  /*14740*/  LOP3.LUT R0, R0, 0xff, RZ, 0xc0, !PT ;  /* 0x000000ff00007812 */ /* 0x000fe400078ec0ff */
[----:B------:R-:W-:-:S04]  /*14750*/  SHF.R.S32.HI R3, RZ, 0x7, R3 ;  /* 0x00000007ff037819 */ /* 0x000fc80000011403 */
[----:B------:R-:W-:-:S03]  /*14760*/  VIMNMX R25, RZ, R3, !PT ;  /* 0x00000003ff197248 */ /* 0x000fc60007fe0100 */
[----:B------:R-:W1:Y:S01]  /*14770*/  @!P0 LDC R4, c[0x0][0x9f0] ;  /* 0x00027c00ff048b82 */ /* 0x000e620000000800 */
[----:B------:R-:W-:-:S13]  /*14780*/  ISETP.GT.AND P1, PT, R6, R25, PT ;  /* 0x000000190600720c */ /* 0x000fda0003f24270 */
[----:B------:R-:W-:Y:S05]  /*14790*/  @!P1 BRA `(.L_x_986) ;  /* 0x00000000006c9947 */ /* 0x000fea0003800000 */
[-C--:B-1----:R-:W-:Y:S02]  /*147a0*/  IABS R5, R4.reuse ;  /* 0x0000000400057213 */ /* 0x082fe40000000000 */
[----:B------:R-:W-:Y:S02]  /*147b0*/  IABS R8, R4 ;  /* 0x0000000400087213 */ /* 0x000fe40000000000 */
[----:B0-----:R-:W0:Y:S03]  /*147c0*/  I2F.RP R9, R5 ;  /* 0x0000000500097306 */ /* 0x001e260000209400 */
        /* <DEDUP_REMOVED lines=8> */
[----:B------:R-:W-:-:S05]  /*14850*/  IADD3 R2, R4, -0x1, R6 ;  /* 0xffffffff04027810 */ /* 0x000fca0007ffe006 */
[----:B------:R-:W-:-:S05]  /*14860*/  IMAD.IADD R3, R2, 0x1, -R25 ;  /* 0x0000000102037824 */ /* 0x000fca00078e0a19 */
        /* <DEDUP_REMOVED lines=14> */
.L_x_986:
[-C--:B------:R-:W-:Y:S01]  /*14950*/  IMAD R25, R0, R2.reuse, R25 ;  /* 0x0000000200197224 */ /* 0x080fe200078e0219 */
[----:B------:R-:W-:Y:S04]  /*14960*/  BSSY B7, `(.L_x_987) ;  /* 0x0000307000077945 */ /* 0x000fe80003800000 */
        /* <DEDUP_REMOVED lines=15> */
[----:B-1----:R-:W1:Y:S02]  /*14a60*/  S2R R4, SR_LTMASK ;  /* 0x0000000000047919 */ /* 0x002e640000003900 */
[----:B-1----:R-:W-:-:S04]  /*14a70*/  LOP3.LUT R4, R4, UR4, RZ, 0xc0, !PT ;  /* 0x0000000404047c12 */ /* 0x002fc8000f8ec0ff */
[----:B------:R-:W1:Y:S01]  /*14a80*/  POPC R7, R4 ;  /* 0x0000000400077309 */ /* 0x000e620000000000 */
[----:B--2---:R-:W1:Y:S02]  /*14a90*/  SHFL.IDX PT, R0, R3, R0, 0x1f ;  /* 0x00001f0003007589 */ /* 0x004e6400000e0000 */
[----:B-1----:R-:W-:Y:S01]  /*14aa0*/  IADD3 R24, R0, UR40, R7 ;  /* 0x0000002800187c10 */ /* 0x002fe2000fffe007 */
[----:B------:R-:W-:Y:S06]  /*14ab0*/  BRA `(.L_x_989) ;  /* 0x0000002c00c47947 */ /* 0x000fec0003800000 */
.L_x_988:
        /* <DEDUP_REMOVED lines=19> */
[----:B01----:R-:W-:Y:S05]  /*14bf0*/  CALL.ABS.NOINC R2 ;  /* 0x0000000002007343 */ /* 0x003fea0003c00000 */
.L_x_991:
[----:B------:R-:W-:Y:S05]  /*14c00*/  BSYNC B6 ;  /* 0x0000000000067941 */ /* 0x000fea0003800000 */
.L_x_990:
        /* <DEDUP_REMOVED lines=22> */
.L_x_993:
[----:B------:R-:W-:Y:S05]  /*14d70*/  BSYNC B6 ;  /* 0x0000000000067941 */ /* 0x000fea0003800000 */
.L_x_992:
        /* <DEDUP_REMOVED lines=20> */
.L_x_995:
[----:B------:R-:W-:Y:S05]  /*14ec0*/  BSYNC B6 ;  /* 0x0000000000067941 */ /* 0x000fea0003800000 */
.L_x_994:
[----:B------:R-:W-:Y:S01]  /*14ed0*/  LOP3.LUT P6, RZ, R19, 0x1, RZ, 0xc0, !PT ;  /* 0x0000000113ff7812 */ /* 0x000fe200078cc0ff */
[----:B------:R-:W-:-:S12]  /*14ee0*/  BSSY B6, `(.L_x_996) ;  /* 0x0000012000067945 */ /* 0x000fd80003800000 */
        /* <DEDUP_REMOVED lines=17> */
.L_x_997:
[----:B------:R-:W-:Y:S05]  /*15000*/  BSYNC B6 ;  /* 0x0000000000067941 */ /* 0x000fea0003800000 */
.L_x_996:
[----:B------:R-:W-:Y:S01]  /*15010*/  ULDC.64 UR4, c[0x0][0x9f8] ;  /* 0x00027e0000047ab9 */ /* 0x000fe20000000a00 */
[----:B------:R-:W-:Y:S01]  /*15020*/  IMAD.U32 R23, RZ, RZ, UR42 ;  /* 0x0000002aff177e24 */ /* 0x000fe2000f8e00ff */
[----:B------:R-:W-:-:S04]  /*15030*/  UISETP.NE.U32.AND UP0, UPT, UR4, URZ, UPT ;  /* 0x0000003f0400728c */ /* 0x000fc8000bf05070 */
[----:B------:R-:W-:-:S06]  /*15040*/  UISETP.NE.AND.EX UP0, UPT, UR5, URZ, UPT, UP0 ;  /* 0x0000003f0500728c */ /* 0x000fcc000bf05300 */
[----:B------:R-:W-:-:S05]  /*15050*/  PLOP3.LUT P0, PT, PT, PT, UP0, 0x80, 0x0 ;  /* 0x000000000000781c */ /* 0x000fca0003f0f008 */
[----:B------:R-:W-:Y:S02]  /*15060*/  @UP0 ULDC.64 UR4, c[0x0][0x9f8] ;  /* 0x00027e0000040ab9 */ /* 0x000fe40000000a00 */
[----:B------:R-:W-:-:S06]  /*15070*/  @UP0 UIMAD.WIDE UR4, UR42, 0x4, UR4 ;  /* 0x000000042a0408a5 */ /* 0x000fcc000f8e0204 */
[----:B------:R-:W-:Y:S02]  /*15080*/  IMAD.U32 R2, RZ, RZ, UR4 ;  /* 0x00000004ff027e24 */ /* 0x000fe4000f8e00ff */
[----:B------:R-:W-:Y:S01]  /*15090*/  IMAD.U32 R3, RZ, RZ, UR5 ;  /* 0x00000005ff037e24 */ /* 0x000fe2000f8e00ff */
[----:B------:R-:W2:Y:S01]  /*150a0*/  S2R R16, SR_TID.X ;  /* 0x0000000000107919 */ /* 0x000ea20000002100 */
[----:B------:R-:W-:-:S03]  /*150b0*/  ULDC.64 UR4, c[0x0][0xa08] ;  /* 0x0002820000047ab9 */ /* 0x000fc60000000a00 */
[----:B------:R3:W4:Y:S02]  /*150c0*/  @P0 LDG.E R23, desc[UR50][R2.64] ;  /* 0x0000003202170981 */ /* 0x000724000c1e1900 */
[----:B---3--:R-:W3:Y:S01]  /*150d0*/  LDC.64 R2, c[0x0][0x418] ;  /* 0x00010600ff027b82 */ /* 0x008ee20000000a00 */
[----:B--2---:R-:W-:-:S04]  /*150e0*/  SHF.R.U32.HI R20, RZ, 0x5, R16 ;  /* 0x00000005ff147819 */ /* 0x004fc80000011610 */
[----:B------:R-:W-:Y:S02]  /*150f0*/  LOP3.LUT R20, R20, 0x3, RZ, 0xc0, !PT ;  /* 0x0000000314147812 */ /* 0x000fe400078ec0ff */
[----:B---3--:R-:W-:Y:S01]  /*15100*/  LOP3.LUT P0, RZ, R2, UR4, RZ, 0xfc, !PT ;  /* 0x0000000402ff7c12 */ /* 0x008fe2000f80fcff */
[----:B------:R-:W-:-:S03]  /*15110*/  UMOV UR4, 0xffffffff ;  /* 0xffffffff00047882 */ /* 0x000fc60000000000 */
[----:B------:R-:W-:Y:S02]  /*15120*/  LOP3.LUT P0, RZ, R3, UR5, RZ, 0xfc, P0 ;  /* 0x0000000503ff7c12 */ /* 0x000fe4000800fcff */
[----:B----4-:R-:W-:Y:S02]  /*15130*/  SHF.R.S32.HI R26, RZ, 0x1f, R23 ;  /* 0x0000001fff1a7819 */ /* 0x010fe40000011417 */
[----:B------:R-:W-:Y:S01]  /*15140*/  SEL R16, R23, RZ, !P0 ;  /* 0x000000ff17107207 */ /* 0x000fe20004000000 */
[----:B------:R-:W-:Y:S08]  /*15150*/  BRA.DIV UR4, `(.L_x_998) ;  /* 0x0000003e04e47947 */ /* 0x000ff0000b800000 */
[----:B------:R2:W3:Y:S02]  /*15160*/  SHFL.IDX PT, R14, R20, RZ, 0x1f ;  /* 0x00001fff140e7589 */ /* 0x0004e400000e0000 */
.L_x_1075:
[----:B---3--:R-:W-:Y:S02]  /*15170*/  ISETP.NE.AND P0, PT, R14, RZ, PT ;  /* 0x000000ff0e00720c */ /* 0x008fe40003f05270 */
[----:B------:R-:W-:Y:S02]  /*15180*/  PLOP3.LUT P1, PT, PT, PT, PT, 0x8, 0x0 ;  /* 0x000000000000781c */ /* 0x000fe40003f2e170 */
[----:B------:R-:W-:-:S11]  /*15190*/  LOP3.LUT R19, R19, 0xfffffffe, RZ, 0xc0, !PT ;  /* 0xfffffffe13137812 */ /* 0x000fd600078ec0ff */
[----:B------:R-:W-:Y:S01]  /*151a0*/  @P1 LOP3.LUT R19, R19, 0x1, RZ, 0xfc, !PT ;  /* 0x0000000113131812 */ /* 0x000fe200078efcff */
[----:B------:R-:W-:Y:S06]  /*151b0*/  @P0 BRA `(.L_x_999) ;  /* 0x0000000400b80947 */ /* 0x000fec0003800000 */
[----:B------:R-:W3:Y:S01]  /*151c0*/  LDL R0, [R1+0x10] ;  /* 0x0000100001007983 */ /* 0x000ee20000100800 */
[----:B------:R-:W-:Y:S01]  /*151d0*/  UMOV UR4, 0xffffffff ;  /* 0xffffffff00047882 */ /* 0x000fe20000000000 */
[----:B---3--:R-:W-:Y:S02]  /*151e0*/  VIADD R0, R0, 0xffffffff ;  /* 0xffffffff00007836 */ /* 0x008fe40000000000 */
[----:B------:R-:W-:Y:S05]  /*151f0*/  BRA.DIV UR4, `(.L_x_1000) ;  /* 0x0000003e04dc7947 */ /* 0x000fea000b800000 */
[----:B------:R-:W-:-:S13]  /*15200*/  ELECT P6, URZ, PT ;  /* 0x00000000003f782f */ /* 0x000fda00038c0000 */
.L_x_1078:
[----:B------:R-:W-:Y:S05]  /*15210*/  @!P6 BRA `(.L_x_999) ;  /* 0x0000000400a0e947 */ /* 0x000fea0003800000 */
[----:B------:R-:W-:-:S04]  /*15220*/  ISETP.NE.U32.AND P0, PT, R2, RZ, PT ;  /* 0x000000ff0200720c */ /* 0x000fc80003f05070 */
[----:B------:R-:W-:-:S13]  /*15230*/  ISETP.NE.AND.EX P0, PT, R3, RZ, PT, P0 ;  /* 0x000000ff0300720c */ /* 0x000fda0003f05300 */
[----:B------:R-:W-:Y:S05]  /*15240*/  @!P0 BRA `(.L_x_1001) ;  /* 0x0000000000448947 */ /* 0x000fea0003800000 */
[----:B------:R-:W3:Y:S01]  /*15250*/  LDC R7, c[0x0][0x43c] ;  /* 0x00010f00ff077b82 */ /* 0x000ee20000000800 */
[----:B------:R-:W-:Y:S01]  /*15260*/  ULDC.64 UR4, c[0x0][0x428] ;  /* 0x00010a0000047ab9 */ /* 0x000fe20000000a00 */
[----:B---3--:R-:W-:-:S13]  /*15270*/  ISETP.NE.AND P0, PT, R7, 0x1, PT ;  /* 0x000000010700780c */ /* 0x008fda0003f05270 */
[----:B-1----:R-:W1:Y:S02]  /*15280*/  @P0 LDC.64 R4, c[0x0][0x440] ;  /* 0x00011000ff040b82 */ /* 0x002e640000000a00 */
[----:B-1----:R-:W-:-:S04]  /*15290*/  @P0 IMAD.HI.U32 R6, R0, R4, RZ ;  /* 0x0000000400060227 */ /* 0x002fc800078e00ff */
[----:B------:R-:W-:Y:S01]  /*152a0*/  IMAD.MOV.U32 R4, RZ, RZ, R0 ;  /* 0x000000ffff047224 */ /* 0x000fe200078e0000 */
[----:B------:R-:W-:Y:S01]  /*152b0*/  @P0 SHF.R.U32.HI R4, RZ, R5, R6 ;  /* 0x00000005ff040219 */ /* 0x000fe20000011606 */
[----:B------:R-:W-:-:S04]  /*152c0*/  IMAD R6, R26, UR4, RZ ;  /* 0x000000041a067c24 */ /* 0x000fc8000f8e02ff */
[----:B------:R-:W-:Y:S02]  /*152d0*/  IMAD.MOV R5, RZ, RZ, -R4 ;  /* 0x000000ffff057224 */ /* 0x000fe400078e0a04 */
[----:B------:R-:W-:Y:S02]  /*152e0*/  IMAD R6, R23, UR5, R6 ;  /* 0x0000000517067c24 */ /* 0x000fe4000f8e0206 */
[----:B------:R-:W-:Y:S01]  /*152f0*/  IMAD R0, R7, R5, R0 ;  /* 0x0000000507007224 */ /* 0x000fe200078e0200 */
[----:B------:R-:W-:-:S03]  /*15300*/  SHF.R.S32.HI R5, RZ, 0x1f, R4 ;  /* 0x0000001fff057819 */ /* 0x000fc60000011404 */
[----:B------:R-:W-:-:S04]  /*15310*/  IMAD.WIDE.U32 R4, R23, UR4, R4 ;  /* 0x0000000417047c25 */ /* 0x000fc8000f8e0004 */
[----:B------:R-:W-:Y:S01]  /*15320*/  IMAD.IADD R6, R5, 0x1, R6 ;  /* 0x0000000105067824 */ /* 0x000fe200078e0206 */
[----:B------:R-:W-:-:S04]  /*15330*/  LEA R2, P0, R4, R2, 0x2 ;  /* 0x0000000204027211 */ /* 0x000fc800078010ff */
[----:B------:R-:W-:-:S05]  /*15340*/  LEA.HI.X R3, R4, R3, R6, 0x2, P0 ;  /* 0x0000000304037211 */ /* 0x000fca00000f1406 */
[----:B------:R3:W5:Y:S04]  /*15350*/  LDG.E R16, desc[UR50][R2.64] ;  /* 0x0000003202107981 */ /* 0x000768000c1e1900 */
.L_x_1001:
[----:B-1----:R-:W-:Y:S01]  /*15360*/  IMAD R4, R18, 0x8, R17 ;  /* 0x0000000812047824 */ /* 0x002fe200078e0211 */
[----:B---3--:R-:W-:Y:S01]  /*15370*/  SHF.L.U32 R3, R22, 0x1f, RZ ;  /* 0x0000001f16037819 */ /* 0x008fe200000006ff */
[----:B------:R-:W1:Y:S03]  /*15380*/  S2R R2, SR_TID.X ;  /* 0x0000000000027919 */ /* 0x000e660000002100 */
[----:B------:R-:W3:Y:S01]  /*15390*/  SYNCS.PHASECHK.TRANS64.TRYWAIT P0, [R4+URZ+0x19c80], R3 ;  /* 0x019c8003040075a7 */ /* 0x000ee2000800017f */
[----:B-1----:R-:W-:-:S04]  /*153a0*/  LOP3.LUT R2, R2, 0x7f, RZ, 0xc0, !PT ;  /* 0x0000007f02027812 */ /* 0x002fc800078ec0ff */
[----:B------:R-:W-:Y:S01]  /*153b0*/  ISETP.NE.AND P1, PT, R2, RZ, PT ;  /* 0x000000ff0200720c */ /* 0x000fe20003f25270 */
[----:B---3--:R-:W-:-:S12]  /*153c0*/  @!P0 BRA `(.L_x_1002) ;  /* 0x0000003c00888947 */ /* 0x008fd80003800000 */
.L_x_1079:
[----:B------:R-:W-:Y:S05]  /*153d0*/  @P1 BRA `(.L_x_1003) ;  /* 0x00000000001c1947 */ /* 0x000fea0003800000 */
[----:B------:R-:W3:Y:S02]  /*153e0*/  S2R R2, SR_TID.X ;  /* 0x0000000000027919 */ /* 0x000ee40000002100 */
[----:B---3--:R-:W-:Y:S01]  /*153f0*/  LOP3.LUT R5, R2, 0x1f, RZ, 0xc0, !PT ;  /* 0x0000001f02057812 */ /* 0x008fe200078ec0ff */
[----:B------:R-:W-:-:S03]  /*15400*/  IMAD.MOV.U32 R2, RZ, RZ, 0x3000 ;  /* 0x00003000ff027424 */ /* 0x000fc600078e00ff */
[----:B------:R-:W-:Y:S01]  /*15410*/  ISETP.NE.AND P0, PT, R5, RZ, PT ;  /* 0x000000ff0500720c */ /* 0x000fe20003f05270 */
[----:B------:R3:W-:-:S12]  /*15420*/  SYNCS.ARRIVE.TRANS64 RZ, [R4+URZ+0x19c70], R2 ;  /* 0x019c700204ff79a7 */ /* 0x0007d8000800003f */
[----:B---3--:R-:W-:Y:S05]  /*15430*/  @!P0 BRA `(.L_x_1003) ;  /* 0x0000000000048947 */ /* 0x008fea0003800000 */
[----:B------:R-:W-:Y:S01]  /*15440*/  BPT.TRAP 0x1 ;  /* 0x000000040000795c */ /* 0x000fe20000300000 */
.L_x_1003:
[----:B------:R-:W-:Y:S01]  /*15450*/  IMAD R2, R18, 0x3000, R17 ;  /* 0x0000300012027824 */ /* 0x000fe200078e0211 */
[----:B------:R-:W-:Y:S01]  /*15460*/  R2UR UR33, R4 ;  /* 0x00000000042172ca */ /* 0x000fe200000e0000 */
[----:B------:R-:W-:Y:S01]  /*15470*/  IMAD R0, R0, 0x80, R27 ;  /* 0x0000008000007824 */ /* 0x000fe200078e021b */
[----:B-----5:R-:W-:Y:S01]  /*15480*/  R2UR UR37, R16 ;  /* 0x00000000102572ca */ /* 0x020fe200000e0000 */
[----:B------:R-:W-:Y:S01]  /*15490*/  UIADD3 UR4, UP0, UR46, 0x470, URZ ;  /* 0x000004702e047890 */ /* 0x000fe2000ff1e03f */
[----:B------:R-:W-:Y:S01]  /*154a0*/  R2UR UR8, R2 ;  /* 0x00000000020872ca */ /* 0x000fe200000e0000 */
[----:B------:R-:W-:Y:S01]  /*154b0*/  UMOV UR6, 0x0 ;  /* 0x0000000000067882 */ /* 0x000fe20000000000 */
[----:B------:R-:W-:Y:S01]  /*154c0*/  R2UR UR35, R0 ;  /* 0x00000000002372ca */ /* 0x000fe200000e0000 */
[----:B------:R-:W-:Y:S01]  /*154d0*/  UIADD3.X UR5, URZ, UR47, URZ, UP0, !UPT ;  /* 0x0000002f3f057290 */ /* 0x000fe200087fe43f */
[----:B------:R-:W-:Y:S01]  /*154e0*/  UMOV UR7, 0x14f00000 ;  /* 0x14f0000000077882 */ /* 0x000fe20000000000 */
[----:B------:R-:W-:Y:S01]  /*154f0*/  UMOV UR34, URZ ;  /* 0x0000003f00227c82 */ /* 0x000fe20008000000 */
[----:B------:R-:W-:Y:S01]  /*15500*/  UMOV UR18, 0x20 ;  /* 0x0000002000127882 */ /* 0x000fe20000000000 */
[----:B------:R-:W-:-:S02]  /*15510*/  UMOV UR20, UR36 ;  /* 0x0000002400147c82 */ /* 0x000fc40008000000 */
[----:B------:R-:W-:Y:S02]  /*15520*/  UIADD3 UR33, UR33, 0x19c70, URZ ;  /* 0x00019c7021217890 */ /* 0x000fe4000fffe03f */
[----:B------:R-:W-:Y:S01]  /*15530*/  UMOV UR21, UR37 ;  /* 0x0000002500157c82 */ /* 0x000fe20008000000 */
[----:B------:R-:W-:Y:S01]  /*15540*/  UMOV UR10, 0x40 ;  /* 0x00000040000a7882 */ /* 0x000fe20000000000 */
        /* <DEDUP_REMOVED lines=12> */
[----:B------:R-:W4:Y:S02]  /*15610*/  SYNCS.PHASECHK.TRANS64.TRYWAIT P0, [R4+URZ+0x19c40], R3 ;  /* 0x019c4003040075a7 */ /* 0x000f24000800017f */
[----:B---34-:R-:W-:Y:S05]  /*15620*/  @!P0 BRA `(.L_x_1004) ;  /* 0x0000003c00048947 */ /* 0x018fea0003800000 */
.L_x_1080:
[----:B------:R-:W-:Y:S05]  /*15630*/  @P1 BRA `(.L_x_1005) ;  /* 0x00000000001c1947 */ /* 0x000fea0003800000 */
[----:B------:R-:W4:Y:S01]  /*15640*/  S2R R5, SR_TID.X ;  /* 0x0000000000057919 */ /* 0x000f220000002100 */
[----:B-1-3--:R-:W-:-:S04]  /*15650*/  IMAD.MOV.U32 R3, RZ, RZ, 0x3000 ;  /* 0x00003000ff037424 */ /* 0x00afc800078e00ff */
[----:B------:R1:W-:Y:S01]  /*15660*/  SYNCS.ARRIVE.TRANS64 RZ, [R4+URZ+0x19c30], R3 ;  /* 0x019c300304ff79a7 */ /* 0x0003e2000800003f */
[----:B----4-:R-:W-:-:S04]  /*15670*/  LOP3.LUT R5, R5, 0x1f, RZ, 0xc0, !PT ;  /* 0x0000001f05057812 */ /* 0x010fc800078ec0ff */
[----:B------:R-:W-:-:S13]  /*15680*/  ISETP.NE.AND P0, PT, R5, RZ, PT ;  /* 0x000000ff0500720c */ /* 0x000fda0003f05270 */
[----:B-1----:R-:W-:Y:S05]  /*15690*/  @!P0 BRA `(.L_x_1005) ;  /* 0x0000000000048947 */ /* 0x002fea0003800000 */
[----:B------:R-:W-:Y:S01]  /*156a0*/  BPT.TRAP 0x1 ;  /* 0x000000040000795c */ /* 0x000fe20000300000 */
.L_x_1005:
        /* <DEDUP_REMOVED lines=30> */
[----:B----4-:R-:W-:-:S03]  /*15890*/  NOP ;  /* 0x0000000000007918 */ /* 0x010fc60000000000 */
.L_x_999:
[----:B------:R-:W-:Y:S05]  /*158a0*/  WARPSYNC.ALL ;  /* 0x0000000000007948 */ /* 0x000fea0003800000 */
[----:B------:R-:W-:Y:S01]  /*158b0*/  VIADD R0, R17, 0xf000 ;  /* 0x0000f00011007836 */ /* 0x000fe20000000000 */
[----:B------:R-:W-:Y:S01]  /*158c0*/  USHF.R.S32.HI UR4, URZ, 0x1f, UR43 ;  /* 0x0000001f3f047899 */ /* 0x000fe2000801142b */
[----:B------:R-:W-:Y:S01]  /*158d0*/  BAR.SYNC.DEFER_BLOCKING 0x8, 0x200 ;  /* 0x0208000000007b1d */ /* 0x000fe20000010000 */
[----:B------:R-:W-:Y:S02]  /*158e0*/  USHF.R.S32.HI UR37, URZ, 0x1f, UR42 ;  /* 0x0000001f3f257899 */ /* 0x000fe4000801142a */
        /* <DEDUP_REMOVED lines=13> */
[----:B------:R-:W-:Y:S01]  /*159c0*/  MOV R2, 0x0 ;  /* 0x0000000000027802 */ /* 0x000fe20000000f00 */
[----:B------:R-:W-:Y:S01]  /*159d0*/  ULDC.64 UR6, c[0x4][0x98] ;  /* 0x0100260000067ab9 */ /* 0x000fe20000000a00 */
[----:B------:R-:W-:Y:S01]  /*159e0*/  ULDC.64 UR8, c[0x4][0xa0] ;  /* 0x0100280000087ab9 */ /* 0x000fe20000000a00 */
[----:B------:R-:W-:Y:S01]  /*159f0*/  ULDC.64 UR4, c[0x4][0x28] ;  /* 0x01000a0000047ab9 */ /* 0x000fe20000000a00 */
[----:B-1-3--:R-:W-:Y:S02]  /*15a00*/  IMAD.U32 R4, RZ, RZ, UR6 ;  /* 0x00000006ff047e24 */ /* 0x00afe4000f8e00ff */
        /* <DEDUP_REMOVED lines=9> */
[----:B--2---:R-:W-:-:S07]  /*15aa0*/  LEPC R20, `(.L_x_1007) ;  /* 0x000000001014794e */ /* 0x004fce0000000000 */
[----:B01----:R-:W-:Y:S05]  /*15ab0*/  CALL.ABS.NOINC R2 ;  /* 0x0000000002007343 */ /* 0x003fea0003c00000 */
.L_x_1007:
[----:B------:R-:W-:Y:S05]  /*15ac0*/  BSYNC B6 ;  /* 0x0000000000067941 */ /* 0x000fea0003800000 */
.L_x_1006:
[----:B------:R-:W4:Y:S01]  /*15ad0*/  LDL R12, [R1+0x4] ;  /* 0x00000400010c7983 */ /* 0x000f220000100800 */
[----:B0-----:R-:W0:Y:S01]  /*15ae0*/  LDC R9, c[0x0][0x448] ;  /* 0x00011200ff097b82 */ /* 0x001e220000000800 */
[----:B------:R-:W-:Y:S01]  /*15af0*/  ULDC.64 UR6, c[0x0][0x2d8] ;  /* 0x0000b60000067ab9 */ /* 0x000fe20000000a00 */
[----:B------:R-:W-:Y:S01]  /*15b00*/  UMOV UR44, UR48 ;  /* 0x00000030002c7c82 */ /* 0x000fe20008000000 */
[----:B--2---:R-:W2:Y:S01]  /*15b10*/  S2R R20, SR_TID.X ;  /* 0x0000000000147919 */ /* 0x004ea20000002100 */
[----:B------:R-:W-:Y:S01]  /*15b20*/  UIMAD.WIDE.U32 UR4, UR36, UR6, UR44 ;  /* 0x00000006240472a5 */ /* 0x000fe2000f8e002c */
[----:B------:R-:W-:Y:S01]  /*15b30*/  ULDC.64 UR8, c[0x0][0x2e0] ;  /* 0x0000b80000087ab9 */ /* 0x000fe20000000a00 */
[----:B------:R-:W2:Y:S02]  /*15b40*/  S2R R10, SR_TID.X ;  /* 0x00000000000a7919 */ /* 0x000ea40000002100 */
[----:B------:R-:W-:Y:S02]  /*15b50*/  UIMAD UR5, UR36, UR7, UR5 ;  /* 0x00000007240572a4 */ /* 0x000fe4000f8e0205 */
[----:B------:R-:W-:-:S02]  /*15b60*/  UIMAD UR6, UR37, UR8, URZ ;  /* 0x00000008250672a4 */ /* 0x000fc4000f8e023f */
[----:B------:R-:W-:Y:S02]  /*15b70*/  UIMAD.WIDE.U32 UR4, UR43, UR8, UR4 ;  /* 0x000000082b0472a5 */ /* 0x000fe4000f8e0004 */
[----:B------:R-:W-:-:S03]  /*15b80*/  UIMAD UR6, UR43, UR9, UR6 ;  /* 0x000000092b0672a4 */ /* 0x000fc6000f8e0206 */
[----:B------:R-:W-:Y:S01]  /*15b90*/  ULDC.64 UR8, c[0x0][0x280] ;  /* 0x0000a00000087ab9 */ /* 0x000fe20000000a00 */
[----:B------:R-:W-:Y:S01]  /*15ba0*/  UIADD3 UR6, UR5, UR6, URZ ;  /* 0x0000000605067290 */ /* 0x000fe2000fffe03f */
[----:B-1-3--:R-:W-:Y:S02]  /*15bb0*/  IMAD.U32 R4, RZ, RZ, UR4 ;  /* 0x00000004ff047e24 */ /* 0x00afe4000f8e00ff */
[----:B------:R-:W-:Y:S01]  /*15bc0*/  IMAD.U32 R5, RZ, RZ, UR5 ;  /* 0x00000005ff057e24 */ /* 0x000fe2000f8e00ff */
[----:B------:R-:W-:Y:S01]  /*15bd0*/  ULDC.64 UR4, c[0x0][0x2d0] ;  /* 0x0000b40000047ab9 */ /* 0x000fe20000000a00 */
[----:B0-----:R-:W-:Y:S01]  /*15be0*/  ISETP.NE.AND P1, PT, R9, 0x1, PT ;  /* 0x000000010900780c */ /* 0x001fe20003f25270 */
[----:B------:R-:W-:Y:S01]  /*15bf0*/  IMAD.U32 R3, RZ, RZ, UR6 ;  /* 0x00000006ff037e24 */ /* 0x000fe2000f8e00ff */
[----:B------:R-:W-:Y:S01]  /*15c00*/  ULDC.64 UR6, c[0x0][0x2c8] ;  /* 0x0000b20000067ab9 */ /* 0x000fe20000000a00 */
[C---:B--2---:R-:W-:Y:S01]  /*15c10*/  LOP3.LUT R21, R20.reuse, 0x7f, RZ, 0xc0, !PT ;  /* 0x0000007f14157812 */ /* 0x044fe200078ec0ff */
[----:B------:R-:W-:-:S09]  /*15c20*/  IMAD.SHL.U32 R20, R20, 0x40, RZ ;  /* 0x0000004014147824 */ /* 0x000fd200078e00ff */
[----:B------:R-:W0:Y:S01]  /*15c30*/  @P1 LDC R2, c[0x0][0x44c] ;  /* 0x00011300ff021b82 */ /* 0x000e220000000800 */
[----:B------:R-:W-:Y:S01]  /*15c40*/  SHF.R.U32.HI R21, RZ, 0x1, R21 ;  /* 0x00000001ff157819 */ /* 0x000fe20000011615 */
[----:B------:R-:W-:-:S03]  /*15c50*/  IMAD.SHL.U32 R10, R10, 0x10, RZ ;  /* 0x000000100a0a7824 */ /* 0x000fc600078e00ff */
[----:B------:R-:W-:-:S03]  /*15c60*/  LOP3.LUT R20, R21, 0x40, R20, 0xf8, !PT ;  /* 0x0000004015147812 */ /* 0x000fc600078ef814 */
[----:B------:R-:W1:Y:S01]  /*15c70*/  @P1 LDC R0, c[0x0][0x450] ;  /* 0x00011400ff001b82 */ /* 0x000e620000000800 */
[----:B------:R-:W-:Y:S01]  /*15c80*/  LOP3.LUT R10, R10, 0x10, RZ, 0xc0, !PT ;  /* 0x000000100a0a7812 */ /* 0x000fe200078ec0ff */
[----:B------:R-:W2:Y:S03]  /*15c90*/  S2R R21, SR_TID.X ;  /* 0x0000000000157919 */ /* 0x000ea60000002100 */
[C---:B------:R-:W-:Y:S02]  /*15ca0*/  LOP3.LUT R11, R10.reuse, 0x20, RZ, 0xfc, !PT ;  /* 0x000000200a0b7812 */ /* 0x040fe400078efcff */
[----:B------:R-:W-:Y:S01]  /*15cb0*/  LOP3.LUT R10, R10, 0x40, RZ, 0xfc, !PT ;  /* 0x000000400a0a7812 */ /* 0x000fe200078efcff */
[----:B----4-:R-:W-:Y:S02]  /*15cc0*/  IMAD.IADD R6, R20, 0x1, R12 ;  /* 0x0000000114067824 */ /* 0x010fe400078e020c */
[----:B--2---:R-:W-:-:S02]  /*15cd0*/  IMAD.SHL.U32 R20, R21, 0x10, RZ ;  /* 0x0000001015147824 */ /* 0x004fc400078e00ff */
[----:B0-----:R-:W-:-:S03]  /*15ce0*/  @P1 IMAD.HI.U32 R2, R6, R2, RZ ;  /* 0x0000000206021227 */ /* 0x001fc600078e00ff */
[----:B------:R-:W-:Y:S01]  /*15cf0*/  LOP3.LUT R20, R20, 0x10, RZ, 0xc0, !PT ;  /* 0x0000001014147812 */ /* 0x000fe200078ec0ff */
[----:B------:R-:W-:Y:S01]  /*15d00*/  IMAD.MOV.U32 R7, RZ, RZ, R6 ;  /* 0x000000ffff077224 */ /* 0x000fe200078e0006 */
[----:B-1----:R-:W-:Y:S01]  /*15d10*/  @P1 SHF.R.U32.HI R7, RZ, R0, R2 ;  /* 0x00000000ff071219 */ /* 0x002fe20000011602 */
[----:B------:R-:W-:-:S03]  /*15d20*/  IMAD.MOV.U32 R2, RZ, RZ, R4 ;  /* 0x000000ffff027224 */ /* 0x000fc600078e0004 */
[----:B------:R-:W-:Y:S01]  /*15d30*/  SHF.R.S32.HI R0, RZ, 0x1f, R7 ;  /* 0x0000001fff007819 */ /* 0x000fe20000011407 */
[----:B------:R-:W-:-:S04]  /*15d40*/  IMAD.WIDE.U32 R4, R7, UR4, R2 ;  /* 0x0000000407047c25 */ /* 0x000fc8000f8e0002 */
[----:B------:R-:W-:-:S04]  /*15d50*/  IMAD R0, R0, UR4, RZ ;  /* 0x0000000400007c24 */ /* 0x000fc8000f8e02ff */
[----:B------:R-:W-:Y:S02]  /*15d60*/  IMAD R8, R7, UR5, R0 ;  /* 0x0000000507087c24 */ /* 0x000fe4000f8e0200 */
[----:B------:R-:W-:Y:S02]  /*15d70*/  IMAD.MOV R0, RZ, RZ, -R7 ;  /* 0x000000ffff007224 */ /* 0x000fe400078e0a07 */
[----:B------:R-:W-:Y:S02]  /*15d80*/  IMAD.IADD R5, R5, 0x1, R8 ;  /* 0x0000000105057824 */ /* 0x000fe400078e0208 */
[----:B------:R-:W-:Y:S01]  /*15d90*/  IMAD R0, R9, R0, R6 ;  /* 0x0000000009007224 */ /* 0x000fe200078e0206 */
[----:B------:R-:W0:Y:S03]  /*15da0*/  @P1 LDC R8, c[0x0][0x44c] ;  /* 0x00011300ff081b82 */ /* 0x000e260000000800 */
[----:B------:R-:W-:Y:S01]  /*15db0*/  IMAD.WIDE.U32 R4, R0, UR6, R4 ;  /* 0x0000000600047c25 */ /* 0x000fe2000f8e0004 */
[----:B------:R-:W-:-:S05]  /*15dc0*/  SHF.R.S32.HI R7, RZ, 0x1f, R0 ;  /* 0x0000001fff077819 */ /* 0x000fca0000011400 */
[----:B------:R-:W-:-:S04]  /*15dd0*/  IMAD R7, R7, UR6, RZ ;  /* 0x0000000607077c24 */ /* 0x000fc8000f8e02ff */
[----:B------:R-:W-:Y:S01]  /*15de0*/  IMAD R7, R0, UR7, R7 ;  /* 0x0000000700077c24 */ /* 0x000fe2000f8e0207 */
[----:B------:R-:W-:-:S04]  /*15df0*/  IADD3 R0, P0, R4, UR8, RZ ;  /* 0x0000000804007c10 */ /* 0x000fc8000ff1e0ff */
[----:B------:R-:W-:Y:S01]  /*15e00*/  IADD3.X R4, R5, UR9, R7, P0, !PT ;  /* 0x0000000905047c10 */ /* 0x000fe200087fe407 */
[----:B------:R-:W-:Y:S01]  /*15e10*/  VIADD R7, R6, 0x80 ;  /* 0x0000008006077836 */ /* 0x000fe20000000000 */
[----:B------:R-:W1:Y:S03]  /*15e20*/  @P1 LDC R5, c[0x0][0x450] ;  /* 0x00011400ff051b82 */ /* 0x000e660000000800 */
[----:B------:R-:W-:Y:S02]  /*15e30*/  IMAD.MOV.U32 R6, RZ, RZ, R7 ;  /* 0x000000ffff067224 */ /* 0x000fe400078e0007 */
[----:B0-----:R-:W-:-:S05]  /*15e40*/  @P1 IMAD.HI.U32 R8, R7, R8, RZ ;  /* 0x0000000807081227 */ /* 0x001fca00078e00ff */
[----:B-1----:R-:W-:-:S05]  /*15e50*/  @P1 SHF.R.U32.HI R6, RZ, R5, R8 ;  /* 0x00000005ff061219 */ /* 0x002fca0000011608 */
[----:B------:R-:W-:Y:S02]  /*15e60*/  IMAD.MOV R5, RZ, RZ, -R6 ;  /* 0x000000ffff057224 */ /* 0x000fe400078e0a06 */
[----:B------:R-:W-:-:S04]  /*15e70*/  IMAD.WIDE.U32 R2, R6, UR4, R2 ;  /* 0x0000000406027c25 */ /* 0x000fc8000f8e0002 */
[----:B------:R-:W-:Y:S01]  /*15e80*/  IMAD R5, R9, R5, R7 ;  /* 0x0000000509057224 */ /* 0x000fe200078e0207 */
[----:B------:R-:W-:-:S05]  /*15e90*/  SHF.R.S32.HI R7, RZ, 0x1f, R6 ;  /* 0x0000001fff077819 */ /* 0x000fca0000011406 */
[----:B------:R-:W-:Y:S01]  /*15ea0*/  IMAD R7, R7, UR4, RZ ;  /* 0x0000000407077c24 */ /* 0x000fe2000f8e02ff */
[----:B------:R-:W-:Y:S02]  /*15eb0*/  ULDC UR4, c[0x0][0x2b8] ;  /* 0x0000ae0000047ab9 */ /* 0x000fe40000000800 */
[----:B------:R-:W-:Y:S01]  /*15ec0*/  ISETP.GE.AND P2, PT, R20, UR4, PT ;  /* 0x0000000414007c0c */ /* 0x000fe2000bf46270 */
[----:B------:R-:W-:Y:S01]  /*15ed0*/  IMAD R7, R6, UR5, R7 ;  /* 0x0000000506077c24 */ /* 0x000fe2000f8e0207 */
[----:B------:R-:W-:Y:S02]  /*15ee0*/  SHF.R.S32.HI R6, RZ, 0x1f, R5 ;  /* 0x0000001fff067819 */ /* 0x000fe40000011405 */
[----:B------:R-:W-:Y:S01]  /*15ef0*/  ISETP.GE.AND P1, PT, R11, UR4, PT ;  /* 0x000000040b007c0c */ /* 0x000fe2000bf26270 */
[----:B------:R-:W-:Y:S02]  /*15f00*/  IMAD.IADD R3, R3, 0x1, R7 ;  /* 0x0000000103037824 */ /* 0x000fe400078e0207 */
[----:B------:R-:W-:-:S02]  /*15f10*/  IMAD R6, R6, UR6, RZ ;  /* 0x0000000606067c24 */ /* 0x000fc4000f8e02ff */
[----:B------:R-:W-:-:S04]  /*15f20*/  IMAD.WIDE.U32 R2, R5, UR6, R2 ;  /* 0x0000000605027c25 */ /* 0x000fc8000f8e0002 */
[----:B------:R-:W-:Y:S01]  /*15f30*/  IMAD R5, R5, UR7, R6 ;  /* 0x0000000705057c24 */ /* 0x000fe2000f8e0206 */
[----:B------:R-:W-:-:S04]  /*15f40*/  IADD3 R8, P0, R2, UR8, RZ ;  /* 0x0000000802087c10 */ /* 0x000fc8000ff1e0ff */
[----:B------:R-:W-:Y:S02]  /*15f50*/  IADD3.X R5, R3, UR9, R5, P0, !PT ;  /* 0x0000000903057c10 */ /* 0x000fe400087fe405 */
[----:B------:R-:W-:Y:S02]  /*15f60*/  ISETP.GE.AND P0, PT, R10, UR4, PT ;  /* 0x000000040a007c0c */ /* 0x000fe4000bf06270 */
[----:B------:R0:W5:Y:S01]  /*15f70*/  LDL R10, [R1+0xc] ;  /* 0x00000c00010a7983 */ /* 0x0001620000100800 */
[----:B------:R-:W-:Y:S01]  /*15f80*/  UMOV UR4, 0xffffffff ;  /* 0xffffffff00047882 */ /* 0x000fe20000000000 */
[----:B------:R-:W-:-:S04]  /*15f90*/  LOP3.LUT R21, R21, 0x7f, RZ, 0xc0, !PT ;  /* 0x0000007f15157812 */ /* 0x000fc800078ec0ff */
[----:B------:R-:W-:Y:S01]  /*15fa0*/  SHF.R.U32.HI R21, RZ, 0x1, R21 ;  /* 0x00000001ff157819 */ /* 0x000fe20000011615 */
[----:B------:R-:W-:Y:S06]  /*15fb0*/  BRA.DIV UR4, `(.L_x_1008) ;  /* 0x0000003204b47947 */ /* 0x000fec000b800000 */
[----:B------:R-:W2:Y:S04]  /*15fc0*/  LDL.LU R2, [R1+0x8] ;  /* 0x0000080001027983 */ /* 0x000ea80000300800 */
[----:B------:R-:W3:Y:S04]  /*15fd0*/  LDL.LU R11, [R1+0x4] ;  /* 0x00000400010b7983 */ /* 0x000ee80000300800 */
[----:B------:R-:W1:Y:S04]  /*15fe0*/  SHFL.IDX PT, R3, R0, RZ, 0x1e1f ;  /* 0x001e1fff00037589 */ /* 0x000e6800000e0000 */
[----:B------:R-:W-:Y:S04]  /*15ff0*/  SHFL.IDX PT, R0, R0, 0x1, 0x1e1f ;  /* 0x003e1f0000007f89 */ /* 0x000fe800000e0000 */
[----:B------:R-:W-:Y:S04]  /*16000*/  SHFL.IDX PT, R5, R5, RZ, 0x1e1f ;  /* 0x001e1fff05057589 */ /* 0x000fe800000e0000 */
[----:B------:R-:W-:Y:S01]  /*16010*/  SHFL.IDX PT, R14, R8, RZ, 0x1e1f ;  /* 0x001e1fff080e7589 */ /* 0x000fe200000e0000 */
[----:B--2---:R-:W-:-:S03]  /*16020*/  IMAD R6, R2, R9, RZ ;  /* 0x0000000902067224 */ /* 0x004fc600078e02ff */
[----:B------:R-:W2:Y:S01]  /*16030*/  SHFL.IDX PT, R2, R4, RZ, 0x1e1f ;  /* 0x001e1fff04027589 */ /* 0x000ea200000e0000 */
[----:B---3--:R-:W-:-:S03]  /*16040*/  IMAD.IADD R7, R21, 0x1, R11 ;  /* 0x0000000115077824 */ /* 0x008fc600078e020b */
[----:B------:R-:W3:Y:S02]  /*16050*/  SHFL.IDX PT, R4, R4, 0x1, 0x1e1f ;  /* 0x003e1f0004047f89 */ /* 0x000ee400000e0000 */
[----:B------:R-:W-:-:S13]  /*16060*/  ISETP.GE.AND P4, PT, R7, R6, PT ;  /* 0x000000060700720c */ /* 0x000fda0003f86270 */
[----:B-1----:R-:W-:-:S05]  /*16070*/  @!P4 IADD3 R3, P3, R20, R3, RZ ;  /* 0x000000031403c210 */ /* 0x002fca0007f7e0ff */
[----:B--2---:R-:W-:-:S05]  /*16080*/  @!P4 IMAD.X R2, RZ, RZ, R2, P3 ;  /* 0x000000ffff02c224 */ /* 0x004fca00018e0602 */
[----:B------:R-:W-:-:S04]  /*16090*/  @!P4 LOP3.LUT R3, R3, R2, RZ, 0x3c, !PT ;  /* 0x000000020303c212 */ /* 0x000fc800078e3cff */
[----:B------:R-:W-:-:S04]  /*160a0*/  @!P4 LOP3.LUT R2, R3, R2, RZ, 0x3c, !PT ;  /* 0x000000020302c212 */ /* 0x000fc800078e3cff */
[----:B------:R-:W-:-:S05]  /*160b0*/  @!P4 LOP3.LUT R3, R3, R2, RZ, 0x3c, !PT ;  /* 0x000000020303c212 */ /* 0x000fca00078e3cff */
[----:B-----5:R-:W-:Y:S04]  /*160c0*/  @!P4 LDGSTS.E.BYPASS.LTC128B.128 [R10+0xf000], desc[UR50][R2.64], !P2 ;  /* 0x0f000000020acfae */ /* 0x020fe8000d101d72 */
[----:B------:R-:W-:Y:S04]  /*160d0*/  @!P4 LDGSTS.E.BYPASS.LTC128B.128 [R10+0x10800], desc[UR50][R2.64+0x20], !P1 ;  /* 0x10800020020acfae */ /* 0x000fe8000c901d72 */
[----:B------:R1:W-:Y:S02]  /*160e0*/  @!P4 LDGSTS.E.BYPASS.LTC128B.128 [R10+0x12000], desc[UR50][R2.64+0x40], !P0 ;  /* 0x12000040020acfae */ /* 0x0003e4000c101d72 */
[----:B-1----:R-:W-:-:S05]  /*160f0*/  VIADD R2, R7, 0x40 ;  /* 0x0000004007027836 */ /* 0x002fca0000000000 */
[----:B------:R-:W-:-:S13]  /*16100*/  ISETP.GE.AND P4, PT, R2, R6, PT ;  /* 0x000000060200720c */ /* 0x000fda0003f86270 */
[----:B------:R-:W-:-:S05]  /*16110*/  @!P4 IADD3 R0, P3, R20, R0, RZ ;  /* 0x000000001400c210 */ /* 0x000fca0007f7e0ff */
[----:B---3--:R-:W-:-:S04]  /*16120*/  @!P4 IMAD.X R2, RZ, RZ, R4, P3 ;  /* 0x000000ffff02c224 */ /* 0x008fc800018e0604 */
[----:B------:R-:W-:Y:S02]  /*16130*/  @!P4 IMAD.MOV.U32 R3, RZ, RZ, R2 ;  /* 0x000000ffff03c224 */ /* 0x000fe400078e0002 */
[----:B------:R-:W-:-:S05]  /*16140*/  @!P4 IMAD.MOV.U32 R2, RZ, RZ, R0 ;  /* 0x000000ffff02c224 */ /* 0x000fca00078e0000 */
[----:B------:R1:W-:Y:S04]  /*16150*/  @!P4 LDGSTS.E.BYPASS.LTC128B.128 [R10+0xf800], desc[UR50][R2.64], !P2 ;  /* 0x0f800000020acfae */ /* 0x0003e8000d101d72 */
[----:B------:R1:W-:Y:S04]  /*16160*/  @!P4 LDGSTS.E.BYPASS.LTC128B.128 [R10+0x11000], desc[UR50][R2.64+0x20], !P1 ;  /* 0x11000020020acfae */ /* 0x0003e8000c901d72 */
[----:B------:R1:W-:Y:S02]  /*16170*/  @!P4 LDGSTS.E.BYPASS.LTC128B.128 [R10+0x12800], desc[UR50][R2.64+0x40], !P0 ;  /* 0x12800040020acfae */ /* 0x0003e4000c101d72 */
.L_x_1087:
        /* <DEDUP_REMOVED lines=12> */
.L_x_1010:
[----:B------:R-:W-:Y:S05]  /*16240*/  BSYNC B0 ;  /* 0x0000000000007941 */ /* 0x000fea0003800000 */
.L_x_1009:
[----:B------:R-:W-:Y:S01]  /*16250*/  NOP ;  /* 0x0000000000007918 */ /* 0x000fe20000000000 */
[----:B------:R-:W-:-:S13]  /*16260*/  PLOP3.LUT P0, PT, PT, PT, PT, 0x80, 0x0 ;  /* 0x000000000000781c */ /* 0x000fda0003f0f070 */
.L_x_1011:
        /* <DEDUP_REMOVED lines=21> */
.L_x_1088:
[----:B------:R-:W-:Y:S05]  /*163c0*/  BSYNC B0 ;  /* 0x0000000000007941 */ /* 0x000fea0003800000 */
.L_x_1012:
[----:B------:R-:W-:Y:S05]  /*163d0*/  @!P1 BRA `(.L_x_1014) ;  /* 0x0000000c00f49947 */ /* 0x000fea0003800000 */
[----:B------:R-:W-:Y:S02]  /*163e0*/  IMAD.MOV.U32 R6, RZ, RZ, R18 ;  /* 0x000000ffff067224 */ /* 0x000fe400078e0012 */
[----:B------:R-:W-:-:S07]  /*163f0*/  IMAD.MOV.U32 R7, RZ, RZ, R22 ;  /* 0x000000ffff077224 */ /* 0x000fce00078e0016 */
.L_x_1038:
        /* <DEDUP_REMOVED lines=20> */
[----:B------:R-:W-:Y:S01]  /*16540*/  @P0 SHF.R.U32.HI R2, RZ, R3, R4 ;  /* 0x00000003ff020219 */ /* 0x000fe20000011604 */
[----:B------:R-:W-:-:S03]  /*16550*/  IMAD R4, R26, UR6, RZ ;  /* 0x000000061a047c24 */ /* 0x000fc6000f8e02ff */
[--C-:B------:R-:W-:Y:S01]  /*16560*/  SHF.R.S32.HI R3, RZ, 0x1f, R2.reuse ;  /* 0x0000001fff037819 */ /* 0x100fe20000011402 */
[----:B------:R-:W-:Y:S02]  /*16570*/  IMAD.MOV R8, RZ, RZ, -R2 ;  /* 0x000000ffff087224 */ /* 0x000fe400078e0a02 */
[C---:B------:R-:W-:Y:S02]  /*16580*/  IMAD R4, R23.reuse, UR7, R4 ;  /* 0x0000000717047c24 */ /* 0x040fe4000f8e0204 */
[----:B------:R-:W-:-:S04]  /*16590*/  IMAD.WIDE.U32 R2, R23, UR6, R2 ;  /* 0x0000000617027c25 */ /* 0x000fc8000f8e0002 */
[----:B------:R-:W-:Y:S01]  /*165a0*/  IMAD.IADD R3, R4, 0x1, R3 ;  /* 0x0000000104037824 */ /* 0x000fe200078e0203 */
[----:B------:R-:W-:Y:S01]  /*165b0*/  LEA R4, P0, R2, UR4, 0x2 ;  /* 0x0000000402047c11 */ /* 0x000fe2000f8010ff */
[----:B------:R-:W-:-:S03]  /*165c0*/  IMAD R8, R5, R8, R0 ;  /* 0x0000000805087224 */ /* 0x000fc600078e0200 */
[----:B------:R-:W-:-:S05]  /*165d0*/  LEA.HI.X R5, R2, UR5, R3, 0x2, P0 ;  /* 0x0000000502057c11 */ /* 0x000fca00080f1403 */
[----:B------:R1:W5:Y:S04]  /*165e0*/  LDG.E R16, desc[UR50][R4.64] ;  /* 0x0000003204107981 */ /* 0x000368000c1e1900 */
.L_x_1017:
        /* <DEDUP_REMOVED lines=8> */
.L_x_1089:
[----:B------:R-:W-:Y:S05]  /*16670*/  BSYNC B1 ;  /* 0x0000000000017941 */ /* 0x000fea0003800000 */
.L_x_1018:
        /* <DEDUP_REMOVED lines=9> */
.L_x_1021:
[----:B------:R-:W-:Y:S05]  /*16710*/  BSYNC B1 ;  /* 0x0000000000017941 */ /* 0x000fea0003800000 */
.L_x_1020:
        /* <DEDUP_REMOVED lines=8> */
[----:B------:R-:W-:Y:S01]  /*167a0*/  VIADD R10, R9, 0x9000 ;  /* 0x00009000090a7836 */ /* 0x000fe20000000000 */
[----:B------:R-:W-:Y:S01]  /*167b0*/  UMOV UR6, 0x0 ;  /* 0x0000000000067882 */ /* 0x000fe20000000000 */
[----:B------:R-:W-:-:S10]  /*167c0*/  UMOV UR7, 0x14f00000 ;  /* 0x14f0000000077882 */ /* 0x000fd40000000000 */
.L_x_1022:
        /* <DEDUP_REMOVED lines=16> */
.L_x_1023:
        /* <DEDUP_REMOVED lines=16> */
.L_x_1024:
        /* <DEDUP_REMOVED lines=13> */
.L_x_1090:
[----:B------:R-:W-:Y:S05]  /*16aa0*/  BSYNC B1 ;  /* 0x0000000000017941 */ /* 0x000fea0003800000 */
.L_x_1025:
        /* <DEDUP_REMOVED lines=11> */
.L_x_1028:
[----:B------:R-:W-:Y:S05]  /*16b60*/  BSYNC B1 ;  /* 0x0000000000017941 */ /* 0x000fea0003800000 */
.L_x_1027:
        /* <DEDUP_REMOVED lines=8> */
.L_x_1029:
        /* <DEDUP_REMOVED lines=15> */
.L_x_1030:
        /* <DEDUP_REMOVED lines=15> */
.L_x_1031:
        /* <DEDUP_REMOVED lines=10> */
.L_x_1016:
[----:B------:R-:W-:Y:S05]  /*16e70*/  BSYNC B0 ;  /* 0x0000000000007941 */ /* 0x000fea0003800000 */
.L_x_1015:
[----:B------:R-:W-:-:S06]  /*16e80*/  UISETP.NE.AND UP0, UPT, UR39, 0x3, UPT ;  /* 0x000000032700788c */ /* 0x000fcc000bf05270 */
[----:B------:R-:W-:-:S13]  /*16e90*/  PLOP3.LUT P0, PT, PT, PT, UP0, 0x80, 0x0 ;  /* 0x000000000000781c */ /* 0x000fda0003f0f008 */
[----:B------:R-:W-:Y:S05]  /*16ea0*/  @!P0 BRA `(.L_x_1032) ;  /* 0x0000000000048947 */ /* 0x000fea0003800000 */
[----:B------:R-:W-:Y:S01]  /*16eb0*/  BPT.TRAP 0x1 ;  /* 0x000000040000795c */ /* 0x000fe20000300000 */
.L_x_1032:
        /* <DEDUP_REMOVED lines=8> */
.L_x_1091:
[----:B------:R-:W-:Y:S05]  /*16f40*/  BSYNC B0 ;  /* 0x0000000000007941 */ /* 0x000fea0003800000 */
.L_x_1033:
[----:B------:R-:W-:Y:S05]  /*16f50*/  @!P1 BRA `(.L_x_1035) ;  /* 0x0000000000049947 */ /* 0x000fea0003800000 */
[----:B------:R-:W-:Y:S01]  /*16f60*/  BPT.TRAP 0x1 ;  /* 0x000000040000795c */ /* 0x000fe20000300000 */
.L_x_1035:
[----:B0-----:R-:W-:Y:S01]  /*16f70*/  SHF.L.U32 R2, R7, 0x1f, RZ ;  /* 0x0000001f07027819 */ /* 0x001fe200000006ff */
[----:B------:R-:W-:-:S03]  /*16f80*/  IMAD R10, R6, 0x3000, RZ ;  /* 0x00003000060a7824 */ /* 0x000fc600078e02ff */
[----:B------:R-:W0:Y:S02]  /*16f90*/  SYNCS.PHASECHK.TRANS64.TRYWAIT P0, [R3+URZ+0x19c60], R2 ;  /* 0x019c6002030075a7 */ /* 0x000e24000800017f */
[----:B0-----:R-:W-:Y:S05]  /*16fa0*/  @!P0 BRA `(.L_x_1036) ;  /* 0x0000002800048947 */ /* 0x001fea0003800000 */
.L_x_1092:
        /* <DEDUP_REMOVED lines=51> */
.L_x_1037:
        /* <DEDUP_REMOVED lines=13> */
.L_x_1014:
        /* <DEDUP_REMOVED lines=17> */
.L_x_1040:
[----:B------:R-:W-:Y:S05]  /*174c0*/  BSYNC B0 ;  /* 0x0000000000007941 */ /* 0x000fea0003800000 */
.L_x_1039:
[----:B------:R-:W-:-:S06]  /*174d0*/  UISETP.NE.AND UP0, UPT, UR39, 0x3, UPT ;  /* 0x000000032700788c */ /* 0x000fcc000bf05270 */
[----:B------:R-:W-:-:S13]  /*174e0*/  PLOP3.LUT P1, PT, PT, PT, UP0, 0x80, 0x0 ;  /* 0x000000000000781c */ /* 0x000fda0003f2f008 */
[----:B------:R-:W-:Y:S05]  /*174f0*/  @!P1 BRA `(.L_x_1041) ;  /* 0x0000000000049947 */ /* 0x000fea0003800000 */
[----:B------:R-:W-:Y:S01]  /*17500*/  BPT.TRAP 0x1 ;  /* 0x000000040000795c */ /* 0x000fe20000300000 */
.L_x_1041:
        /* <DEDUP_REMOVED lines=8> */
.L_x_1093:
[----:B------:R-:W-:Y:S05]  /*17590*/  BSYNC B0 ;  /* 0x0000000000007941 */ /* 0x000fea0003800000 */
.L_x_1042:
[----:B------:R-:W-:Y:S05]  /*175a0*/  @!P2 BRA `(.L_x_1044) ;  /* 0x000000000004a947 */ /* 0x000fea0003800000 */
[----:B------:R-:W-:Y:S01]  /*175b0*/  BPT.TRAP 0x1 ;  /* 0x000000040000795c */ /* 0x000fe20000300000 */
.L_x_1044:
[----:B0-----:R-:W-:-:S04]  /*175c0*/  SHF.L.U32 R0, R22, 0x1f, RZ ;  /* 0x0000001f16007819 */ /* 0x001fc800000006ff */
[----:B------:R-:W0:Y:S02]  /*175d0*/  SYNCS.PHASECHK.TRANS64.TRYWAIT P1, [R3+URZ+0x19c60], R0 ;  /* 0x019c6000030075a7 */ /* 0x000e24000802017f */
[----:B0-----:R-:W-:Y:S05]  /*175e0*/  @!P1 BRA `(.L_x_1045) ;  /* 0x00000020009c9947 */ /* 0x001fea0003800000 */
.L_x_1094:
        /* <DEDUP_REMOVED lines=52> */
.L_x_1046:
[----:B-1----:R1:W-:Y:S01]  /*17930*/  SYNCS.ARRIVE.TRANS64.A1T0 RZ, [R3+URZ+0x19c50], RZ ;  /* 0x019c50ff03ff79a7 */ /* 0x0023e2000810003f */
[----:B------:R-:W-:Y:S02]  /*17940*/  @!P0 VIADD R0, R3, 0x19c80 ;  /* 0x00019c8003008836 */ /* 0x000fe40000000000 */
[----:B------:R-:W-:-:S03]  /*17950*/  VIADD R18, R18, 0x1 ;  /* 0x0000000112127836 */ /* 0x000fc60000000000 */
[----:B------:R-:W-:Y:S01]  /*17960*/  @!P0 PRMT R0, RZ, 0x654, R0 ;  /* 0x00000654ff008816 */ /* 0x000fe20000000000 */
[----:B------:R-:W-:Y:S06]  /*17970*/  BAR.SYNC.DEFER_BLOCKING 0x2, 0x80 ;  /* 0x0082000000007b1d */ /* 0x000fec0000010000 */
[----:B------:R2:W-:Y:S01]  /*17980*/  @!P0 SYNCS.ARRIVE.TRANS64.RED.A1T0 RZ, [R0+URZ], RZ ;  /* 0x000000ff00ff89a7 */ /* 0x0005e2000810043f */
[----:B------:R-:W-:-:S04]  /*17990*/  ISETP.NE.AND P0, PT, R18, 0x2, PT ;  /* 0x000000021200780c */ /* 0x000fc80003f05270 */
[----:B-1----:R-:W-:Y:S02]  /*179a0*/  SEL R3, RZ, 0x1, P0 ;  /* 0x00000001ff037807 */ /* 0x002fe40000000000 */
[----:B------:R-:W-:Y:S02]  /*179b0*/  SEL R18, R18, RZ, P0 ;  /* 0x000000ff12127207 */ /* 0x000fe40000000000 */
[----:B--2---:R-:W-:-:S07]  /*179c0*/  LOP3.LUT R22, R22, R3, RZ, 0x3c, !PT ;  /* 0x0000000316167212 */ /* 0x004fce00078e3cff */
.L_x_989:
[----:B------:R-:W-:Y:S05]  /*179d0*/  BSYNC B7 ;  /* 0x0000000000077941 */ /* 0x000fea0003800000 */
.L_x_987:
[----:B------:R-:W-:-:S13]  /*179e0*/  LOP3.LUT P0, RZ, R19, 0x2, RZ, 0xc0, !PT ;  /* 0x0000000213ff7812 */ /* 0x000fda000780c0ff */
[----:B------:R-:W-:Y:S05]  /*179f0*/  @!P0 BRA `(.L_x_1047) ;  /* 0x0000000000248947 */ /* 0x000fea0003800000 */
[----:B------:R-:W2:Y:S08]  /*17a00*/  S2UR UR5, SR_CgaCtaId ;  /* 0x00000000000579c3 */ /* 0x000eb00000008800 */
[----:B------:R-:W-:Y:S06]  /*17a10*/  BAR.SYNC.DEFER_BLOCKING 0x5, 0x200 ;  /* 0x0148000000007b1d */ /* 0x000fec0000010000 */
[----:B------:R-:W-:-:S02]  /*17a20*/  UMOV UR4, 0x400 ;  /* 0x0000040000047882 */ /* 0x000fc40000000000 */
[----:B--2---:R-:W-:-:S06]  /*17a30*/  ULEA UR4, UR5, UR4, 0x18 ;  /* 0x0000000405047291 */ /* 0x004fcc000f8ec03f */
[----:B------:R-:W-:-:S05]  /*17a40*/  IMAD.U32 R17, RZ, RZ, UR4 ;  /* 0x00000004ff117e24 */ /* 0x000fca000f8e00ff */
[----:B------:R-:W2:Y:S02]  /*17a50*/  LDS.128 R24, [R17+0x19cd0] ;  /* 0x019cd00011187984 */ /* 0x000ea40000000c00 */
[----:B--2---:R-:W-:Y:S01]  /*17a60*/  R2UR UR42, R27 ;  /* 0x000000001b2a72ca */ /* 0x004fe200000e0000 */
[----:B------:R-:W-:Y:S06]  /*17a70*/  BAR.ARV 0x4, 0x200 ;  /* 0x0108000000007b1d */ /* 0x000fec0000002000 */
[----:B------:R-:W-:Y:S08]  /*17a80*/  BRA `(.L_x_1048) ;  /* 0x0000000c00b07947 */ /* 0x000ff00003800000 */
.L_x_1047:
[----:B------:R-:W0:Y:S01]  /*17a90*/  S2R R0, SR_TID.X ;  /* 0x0000000000007919 */ /* 0x000e220000002100 */
[----:B------:R-:W-:Y:S01]  /*17aa0*/  ULDC UR4, c[0x0][0xc3c] ;  /* 0x00030f0000047ab9 */ /* 0x000fe20000000800 */
[----:B0-----:R-:W-:Y:S01]  /*17ab0*/  LOP3.LUT R8, R0, 0x1f, RZ, 0xc0, !PT ;  /* 0x0000001f00087812 */ /* 0x001fe200078ec0ff */
[----:B------:R-:W-:-:S03]  /*17ac0*/  IMAD.MOV.U32 R0, RZ, RZ, RZ ;  /* 0x000000ffff007224 */ /* 0x000fc600078e00ff */
[C---:B------:R-:W-:Y:S01]  /*17ad0*/  ISETP.NE.AND P0, PT, R8.reuse, 0x1f, PT ;  /* 0x0000001f0800780c */ /* 0x040fe20003f05270 */
[----:B------:R-:W-:-:S05]  /*17ae0*/  VIADD R7, R8, UR42 ;  /* 0x0000002a08077c36 */ /* 0x000fca0008000000 */
[----:B------:R-:W-:Y:S01]  /*17af0*/  ISETP.GE.OR P1, PT, R7, UR4, !P0 ;  /* 0x0000000407007c0c */ /* 0x000fe2000c726670 */
[----:B------:R-:W-:Y:S01]  /*17b00*/  IMAD.MOV.U32 R9, RZ, RZ, RZ ;  /* 0x000000ffff097224 */ /* 0x000fe200078e00ff */
[----:B------:R-:W-:Y:S01]  /*17b10*/  ISETP.GE.U32.AND P2, PT, R8, 0x2, PT ;  /* 0x000000020800780c */ /* 0x000fe20003f46070 */
[----:B------:R-:W-:-:S10]  /*17b20*/  ULDC UR4, c[0x0][0xc3c] ;  /* 0x00030f0000047ab9 */ /* 0x000fd40000000800 */
[----:B------:R-:W0:Y:S08]  /*17b30*/  @!P1 LDC.64 R2, c[0x0][0xc80] ;  /* 0x00032000ff029b82 */ /* 0x000e300000000a00 */
[----:B-1----:R-:W1:Y:S01]  /*17b40*/  @!P1 LDC.64 R4, c[0x0][0xc78] ;  /* 0x00031e00ff049b82 */ /* 0x002e620000000a00 */
[----:B0-----:R-:W-:-:S05]  /*17b50*/  @!P1 IMAD.WIDE R2, R7, 0x4, R2 ;  /* 0x0000000407029825 */ /* 0x001fca00078e0202 */
[----:B------:R1:W2:Y:S02]  /*17b60*/  @!P1 LDG.E R0, desc[UR50][R2.64] ;  /* 0x0000003202009981 */ /* 0x0002a4000c1e1900 */
[----:B-1----:R-:W-:-:S05]  /*17b70*/  @!P1 IMAD.WIDE R2, R7, 0x4, R4 ;  /* 0x0000000407029825 */ /* 0x002fca00078e0204 */
[----:B------:R-:W2:Y:S01]  /*17b80*/  @!P1 LDG.E R9, desc[UR50][R2.64] ;  /* 0x0000003202099981 */ /* 0x000ea2000c1e1900 */
[C---:B------:R-:W-:Y:S02]  /*17b90*/  ISETP.NE.AND P1, PT, R8.reuse, RZ, PT ;  /* 0x000000ff0800720c */ /* 0x040fe40003f25270 */
[C---:B------:R-:W-:Y:S02]  /*17ba0*/  ISETP.GE.U32.AND P3, PT, R8.reuse, 0x4, PT ;  /* 0x000000040800780c */ /* 0x040fe40003f66070 */
[C---:B------:R-:W-:Y:S02]  /*17bb0*/  ISETP.GE.U32.AND P4, PT, R8.reuse, 0x8, PT ;  /* 0x000000080800780c */ /* 0x040fe40003f86070 */
[----:B------:R-:W-:Y:S02]  /*17bc0*/  ISETP.GE.U32.AND P5, PT, R8, 0x10, PT ;  /* 0x000000100800780c */ /* 0x000fe40003fa6070 */
[----:B------:R-:W-:Y:S01]  /*17bd0*/  SHFL.IDX PT, R8, R24, 0x1, 0x1f ;  /* 0x00201f0018087f89 */ /* 0x000fe200000e0000 */
[----:B--2---:R-:W-:-:S05]  /*17be0*/  IMAD R4, R9, R0, RZ ;  /* 0x0000000009047224 */ /* 0x004fca00078e02ff */
[----:B------:R-:W0:Y:S02]  /*17bf0*/  SHFL.UP PT, R5, R4, 0x1, RZ ;  /* 0x0420000004057989 */ /* 0x000e2400000e00ff */
[----:B0-----:R-:W-:-:S05]  /*17c00*/  SEL R5, R5, RZ, P1 ;  /* 0x000000ff05057207 */ /* 0x001fca0000800000 */
[----:B------:R-:W-:-:S05]  /*17c10*/  IMAD.IADD R5, R4, 0x1, R5 ;  /* 0x0000000104057824 */ /* 0x000fca00078e0205 */
[----:B------:R-:W0:Y:S02]  /*17c20*/  SHFL.UP PT, R6, R5, 0x2, RZ ;  /* 0x0440000005067989 */ /* 0x000e2400000e00ff */
[----:B0-----:R-:W-:-:S05]  /*17c30*/  SEL R6, R6, RZ, P2 ;  /* 0x000000ff06067207 */ /* 0x001fca0001000000 */
[----:B------:R-:W-:Y:S02]  /*17c40*/  IMAD.IADD R6, R5, 0x1, R6 ;  /* 0x0000000105067824 */ /* 0x000fe400078e0206 */
[----:B------:R-:W0:Y:S03]  /*17c50*/  LDC R5, c[0x0][0xc38] ;  /* 0x00030e00ff057b82 */ /* 0x000e260000000800 */
[----:B------:R-:W1:Y:S02]  /*17c60*/  SHFL.UP PT, R7, R6, 0x4, RZ ;  /* 0x0480000006077989 */ /* 0x000e6400000e00ff */
[----:B-1----:R-:W-:-:S05]  /*17c70*/  SEL R7, R7, RZ, P3 ;  /* 0x000000ff07077207 */ /* 0x002fca0001800000 */
[----:B------:R-:W-:Y:S02]  /*17c80*/  IMAD.IADD R7, R6, 0x1, R7 ;  /* 0x0000000106077824 */ /* 0x000fe400078e0207 */
[----:B------:R-:W-:-:S03]  /*17c90*/  IMAD.MOV.U32 R6, RZ, RZ, RZ ;  /* 0x000000ffff067224 */ /* 0x000fc600078e00ff */
[----:B------:R-:W1:Y:S02]  /*17ca0*/  SHFL.UP PT, R2, R7, 0x8, RZ ;  /* 0x0500000007027989 */ /* 0x000e6400000e00ff */
[----:B-1----:R-:W-:-:S05]  /*17cb0*/  SEL R2, R2, RZ, P4 ;  /* 0x000000ff02027207 */ /* 0x002fca0002000000 */
[----:B------:R-:W-:Y:S02]  /*17cc0*/  IMAD.IADD R3, R7, 0x1, R2 ;  /* 0x0000000107037824 */ /* 0x000fe400078e0202 */
[----:B------:R-:W-:Y:S04]  /*17cd0*/  SHFL.IDX PT, R7, R24, RZ, 0x1f ;  /* 0x00001fff18077589 */ /* 0x000fe800000e0000 */
[----:B------:R-:W1:Y:S02]  /*17ce0*/  SHFL.UP PT, R2, R3, 0x10, RZ ;  /* 0x0600000003027989 */ /* 0x000e6400000e00ff */
[----:B-1----:R-:W-:-:S05]  /*17cf0*/  SEL R2, R2, RZ, P5 ;  /* 0x000000ff02027207 */ /* 0x002fca0002800000 */
[----:B------:R-:W-:-:S05]  /*17d00*/  IMAD.IADD R2, R3, 0x1, R2 ;  /* 0x0000000103027824 */ /* 0x000fca00078e0202 */
[----:B------:R-:W0:Y:S02]  /*17d10*/  SHFL.IDX PT, R4, R2, 0x1f, 0x1f ;  /* 0x03e01f0002047f89 */ /* 0x000e2400000e0000 */
[----:B0-----:R-:W-:-:S04]  /*17d20*/  IMAD R11, R4, R5, RZ ;  /* 0x00000005040b7224 */ /* 0x001fc800078e02ff */
[----:B------:R-:W-:-:S05]  /*17d30*/  IMAD.IADD R8, R8, 0x1, R11 ;  /* 0x0000000108087824 */ /* 0x000fca00078e020b */
[----:B------:R-:W-:-:S13]  /*17d40*/  ISETP.GT.AND P6, PT, R8, R7, PT ;  /* 0x000000070800720c */ /* 0x000fda0003fc4270 */
[----:B------:R-:W-:Y:S05]  /*17d50*/  @P6 BRA `(.L_x_1049) ;  /* 0x0000000000986947 */ /* 0x000fea0003800000 */
.L_x_1051:
        /* <DEDUP_REMOVED lines=38> */
.L_x_1049:
[----:B------:R-:W-:-:S04]  /*17fc0*/  IMAD.IADD R24, R8, 0x1, -R11 ;  /* 0x0000000108187824 */ /* 0x000fc800078e0a0b */
[----:B------:R-:W-:-:S05]  /*17fd0*/  IMAD R4, R2, R5, R24 ;  /* 0x0000000502047224 */ /* 0x000fca00078e0218 */
[----:B------:R-:W-:-:S13]  /*17fe0*/  ISETP.GT.AND P0, PT, R4, R7, PT ;  /* 0x000000070400720c */ /* 0x000fda0003f04270 */
[----:B------:R-:W-:Y:S02]  /*17ff0*/  VOTEU.ANY UR5, UPT, !P0 ;  /* 0x0000000000057886 */ /* 0x000fe400040e0100 */
[----:B------:R-:W-:Y:S02]  /*18000*/  UPOPC UR4, UR5 ;  /* 0x00000005000472bf */ /* 0x000fe40008000000 */
[----:B------:R-:W-:-:S04]  /*18010*/  ISETP.NE.AND P0, PT, RZ, UR5, PT ;  /* 0x00000005ff007c0c */ /* 0x000fc8000bf05270 */
[----:B------:R-:W-:Y:S02]  /*18020*/  IMAD.U32 R8, RZ, RZ, UR4 ;  /* 0x00000004ff087e24 */ /* 0x000fe4000f8e00ff */
[----:B------:R-:W-:-:S04]  /*18030*/  IMAD.U32 R3, RZ, RZ, UR4 ;  /* 0x00000004ff037e24 */ /* 0x000fc8000f8e00ff */
[----:B------:R0:W1:Y:S04]  /*18040*/  SHFL.IDX PT, R8, R9, R8, 0x1f ;  /* 0x00001f0809087589 */ /* 0x00006800000e0000 */
[----:B------:R0:W2:Y:S01]  /*18050*/  SHFL.IDX PT, R0, R0, R3, 0x1f ;  /* 0x00001f0300007589 */ /* 0x0000a200000e0000 */
[----:B------:R-:W-:Y:S05]  /*18060*/  @!P0 BRA `(.L_x_1052) ;  /* 0x00000000000c8947 */ /* 0x000fea0003800000 */
[----:B------:R-:W-:-:S06]  /*18070*/  UIADD3 UR5, UR4, -0x1, URZ ;  /* 0xffffffff04057890 */ /* 0x000fcc000fffe03f */
[----:B0-----:R-:W-:-:S05]  /*18080*/  IMAD.U32 R3, RZ, RZ, UR5 ;  /* 0x00000005ff037e24 */ /* 0x001fca000f8e00ff */
[----:B------:R3:W4:Y:S02]  /*18090*/  SHFL.IDX PT, R6, R2, R3, 0x1f ;  /* 0x00001f0302067589 */ /* 0x00072400000e0000 */
.L_x_1052:
[----:B-1----:R-:W-:Y:S01]  /*180a0*/  ISETP.NE.AND P0, PT, R8, 0x1, PT ;  /* 0x000000010800780c */ /* 0x002fe20003f05270 */
[----:B----4-:R-:W-:Y:S01]  /*180b0*/  IMAD R24, R6, R5, R24 ;  /* 0x0000000506187224 */ /* 0x010fe200078e0218 */
[----:B------:R-:W-:-:S03]  /*180c0*/  UIADD3 UR42, UR4, UR42, URZ ;  /* 0x0000002a042a7290 */ /* 0x000fc6000fffe03f */
[----:B------:R-:W-:-:S08]  /*180d0*/  IMAD.IADD R4, R7, 0x1, -R24 ;  /* 0x0000000107047824 */ /* 0x000fd000078e0a18 */
[----:B------:R-:W-:Y:S05]  /*180e0*/  @!P0 BRA `(.L_x_1053) ;  /* 0x0000000000dc8947 */ /* 0x000fea0003800000 */
[----:B--2---:R-:W-:Y:S02]  /*180f0*/  IABS R5, R0 ;  /* 0x0000000000057213 */ /* 0x004fe40000000000 */
[----:B------:R-:W-:Y:S02]  /*18100*/  IABS R6, R8 ;  /* 0x0000000800067213 */ /* 0x000fe40000000000 */
[----:B------:R-:W1:Y:S01]  /*18110*/  I2F.RP R7, R5 ;  /* 0x0000000500077306 */ /* 0x000e620000209400 */
[----:B------:R-:W-:-:S07]  /*18120*/  IABS R10, R4 ;  /* 0x00000004000a7213 */ /* 0x000fce0000000000 */
[----:B-1----:R-:W0:Y:S02]  /*18130*/  MUFU.RCP R7, R7 ;  /* 0x0000000700077308 */ /* 0x002e240000001000 */
[----:B0-----:R-:W-:Y:S01]  /*18140*/  VIADD R9, R7, 0xffffffe ;  /* 0x0ffffffe07097836 */ /* 0x001fe20000000000 */
[----:B------:R-:W-:-:S05]  /*18150*/  IABS R7, R0 ;  /* 0x0000000000077213 */ /* 0x000fca0000000000 */
[----:B---3--:R0:W1:Y:S02]  /*18160*/  F2I.FTZ.U32.TRUNC.NTZ R3, R9 ;  /* 0x0000000900037305 */ /* 0x008064000021f000 */
[----:B0-----:R-:W-:Y:S02]  /*18170*/  IMAD.MOV R9, RZ, RZ, -R7 ;  /* 0x000000ffff097224 */ /* 0x001fe400078e0a07 */
[----:B-1----:R-:W-:-:S04]  /*18180*/  IMAD.MOV R2, RZ, RZ, -R3 ;  /* 0x000000ffff027224 */ /* 0x002fc800078e0a03 */
[----:B------:R-:W-:Y:S02]  /*18190*/  IMAD R11, R2, R5, RZ ;  /* 0x00000005020b7224 */ /* 0x000fe400078e02ff */
[----:B------:R-:W-:-:S04]  /*181a0*/  IMAD.MOV.U32 R2, RZ, RZ, RZ ;  /* 0x000000ffff027224 */ /* 0x000fc800078e00ff */
[----:B------:R-:W-:Y:S02]  /*181b0*/  IMAD.HI.U32 R3, R3, R11, R2 ;  /* 0x0000000b03037227 */ /* 0x000fe400078e0002 */
[----:B------:R-:W0:Y:S04]  /*181c0*/  I2F.RP R11, R6 ;  /* 0x00000006000b7306 */ /* 0x000e280000209400 */
        /* <DEDUP_REMOVED lines=8> */
[----:B0-----:R-:W-:Y:S02]  /*18250*/  VIADD R9, R2, 0xffffffe ;  /* 0x0ffffffe02097836 */ /* 0x001fe40000000000 */
[----:B------:R-:W-:Y:S02]  /*18260*/  IMAD.MOV.U32 R2, RZ, RZ, RZ ;  /* 0x000000ffff027224 */ /* 0x000fe400078e00ff */
[----:B------:R-:W0:Y:S08]  /*18270*/  F2I.FTZ.U32.TRUNC.NTZ R3, R9 ;  /* 0x0000000900037305 */ /* 0x000e30000021f000 */
[----:B------:R-:W-:-:S02]  /*18280*/  @P0 VIADD R7, R7, 0x1 ;  /* 0x0000000107070836 */ /* 0x000fc40000000000 */
[----:B0-----:R-:W-:-:S04]  /*18290*/  IMAD.MOV R5, RZ, RZ, -R3 ;  /* 0x000000ffff057224 */ /* 0x001fc800078e0a03 */
[----:B------:R-:W-:-:S04]  /*182a0*/  IMAD R5, R5, R6, RZ ;  /* 0x0000000605057224 */ /* 0x000fc800078e02ff */
[----:B------:R-:W-:Y:S01]  /*182b0*/  IMAD.HI.U32 R2, R3, R5, R2 ;  /* 0x0000000503027227 */ /* 0x000fe200078e0002 */
[----:B------:R-:W-:Y:S02]  /*182c0*/  LOP3.LUT R3, R4, R0, RZ, 0x3c, !PT ;  /* 0x0000000004037212 */ /* 0x000fe400078e3cff */
[----:B------:R-:W-:Y:S02]  /*182d0*/  IABS R5, R8 ;  /* 0x0000000800057213 */ /* 0x000fe40000000000 */
[----:B------:R-:W-:-:S03]  /*182e0*/  ISETP.GE.AND P2, PT, R3, RZ, PT ;  /* 0x000000ff0300720c */ /* 0x000fc60003f46270 */
[----:B------:R-:W-:-:S10]  /*182f0*/  IMAD.MOV R5, RZ, RZ, -R5 ;  /* 0x000000ffff057224 */ /* 0x000fd400078e0a05 */
[----:B------:R-:W-:Y:S01]  /*18300*/  @!P2 IMAD.MOV R7, RZ, RZ, -R7 ;  /* 0x000000ffff07a224 */ /* 0x000fe200078e0a07 */
[----:B------:R-:W-:-:S04]  /*18310*/  @!P1 LOP3.LUT R7, RZ, R0, RZ, 0x33, !PT ;  /* 0x00000000ff079212 */ /* 0x000fc800078e33ff */
[----:B------:R-:W-:-:S05]  /*18320*/  IABS R3, R7 ;  /* 0x0000000700037213 */ /* 0x000fca0000000000 */
        /* <DEDUP_REMOVED lines=14> */
[--C-:B------:R-:W-:Y:S02]  /*18410*/  IMAD R8, R8, R3, R7.reuse ;  /* 0x0000000308087224 */ /* 0x100fe400078e0207 */
[----:B------:R-:W-:Y:S02]  /*18420*/  IMAD.MOV R3, RZ, RZ, -R7 ;  /* 0x000000ffff037224 */ /* 0x000fe400078e0a07 */
[----:B------:R-:W-:Y:S02]  /*18430*/  IMAD R26, R8, 0x10000, R5 ;  /* 0x00010000081a7824 */ /* 0x000fe400078e0205 */
[----:B------:R-:W-:Y:S01]  /*18440*/  IMAD R3, R0, R3, R4 ;  /* 0x0000000300037224 */ /* 0x000fe200078e0204 */
[----:B------:R-:W-:Y:S06]  /*18450*/  BRA `(.L_x_1054) ;  /* 0x0000000000f87947 */ /* 0x000fec0003800000 */
.L_x_1053:
[----:B------:R-:W-:Y:S02]  /*18460*/  ULDC.64 UR4, c[0x0][0xc90] ;  /* 0x0003240000047ab9 */ /* 0x000fe40000000a00 */
[----:B------:R-:W-:-:S06]  /*18470*/  UIMAD.WIDE UR4, UR42, 0x4, UR4 ;  /* 0x000000042a0478a5 */ /* 0x000fcc000f8e0204 */
[----:B---3--:R-:W-:Y:S02]  /*18480*/  IMAD.U32 R2, RZ, RZ, UR4 ;  /* 0x00000004ff027e24 */ /* 0x008fe4000f8e00ff */
[----:B0-----:R-:W-:-:S05]  /*18490*/  IMAD.U32 R3, RZ, RZ, UR5 ;  /* 0x00000005ff037e24 */ /* 0x001fca000f8e00ff */
        /* <DEDUP_REMOVED lines=15> */
[----:B------:R-:W-:Y:S01]  /*18590*/  IMAD R3, R9, R11, R2 ;  /* 0x0000000b09037224 */ /* 0x000fe200078e0202 */
[----:B------:R-:W-:-:S04]  /*185a0*/  LOP3.LUT R2, R4, R7, RZ, 0x3c, !PT ;  /* 0x0000000704027212 */ /* 0x000fc800078e3cff */
        /* <DEDUP_REMOVED lines=9> */
[----:B------:R-:W-:Y:S02]  /*18640*/  IMAD R6, R8, R9, RZ ;  /* 0x0000000908067224 */ /* 0x000fe400078e02ff */
[----:B------:R-:W-:Y:S02]  /*18650*/  IMAD.MOV R9, RZ, RZ, -R9 ;  /* 0x000000ffff097224 */ /* 0x000fe400078e0a09 */
[----:B------:R-:W-:Y:S02]  /*18660*/  IMAD.MOV R2, RZ, RZ, -R6 ;  /* 0x000000ffff027224 */ /* 0x000fe400078e0a06 */
[----:B------:R-:W-:-:S03]  /*18670*/  IMAD R4, R7, R9, R4 ;  /* 0x0000000907047224 */ /* 0x000fc600078e0204 */
[----:B------:R-:W-:-:S04]  /*18680*/  VIADDMNMX R5, R2, R5, R8, PT ;  /* 0x0000000502057246 */ /* 0x000fc80003800108 */
[----:B------:R-:W-:-:S04]  /*18690*/  IABS R8, R5 ;  /* 0x0000000500087213 */ /* 0x000fc80000000000 */
[----:B------:R-:W0:Y:S08]  /*186a0*/  I2F.RP R10, R8 ;  /* 0x00000008000a7306 */ /* 0x000e300000209400 */
[----:B0-----:R-:W0:Y:S02]  /*186b0*/  MUFU.RCP R10, R10 ;  /* 0x0000000a000a7308 */ /* 0x001e240000001000 */
[----:B0-----:R-:W-:Y:S01]  /*186c0*/  VIADD R2, R10, 0xffffffe ;  /* 0x0ffffffe0a027836 */ /* 0x001fe20000000000 */
[----:B------:R-:W-:-:S05]  /*186d0*/  IABS R10, R4 ;  /* 0x00000004000a7213 */ /* 0x000fca0000000000 */
[----:B------:R0:W1:Y:S02]  /*186e0*/  F2I.FTZ.U32.TRUNC.NTZ R3, R2 ;  /* 0x0000000200037305 */ /* 0x000064000021f000 */
[----:B0-----:R-:W-:Y:S02]  /*186f0*/  IMAD.MOV.U32 R2, RZ, RZ, RZ ;  /* 0x000000ffff027224 */ /* 0x001fe400078e00ff */
[----:B-1----:R-:W-:-:S04]  /*18700*/  IMAD.MOV R7, RZ, RZ, -R3 ;  /* 0x000000ffff077224 */ /* 0x002fc800078e0a03 */
[----:B------:R-:W-:-:S04]  /*18710*/  IMAD R7, R7, R8, RZ ;  /* 0x0000000807077224 */ /* 0x000fc800078e02ff */
[----:B------:R-:W-:Y:S01]  /*18720*/  IMAD.HI.U32 R3, R3, R7, R2 ;  /* 0x0000000703037227 */ /* 0x000fe200078e0002 */
[-C--:B------:R-:W-:Y:S02]  /*18730*/  IABS R7, R5.reuse ;  /* 0x0000000500077213 */ /* 0x080fe40000000000 */
[----:B------:R-:W-:Y:S02]  /*18740*/  LOP3.LUT R2, R4, R5, RZ, 0x3c, !PT ;  /* 0x0000000504027212 */ /* 0x000fe400078e3cff */
[----:B------:R-:W-:Y:S01]  /*18750*/  IADD3 R4, R6, 0x1000000, R4 ;  /* 0x0100000006047810 */ /* 0x000fe20007ffe004 */
[----:B------:R-:W-:Y:S01]  /*18760*/  IMAD.MOV R7, RZ, RZ, -R7 ;  /* 0x000000ffff077224 */ /* 0x000fe200078e0a07 */
[----:B------:R-:W-:Y:S01]  /*18770*/  ISETP.GE.AND P2, PT, R2, RZ, PT ;  /* 0x000000ff0200720c */ /* 0x000fe20003f46270 */
        /* <DEDUP_REMOVED lines=9> */
[----:B------:R-:W-:Y:S01]  /*18810*/  @!P1 LOP3.LUT R3, RZ, R5, RZ, 0x33, !PT ;  /* 0x00000005ff039212 */ /* 0x000fe200078e33ff */
[----:B------:R-:W-:-:S04]  /*18820*/  IMAD.MOV R5, RZ, RZ, -R5 ;  /* 0x000000ffff057224 */ /* 0x000fc800078e0a05 */
[----:B------:R-:W-:-:S07]  /*18830*/  IMAD R26, R3, R5, R4 ;  /* 0x00000005031a7224 */ /* 0x000fce00078e0204 */
.L_x_1054:
[----:B------:R-:W-:-:S05]  /*18840*/  LOP3.LUT R3, RZ, R3, RZ, 0x33, !PT ;  /* 0x00000003ff037212 */ /* 0x000fca00078e33ff */
[----:B------:R-:W-:Y:S01]  /*18850*/  IMAD.IADD R25, R0, 0x1, R3 ;  /* 0x0000000100197824 */ /* 0x000fe200078e0203 */
[----:B------:R-:W-:Y:S06]  /*18860*/  BRA `(.L_x_1055) ;  /* 0x0000000000107947 */ /* 0x000fec0003800000 */
.L_x_1050:
[----:B------:R-:W-:Y:S01]  /*18870*/  IMAD.MOV.U32 R24, RZ, RZ, R7 ;  /* 0x000000ffff187224 */ /* 0x000fe200078e0007 */
[----:B------:R-:W-:Y:S01]  /*18880*/  ULDC UR42, c[0x0][0xc3c] ;  /* 0x00030f00002a7ab9 */ /* 0x000fe20000000800 */
[----:B------:R-:W-:Y:S02]  /*18890*/  IMAD.MOV.U32 R25, RZ, RZ, RZ ;  /* 0x000000ffff197224 */ /* 0x000fe400078e00ff */
[----:B------:R-:W-:-:S07]  /*188a0*/  IMAD.MOV.U32 R26, RZ, RZ, RZ ;  /* 0x000000ffff1a7224 */ /* 0x000fce00078e00ff */
.L_x_1055:
        /* <DEDUP_REMOVED lines=10> */
.L_x_1048:
[----:B------:R-:W-:Y:S02]  /*18950*/  ULDC UR4, c[0x0][0xc3c] ;  /* 0x00030f0000047ab9 */ /* 0x000fe40000000800 */
[----:B------:R-:W-:-:S06]  /*18960*/  UISETP.GE.AND UP0, UPT, UR42, UR4, UPT ;  /* 0x000000042a00728c */ /* 0x000fcc000bf06270 */
[----:B------:R-:W-:-:S13]  /*18970*/  PLOP3.LUT P0, PT, PT, PT, UP0, 0x80, 0x0 ;  /* 0x000000000000781c */ /* 0x000fda0003f0f008 */
[----:B------:R-:W-:Y:S05]  /*18980*/  @!P0 BRA `(.L_x_1056) ;  /* 0xffffffb400188947 */ /* 0x000fea000383ffff */
.L_x_976:
[----:B0-----:R-:W3:Y:S01]  /*18990*/  LDL.LU R0, [R1+0x14] ;  /* 0x0000140001007983 */ /* 0x001ee20000300800 */
[----:B------:R-:W-:Y:S01]  /*189a0*/  BSSY B0, `(.L_x_1057) ;  /* 0x000000b000007945 */ /* 0x000fe20003800000 */
[----:B------:R-:W0:Y:S01]  /*189b0*/  S2R R5, SR_CgaCtaId ;  /* 0x0000000000057919 */ /* 0x000e220000008800 */
[----:B---3--:R-:W-:-:S05]  /*189c0*/  VIADD R0, R0, 0x1 ;  /* 0x0000000100007836 */ /* 0x008fca0000000000 */
[----:B------:R-:W-:-:S04]  /*189d0*/  LEA.HI R2, R0, R0, RZ, 0x1 ;  /* 0x0000000000027211 */ /* 0x000fc800078f08ff */
[----:B------:R-:W-:Y:S02]  /*189e0*/  LOP3.LUT R3, R2, 0xfffffffe, RZ, 0xc0, !PT ;  /* 0xfffffffe02037812 */ /* 0x000fe400078ec0ff */
[----:B------:R-:W-:-:S03]  /*189f0*/  MOV R2, 0x400 ;  /* 0x0000040000027802 */ /* 0x000fc60000000f00 */
[----:B------:R-:W-:Y:S01]  /*18a00*/  IMAD.IADD R0, R0, 0x1, -R3 ;  /* 0x0000000100007824 */ /* 0x000fe200078e0a03 */
[----:B0-----:R-:W-:-:S04]  /*18a10*/  LEA R9, R5, R2, 0x18 ;  /* 0x0000000205097211 */ /* 0x001fc800078ec0ff */
[----:B------:R-:W-:-:S04]  /*18a20*/  SHF.L.U32 R0, R0, 0x1f, RZ ;  /* 0x0000001f00007819 */ /* 0x000fc800000006ff */
[----:B------:R-:W0:Y:S02]  /*18a30*/  SYNCS.PHASECHK.TRANS64.TRYWAIT P0, [R9+URZ+0x19c20], R0 ;  /* 0x019c2000090075a7 */ /* 0x000e24000800017f */
[----:B0-----:R-:W-:Y:S05]  /*18a40*/  @!P0 BRA `(.L_x_1058) ;  /* 0x0000000c00988947 */ /* 0x001fea0003800000 */
.L_x_1095:
[----:B------:R-:W-:Y:S05]  /*18a50*/  BSYNC B0 ;  /* 0x0000000000007941 */ /* 0x000fea0003800000 */
.L_x_1057:
[----:B------:R-:W-:-:S03]  /*18a60*/  UMOV UR4, 0xffffffff ;  /* 0xffffffff00047882 */ /* 0x000fc60000000000 */
[----:B------:R-:W-:Y:S05]  /*18a70*/  BRA.DIV UR4, `(.L_x_1059) ;  /* 0x0000000e04a07947 */ /* 0x000fea000b800000 */
[----:B0-----:R-:W0:Y:S02]  /*18a80*/  S2R R0, SR_TID.X ;  /* 0x0000000000007919 */ /* 0x001e240000002100 */
[----:B0-----:R-:W-:-:S04]  /*18a90*/  SHF.R.U32.HI R0, RZ, 0x5, R0 ;  /* 0x00000005ff007819 */ /* 0x001fc80000011600 */
[----:B------:R-:W-:-:S05]  /*18aa0*/  LOP3.LUT R0, R0, 0x3, RZ, 0xc0, !PT ;  /* 0x0000000300007812 */ /* 0x000fca00078ec0ff */
[----:B------:R0:W3:Y:S02]  /*18ab0*/  SHFL.IDX PT, R14, R0, RZ, 0x1f ;  /* 0x00001fff000e7589 */ /* 0x0000e400000e0000 */
.L_x_1098:
[----:B---3--:R-:W-:Y:S01]  /*18ac0*/  ISETP.NE.AND P0, PT, R14, RZ, PT ;  /* 0x000000ff0e00720c */ /* 0x008fe20003f05270 */
[----:B------:R-:W-:-:S12]  /*18ad0*/  BSSY B0, `(.L_x_1060) ;  /* 0x000002b000007945 */ /* 0x000fd80003800000 */
[----:B------:R-:W-:Y:S05]  /*18ae0*/  @P0 BRA `(.L_x_1061) ;  /* 0x0000000000a40947 */ /* 0x000fea0003800000 */
[----:B------:R-:W-:-:S03]  /*18af0*/  UMOV UR4, 0xffffffff ;  /* 0xffffffff00047882 */ /* 0x000fc60000000000 */
[----:B------:R-:W-:Y:S05]  /*18b00*/  BRA.DIV UR4, `(.L_x_1062) ;  /* 0x0000000e04b07947 */ /* 0x000fea000b800000 */
[----:B------:R-:W-:-:S13]  /*18b10*/  ELECT P6, URZ, PT ;  /* 0x00000000003f782f */ /* 0x000fda00038c0000 */
.L_x_1101:
[----:B------:R-:W-:Y:S05]  /*18b20*/  @!P6 BRA `(.L_x_1061) ;  /* 0x000000000094e947 */ /* 0x000fea0003800000 */
[----:B------:R-:W-:-:S06]  /*18b30*/  ULOP3.LUT UR4, UR38, 0x2, URZ, 0xfc, !UPT ;  /* 0x0000000226047892 */ /* 0x000fcc000f8efc3f */
[----:B0-----:R-:W-:-:S05]  /*18b40*/  IMAD.U32 R0, RZ, RZ, UR4 ;  /* 0x00000004ff007e24 */ /* 0x001fca000f8e00ff */
[----:B------:R-:W-:-:S13]  /*18b50*/  ISETP.NE.AND P0, PT, R0, 0x3, PT ;  /* 0x000000030000780c */ /* 0x000fda0003f05270 */
[----:B------:R-:W-:Y:S05]  /*18b60*/  @!P0 BRA `(.L_x_1063) ;  /* 0x0000000000048947 */ /* 0x000fea0003800000 */
[----:B------:R-:W-:Y:S01]  /*18b70*/  BPT.TRAP 0x1 ;  /* 0x000000040000795c */ /* 0x000fe20000300000 */
.L_x_1063:
[----:B------:R-:W-:Y:S01]  /*18b80*/  VIADD R3, R9, 0x19c40 ;  /* 0x00019c4009037836 */ /* 0x000fe20000000000 */
[----:B------:R-:W-:Y:S01]  /*18b90*/  SHF.L.U32 R2, R22, 0x1f, RZ ;  /* 0x0000001f16027819 */ /* 0x000fe200000006ff */
[C---:B------:R-:W-:Y:S02]  /*18ba0*/  VIADD R0, R18.reuse, 0x1 ;  /* 0x0000000112007836 */ /* 0x040fe40000000000 */
[----:B------:R-:W-:-:S03]  /*18bb0*/  IMAD R7, R18, 0x8, R3 ;  /* 0x0000000812077824 */ /* 0x000fc600078e0203 */
[C---:B------:R-:W-:Y:S01]  /*18bc0*/  ISETP.NE.AND P2, PT, R0.reuse, 0x2, PT ;  /* 0x000000020000780c */ /* 0x040fe20003f45270 */
[----:B------:R-:W0:Y:S03]  /*18bd0*/  SYNCS.PHASECHK.TRANS64.TRYWAIT P1, [R7+URZ], R2 ;  /* 0x00000002070075a7 */ /* 0x000e26000802017f */
[----:B------:R-:W-:Y:S02]  /*18be0*/  SEL R5, RZ, 0x1, P2 ;  /* 0x00000001ff057807 */ /* 0x000fe40001000000 */
[----:B-1----:R-:W-:Y:S02]  /*18bf0*/  SEL R4, R0, RZ, P2 ;  /* 0x000000ff00047207 */ /* 0x002fe40001000000 */
[----:B------:R-:W-:-:S03]  /*18c00*/  LOP3.LUT R0, R22, R5, RZ, 0x3c, !PT ;  /* 0x0000000516007212 */ /* 0x000fc600078e3cff */
[----:B------:R-:W-:Y:S01]  /*18c10*/  IMAD R3, R4, 0x8, R3 ;  /* 0x0000000804037824 */ /* 0x000fe200078e0203 */
[----:B------:R-:W-:Y:S01]  /*18c20*/  SHF.L.U32 R0, R0, 0x1f, RZ ;  /* 0x0000001f00007819 */ /* 0x000fe200000006ff */
[----:B0-----:R-:W-:Y:S06]  /*18c30*/  @!P1 BRA `(.L_x_1064) ;  /* 0x0000000c00849947 */ /* 0x001fec0003800000 */
.L_x_1102:
[----:B------:R-:W1:Y:S02]  /*18c40*/  SYNCS.PHASECHK.TRANS64.TRYWAIT P1, [R3+URZ], R0 ;  /* 0x00000000030075a7 */ /* 0x000e64000802017f */
[----:B-1----:R-:W-:Y:S05]  /*18c50*/  @!P1 BRA `(.L_x_1065) ;  /* 0x0000000c00909947 */ /* 0x002fea0003800000 */
.L_x_1103:
[----:B------:R-:W-:Y:S05]  /*18c60*/  @!P0 BRA `(.L_x_1066) ;  /* 0x0000000000048947 */ /* 0x000fea0003800000 */
[----:B------:R-:W-:Y:S01]  /*18c70*/  BPT.TRAP 0x1 ;  /* 0x000000040000795c */ /* 0x000fe20000300000 */
.L_x_1066:
[----:B-1----:R-:W-:-:S04]  /*18c80*/  IMAD R3, R18, 0x8, R9 ;  /* 0x0000000812037824 */ /* 0x002fc800078e0209 */
[----:B------:R-:W1:Y:S02]  /*18c90*/  SYNCS.PHASECHK.TRANS64.TRYWAIT P1, [R3+URZ+0x19c60], R2 ;  /* 0x019c6002030075a7 */ /* 0x000e64000802017f */
[----:B-1----:R-:W-:Y:S05]  /*18ca0*/  @!P1 BRA `(.L_x_1067) ;  /* 0x0000000c00909947 */ /* 0x002fea0003800000 */
.L_x_1104:
[----:B------:R-:W-:Y:S05]  /*18cb0*/  @!P0 BRA `(.L_x_1068) ;  /* 0x0000000000048947 */ /* 0x000fea0003800000 */
[----:B------:R-:W-:Y:S01]  /*18cc0*/  BPT.TRAP 0x1 ;  /* 0x000000040000795c */ /* 0x000fe20000300000 */
.L_x_1068:
[----:B------:R-:W-:-:S04]  /*18cd0*/  IMAD R5, R4, 0x8, R9 ;  /* 0x0000000804057824 */ /* 0x000fc800078e0209 */
[----:B------:R-:W3:Y:S02]  /*18ce0*/  SYNCS.PHASECHK.TRANS64.TRYWAIT P1, [R5+URZ+0x19c60], R0 ;  /* 0x019c6000050075a7 */ /* 0x000ee4000802017f */
[----:B---3--:R-:W-:Y:S05]  /*18cf0*/  @!P1 BRA `(.L_x_1069) ;  /* 0x0000000c00909947 */ /* 0x008fea0003800000 */
.L_x_1105:
[----:B------:R-:W-:Y:S05]  /*18d00*/  @!P0 BRA `(.L_x_1070) ;  /* 0x0000000000048947 */ /* 0x000fea0003800000 */
[----:B------:R-:W-:Y:S01]  /*18d10*/  BPT.TRAP 0x1 ;  /* 0x000000040000795c */ /* 0x000fe20000300000 */
.L_x_1070:
[----:B------:R-:W4:Y:S02]  /*18d20*/  SYNCS.PHASECHK.TRANS64.TRYWAIT P0, [R3+URZ+0x19c80], R2 ;  /* 0x019c8002030075a7 */ /* 0x000f24000800017f */
[----:B----4-:R-:W-:Y:S05]  /*18d30*/  @!P0 BRA `(.L_x_1071) ;  /* 0x0000000c00948947 */ /* 0x010fea0003800000 */
.L_x_1072:
[----:B------:R0:W0:Y:S02]  /*18d40*/  SYNCS.PHASECHK.TRANS64.TRYWAIT P0, [R5+URZ+0x19c80], R0 ;  /* 0x019c8000050075a7 */ /* 0x000024000800017f */
[----:B0-----:R-:W-:Y:S05]  /*18d50*/  @!P0 NANOSLEEP.SYNCS 0x989680 ;  /* 0x009896800000895d */ /* 0x001fea0003900000 */
[----:B------:R-:W0:Y:S02]  /*18d60*/  @!P0 SYNCS.PHASECHK.TRANS64 P0, [R5+URZ+0x19c80], R0 ;  /* 0x019c8000050085a7 */ /* 0x000e24000800007f */
[----:B0-----:R-:W-:Y:S05]  /*18d70*/  @!P0 BRA `(.L_x_1072) ;  /* 0xfffffffc00f08947 */ /* 0x001fea000383ffff */
.L_x_1061:
[----:B------:R-:W-:Y:S05]  /*18d80*/  BSYNC B0 ;  /* 0x0000000000007941 */ /* 0x000fea0003800000 */
.L_x_1060:
[----:B------:R-:W-:Y:S05]  /*18d90*/  EXIT ;  /* 0x000000000000794d */ /* 0x000fea0003800000 */
.L_x_879:
[----:B0-----:R-:W-:-:S04]  /*18da0*/  IMAD.U32 R3, RZ, RZ, UR46 ;  /* 0x0000002eff037e24 */ /* 0x001fc8000f8e00ff */
[----:B------:R0:W1:Y:S03]  /*18db0*/  SYNCS.PHASECHK.TRANS64.TRYWAIT P1, [R3+URZ+0x19c00], R6 ;  /* 0x019c0006030075a7 */ /* 0x000066000802017f */
[----:B-1----:R-:W-:Y:S05]  /*18dc0*/  @!P1 NANOSLEEP.SYNCS 0x989680 ;  /* 0x009896800000995d */ /* 0x002fea0003900000 */
[----:B------:R-:W1:Y:S02]  /*18dd0*/  @!P1 SYNCS.PHASECHK.TRANS64 P1, [R3+URZ+0x19c00], R6 ;  /* 0x019c0006030095a7 */ /* 0x000e64000802007f */
[----:B-1----:R-:W-:Y:S05]  /*18de0*/  @!P1 BRA `(.L_x_879) ;  /* 0xfffffffc00ec9947 */ /* 0x002fea000383ffff */
[----:B------:R-:W-:Y:S05]  /*18df0*/  BRA `(.L_x_1073) ;  /* 0xfffffe9400347947 */ /* 0x000fea000383ffff */
.L_x_883:
[----:B-1----:R1:W2:Y:S02]  /*18e00*/  SYNCS.PHASECHK.TRANS64.TRYWAIT P2, [R90+URZ+0x19c30], R3 ;  /* 0x019c30035a0075a7 */ /* 0x0022a4000804017f */
[----:B--2---:R-:W-:Y:S05]  /*18e10*/  @!P2 NANOSLEEP.SYNCS 0x989680 ;  /* 0x009896800000a95d */ /* 0x004fea0003900000 */
[----:B------:R-:W2:Y:S02]  /*18e20*/  @!P2 SYNCS.PHASECHK.TRANS64 P2, [R90+URZ+0x19c30], R3 ;  /* 0x019c30035a00a5a7 */ /* 0x000ea4000804007f */
[----:B--2---:R-:W-:Y:S05]  /*18e30*/  @!P2 BRA `(.L_x_883) ;  /* 0xfffffffc00f0a947 */ /* 0x004fea000383ffff */
[----:B------:R-:W-:Y:S05]  /*18e40*/  BRA `(.L_x_882) ;  /* 0xfffffe9400587947 */ /* 0x000fea000383ffff */
.L_x_899:
[----:B-1----:R-:W-:-:S04]  /*18e50*/  IMAD.U32 R6, RZ, RZ, UR24 ;  /* 0x00000018ff067e24 */ /* 0x002fc8000f8e00ff */
[----:B------:R1:W2:Y:S03]  /*18e60*/  SYNCS.PHASECHK.TRANS64.TRYWAIT P2, [R6+URZ+0x19c30], R5 ;  /* 0x019c3005060075a7 */ /* 0x0002a6000804017f */
[----:B--2---:R-:W-:Y:S05]  /*18e70*/  @!P2 NANOSLEEP.SYNCS 0x989680 ;  /* 0x009896800000a95d */ /* 0x004fea0003900000 */
[----:B------:R-:W2:Y:S02]  /*18e80*/  @!P2 SYNCS.PHASECHK.TRANS64 P2, [R6+URZ+0x19c30], R5 ;  /* 0x019c30050600a5a7 */ /* 0x000ea4000804007f */
[----:B--2---:R-:W-:Y:S05]  /*18e90*/  @!P2 BRA `(.L_x_899) ;  /* 0xfffffffc00eca947 */ /* 0x004fea000383ffff */
[----:B------:R-:W-:Y:S05]  /*18ea0*/  BRA `(.L_x_898) ;  /* 0xfffffed0000c7947 */ /* 0x000fea000383ffff */
.L_x_903:
[----:B-1----:R-:W-:-:S04]  /*18eb0*/  IMAD.U32 R6, RZ, RZ, UR11 ;  /* 0x0000000bff067e24 */ /* 0x002fc8000f8e00ff */
[----:B------:R1:W2:Y:S03]  /*18ec0*/  SYNCS.PHASECHK.TRANS64.TRYWAIT P2, [R6+URZ+0x19c50], R5 ;  /* 0x019c5005060075a7 */ /* 0x0002a6000804017f */
[----:B--2---:R-:W-:Y:S05]  /*18ed0*/  @!P2 NANOSLEEP.SYNCS 0x989680 ;  /* 0x009896800000a95d */ /* 0x004fea0003900000 */
[----:B------:R-:W2:Y:S02]  /*18ee0*/  @!P2 SYNCS.PHASECHK.TRANS64 P2, [R6+URZ+0x19c50], R5 ;  /* 0x019c50050600a5a7 */ /* 0x000ea4000804007f */
[----:B--2---:R-:W-:Y:S05]  /*18ef0*/  @!P2 BRA `(.L_x_903) ;  /* 0xfffffffc00eca947 */ /* 0x004fea000383ffff */
[----:B------:R-:W-:Y:S05]  /*18f00*/  BRA `(.L_x_902) ;  /* 0xfffffed0005c7947 */ /* 0x000fea000383ffff */
.L_x_921:
[----:B-1----:R-:W-:-:S04]  /*18f10*/  IMAD.U32 R8, RZ, RZ, UR22 ;  /* 0x00000016ff087e24 */ /* 0x002fc8000f8e00ff */
[----:B------:R1:W2:Y:S03]  /*18f20*/  SYNCS.PHASECHK.TRANS64.TRYWAIT P2, [R8+URZ+0x19c30], R7 ;  /* 0x019c3007080075a7 */ /* 0x0002a6000804017f */
[----:B--2---:R-:W-:Y:S05]  /*18f30*/  @!P2 NANOSLEEP.SYNCS 0x989680 ;  /* 0x009896800000a95d */ /* 0x004fea0003900000 */
[----:B------:R-:W2:Y:S02]  /*18f40*/  @!P2 SYNCS.PHASECHK.TRANS64 P2, [R8+URZ+0x19c30], R7 ;  /* 0x019c30070800a5a7 */ /* 0x000ea4000804007f */
[----:B--2---:R-:W-:Y:S05]  /*18f50*/  @!P2 BRA `(.L_x_921) ;  /* 0xfffffffc00eca947 */ /* 0x004fea000383ffff */
[----:B------:R-:W-:Y:S05]  /*18f60*/  BRA `(.L_x_920) ;  /* 0xffffff0400ac7947 */ /* 0x000fea000383ffff */
.L_x_925:
[----:B-1----:R-:W-:-:S04]  /*18f70*/  IMAD.U32 R8, RZ, RZ, UR11 ;  /* 0x0000000bff087e24 */ /* 0x002fc8000f8e00ff */
[----:B------:R1:W2:Y:S03]  /*18f80*/  SYNCS.PHASECHK.TRANS64.TRYWAIT P2, [R8+URZ+0x19c50], R7 ;  /* 0x019c5007080075a7 */ /* 0x0002a6000804017f */
[----:B--2---:R-:W-:Y:S05]  /*18f90*/  @!P2 NANOSLEEP.SYNCS 0x989680 ;  /* 0x009896800000a95d */ /* 0x004fea0003900000 */
[----:B------:R-:W2:Y:S02]  /*18fa0*/  @!P2 SYNCS.PHASECHK.TRANS64 P2, [R8+URZ+0x19c50], R7 ;  /* 0x019c50070800a5a7 */ /* 0x000ea4000804007f */
[----:B--2---:R-:W-:Y:S05]  /*18fb0*/  @!P2 BRA `(.L_x_925) ;  /* 0xfffffffc00eca947 */ /* 0x004fea000383ffff */
[----:B------:R-:W-:Y:S05]  /*18fc0*/  BRA `(.L_x_924) ;  /* 0xffffff0400fc7947 */ /* 0x000fea000383ffff */
.L_x_932:
[----:B-1----:R-:W-:-:S04]  /*18fd0*/  IMAD.U32 R8, RZ, RZ, UR23 ;  /* 0x00000017ff087e24 */ /* 0x002fc8000f8e00ff */
[----:B------:R1:W2:Y:S03]  /*18fe0*/  SYNCS.PHASECHK.TRANS64.TRYWAIT P2, [R8+URZ+0x19c30], R7 ;  /* 0x019c3007080075a7 */ /* 0x0002a6000804017f */
[----:B--2---:R-:W-:Y:S05]  /*18ff0*/  @!P2 NANOSLEEP.SYNCS 0x989680 ;  /* 0x009896800000a95d */ /* 0x004fea0003900000 */
[----:B------:R-:W2:Y:S02]  /*19000*/  @!P2 SYNCS.PHASECHK.TRANS64 P2, [R8+URZ+0x19c30], R7 ;  /* 0x019c30070800a5a7 */ /* 0x000ea4000804007f */
[----:B--2---:R-:W-:Y:S05]  /*19010*/  @!P2 BRA `(.L_x_932) ;  /* 0xfffffffc00eca947 */ /* 0x004fea000383ffff */
[----:B------:R-:W-:Y:S05]  /*19020*/  BRA `(.L_x_931) ;  /* 0xffffff28007c7947 */ /* 0x000fea000383ffff */
.L_x_936:
[----:B-1----:R-:W-:-:S04]  /*19030*/  IMAD.U32 R8, RZ, RZ, UR11 ;  /* 0x0000000bff087e24 */ /* 0x002fc8000f8e00ff */
[----:B------:R1:W2:Y:S03]  /*19040*/  SYNCS.PHASECHK.TRANS64.TRYWAIT P2, [R8+URZ+0x19c50], R7 ;  /* 0x019c5007080075a7 */ /* 0x0002a6000804017f */
[----:B--2---:R-:W-:Y:S05]  /*19050*/  @!P2 NANOSLEEP.SYNCS 0x989680 ;  /* 0x009896800000a95d */ /* 0x004fea0003900000 */
[----:B------:R-:W2:Y:S02]  /*19060*/  @!P2 SYNCS.PHASECHK.TRANS64 P2, [R8+URZ+0x19c50], R7 ;  /* 0x019c50070800a5a7 */ /* 0x000ea4000804007f */
[----:B--2---:R-:W-:Y:S05]  /*19070*/  @!P2 BRA `(.L_x_936) ;  /* 0xfffffffc00eca947 */ /* 0x004fea000383ffff */
[----:B------:R-:W-:Y:S05]  /*19080*/  BRA `(.L_x_935) ;  /* 0xffffff2800cc7947 */ /* 0x000fea000383ffff */
.L_x_950:
[----:B-1----:R-:W-:-:S04]  /*19090*/  IMAD.U32 R5, RZ, RZ, UR14 ;  /* 0x0000000eff057e24 */ /* 0x002fc8000f8e00ff */
[----:B------:R1:W2:Y:S03]  /*190a0*/  SYNCS.PHASECHK.TRANS64.TRYWAIT P1, [R5+URZ+0x19c50], R0 ;  /* 0x019c5000050075a7 */ /* 0x0002a6000802017f */
[----:B--2---:R-:W-:Y:S05]  /*190b0*/  @!P1 NANOSLEEP.SYNCS 0x989680 ;  /* 0x009896800000995d */ /* 0x004fea0003900000 */
[----:B------:R-:W2:Y:S02]  /*190c0*/  @!P1 SYNCS.PHASECHK.TRANS64 P1, [R5+URZ+0x19c50], R0 ;  /* 0x019c5000050095a7 */ /* 0x000ea4000802007f */
[----:B--2---:R-:W-:Y:S05]  /*190d0*/  @!P1 BRA `(.L_x_950) ;  /* 0xfffffffc00ec9947 */ /* 0x004fea000383ffff */
[----:B------:R-:W-:Y:S05]  /*190e0*/  BRA `(.L_x_949) ;  /* 0xffffff5c003c7947 */ /* 0x000fea000383ffff */
.L_x_998:
[----:B------:R-:W-:Y:S02]  /*190f0*/  IMAD.MOV.U32 R13, RZ, RZ, R20 ;  /* 0x000000ffff0d7224 */ /* 0x000fe400078e0014 */
[----:B------:R-:W-:Y:S02]  /*19100*/  IMAD.MOV.U32 R12, RZ, RZ, RZ ;  /* 0x000000ffff0c7224 */ /* 0x000fe400078e00ff */
[----:B------:R-:W-:Y:S02]  /*19110*/  IMAD.MOV.U32 R11, RZ, RZ, 0x1f ;  /* 0x0000001fff0b7424 */ /* 0x000fe400078e00ff */
[----:B------:R-:W-:-:S07]  /*19120*/  IMAD.MOV.U32 R15, RZ, RZ, -0x1 ;  /* 0xffffffffff0f7424 */ /* 0x000fce00078e00ff */
[----:B01----:R-:W-:Y:S05]  /*19130*/  WARPSYNC.COLLECTIVE R15, `(.L_x_1074) ;  /* 0x000000000f087348 */ /* 0x003fea0003c00000 */
[----:B------:R2:W3:Y:S02]  /*19140*/  SHFL.IDX P6, R14, R13, R12, R11 ;  /* 0x0000000c0d0e7389 */ /* 0x0004e400000c000b */
[----:B0123--:R-:W-:Y:S01]  /*19150*/  ENDCOLLECTIVE ;  /* 0x000000000000791b */ /* 0x00ffe20003800000 */
.L_x_1074:
[----:B------:R-:W-:Y:S05]  /*19160*/  BRA `(.L_x_1075) ;  /* 0xffffffc000007947 */ /* 0x000fea000383ffff */
.L_x_1000:
[----:B------:R-:W-:Y:S01]  /*19170*/  BSSY B0, `(.L_x_1076) ;  /* 0x0000006000007945 */ /* 0x000fe20003800000 */
[----:B------:R-:W-:-:S07]  /*19180*/  IMAD.MOV.U32 R15, RZ, RZ, -0x1 ;  /* 0xffffffffff0f7424 */ /* 0x000fce00078e00ff */
[----:B012---:R-:W-:Y:S05]  /*19190*/  WARPSYNC.COLLECTIVE R15, `(.L_x_1077) ;  /* 0x000000000f0c7348 */ /* 0x007fea0003c00000 */
[----:B------:R-:W-:Y:S02]  /*191a0*/  ELECT P6, UR62, PT ;  /* 0x00000000003e782f */ /* 0x000fe400038c0000 */
[----:B------:R-:W-:Y:S01]  /*191b0*/  MOV R14, UR62 ;  /* 0x0000003e000e7c02 */ /* 0x000fe20008000f00 */
[----:B012---:R-:W-:Y:S10]  /*191c0*/  ENDCOLLECTIVE ;  /* 0x000000000000791b */ /* 0x007ff40003800000 */
.L_x_1077:
[----:B------:R-:W-:Y:S05]  /*191d0*/  BSYNC B0 ;  /* 0x0000000000007941 */ /* 0x000fea0003800000 */
.L_x_1076:
[----:B------:R-:W-:Y:S05]  /*191e0*/  BRA `(.L_x_1078) ;  /* 0xffffffc000087947 */ /* 0x000fea000383ffff */
.L_x_1002:
[----:B-1----:R1:W3:Y:S02]  /*191f0*/  SYNCS.PHASECHK.TRANS64.TRYWAIT P0, [R4+URZ+0x19c80], R3 ;  /* 0x019c8003040075a7 */ /* 0x0022e4000800017f */
[----:B---3--:R-:W-:Y:S05]  /*19200*/  @!P0 NANOSLEEP.SYNCS 0x989680 ;  /* 0x009896800000895d */ /* 0x008fea0003900000 */
[----:B------:R-:W3:Y:S02]  /*19210*/  @!P0 SYNCS.PHASECHK.TRANS64 P0, [R4+URZ+0x19c80], R3 ;  /* 0x019c8003040085a7 */ /* 0x000ee4000800007f */
[----:B---3--:R-:W-:Y:S05]  /*19220*/  @!P0 BRA `(.L_x_1002) ;  /* 0xfffffffc00f08947 */ /* 0x008fea000383ffff */
[----:B------:R-:W-:Y:S05]  /*19230*/  BRA `(.L_x_1079) ;  /* 0xffffffc000647947 */ /* 0x000fea000383ffff */
.L_x_1004:
[----:B---3--:R3:W4:Y:S02]  /*19240*/  SYNCS.PHASECHK.TRANS64.TRYWAIT P0, [R4+URZ+0x19c40], R3 ;  /* 0x019c4003040075a7 */ /* 0x008724000800017f */
[----:B----4-:R-:W-:Y:S05]  /*19250*/  @!P0 NANOSLEEP.SYNCS 0x989680 ;  /* 0x009896800000895d */ /* 0x010fea0003900000 */
[----:B------:R-:W4:Y:S02]  /*19260*/  @!P0 SYNCS.PHASECHK.TRANS64 P0, [R4+URZ+0x19c40], R3 ;  /* 0x019c4003040085a7 */ /* 0x000f24000800007f */
[----:B----4-:R-:W-:Y:S05]  /*19270*/  @!P0 BRA `(.L_x_1004) ;  /* 0xfffffffc00f08947 */ /* 0x010fea000383ffff */
[----:B------:R-:W-:Y:S05]  /*19280*/  BRA `(.L_x_1080) ;  /* 0xffffffc000e87947 */ /* 0x000fea000383ffff */
.L_x_1008:
[----:B------:R-:W2:Y:S01]  /*19290*/  LDL.LU R11, [R1+0x8] ;  /* 0x00000800010b7983 */ /* 0x000ea20000300800 */
[----:B------:R-:W-:Y:S02]  /*192a0*/  IMAD.MOV.U32 R7, RZ, RZ, R12 ;  /* 0x000000ffff077224 */ /* 0x000fe400078e000c */
[----:B------:R-:W-:Y:S02]  /*192b0*/  IMAD.MOV.U32 R13, RZ, RZ, R4 ;  /* 0x000000ffff0d7224 */ /* 0x000fe400078e0004 */
[----:B------:R-:W-:Y:S02]  /*192c0*/  IMAD.MOV.U32 R12, RZ, RZ, RZ ;  /* 0x000000ffff0c7224 */ /* 0x000fe400078e00ff */
[----:B------:R-:W-:Y:S02]  /*192d0*/  IMAD.MOV.U32 R15, RZ, RZ, -0x1 ;  /* 0xffffffffff0f7424 */ /* 0x000fe400078e00ff */
[----:B------:R-:W-:Y:S02]  /*192e0*/  IMAD.IADD R7, R21, 0x1, R7 ;  /* 0x0000000115077824 */ /* 0x000fe400078e0207 */
[----:B--2---:R-:W-:-:S02]  /*192f0*/  IMAD R6, R11, R9, RZ ;  /* 0x000000090b067224 */ /* 0x004fc400078e02ff */
[----:B------:R-:W-:-:S03]  /*19300*/  IMAD.MOV.U32 R11, RZ, RZ, 0x1e1f ;  /* 0x00001e1fff0b7424 */ /* 0x000fc600078e00ff */
[----:B------:R-:W-:-:S13]  /*19310*/  ISETP.GE.AND P4, PT, R7, R6, PT ;  /* 0x000000060700720c */ /* 0x000fda0003f86270 */
[----:B0----5:R-:W-:Y:S05]  /*19320*/  WARPSYNC.COLLECTIVE R15, `(.L_x_1081) ;  /* 0x000000000f087348 */ /* 0x021fea0003c00000 */
[----:B------:R1:W2:Y:S02]  /*19330*/  SHFL.IDX P6, R14, R13, R12, R11 ;  /* 0x0000000c0d0e7389 */ /* 0x0002a400000c000b */
[----:B012--5:R-:W-:Y:S01]  /*19340*/  ENDCOLLECTIVE ;  /* 0x000000000000791b */ /* 0x027fe20003800000 */
.L_x_1081:
[----:B------:R-:W-:Y:S02]  /*19350*/  IMAD.MOV.U32 R13, RZ, RZ, R0 ;  /* 0x000000ffff0d7224 */ /* 0x000fe400078e0000 */
[----:B------:R-:W-:-:S07]  /*19360*/  IMAD.MOV.U32 R2, RZ, RZ, R14 ;  /* 0x000000ffff027224 */ /* 0x000fce00078e000e */
[----:B------:R-:W-:Y:S05]  /*19370*/  WARPSYNC.COLLECTIVE R15, `(.L_x_1082) ;  /* 0x000000000f087348 */ /* 0x000fea0003c00000 */
[----:B------:R0:W1:Y:S02]  /*19380*/  SHFL.IDX P6, R14, R13, R12, R11 ;  /* 0x0000000c0d0e7389 */ /* 0x00006400000c000b */
[----:B01----:R-:W-:Y:S01]  /*19390*/  ENDCOLLECTIVE ;  /* 0x000000000000791b */ /* 0x003fe20003800000 */
.L_x_1082:
[----:B------:R-:W-:Y:S02]  /*193a0*/  IMAD.MOV.U32 R13, RZ, RZ, R4 ;  /* 0x000000ffff0d7224 */ /* 0x000fe400078e0004 */
[----:B------:R-:W-:Y:S02]  /*193b0*/  IMAD.MOV.U32 R12, RZ, RZ, 0x1 ;  /* 0x00000001ff0c7424 */ /* 0x000fe400078e00ff */
[----:B------:R-:W-:-:S07]  /*193c0*/  IMAD.MOV.U32 R3, RZ, RZ, R14 ;  /* 0x000000ffff037224 */ /* 0x000fce00078e000e */
[----:B------:R-:W-:Y:S05]  /*193d0*/  WARPSYNC.COLLECTIVE R15, `(.L_x_1083) ;  /* 0x000000000f087348 */ /* 0x000fea0003c00000 */
[----:B------:R0:W1:Y:S02]  /*193e0*/  SHFL.IDX P6, R14, R13, R12, R11 ;  /* 0x0000000c0d0e7389 */ /* 0x00006400000c000b */
[----:B01----:R-:W-:Y:S01]  /*193f0*/  ENDCOLLECTIVE ;  /* 0x000000000000791b */ /* 0x003fe20003800000 */
.L_x_1083:
        /* <DEDUP_REMOVED lines=10> */
.L_x_1084:
        /* <DEDUP_REMOVED lines=13> */
.L_x_1085:
[----:B------:R-:W-:-:S13]  /*19570*/  ISETP.GE.AND P4, PT, R3, R6, PT ;  /* 0x000000060300720c */ /* 0x000fda0003f86270 */
[----:B------:R-:W-:Y:S01]  /*19580*/  @!P4 IADD3 R0, P3, R20, R0, RZ ;  /* 0x000000001400c210 */ /* 0x000fe20007f7e0ff */
[----:B------:R-:W-:-:S04]  /*19590*/  IMAD.MOV.U32 R13, RZ, RZ, R8 ;  /* 0x000000ffff0d7224 */ /* 0x000fc800078e0008 */
[----:B------:R-:W-:-:S04]  /*195a0*/  @!P4 IMAD.X R2, RZ, RZ, R4, P3 ;  /* 0x000000ffff02c224 */ /* 0x000fc800018e0604 */
[----:B------:R-:W-:Y:S02]  /*195b0*/  @!P4 IMAD.MOV.U32 R3, RZ, RZ, R2 ;  /* 0x000000ffff03c224 */ /* 0x000fe400078e0002 */
[----:B------:R-:W-:Y:S02]  /*195c0*/  @!P4 IMAD.MOV.U32 R2, RZ, RZ, R0 ;  /* 0x000000ffff02c224 */ /* 0x000fe400078e0000 */
[----:B------:R-:W-:-:S07]  /*195d0*/  IMAD.MOV.U32 R5, RZ, RZ, R14 ;  /* 0x000000ffff057224 */ /* 0x000fce00078e000e */
[----:B------:R-:W-:Y:S05]  /*195e0*/  WARPSYNC.COLLECTIVE R15, `(.L_x_1086) ;  /* 0x000000000f087348 */ /* 0x000fea0003c00000 */
[----:B------:R0:W1:Y:S02]  /*195f0*/  SHFL.IDX P6, R14, R13, R12, R11 ;  /* 0x0000000c0d0e7389 */ /* 0x00006400000c000b */
[----:B01----:R-:W-:Y:S01]  /*19600*/  ENDCOLLECTIVE ;  /* 0x000000000000791b */ /* 0x003fe20003800000 */
.L_x_1086:
[----:B------:R-:W-:Y:S01]  /*19610*/  @!PT LDS RZ, [RZ] ;  /* 0x00000000fffff984 */ /* 0x000fe20000000800 */
[----:B------:R-:W-:Y:S01]  /*19620*/  @!PT LDS RZ, [RZ] ;  /* 0x00000000fffff984 */ /* 0x000fe20000000800 */
[----:B------:R-:W-:Y:S01]  /*19630*/  @!PT LDS RZ, [RZ] ;  /* 0x00000000fffff984 */ /* 0x000fe20000000800 */
[----:B------:R0:W-:Y:S04]  /*19640*/  @!P4 LDGSTS.E.BYPASS.LTC128B.128 [R10+0xf800], desc[UR50][R2.64], !P2 ;  /* 0x0f800000020acfae */ /* 0x0001e8000d101d72 */
[----:B------:R0:W-:Y:S04]  /*19650*/  @!P4 LDGSTS.E.BYPASS.LTC128B.128 [R10+0x11000], desc[UR50][R2.64+0x20], !P1 ;  /* 0x11000020020acfae */ /* 0x0001e8000c901d72 */
[----:B------:R0:W-:Y:S01]  /*19660*/  @!P4 LDGSTS.E.BYPASS.LTC128B.128 [R10+0x12800], desc[UR50][R2.64+0x40], !P0 ;  /* 0x12800040020acfae */ /* 0x0001e2000c101d72 */
[----:B------:R-:W-:Y:S05]  /*19670*/  BRA `(.L_x_1087) ;  /* 0xffffffc800c07947 */ /* 0x000fea000383ffff */
.L_x_1013:
[----:B0-----:R0:W1:Y:S02]  /*19680*/  SYNCS.PHASECHK.TRANS64.TRYWAIT P0, [R17+URZ+0x19c20], R2 ;  /* 0x019c2002110075a7 */ /* 0x001064000800017f */
[----:B-1----:R-:W-:Y:S05]  /*19690*/  @!P0 NANOSLEEP.SYNCS 0x989680 ;  /* 0x009896800000895d */ /* 0x002fea0003900000 */
[----:B------:R-:W1:Y:S02]  /*196a0*/  @!P0 SYNCS.PHASECHK.TRANS64 P0, [R17+URZ+0x19c20], R2 ;  /* 0x019c2002110085a7 */ /* 0x000e64000800007f */
[----:B-1----:R-:W-:Y:S05]  /*196b0*/  @!P0 BRA `(.L_x_1013) ;  /* 0xfffffffc00f08947 */ /* 0x002fea000383ffff */
[----:B------:R-:W-:Y:S05]  /*196c0*/  BRA `(.L_x_1088) ;  /* 0xffffffcc003c7947 */ /* 0x000fea000383ffff */
.L_x_1019:
[----:B0-----:R0:W1:Y:S02]  /*196d0*/  SYNCS.PHASECHK.TRANS64.TRYWAIT P0, [R4+URZ+0x19c80], R2 ;  /* 0x019c8002040075a7 */ /* 0x001064000800017f */
[----:B-1----:R-:W-:Y:S05]  /*196e0*/  @!P0 NANOSLEEP.SYNCS 0x989680 ;  /* 0x009896800000895d */ /* 0x002fea0003900000 */
[----:B------:R-:W1:Y:S02]  /*196f0*/  @!P0 SYNCS.PHASECHK.TRANS64 P0, [R4+URZ+0x19c80], R2 ;  /* 0x019c8002040085a7 */ /* 0x000e64000800007f */
[----:B-1----:R-:W-:Y:S05]  /*19700*/  @!P0 BRA `(.L_x_1019) ;  /* 0xfffffffc00f08947 */ /* 0x002fea000383ffff */
[----:B------:R-:W-:Y:S05]  /*19710*/  BRA `(.L_x_1089) ;  /* 0xffffffcc00d47947 */ /* 0x000fea000383ffff */
.L_x_1026:
[----:B-1----:R1:W2:Y:S02]  /*19720*/  SYNCS.PHASECHK.TRANS64.TRYWAIT P0, [R4+URZ+0x19c40], R2 ;  /* 0x019c4002040075a7 */ /* 0x0022a4000800017f */
[----:B--2---:R-:W-:Y:S05]  /*19730*/  @!P0 NANOSLEEP.SYNCS 0x989680 ;  /* 0x009896800000895d */ /* 0x004fea0003900000 */
[----:B------:R-:W2:Y:S02]  /*19740*/  @!P0 SYNCS.PHASECHK.TRANS64 P0, [R4+URZ+0x19c40], R2 ;  /* 0x019c4002040085a7 */ /* 0x000ea4000800007f */
[----:B--2---:R-:W-:Y:S05]  /*19750*/  @!P0 BRA `(.L_x_1026) ;  /* 0xfffffffc00f08947 */ /* 0x004fea000383ffff */
[----:B------:R-:W-:Y:S05]  /*19760*/  BRA `(.L_x_1090) ;  /* 0xffffffd000cc7947 */ /* 0x000fea000383ffff */
.L_x_1034:
[----:B0-----:R0:W1:Y:S02]  /*19770*/  SYNCS.PHASECHK.TRANS64.TRYWAIT P0, [R3+URZ+0x19c70], R2 ;  /* 0x019c7002030075a7 */ /* 0x001064000800017f */
[----:B-1----:R-:W-:Y:S05]  /*19780*/  @!P0 NANOSLEEP.SYNCS 0x989680 ;  /* 0x009896800000895d */ /* 0x002fea0003900000 */
[----:B------:R-:W1:Y:S02]  /*19790*/  @!P0 SYNCS.PHASECHK.TRANS64 P0, [R3+URZ+0x19c70], R2 ;  /* 0x019c7002030085a7 */ /* 0x000e64000800007f */
[----:B-1----:R-:W-:Y:S05]  /*197a0*/  @!P0 BRA `(.L_x_1034) ;  /* 0xfffffffc00f08947 */ /* 0x002fea000383ffff */
[----:B------:R-:W-:Y:S05]  /*197b0*/  BRA `(.L_x_1091) ;  /* 0xffffffd400e07947 */ /* 0x000fea000383ffff */
.L_x_1036:
[----:B0-----:R0:W1:Y:S02]  /*197c0*/  SYNCS.PHASECHK.TRANS64.TRYWAIT P0, [R3+URZ+0x19c60], R2 ;  /* 0x019c6002030075a7 */ /* 0x001064000800017f */
[----:B-1----:R-:W-:Y:S05]  /*197d0*/  @!P0 NANOSLEEP.SYNCS 0x989680 ;  /* 0x009896800000895d */ /* 0x002fea0003900000 */
[----:B------:R-:W1:Y:S02]  /*197e0*/  @!P0 SYNCS.PHASECHK.TRANS64 P0, [R3+URZ+0x19c60], R2 ;  /* 0x019c6002030085a7 */ /* 0x000e64000800007f */
[----:B-1----:R-:W-:Y:S05]  /*197f0*/  @!P0 BRA `(.L_x_1036) ;  /* 0xfffffffc00f08947 */ /* 0x002fea000383ffff */
[----:B------:R-:W-:Y:S05]  /*19800*/  BRA `(.L_x_1092) ;  /* 0xffffffd400e87947 */ /* 0x000fea000383ffff */
.L_x_1043:
[----:B0-----:R0:W1:Y:S02]  /*19810*/  SYNCS.PHASECHK.TRANS64.TRYWAIT P1, [R3+URZ+0x19c70], R0 ;  /* 0x019c7000030075a7 */ /* 0x001064000802017f */
[----:B-1----:R-:W-:Y:S05]  /*19820*/  @!P1 NANOSLEEP.SYNCS 0x989680 ;  /* 0x009896800000995d */ /* 0x002fea0003900000 */
[----:B------:R-:W1:Y:S02]  /*19830*/  @!P1 SYNCS.PHASECHK.TRANS64 P1, [R3+URZ+0x19c70], R0 ;  /* 0x019c7000030095a7 */ /* 0x000e64000802007f */
[----:B-1----:R-:W-:Y:S05]  /*19840*/  @!P1 BRA `(.L_x_1043) ;  /* 0xfffffffc00f09947 */ /* 0x002fea000383ffff */
[----:B------:R-:W-:Y:S05]  /*19850*/  BRA `(.L_x_1093) ;  /* 0xffffffdc004c7947 */ /* 0x000fea000383ffff */
.L_x_1045:
[----:B0-----:R0:W1:Y:S02]  /*19860*/  SYNCS.PHASECHK.TRANS64.TRYWAIT P1, [R3+URZ+0x19c60], R0 ;  /* 0x019c6000030075a7 */ /* 0x001064000802017f */
[----:B-1----:R-:W-:Y:S05]  /*19870*/  @!P1 NANOSLEEP.SYNCS 0x989680 ;  /* 0x009896800000995d */ /* 0x002fea0003900000 */
[----:B------:R-:W1:Y:S02]  /*19880*/  @!P1 SYNCS.PHASECHK.TRANS64 P1, [R3+URZ+0x19c60], R0 ;  /* 0x019c6000030095a7 */ /* 0x000e64000802007f */
[----:B-1----:R-:W-:Y:S05]  /*19890*/  @!P1 BRA `(.L_x_1045) ;  /* 0xfffffffc00f09947 */ /* 0x002fea000383ffff */
[----:B------:R-:W-:Y:S05]  /*198a0*/  BRA `(.L_x_1094) ;  /* 0xffffffdc00507947 */ /* 0x000fea000383ffff */
.L_x_1058:
[----:B0-----:R0:W3:Y:S02]  /*198b0*/  SYNCS.PHASECHK.TRANS64.TRYWAIT P0, [R9+URZ+0x19c20], R0 ;  /* 0x019c2000090075a7 */ /* 0x0010e4000800017f */
[----:B---3--:R-:W-:Y:S05]  /*198c0*/  @!P0 NANOSLEEP.SYNCS 0x989680 ;  /* 0x009896800000895d */ /* 0x008fea0003900000 */
[----:B------:R-:W3:Y:S02]  /*198d0*/  @!P0 SYNCS.PHASECHK.TRANS64 P0, [R9+URZ+0x19c20], R0 ;  /* 0x019c2000090085a7 */ /* 0x000ee4000800007f */
[----:B---3--:R-:W-:Y:S05]  /*198e0*/  @!P0 BRA `(.L_x_1058) ;  /* 0xfffffffc00f08947 */ /* 0x008fea000383ffff */
[----:B------:R-:W-:Y:S05]  /*198f0*/  BRA `(.L_x_1095) ;  /* 0xfffffff000547947 */ /* 0x000fea000383ffff */
.L_x_1059:
[----:B------:R-:W3:Y:S01]  /*19900*/  S2R R2, SR_TID.X ;  /* 0x0000000000027919 */ /* 0x000ee20000002100 */
[----:B------:R-:W-:Y:S01]  /*19910*/  BSSY B0, `(.L_x_1096) ;  /* 0x000000a000007945 */ /* 0x000fe20003800000 */
[----:B------:R-:W-:Y:S02]  /*19920*/  IMAD.MOV.U32 R12, RZ, RZ, RZ ;  /* 0x000000ffff0c7224 */ /* 0x000fe400078e00ff */
[----:B------:R-:W-:Y:S02]  /*19930*/  IMAD.MOV.U32 R11, RZ, RZ, 0x1f ;  /* 0x0000001fff0b7424 */ /* 0x000fe400078e00ff */
[----:B------:R-:W-:Y:S01]  /*19940*/  IMAD.MOV.U32 R15, RZ, RZ, -0x1 ;  /* 0xffffffffff0f7424 */ /* 0x000fe200078e00ff */
[----:B---3--:R-:W-:-:S04]  /*19950*/  SHF.R.U32.HI R2, RZ, 0x5, R2 ;  /* 0x00000005ff027819 */ /* 0x008fc80000011602 */
[----:B------:R-:W-:-:S05]  /*19960*/  LOP3.LUT R2, R2, 0x3, RZ, 0xc0, !PT ;  /* 0x0000000302027812 */ /* 0x000fca00078ec0ff */
[----:B------:R-:W-:-:S07]  /*19970*/  IMAD.MOV.U32 R13, RZ, RZ, R2 ;  /* 0x000000ffff0d7224 */ /* 0x000fce00078e0002 */
[----:B012---:R-:W-:Y:S05]  /*19980*/  WARPSYNC.COLLECTIVE R15, `(.L_x_1097) ;  /* 0x000000000f087348 */ /* 0x007fea0003c00000 */
[----:B------:R3:W4:Y:S02]  /*19990*/  SHFL.IDX P6, R14, R13, R12, R11 ;  /* 0x0000000c0d0e7389 */ /* 0x00072400000c000b */
[----:B01234-:R-:W-:Y:S01]  /*199a0*/  ENDCOLLECTIVE ;  /* 0x000000000000791b */ /* 0x01ffe20003800000 */
.L_x_1097:
[----:B------:R-:W-:Y:S05]  /*199b0*/  BSYNC B0 ;  /* 0x0000000000007941 */ /* 0x000fea0003800000 */
.L_x_1096:
[----:B------:R-:W-:Y:S05]  /*199c0*/  BRA `(.L_x_1098) ;  /* 0xfffffff0003c7947 */ /* 0x000fea000383ffff */
.L_x_1062:
[----:B------:R-:W-:Y:S01]  /*199d0*/  BSSY B1, `(.L_x_1099) ;  /* 0x0000006000017945 */ /* 0x000fe20003800000 */
[----:B------:R-:W-:-:S07]  /*199e0*/  IMAD.MOV.U32 R15, RZ, RZ, -0x1 ;  /* 0xffffffffff0f7424 */ /* 0x000fce00078e00ff */
[----:B012---:R-:W-:Y:S05]  /*199f0*/  WARPSYNC.COLLECTIVE R15, `(.L_x_1100) ;  /* 0x000000000f0c7348 */ /* 0x007fea0003c00000 */
[----:B------:R-:W-:Y:S02]  /*19a00*/  ELECT P6, UR62, PT ;  /* 0x00000000003e782f */ /* 0x000fe400038c0000 */
[----:B------:R-:W-:Y:S01]  /*19a10*/  MOV R14, UR62 ;  /* 0x0000003e000e7c02 */ /* 0x000fe20008000f00 */
[----:B012---:R-:W-:Y:S10]  /*19a20*/  ENDCOLLECTIVE ;  /* 0x000000000000791b */ /* 0x007ff40003800000 */
.L_x_1100:
[----:B------:R-:W-:Y:S05]  /*19a30*/  BSYNC B1 ;  /* 0x0000000000017941 */ /* 0x000fea0003800000 */
.L_x_1099:
[----:B------:R-:W-:Y:S05]  /*19a40*/  BRA `(.L_x_1101) ;  /* 0xfffffff000347947 */ /* 0x000fea000383ffff */
.L_x_1064:
[----:B0-----:R0:W1:Y:S02]  /*19a50*/  SYNCS.PHASECHK.TRANS64.TRYWAIT P1, [R7+URZ], R2 ;  /* 0x00000002070075a7 */ /* 0x001064000802017f */
[----:B-1----:R-:W-:Y:S05]  /*19a60*/  @!P1 NANOSLEEP.SYNCS 0x989680 ;  /* 0x009896800000995d */ /* 0x002fea0003900000 */
[----:B------:R-:W1:Y:S02]  /*19a70*/  @!P1 SYNCS.PHASECHK.TRANS64 P1, [R7+URZ], R2 ;  /* 0x00000002070095a7 */ /* 0x000e64000802007f */
[----:B-1----:R-:W-:Y:S05]  /*19a80*/  @!P1 BRA `(.L_x_1064) ;  /* 0xfffffffc00f09947 */ /* 0x002fea000383ffff */
[----:B------:R-:W-:Y:S05]  /*19a90*/  BRA `(.L_x_1102) ;  /* 0xfffffff000687947 */ /* 0x000fea000383ffff */
.L_x_1065:
[----:B-1----:R1:W3:Y:S02]  /*19aa0*/  SYNCS.PHASECHK.TRANS64.TRYWAIT P1, [R3+URZ], R0 ;  /* 0x00000000030075a7 */ /* 0x0022e4000802017f */
[----:B---3--:R-:W-:Y:S05]  /*19ab0*/  @!P1 NANOSLEEP.SYNCS 0x989680 ;  /* 0x009896800000995d */ /* 0x008fea0003900000 */
[----:B------:R-:W3:Y:S02]  /*19ac0*/  @!P1 SYNCS.PHASECHK.TRANS64 P1, [R3+URZ], R0 ;  /* 0x00000000030095a7 */ /* 0x000ee4000802007f */
[----:B---3--:R-:W-:Y:S05]  /*19ad0*/  @!P1 BRA `(.L_x_1065) ;  /* 0xfffffffc00f09947 */ /* 0x008fea000383ffff */
[----:B------:R-:W-:Y:S05]  /*19ae0*/  BRA `(.L_x_1103) ;  /* 0xfffffff0005c7947 */ /* 0x000fea000383ffff */
.L_x_1067:
[----:B-1----:R1:W3:Y:S02]  /*19af0*/  SYNCS.PHASECHK.TRANS64.TRYWAIT P1, [R3+URZ+0x19c60], R2 ;  /* 0x019c6002030075a7 */ /* 0x0022e4000802017f */
[----:B---3--:R-:W-:Y:S05]  /*19b00*/  @!P1 NANOSLEEP.SYNCS 0x989680 ;  /* 0x009896800000995d */ /* 0x008fea0003900000 */
[----:B------:R-:W3:Y:S02]  /*19b10*/  @!P1 SYNCS.PHASECHK.TRANS64 P1, [R3+URZ+0x19c60], R2 ;  /* 0x019c6002030095a7 */ /* 0x000ee4000802007f */
[----:B---3--:R-:W-:Y:S05]  /*19b20*/  @!P1 BRA `(.L_x_1067) ;  /* 0xfffffffc00f09947 */ /* 0x008fea000383ffff */
[----:B------:R-:W-:Y:S05]  /*19b30*/  BRA `(.L_x_1104) ;  /* 0xfffffff0005c7947 */ /* 0x000fea000383ffff */
.L_x_1069:
[----:B---3--:R3:W4:Y:S02]  /*19b40*/  SYNCS.PHASECHK.TRANS64.TRYWAIT P1, [R5+URZ+0x19c60], R0 ;  /* 0x019c6000050075a7 */ /* 0x008724000802017f */
[----:B----4-:R-:W-:Y:S05]  /*19b50*/  @!P1 NANOSLEEP.SYNCS 0x989680 ;  /* 0x009896800000995d */ /* 0x010fea0003900000 */
[----:B------:R-:W4:Y:S02]  /*19b60*/  @!P1 SYNCS.PHASECHK.TRANS64 P1, [R5+URZ+0x19c60], R0 ;  /* 0x019c6000050095a7 */ /* 0x000f24000802007f */
[----:B----4-:R-:W-:Y:S05]  /*19b70*/  @!P1 BRA `(.L_x_1069) ;  /* 0xfffffffc00f09947 */ /* 0x010fea000383ffff */
[----:B------:R-:W-:Y:S05]  /*19b80*/  BRA `(.L_x_1105) ;  /* 0xfffffff0005c7947 */ /* 0x000fea000383ffff */
.L_x_1071:
[----:B----4-:R4:W0:Y:S02]  /*19b90*/  SYNCS.PHASECHK.TRANS64.TRYWAIT P0, [R3+URZ+0x19c80], R2 ;  /* 0x019c8002030075a7 */ /* 0x010824000800017f */
[----:B0-----:R-:W-:Y:S05]  /*19ba0*/  @!P0 NANOSLEEP.SYNCS 0x989680 ;  /* 0x009896800000895d */ /* 0x001fea0003900000 */
[----:B------:R-:W0:Y:S02]  /*19bb0*/  @!P0 SYNCS.PHASECHK.TRANS64 P0, [R3+URZ+0x19c80], R2 ;  /* 0x019c8002030085a7 */ /* 0x000e24000800007f */
[----:B0-----:R-:W-:Y:S05]  /*19bc0*/  @!P0 BRA `(.L_x_1071) ;  /* 0xfffffffc00f08947 */ /* 0x001fea000383ffff */
[----:B------:R-:W-:Y:S05]  /*19bd0*/  BRA `(.L_x_1072) ;  /* 0xfffffff000587947 */ /* 0x000fea000383ffff */
.L_x_1106:
        /* <DEDUP_REMOVED lines=10> */
.L_x_2280:


//--------------------- .text._ZN7cutlass13device_kernelIN5flash11enable_sm90INS1_16FlashAttnFwdSm90INS1_25CollectiveMainloopFwdSm90ILi2EN4cute5tupleIJNS5_1CILi1EEES8_S8_EEENS6_IJNS7_ILi192EEENS7_ILi128EEENS7_ILi96EEEEEELi96ENS_12float_e4m3_tEfNS_4arch4Sm90ELb0ELb1ELb1ELb1ELb0ELb1ELb0ELb1ELb1ELb1ELb1ELb0EEENS1_21CollectiveEpilogueFwdINS6_IJSA_SC_SB_EEES9_NS_10bfloat16_tESG_Li384ELb1ELb1ELb1ELb1EEENS1_36VarlenDynamicPersistentTileSchedulerILi192ELi128ELi384ELi128ELb1ELb1ELb1ELb1ELb0ELb1EEEEEEEEEvNT_6ParamsE --------------------------
	.section	.text._ZN7cutlass13device_kernelIN5flash11enable_sm90INS1_16FlashAttnFwdSm90INS1_25CollectiveMainloopFwdSm90ILi2EN4cute5tupleIJNS5_1CILi1EEES8_S8_EEENS6_IJNS7_ILi192EEENS7_ILi128EEENS7_ILi96EEEEEELi96ENS_12float_e4m3_tEfNS_4arch4Sm90ELb0ELb1ELb1ELb1ELb0ELb1ELb0ELb1ELb1ELb1ELb1ELb0EEENS1_21CollectiveEpilogueFwdINS6_IJSA_SC_SB_EEES9_NS_10bfloat16_tESG_Li384ELb1ELb1ELb1ELb1EEENS1_36VarlenDynamicPersistentTileSchedulerILi192ELi128ELi384ELi128ELb1ELb1ELb1ELb1ELb0ELb1EEEEEEEEEvNT_6ParamsE,"ax",@progbits
	.align	128
.text._ZN7cutlass13device_kernelIN5flash11enable_sm90INS1_16FlashAttnFwdSm90INS1_25CollectiveMainloopFwdSm90ILi2EN4cute5tupleIJNS5_1CILi1EEES8_S8_EEENS6_IJNS7_ILi192EEENS7_ILi128EEENS7_ILi96EEEEEELi96ENS_12float_e4m3_tEfNS_4arch4Sm90ELb0ELb1ELb1ELb1ELb0ELb1ELb0ELb1ELb1ELb1ELb1ELb0EEENS1_21CollectiveEpilogueFwdINS6_IJSA_SC_SB_EEES9_NS_10bfloat16_tESG_Li384ELb1ELb1ELb1ELb1EEENS1_36VarlenDynamicPersistentTileSchedulerILi192ELi128ELi384ELi128ELb1ELb1ELb1ELb1ELb0ELb1EEEEEEEEEvNT_6ParamsE:
        .type           _ZN7cutlass13device_kernelIN5flash11enable_sm90INS1_16FlashAttnFwdSm90INS1_25CollectiveMainloopFwdSm90ILi2EN4cute5tupleIJNS5_1CILi1EEES8_S8_EEENS6_IJNS7_ILi192EEENS7_ILi128EEENS7_ILi96EEEEEELi96ENS_12float_e4m3_tEfNS_4arch4Sm90ELb0ELb1ELb1ELb1ELb0ELb1ELb0ELb1ELb1ELb1ELb1ELb0EEENS1_21CollectiveEpilogueFwdINS6_IJSA_SC_SB_EEES9_NS_10bfloat16_tESG_Li384ELb1ELb1ELb1ELb1EEENS1_36VarlenDynamicPersistentTileSchedulerILi192ELi128ELi384ELi128ELb1ELb1ELb1ELb1ELb0ELb1EEEEEEEEEvNT_6ParamsE,@function
        .size           _ZN7cutlass13device_kernelIN5flash11enable_sm90INS1_16FlashAttnFwdSm90INS1_25CollectiveMainloopFwdSm90ILi2EN4cute5tupleIJNS5_1CILi1EEES8_S8_EEENS6_IJNS7_ILi192EEENS7_ILi128EEENS7_ILi96EEEEEELi96ENS_12float_e4m3_tEfNS_4arch4Sm90ELb0ELb1ELb1ELb1ELb0ELb1ELb0ELb1ELb1ELb1ELb1ELb0EEENS1_21CollectiveEpilogueFwdINS6_IJSA_SC_SB_EEES9_NS_10bfloat16_tESG_Li384ELb1ELb1ELb1ELb1EEENS1_36VarlenDynamicPersistentTileSchedulerILi192ELi128ELi384ELi128ELb1ELb1ELb1ELb1ELb0ELb1EEEEEEEEEvNT_6ParamsE,(.L_x_2281 - _ZN7cutlass13device_kernelIN5flash11enable_sm90INS1_16FlashAttnFwdSm90INS1_25CollectiveMainloopFwdSm90ILi2EN4cute5tupleIJNS5_1CILi1EEES8_S8_EEENS6_IJNS7_ILi192EEENS7_ILi128EEENS7_ILi96EEEEEELi96ENS_12float_e4m3_tEfNS_4arch4Sm90ELb0ELb1ELb1ELb1ELb0ELb1ELb0ELb1ELb1ELb1ELb1ELb0EEENS1_21CollectiveEpilogueFwdINS6_IJSA_SC_SB_EEES9_NS_10bfloat16_tESG_Li384ELb1ELb1ELb1ELb1EEENS1_36VarlenDynamicPersistentTileSchedulerILi192ELi128ELi384ELi128ELb1ELb1ELb1ELb1ELb0ELb1EEEEEEEEEvNT_6ParamsE)
        .other          _ZN7cutlass13device_kernelIN5flash11enable_sm90INS1_16FlashAttnFwdSm90INS1_25CollectiveMainloopFwdSm90ILi2EN4cute5tupleIJNS5_1CILi1EEES8_S8_EEENS6_IJNS7_ILi192EEENS7_ILi128EEENS7_ILi96EEEEEELi96ENS_12float_e4m3_tEfNS_4arch4Sm90ELb0ELb1ELb1ELb1ELb0ELb1ELb0ELb1ELb1ELb1ELb1ELb0EEENS1_21CollectiveEpilogueFwdINS6_IJSA_SC_SB_EEES9_NS_10bfloat16_tESG_Li384ELb1ELb1ELb1ELb1EEENS1_36VarlenDynamicPersistentTileSchedulerILi192ELi128ELi384ELi128ELb1ELb1ELb1ELb1ELb0ELb1EEEEEEEEEvNT_6ParamsE,@"STO_CUDA_ENTRY STV_DEFAULT"
_ZN7cutlass13device_kernelIN5flash11enable_sm90INS1_16FlashAttnFwdSm90INS1_25CollectiveMainloopFwdSm90ILi2EN4cute5tupleIJNS5_1CILi1EEES8_S8_EEENS6_IJNS7_ILi192EEENS7_ILi128EEENS7_ILi96EEEEEELi96ENS_12float_e4m3_tEfNS_4arch4Sm90ELb0ELb1ELb1ELb1ELb0ELb1ELb0ELb1ELb1ELb1ELb1ELb0EEENS1_21CollectiveEpilogueFwdINS6_IJSA_SC_SB_EEES9_NS_10bfloat16_tESG_Li384ELb1ELb1ELb1ELb1EEENS1_36VarlenDynamicPersistentTileSchedulerILi192ELi128ELi384ELi128ELb1ELb1ELb1ELb1ELb0ELb1EEEEEEEEEvNT_6ParamsE:
        /* <DEDUP_REMOVED lines=23> */
.L_x_1108:
[----:B------:R-:W-:Y:S05]  /*0170*/  BSYNC B0 ;  /* 0x0000000000007941 */ /* 0x000fea0003800000 */
.L_x_1107:
        /* <DEDUP_REMOVED lines=40> */
.L_x_1109:
        /* <DEDUP_REMOVED lines=22> */
.L_x_1110:
        /* <DEDUP_REMOVED lines=18> */
.L_x_1111:
        /* <DEDUP_REMOVED lines=22> */
.L_x_1112:
        /* <DEDUP_REMOVED lines=22> */
.L_x_1113:
        /* <DEDUP_REMOVED lines=9> */
.L_x_1116:
        /* <DEDUP_REMOVED lines=18> */
[----:B------:R-:W-:Y:S02]  /*0af0*/  SHF.R.S32.HI R0, RZ, 0x1f, R27 ;  /* 0x0000001fff007819 */ /* 0x000fe4000001141b */
[-C--:B------:R-:W-:Y:S02]  /*0b00*/  LEA.HI R3, R27, R27.reuse, RZ, 0x1 ;  /* 0x0000001b1b037211 */ /* 0x080fe400078f08ff */
[CC--:B------:R-:W-:Y:S02]  /*0b10*/  LEA.HI R2, R0.reuse, R27.reuse, RZ, 0x5 ;  /* 0x0000001b00027211 */ /* 0x0c0fe400078f28ff */
[----:B------:R-:W-:Y:S02]  /*0b20*/  LEA.HI R6, R0, R27, RZ, 0x4 ;  /* 0x0000001b00067211 */ /* 0x000fe400078f20ff */
[----:B------:R-:W-:Y:S01]  /*0b30*/  SHF.R.S32.HI R154, RZ, 0x1, R3 ;  /* 0x00000001ff9a7819 */ /* 0x000fe20000011403 */
[----:B------:R-:W-:Y:S01]  /*0b40*/  IMAD.SHL.U32 R4, R2, 0x10, RZ ;  /* 0x0000001002047824 */ /* 0x000fe200078e00ff */
[----:B------:R-:W-:-:S04]  /*0b50*/  LOP3.LUT R2, R6, 0x7fffff0, RZ, 0xc0, !PT ;  /* 0x07fffff006027812 */ /* 0x000fc800078ec0ff */
[----:B------:R-:W-:Y:S01]  /*0b60*/  LOP3.LUT R5, R4, 0xfffffe00, RZ, 0xc0, !PT ;  /* 0xfffffe0004057812 */ /* 0x000fe200078ec0ff */
[----:B------:R-:W-:Y:S01]  /*0b70*/  IMAD.IADD R4, R27, 0x1, -R2 ;  /* 0x000000011b047824 */ /* 0x000fe200078e0a02 */
[----:B------:R-:W-:-:S03]  /*0b80*/  LEA.HI R2, R0, R27, RZ, 0x7 ;  /* 0x0000001b00027211 */ /* 0x000fc600078f38ff */
[----:B------:R-:W-:Y:S01]  /*0b90*/  IMAD R13, R4, 0x20, R5 ;  /* 0x00000020040d7824 */ /* 0x000fe200078e0205 */
[----:B------:R-:W-:Y:S02]  /*0ba0*/  SHF.R.S32.HI R5, RZ, 0x1f, R3 ;  /* 0x0000001fff057819 */ /* 0x000fe40000011403 */
[----:B------:R-:W-:Y:S02]  /*0bb0*/  LOP3.LUT R3, R3, 0xfffffffe, RZ, 0xc0, !PT ;  /* 0xfffffffe03037812 */ /* 0x000fe400078ec0ff */
[----:B------:R-:W-:Y:S02]  /*0bc0*/  LEA.HI R5, R5, R154, RZ, 0x2 ;  /* 0x0000009a05057211 */ /* 0x000fe400078f10ff */
[----:B------:R-:W-:Y:S01]  /*0bd0*/  LOP3.LUT R7, R2, 0xffffff80, RZ, 0xc0, !PT ;  /* 0xffffff8002077812 */ /* 0x000fe200078ec0ff */
[----:B------:R-:W-:Y:S01]  /*0be0*/  IMAD.IADD R26, R27, 0x1, -R3 ;  /* 0x000000011b1a7824 */ /* 0x000fe200078e0a03 */
[----:B------:R-:W-:Y:S02]  /*0bf0*/  LOP3.LUT R5, R5, 0x7fffffc, RZ, 0xc0, !PT ;  /* 0x07fffffc05057812 */ /* 0x000fe400078ec0ff */
[----:B------:R-:W-:Y:S01]  /*0c00*/  LEA.HI R4, R0, R27, RZ, 0x3 ;  /* 0x0000001b00047211 */ /* 0x000fe200078f18ff */
[----:B------:R-:W-:Y:S01]  /*0c10*/  IMAD.SHL.U32 R24, R26, 0x8, RZ ;  /* 0x000000081a187824 */ /* 0x000fe200078e00ff */
[----:B------:R-:W-:Y:S01]  /*0c20*/  SHF.R.S32.HI R19, RZ, 0x7, R2 ;  /* 0x00000007ff137819 */ /* 0x000fe20000011402 */
[----:B------:R-:W-:Y:S01]  /*0c30*/  IMAD.IADD R21, R27, 0x1, -R7 ;  /* 0x000000011b157824 */ /* 0x000fe200078e0a07 */
[----:B------:R-:W-:Y:S01]  /*0c40*/  SHF.R.S32.HI R7, RZ, 0x4, R6 ;  /* 0x00000004ff077819 */ /* 0x000fe20000011406 */
[----:B------:R-:W-:Y:S01]  /*0c50*/  VIADD R14, R24, 0x20 ;  /* 0x00000020180e7836 */ /* 0x000fe20000000000 */
[----:B------:R-:W-:Y:S01]  /*0c60*/  STL [R1+0x10], R24 ;  /* 0x0000101801007387 */ /* 0x000fe20000100800 */
[----:B------:R-:W-:Y:S01]  /*0c70*/  IMAD.IADD R5, R154, 0x1, -R5 ;  /* 0x000000019a057824 */ /* 0x000fe200078e0a05 */
[----:B------:R-:W-:-:S02]  /*0c80*/  SHF.R.S32.HI R3, RZ, 0x1f, R21 ;  /* 0x0000001fff037819 */ /* 0x000fc40000011415 */
[----:B------:R0:W-:Y:S01]  /*0c90*/  STL [R1+0x2c], R14 ;  /* 0x00002c0e01007387 */ /* 0x0001e20000100800 */
[----:B------:R-:W-:Y:S01]  /*0ca0*/  LEA.HI R6, R6, R7, RZ, 0x1 ;  /* 0x0000000706067211 */ /* 0x000fe200078f08ff */
[----:B------:R-:W-:Y:S01]  /*0cb0*/  IMAD R17, R7, 0x8, R5 ;  /* 0x0000000807117824 */ /* 0x000fe200078e0205 */
[----:B------:R-:W-:Y:S01]  /*0cc0*/  SHF.R.S32.HI R4, RZ, 0x3, R4 ;  /* 0x00000003ff047819 */ /* 0x000fe20000011404 */
[----:B------:R-:W2:Y:S01]  /*0cd0*/  LDL.LU R18, [R1+0x40] ;  /* 0x0000400001127983 */ /* 0x000ea20000300800 */
[----:B------:R-:W-:Y:S01]  /*0ce0*/  IMAD.IADD R5, R24, 0x1, R14 ;  /* 0x0000000118057824 */ /* 0x000fe200078e020e */
[----:B------:R-:W-:Y:S02]  /*0cf0*/  LEA.HI R8, R3, R21, RZ, 0x2 ;  /* 0x0000001503087211 */ /* 0x000fe400078f10ff */
[----:B------:R-:W-:Y:S02]  /*0d00*/  LOP3.LUT R6, R6, 0x1ffffffe, RZ, 0xc0, !PT ;  /* 0x1ffffffe06067812 */ /* 0x000fe400078ec0ff */
[----:B0-----:R-:W-:Y:S01]  /*0d10*/  SHF.R.S32.HI R14, RZ, 0x1f, R5 ;  /* 0x0000001fff0e7819 */ /* 0x001fe20000011405 */
[----:B------:R-:W-:Y:S01]  /*0d20*/  IMAD.SHL.U32 R4, R4, 0x80, RZ ;  /* 0x0000008004047824 */ /* 0x000fe200078e00ff */
[----:B------:R-:W-:Y:S01]  /*0d30*/  SHF.R.S32.HI R12, RZ, 0x2, R8 ;  /* 0x00000002ff0c7819 */ /* 0x000fe20000011408 */
[----:B------:R-:W-:Y:S01]  /*0d40*/  IMAD.IADD R6, R7, 0x1, -R6 ;  /* 0x0000000107067824 */ /* 0x000fe200078e0a06 */
[----:B------:R-:W-:-:S02]  /*0d50*/  SHF.R.S32.HI R15, RZ, 0x1f, R8 ;  /* 0x0000001fff0f7819 */ /* 0x000fc40000011408 */
[CC--:B------:R-:W-:Y:S02]  /*0d60*/  LEA.HI R7, R14.reuse, R5.reuse, RZ, 0x4 ;  /* 0x000000050e077211 */ /* 0x0c0fe400078f20ff */
[----:B------:R-:W-:Y:S02]  /*0d70*/  LEA.HI R5, R14, R5, RZ, 0x5 ;  /* 0x000000050e057211 */ /* 0x000fe400078f28ff */
[----:B------:R-:W-:Y:S02]  /*0d80*/  LEA.HI R15, R15, R12, RZ, 0x3 ;  /* 0x0000000c0f0f7211 */ /* 0x000fe400078f18ff */
[----:B------:R-:W-:Y:S01]  /*0d90*/  LOP3.LUT R23, R4, 0x80, RZ, 0xc0, !PT ;  /* 0x0000008004177812 */ /* 0x000fe200078ec0ff */
[----:B------:R-:W-:Y:S01]  /*0da0*/  IMAD.HI R2, R19, 0x55555556, RZ ;  /* 0x5555555613027827 */ /* 0x000fe200078e02ff */
[----:B------:R-:W-:Y:S02]  /*0db0*/  SHF.R.S32.HI R5, RZ, 0x5, R5 ;  /* 0x00000005ff057819 */ /* 0x000fe40000011405 */
[----:B------:R-:W-:Y:S01]  /*0dc0*/  LOP3.LUT R15, R15, 0xfffffff8, RZ, 0xc0, !PT ;  /* 0xfffffff80f0f7812 */ /* 0x000fe200078ec0ff */
[----:B------:R-:W-:Y:S01]  /*0dd0*/  IMAD.SHL.U32 R17, R17, 0x20, RZ ;  /* 0x0000002011117824 */ /* 0x000fe200078e00ff */
[----:B------:R-:W-:-:S02]  /*0de0*/  LEA.HI R3, R3, R21, RZ, 0x5 ;  /* 0x0000001503037211 */ /* 0x000fc400078f28ff */
[----:B------:R-:W-:Y:S02]  /*0df0*/  SHF.R.U32.HI R20, RZ, 0x3, R23 ;  /* 0x00000003ff147819 */ /* 0x000fe40000011617 */
[----:B------:R-:W-:Y:S01]  /*0e00*/  LOP3.LUT R4, R23, 0x10, R7, 0xf8, !PT ;  /* 0x0000001017047812 */ /* 0x000fe200078ef807 */
[----:B------:R-:W-:Y:S01]  /*0e10*/  IMAD R5, R5, 0x1800, R17 ;  /* 0x0000180005057824 */ /* 0x000fe200078e0211 */
[----:B------:R-:W-:Y:S01]  /*0e20*/  LEA.HI R2, R2, R2, RZ, 0x1 ;  /* 0x0000000202027211 */ /* 0x000fe200078f08ff */
[----:B------:R-:W-:Y:S01]  /*0e30*/  IMAD.IADD R12, R12, 0x1, -R15 ;  /* 0x000000010c0c7824 */ /* 0x000fe200078e0a0f */
[----:B------:R-:W-:Y:S02]  /*0e40*/  SHF.R.S32.HI R3, RZ, 0x5, R3 ;  /* 0x00000005ff037819 */ /* 0x000fe40000011403 */
[----:B------:R-:W-:Y:S01]  /*0e50*/  LOP3.LUT R4, R4, R20, RZ, 0x3c, !PT ;  /* 0x0000001404047212 */ /* 0x000fe200078e3cff */
[----:B------:R-:W-:Y:S01]  /*0e60*/  IMAD R6, R6, 0x8, R13 ;  /* 0x0000000806067824 */ /* 0x000fe200078e020d */
[----:B------:R-:W-:Y:S01]  /*0e70*/  STL [R1+0x20], R23 ;  /* 0x0000201701007387 */ /* 0x000fe20000100800 */
[----:B------:R-:W-:Y:S01]  /*0e80*/  IMAD R2, R2, -0x3, R19 ;  /* 0xfffffffd02027824 */ /* 0x000fe200078e0213 */
[----:B------:R-:W-:Y:S01]  /*0e90*/  IADD3 R4, R16, R5, R4 ;  /* 0x0000000510047210 */ /* 0x000fe20007ffe004 */
[----:B------:R-:W-:Y:S01]  /*0ea0*/  IMAD R3, R3, 0x10, R12 ;  /* 0x0000001003037824 */ /* 0x000fe200078e020c */
[----:B------:R-:W-:Y:S03]  /*0eb0*/  STL [R1+0x30], R17 ;  /* 0x0000301101007387 */ /* 0x000fe60000100800 */
[----:B------:R-:W-:Y:S01]  /*0ec0*/  IMAD R3, R2, 0x40, R3 ;  /* 0x0000004002037824 */ /* 0x000fe200078e0203 */
[----:B------:R-:W-:Y:S04]  /*0ed0*/  STL [R1+0x78], R20 ;  /* 0x0000781401007387 */ /* 0x000fe80000100800 */
[----:B------:R-:W-:Y:S01]  /*0ee0*/  STL [R1+0x80], R6 ;  /* 0x0000800601007387 */ /* 0x000fe20000100800 */
[----:B------:R-:W-:-:S03]  /*0ef0*/  LEA.HI R0, R0, R27, RZ, 0x2 ;  /* 0x0000001b00007211 */ /* 0x000fc600078f10ff */
[----:B------:R-:W-:Y:S04]  /*0f00*/  STL [R1+0x74], R4 ;  /* 0x0000740401007387 */ /* 0x000fe80000100800 */
[----:B------:R-:W-:Y:S04]  /*0f10*/  STL [R1+0x44], R9 ;  /* 0x0000440901007387 */ /* 0x000fe80000100800 */
[----:B------:R-:W-:Y:S04]  /*0f20*/  STL [R1+0x48], R10 ;  /* 0x0000480a01007387 */ /* 0x000fe80000100800 */
[----:B------:R-:W-:Y:S04]  /*0f30*/  STL [R1+0x4c], R11 ;  /* 0x00004c0b01007387 */ /* 0x000fe80000100800 */
[----:B------:R-:W-:Y:S04]  /*0f40*/  STL [R1+0x7c], R3 ;  /* 0x00007c0301007387 */ /* 0x000fe80000100800 */
[----:B------:R-:W-:Y:S01]  /*0f50*/  STL [R1+0x60], RZ ;  /* 0x000060ff01007387 */ /* 0x000fe20000100800 */
[----:B------:R-:W-:-:S02]  /*0f60*/  VIADD R5, R24, 0x10 ;  /* 0x0000001018057836 */ /* 0x000fc40000000000 */
[----:B------:R-:W-:Y:S01]  /*0f70*/  IMAD.SHL.U32 R152, R26, 0x10, RZ ;  /* 0x000000101a987824 */ /* 0x000fe200078e00ff */
[----:B------:R-:W-:-:S05]  /*0f80*/  LOP3.LUT R8, R8, 0x7ffffffc, RZ, 0xc0, !PT ;  /* 0x7ffffffc08087812 */ /* 0x000fca00078ec0ff */
[----:B------:R-:W-:Y:S02]  /*0f90*/  IMAD.IADD R8, R21, 0x1, -R8 ;  /* 0x0000000115087824 */ /* 0x000fe400078e0a08 */
[----:B------:R-:W-:Y:S01]  /*0fa0*/  IMAD.MOV.U32 R22, RZ, RZ, RZ ;  /* 0x000000ffff167224 */ /* 0x000fe200078e00ff */
[----:B--2---:R-:W-:-:S05]  /*0fb0*/  LOP3.LUT R2, R18, 0x1, RZ, 0xfc, !PT ;  /* 0x0000000112027812 */ /* 0x004fca00078efcff */
[----:B------:R0:W-:Y:S02]  /*0fc0*/  STL [R1+0x4], R2 ;  /* 0x0000040201007387 */ /* 0x0001e40000100800 */
[----:B0-----:R-:W-:-:S05]  /*0fd0*/  LOP3.LUT R2, R0, 0xfffffffc, RZ, 0xc0, !PT ;  /* 0xfffffffc00027812 */ /* 0x001fca00078ec0ff */
[----:B------:R-:W-:Y:S01]  /*0fe0*/  IMAD.IADD R6, R27, 0x1, -R2 ;  /* 0x000000011b067824 */ /* 0x000fe200078e0a02 */
[----:B------:R-:W-:Y:S02]  /*0ff0*/  SHF.R.S32.HI R2, RZ, 0x2, R0 ;  /* 0x00000002ff027819 */ /* 0x000fe40000011400 */
[----:B------:R-:W-:Y:S01]  /*1000*/  SHF.R.S32.HI R0, RZ, 0x1f, R154 ;  /* 0x0000001fff007819 */ /* 0x000fe2000001149a */
[C---:B------:R-:W-:Y:S01]  /*1010*/  IMAD.SHL.U32 R4, R6.reuse, 0x8, RZ ;  /* 0x0000000806047824 */ /* 0x040fe200078e00ff */
[----:B------:R-:W-:Y:S01]  /*1020*/  LEA.HI R0, R6, R6, RZ, 0x1 ;  /* 0x0000000606007211 */ /* 0x000fe200078f08ff */
[----:B------:R-:W-:Y:S03]  /*1030*/  STL [R1+0x8], RZ ;  /* 0x000008ff01007387 */ /* 0x000fe60000100800 */
[----:B------:R-:W-:Y:S01]  /*1040*/  LOP3.LUT R2, R0, 0x1ffffffe, RZ, 0xc0, !PT ;  /* 0x1ffffffe00027812 */ /* 0x000fe200078ec0ff */
[----:B------:R-:W-:Y:S01]  /*1050*/  STL [R1+0x54], R4 ;  /* 0x0000540401007387 */ /* 0x000fe20000100800 */
[----:B------:R-:W-:-:S03]  /*1060*/  LOP3.LUT R0, R23, 0x10, R152, 0xf8, !PT ;  /* 0x0000001017007812 */ /* 0x000fc600078ef898 */
[----:B------:R0:W-:Y:S01]  /*1070*/  STL [R1+0x28], R5 ;  /* 0x0000280501007387 */ /* 0x0001e20000100800 */
[----:B------:R-:W-:Y:S01]  /*1080*/  IMAD.IADD R2, R6, 0x1, -R2 ;  /* 0x0000000106027824 */ /* 0x000fe200078e0a02 */
[----:B------:R-:W-:Y:S01]  /*1090*/  LOP3.LUT R0, R0, R20, RZ, 0x3c, !PT ;  /* 0x0000001400007212 */ /* 0x000fe200078e3cff */
[C---:B0-----:R-:W-:Y:S02]  /*10a0*/  VIADD R5, R4.reuse, 0x20 ;  /* 0x0000002004057836 */ /* 0x041fe40000000000 */
[----:B------:R-:W-:-:S03]  /*10b0*/  VIADD R4, R4, 0x40 ;  /* 0x0000004004047836 */ /* 0x000fc60000000000 */
[----:B------:R0:W-:Y:S01]  /*10c0*/  STL [R1+0x64], R5 ;  /* 0x0000640501007387 */ /* 0x0001e20000100800 */
[----:B------:R-:W-:Y:S01]  /*10d0*/  SHF.R.S32.HI R6, RZ, 0x1f, R5 ;  /* 0x0000001fff067819 */ /* 0x000fe20000011405 */
[----:B------:R-:W-:Y:S02]  /*10e0*/  IMAD.SHL.U32 R23, R8, 0x2, RZ ;  /* 0x0000000208177824 */ /* 0x000fe400078e00ff */
[----:B------:R-:W-:Y:S01]  /*10f0*/  STL [R1+0x6c], R4 ;  /* 0x00006c0401007387 */ /* 0x000fe20000100800 */
[----:B0-----:R-:W-:-:S03]  /*1100*/  SHF.R.S32.HI R5, RZ, 0x1f, R4 ;  /* 0x0000001fff057819 */ /* 0x001fc60000011404 */
[----:B------:R0:W-:Y:S04]  /*1110*/  STL [R1+0x88], R6 ;  /* 0x0000880601007387 */ /* 0x0001e80000100800 */
[----:B------:R1:W-:Y:S01]  /*1120*/  STL [R1+0x84], R5 ;  /* 0x0000840501007387 */ /* 0x0003e20000100800 */
[----:B0-----:R-:W-:Y:S02]  /*1130*/  IMAD.IADD R6, R17, 0x1, R0 ;  /* 0x0000000111067824 */ /* 0x001fe400078e0200 */
[C---:B------:R-:W-:Y:S01]  /*1140*/  VIADD R0, R23.reuse, 0x50 ;  /* 0x0000005017007836 */ /* 0x040fe20000000000 */
[----:B-1----:R-:W-:Y:S01]  /*1150*/  SHF.R.S32.HI R5, RZ, 0x4, R7 ;  /* 0x00000004ff057819 */ /* 0x002fe20000011407 */
[----:B------:R-:W-:Y:S01]  /*1160*/  IMAD R0, R2, 0x8, R3 ;  /* 0x0000000802007824 */ /* 0x000fe200078e0203 */
[----:B------:R0:W-:Y:S04]  /*1170*/  STL [R1+0x50], R6 ;  /* 0x0000500601007387 */ /* 0x0001e80000100800 */
[----:B------:R0:W-:Y:S04]  /*1180*/  STL [R1+0x70], R5 ;  /* 0x0000700501007387 */ /* 0x0001e80000100800 */
[----:B------:R0:W-:Y:S01]  /*1190*/  STL [R1+0x34], R0 ;  /* 0x0000340001007387 */ /* 0x0001e20000100800 */
[----:B------:R-:W-:Y:S01]  /*11a0*/  VIADD R4, R23, 0x58 ;  /* 0x0000005817047836 */ /* 0x000fe20000000000 */
[----:B------:R-:W-:-:S04]  /*11b0*/  CS2R R18, SRZ ;  /* 0x0000000000127805 */ /* 0x000fc8000001ff00 */
[----:B------:R-:W-:-:S07]  /*11c0*/  SHF.R.S32.HI R4, RZ, 0x1f, R4 ;  /* 0x0000001fff047819 */ /* 0x000fce0000011404 */
.L_x_1316:
[----:B--23--:R-:W2:Y:S01]  /*11d0*/  LDL.LU R12, [R1+0x48] ;  /* 0x00004800010c7983 */ /* 0x00cea20000300800 */
[----:B------:R-:W-:Y:S01]  /*11e0*/  ULDC.64 UR4, c[0x0][0xa28] ;  /* 0x00028a0000047ab9 */ /* 0x000fe20000000a00 */
[----:B01----:R-:W0:Y:S01]  /*11f0*/  LDC.64 R4, c[0x0][0xa08] ;  /* 0x00028200ff047b82 */ /* 0x003e220000000a00 */
[----:B-----5:R-:W-:Y:S01]  /*1200*/  IMAD.MOV.U32 R27, RZ, RZ, RZ ;  /* 0x000000ffff1b7224 */ /* 0x020fe200078e00ff */
[----:B------:R-:W0:Y:S01]  /*1210*/  LDL R31, [R1+0x4c] ;  /* 0x00004c00011f7983 */ /* 0x000e220000100800 */
[----:B------:R-:W-:Y:S01]  /*1220*/  ISETP.NE.U32.AND P0, PT, RZ, UR4, PT ;  /* 0x00000004ff007c0c */ /* 0x000fe2000bf05070 */
[----:B------:R-:W-:Y:S01]  /*1230*/  IMAD.MOV.U32 R11, RZ, RZ, RZ ;  /* 0x000000ffff0b7224 */ /* 0x000fe200078e00ff */
[----:B------:R-:W-:Y:S02]  /*1240*/  ULDC.64 UR6, c[0x0][0xa20] ;  /* 0x0002880000067ab9 */ /* 0x000fe40000000a00 */
[----:B------:R-:W-:Y:S01]  /*1250*/  ISETP.NE.AND.EX P0, PT, RZ, UR5, PT, P0 ;  /* 0x00000005ff007c0c */ /* 0x000fe2000bf05300 */
[----:B------:R-:W-:-:S02]  /*1260*/  ULDC.64 UR4, c[0x0][0xa18] ;  /* 0x0002860000047ab9 */ /* 0x000fc40000000a00 */
[----:B------:R-:W-:-:S04]  /*1270*/  ISETP.NE.U32.AND P1, PT, RZ, UR4, PT ;  /* 0x00000004ff007c0c */ /* 0x000fc8000bf25070 */
[----:B------:R-:W-:Y:S01]  /*1280*/  ISETP.NE.AND.EX P1, PT, RZ, UR5, PT, P1 ;  /* 0x00000005ff007c0c */ /* 0x000fe2000bf25310 */
[----:B------:R-:W-:Y:S02]  /*1290*/  ULDC.64 UR4, c[0x0][0xa08] ;  /* 0x0002820000047ab9 */ /* 0x000fe40000000a00 */
[----:B------:R-:W-:-:S03]  /*12a0*/  ISETP.NE.U32.AND P3, PT, RZ, UR4, PT ;  /* 0x00000004ff007c0c */ /* 0x000fc6000bf65070 */
[----:B------:R-:W1:Y:S01]  /*12b0*/  @P0 LDC.64 R2, c[0x0][0xa28] ;  /* 0x00028a00ff020b82 */ /* 0x000e620000000a00 */
[----:B------:R-:W-:-:S07]  /*12c0*/  ISETP.NE.AND.EX P3, PT, RZ, UR5, PT, P3 ;  /* 0x00000005ff007c0c */ /* 0x000fce000bf65330 */
[----:B------:R-:W3:Y:S01]  /*12d0*/  @P1 LDC.64 R6, c[0x0][0xa18] ;  /* 0x00028600ff061b82 */ /* 0x000ee20000000a00 */
[----:B------:R-:W-:Y:S02]  /*12e0*/  ULDC UR4, c[0x0][0x288] ;  /* 0x0000a20000047ab9 */ /* 0x000fe40000000800 */
[----:B------:R-:W-:Y:S01]  /*12f0*/  IMAD.U32 R155, RZ, RZ, UR4 ;  /* 0x00000004ff9b7e24 */ /* 0x000fe2000f8e00ff */
[----:B------:R-:W-:Y:S01]  /*1300*/  ULDC.64 UR4, c[0x0][0x418] ;  /* 0x0001060000047ab9 */ /* 0x000fe20000000a00 */
[----:B0-----:R-:W-:-:S04]  /*1310*/  IMAD.WIDE R8, R31, 0x4, R4 ;  /* 0x000000041f087825 */ /* 0x001fc800078e0204 */
[C---:B---3--:R-:W-:Y:S01]  /*1320*/  @P1 IMAD.WIDE R4, R31.reuse, 0x4, R6 ;  /* 0x000000041f041825 */ /* 0x048fe200078e0206 */
[----:B------:R-:W5:Y:S01]  /*1330*/  @P3 LDG.E R27, desc[UR40][R8.64] ;  /* 0x00000028081b3981 */ /* 0x000f62000c1e1900 */
[----:B--2---:R-:W-:Y:S02]  /*1340*/  LOP3.LUT R30, R12, 0xffff, RZ, 0xc0, !PT ;  /* 0x0000ffff0c1e7812 */ /* 0x004fe400078ec0ff */
[----:B-1----:R-:W-:Y:S01]  /*1350*/  @P0 IMAD.WIDE R2, R31, 0x4, R2 ;  /* 0x000000041f020825 */ /* 0x002fe200078e0202 */
[----:B------:R-:W5:Y:S04]  /*1360*/  @P1 LDG.E R155, desc[UR40][R4.64] ;  /* 0x00000028049b1981 */ /* 0x000f68000c1e1900 */
[----:B------:R0:W-:Y:S04]  /*1370*/  STL [R1+0x5c], R31 ;  /* 0x00005c1f01007387 */ /* 0x0001e80000100800 */
[----:B------:R0:W-:Y:S01]  /*1380*/  STL [R1+0x3c], R30 ;  /* 0x00003c1e01007387 */ /* 0x0001e20000100800 */
[----:B------:R-:W-:-:S03]  /*1390*/  UISETP.NE.U32.AND UP0, UPT, UR4, URZ, UPT ;  /* 0x0000003f0400728c */ /* 0x000fc6000bf05070 */
[----:B------:R-:W-:Y:S01]  /*13a0*/  ULDC UR4, c[0x0][0x424] ;  /* 0x0001090000047ab9 */ /* 0x000fe20000000800 */
[----:B------:R-:W-:Y:S01]  /*13b0*/  UISETP.NE.AND.EX UP0, UPT, UR5, URZ, UPT, UP0 ;  /* 0x0000003f0500728c */ /* 0x000fe2000bf05300 */
[----:B------:R1:W5:Y:S01]  /*13c0*/  @P0 LDG.E R11, desc[UR40][R2.64] ;  /* 0x00000028020b0981 */ /* 0x000362000c1e1900 */
[----:B------:R-:W-:Y:S01]  /*13d0*/  ISETP.NE.U32.AND P2, PT, RZ, UR6, PT ;  /* 0x00000006ff007c0c */ /* 0x000fe2000bf45070 */
[----:B------:R-:W-:Y:S01]  /*13e0*/  ULDC UR5, c[0x0][0x2f0] ;  /* 0x0000bc0000057ab9 */ /* 0x000fe20000000800 */
[----:B------:R-:W-:Y:S01]  /*13f0*/  USEL UR4, UR4, 0x1, UP0 ;  /* 0x0000000104047887 */ /* 0x000fe20008000000 */
[C---:B------:R-:W-:Y:S02]  /*1400*/  LOP3.LUT R0, R12.reuse, 0xff0000, RZ, 0xc0, !PT ;  /* 0x00ff00000c007812 */ /* 0x040fe400078ec0ff */
[----:B-1----:R-:W-:Y:S01]  /*1410*/  LOP3.LUT R2, R12, 0xff000000, RZ, 0xc0, !PT ;  /* 0xff0000000c027812 */ /* 0x002fe200078ec0ff */
[----:B------:R-:W-:Y:S01]  /*1420*/  UIMAD UR4, UR4, UR5, URZ ;  /* 0x00000005040472a4 */ /* 0x000fe2000f8e023f */
[----:B------:R-:W-:-:S02]  /*1430*/  ISETP.NE.AND.EX P2, PT, RZ, UR7, PT, P2 ;  /* 0x00000007ff007c0c */ /* 0x000fc4000bf45320 */
[----:B------:R-:W-:Y:S01]  /*1440*/  SHF.R.U32.HI R3, RZ, 0x8, R2 ;  /* 0x00000008ff037819 */ /* 0x000fe20000011602 */
[----:B------:R-:W-:-:S03]  /*1450*/  ULDC UR5, c[0x0][0x348] ;  /* 0x0000d20000057ab9 */ /* 0x000fc60000000800 */
[----:B------:R-:W-:Y:S01]  /*1460*/  LEA.HI R10, R0, R3, RZ, 0x10 ;  /* 0x00000003000a7211 */ /* 0x000fe200078f80ff */
[----:B0-----:R-:W-:Y:S06]  /*1470*/  @P1 BRA `(.L_x_1118) ;  /* 0x0000000000241947 */ /* 0x001fec0003800000 */
        /* <DEDUP_REMOVED lines=9> */
.L_x_1118:
[----:B------:R-:W-:Y:S02]  /*1510*/  IMAD.U32 R26, RZ, RZ, UR5 ;  /* 0x00000005ff1a7e24 */ /* 0x000fe4000f8e00ff */
[----:B------:R-:W-:Y:S01]  /*1520*/  IMAD.U32 R28, RZ, RZ, UR4 ;  /* 0x00000004ff1c7e24 */ /* 0x000fe2000f8e00ff */
[----:B------:R-:W-:Y:S06]  /*1530*/  @!P2 BRA `(.L_x_1119) ;  /* 0x000000000010a947 */ /* 0x000fec0003800000 */
[----:B------:R-:W0:Y:S02]  /*1540*/  LDC.64 R28, c[0x0][0xa20] ;  /* 0x00028800ff1c7b82 */ /* 0x000e240000000a00 */
[----:B0-----:R-:W-:-:S06]  /*1550*/  IMAD.WIDE R28, R31, 0x4, R28 ;  /* 0x000000041f1c7825 */ /* 0x001fcc00078e021c */
[----:B------:R0:W5:Y:S01]  /*1560*/  LDG.E R28, desc[UR40][R28.64] ;  /* 0x000000281c1c7981 */ /* 0x000162000c1e1900 */
[----:B------:R-:W-:Y:S05]  /*1570*/  BRA `(.L_x_1120) ;  /* 0x0000000000107947 */ /* 0x000fea0003800000 */
.L_x_1119:
[----:B------:R-:W-:Y:S05]  /*1580*/  @!P3 BRA `(.L_x_1120) ;  /* 0x00000000000cb947 */ /* 0x000fea0003800000 */
[----:B------:R-:W2:Y:S04]  /*1590*/  LDG.E R3, desc[UR40][R8.64] ;  /* 0x0000002808037981 */ /* 0x000ea8000c1e1900 */
[----:B------:R-:W2:Y:S02]  /*15a0*/  LDG.E R28, desc[UR40][R8.64+0x4] ;  /* 0x00000428081c7981 */ /* 0x000ea4000c1e1900 */
[----:B--2---:R-:W-:-:S07]  /*15b0*/  IMAD.IADD R28, R28, 0x1, -R3 ;  /* 0x000000011c1c7824 */ /* 0x004fce00078e0a03 */
.L_x_1120:
[----:B------:R-:W-:Y:S01]  /*15c0*/  ULDC.64 UR4, c[0x0][0xa10] ;  /* 0x0002840000047ab9 */ /* 0x000fe20000000a00 */
[----:B------:R-:W2:Y:S01]  /*15d0*/  LDL R12, [R1+0x44] ;  /* 0x00004400010c7983 */ /* 0x000ea20000100800 */
[----:B------:R-:W-:Y:S01]  /*15e0*/  ISETP.NE.U32.AND P0, PT, RZ, UR4, PT ;  /* 0x00000004ff007c0c */ /* 0x000fe2000bf05070 */
[----:B------:R-:W1:Y:S03]  /*15f0*/  LDC R2, c[0x0][0x448] ;  /* 0x00011200ff027b82 */ /* 0x000e660000000800 */
[----:B------:R-:W-:Y:S01]  /*1600*/  ISETP.NE.AND.EX P0, PT, RZ, UR5, PT, P0 ;  /* 0x00000005ff007c0c */ /* 0x000fe2000bf05300 */
[----:B------:R-:W-:Y:S02]  /*1610*/  ULDC.64 UR4, c[0x0][0xa30] ;  /* 0x00028c0000047ab9 */ /* 0x000fe40000000a00 */
[----:B------:R-:W-:-:S04]  /*1620*/  ISETP.NE.U32.AND P1, PT, RZ, UR4, PT ;  /* 0x00000004ff007c0c */ /* 0x000fc8000bf25070 */
[----:B------:R-:W-:-:S06]  /*1630*/  ISETP.NE.AND.EX P1, PT, RZ, UR5, PT, P1 ;  /* 0x00000005ff007c0c */ /* 0x000fcc000bf25310 */
[----:B------:R-:W3:Y:S08]  /*1640*/  @P0 LDC.64 R4, c[0x0][0xa10] ;  /* 0x00028400ff040b82 */ /* 0x000ef00000000a00 */
[----:B------:R-:W4:Y:S01]  /*1650*/  @P1 LDC.64 R6, c[0x0][0xa30] ;  /* 0x00028c00ff061b82 */ /* 0x000f220000000a00 */
[----:B---3--:R-:W-:-:S05]  /*1660*/  @P0 IMAD.WIDE R4, R31, 0x4, R4 ;  /* 0x000000041f040825 */ /* 0x008fca00078e0204 */
[----:B------:R-:W3:Y:S04]  /*1670*/  @P0 LDG.E R0, desc[UR40][R4.64] ;  /* 0x0000002804000981 */ /* 0x000ee8000c1e1900 */
[----:B------:R-:W3:Y:S01]  /*1680*/  @P0 LDG.E R9, desc[UR40][R4.64+0x4] ;  /* 0x0000042804090981 */ /* 0x000ee2000c1e1900 */
[----:B-----5:R-:W-:Y:S02]  /*1690*/  IMAD.MOV.U32 R24, RZ, RZ, R28 ;  /* 0x000000ffff187224 */ /* 0x020fe400078e001c */
[----:B----4-:R-:W-:-:S05]  /*16a0*/  @P1 IMAD.WIDE R6, R31, 0x4, R6 ;  /* 0x000000041f061825 */ /* 0x010fca00078e0206 */
[----:B------:R4:W5:Y:S01]  /*16b0*/  @P1 LDG.E R24, desc[UR40][R6.64] ;  /* 0x0000002806181981 */ /* 0x000962000c1e1900 */
[----:B-1----:R-:W-:Y:S01]  /*16c0*/  ISETP.NE.AND P1, PT, R2, 0x1, PT ;  /* 0x000000010200780c */ /* 0x002fe20003f25270 */
[----:B------:R-:W-:Y:S01]  /*16d0*/  IMAD.IADD R11, R28, 0x1, -R11 ;  /* 0x000000011c0b7824 */ /* 0x000fe200078e0a0b */
[----:B------:R-:W1:Y:S11]  /*16e0*/  LDC.64 R2, c[0x0][0x9e0] ;  /* 0x00027800ff027b82 */ /* 0x000e760000000a00 */
[----:B------:R-:W0:Y:S08]  /*16f0*/  @P1 LDC R13, c[0x0][0x44c] ;  /* 0x00011300ff0d1b82 */ /* 0x000e300000000800 */
[----:B------:R-:W4:Y:S01]  /*1700*/  @P1 LDC R8, c[0x0][0x450] ;  /* 0x00011400ff081b82 */ /* 0x000f220000000800 */
[----:B-1----:R-:W-:Y:S01]  /*1710*/  ISETP.GE.AND P2, PT, R3, 0x1, PT ;  /* 0x000000010300780c */ /* 0x002fe20003f46270 */
[----:B--2---:R-:W-:-:S05]  /*1720*/  IMAD R14, R12, 0xc0, RZ ;  /* 0x000000c00c0e7824 */ /* 0x004fca00078e02ff */
[----:B------:R1:W-:Y:S01]  /*1730*/  STL [R1+0xc], R14 ;  /* 0x00000c0e01007387 */ /* 0x0003e20000100800 */
[----:B---3--:R-:W-:Y:S02]  /*1740*/  @P0 IMAD.IADD R26, R9, 0x1, -R0 ;  /* 0x00000001091a0824 */ /* 0x008fe400078e0a00 */
[----:B------:R-:W-:Y:S02]  /*1750*/  VIADD R0, R14, 0xbf ;  /* 0x000000bf0e007836 */ /* 0x000fe40000000000 */
[----:B------:R-:W-:Y:S02]  /*1760*/  IMAD.IADD R12, R11, 0x1, R26 ;  /* 0x000000010b0c7824 */ /* 0x000fe400078e021a */
[----:B0-----:R-:W-:-:S03]  /*1770*/  @P1 IMAD.HI.U32 R5, R0, R13, RZ ;  /* 0x0000000d00051227 */ /* 0x001fc600078e00ff */
[----:B------:R1:W-:Y:S01]  /*1780*/  STL [R1], R12 ;  /* 0x0000000c01007387 */ /* 0x0003e20000100800 */
[----:B------:R-:W-:Y:S01]  /*1790*/  IMAD.MOV.U32 R4, RZ, RZ, R0 ;  /* 0x000000ffff047224 */ /* 0x000fe200078e0000 */
[----:B----4-:R-:W-:Y:S01]  /*17a0*/  @P1 SHF.R.U32.HI R4, RZ, R8, R5 ;  /* 0x00000008ff041219 */ /* 0x010fe20000011605 */
[C---:B------:R-:W-:Y:S01]  /*17b0*/  VIADD R0, R12.reuse, 0x7f ;  /* 0x0000007f0c007836 */ /* 0x040fe20000000000 */
[----:B------:R-:W-:-:S04]  /*17c0*/  IADD3 R87, R12, 0x1, -R155 ;  /* 0x000000010c577810 */ /* 0x000fc80007ffe89b */
[----:B------:R-:W-:Y:S01]  /*17d0*/  SHF.R.S32.HI R5, RZ, 0x1f, R0 ;  /* 0x0000001fff057819 */ /* 0x000fe20000011400 */
[----:B------:R-:W-:-:S03]  /*17e0*/  IMAD.IADD R9, R87, 0x1, R4 ;  /* 0x0000000157097824 */ /* 0x000fc600078e0204 */
[----:B------:R-:W-:Y:S01]  /*17f0*/  LEA.HI R5, R5, R0, RZ, 0x7 ;  /* 0x0000000005057211 */ /* 0x000fe200078f38ff */
[----:B------:R-:W-:-:S03]  /*1800*/  IMAD.IADD R2, R9, 0x1, R2 ;  /* 0x0000000109027824 */ /* 0x000fc600078e0202 */
[----:B------:R-:W-:Y:S01]  /*1810*/  SHF.R.S32.HI R88, RZ, 0x7, R5 ;  /* 0x00000007ff587819 */ /* 0x000fe20000011405 */
[----:B-1----:R-:W-:Y:S06]  /*1820*/  @!P2 BRA `(.L_x_1121) ;  /* 0x000000000048a947 */ /* 0x002fec0003800000 */
[C---:B------:R-:W-:Y:S01]  /*1830*/  ISETP.GT.AND P0, PT, R9.reuse, RZ, PT ;  /* 0x000000ff0900720c */ /* 0x040fe20003f04270 */
[----:B------:R-:W-:Y:S01]  /*1840*/  BSSY B0, `(.L_x_1122) ;  /* 0x000000e000007945 */ /* 0x000fe20003800000 */
[----:B------:R-:W-:-:S11]  /*1850*/  VIADD R0, R9, 0xffffffff ;  /* 0xffffffff09007836 */ /* 0x000fd60000000000 */
[----:B------:R-:W-:Y:S05]  /*1860*/  @P0 BRA `(.L_x_1123) ;  /* 0x00000000001c0947 */ /* 0x000fea0003800000 */
[----:B------:R-:W-:Y:S01]  /*1870*/  ISETP.NE.AND P0, PT, R3, 0x1, PT ;  /* 0x000000010300780c */ /* 0x000fe20003f05270 */
[----:B------:R-:W-:-:S12]  /*1880*/  IMAD.MOV R5, RZ, RZ, -R9 ;  /* 0x000000ffff057224 */ /* 0x000fd800078e0a09 */
[----:B------:R-:W0:Y:S02]  /*1890*/  @P0 LDC.64 R6, c[0x0][0x9e8] ;  /* 0x00027a00ff060b82 */ /* 0x000e240000000a00 */
[----:B0-----:R-:W-:-:S05]  /*18a0*/  @P0 IMAD.HI.U32 R0, R5, R6, RZ ;  /* 0x0000000605000227 */ /* 0x001fca00078e00ff */
[----:B------:R-:W-:-:S04]  /*18b0*/  @P0 SHF.R.U32.HI R5, RZ, R7, R0 ;  /* 0x00000007ff050219 */ /* 0x000fc80000011600 */
[----:B------:R-:W-:Y:S01]  /*18c0*/  LOP3.LUT R0, RZ, R5, RZ, 0x33, !PT ;  /* 0x00000005ff007212 */ /* 0x000fe200078e33ff */
[----:B------:R-:W-:Y:S06]  /*18d0*/  BRA `(.L_x_1124) ;  /* 0x0000000000107947 */ /* 0x000fec0003800000 */
.L_x_1123:
[----:B------:R-:W-:-:S13]  /*18e0*/  ISETP.NE.AND P0, PT, R3, 0x1, PT ;  /* 0x000000010300780c */ /* 0x000fda0003f05270 */
[----:B------:R-:W0:Y:S02]  /*18f0*/  @P0 LDC.64 R4, c[0x0][0x9e8] ;  /* 0x00027a00ff040b82 */ /* 0x000e240000000a00 */
[----:B0-----:R-:W-:-:S05]  /*1900*/  @P0 IMAD.HI.U32 R4, R0, R4, RZ ;  /* 0x0000000400040227 */ /* 0x001fca00078e00ff */
[----:B------:R-:W-:-:S07]  /*1910*/  @P0 SHF.R.U32.HI R0, RZ, R5, R4 ;  /* 0x00000005ff000219 */ /* 0x000fce0000011604 */
.L_x_1124:
[----:B------:R-:W-:Y:S05]  /*1920*/  BSYNC B0 ;  /* 0x0000000000007941 */ /* 0x000fea0003800000 */
.L_x_1122:
[----:B------:R-:W-:-:S05]  /*1930*/  IMAD R5, R0, R3, R3 ;  /* 0x0000000300057224 */ /* 0x000fca00078e0203 */
[----:B------:R-:W-:-:S07]  /*1940*/  VIMNMX R2, R2, R5, PT ;  /* 0x0000000502027248 */ /* 0x000fce0003fe0100 */
.L_x_1121:
[----:B------:R-:W0:Y:S01]  /*1950*/  @P1 LDC R4, c[0x0][0x44c] ;  /* 0x00011300ff041b82 */ /* 0x000e220000000800 */
[----:B------:R-:W-:Y:S01]  /*1960*/  VIADD R2, R2, 0x7f ;  /* 0x0000007f02027836 */ /* 0x000fe20000000000 */
[----:B------:R-:W-:Y:S01]  /*1970*/  ULDC UR4, c[0x0][0x9dc] ;  /* 0x0002770000047ab9 */ /* 0x000fe20000000800 */
[----:B------:R-:W-:Y:S02]  /*1980*/  IMAD.MOV.U32 R0, RZ, RZ, R14 ;  /* 0x000000ffff007224 */ /* 0x000fe400078e000e */
[----:B------:R-:W-:Y:S01]  /*1990*/  IMAD.IADD R89, R12, 0x1, -R155 ;  /* 0x000000010c597824 */ /* 0x000fe200078e0a9b */
[----:B------:R-:W-:Y:S02]  /*19a0*/  SHF.R.S32.HI R5, RZ, 0x1f, R2 ;  /* 0x0000001fff057819 */ /* 0x000fe40000011402 */
[----:B------:R-:W1:Y:S02]  /*19b0*/  @P1 LDC R7, c[0x0][0x450] ;  /* 0x00011400ff071b82 */ /* 0x000e640000000800 */
[----:B------:R-:W-:-:S04]  /*19c0*/  LEA.HI R5, R5, R2, RZ, 0x7 ;  /* 0x0000000205057211 */ /* 0x000fc800078f38ff */
[----:B------:R-:W-:-:S04]  /*19d0*/  SHF.R.S32.HI R5, RZ, 0x7, R5 ;  /* 0x00000007ff057819 */ /* 0x000fc80000011405 */
[----:B------:R-:W-:Y:S01]  /*19e0*/  VIMNMX R6, R88, R5, PT ;  /* 0x0000000558067248 */ /* 0x000fe20003fe0100 */
[----:B0-----:R-:W-:-:S05]  /*19f0*/  @P1 IMAD.HI.U32 R4, R14, R4, RZ ;  /* 0x000000040e041227 */ /* 0x001fca00078e00ff */
[----:B-1----:R-:W-:-:S05]  /*1a00*/  @P1 SHF.R.U32.HI R0, RZ, R7, R4 ;  /* 0x00000007ff001219 */ /* 0x002fca0000011604 */
[----:B------:R-:W-:-:S04]  /*1a10*/  IMAD.IADD R0, R89, 0x1, R0 ;  /* 0x0000000159007824 */ /* 0x000fc800078e0200 */
[----:B------:R-:W-:Y:S01]  /*1a20*/  VIADD R2, R0, -UR4 ;  /* 0x8000000400027c36 */ /* 0x000fe20008000000 */
[----:B------:R-:W-:Y:S06]  /*1a30*/  @!P2 BRA `(.L_x_1125) ;  /* 0x000000000044a947 */ /* 0x000fec0003800000 */
[----:B------:R-:W-:Y:S01]  /*1a40*/  ISETP.GT.AND P0, PT, R0, -0x1, PT ;  /* 0xffffffff0000780c */ /* 0x000fe20003f04270 */
[----:B------:R-:W-:-:S12]  /*1a50*/  BSSY B0, `(.L_x_1126) ;  /* 0x000000d000007945 */ /* 0x000fd80003800000 */
[----:B------:R-:W-:Y:S05]  /*1a60*/  @P0 BRA `(.L_x_1127) ;  /* 0x00000000001c0947 */ /* 0x000fea0003800000 */
[----:B------:R-:W-:Y:S02]  /*1a70*/  ISETP.NE.AND P0, PT, R3, 0x1, PT ;  /* 0x000000010300780c */ /* 0x000fe40003f05270 */
[----:B------:R-:W-:-:S11]  /*1a80*/  LOP3.LUT R5, RZ, R0, RZ, 0x33, !PT ;  /* 0x00000000ff057212 */ /* 0x000fd600078e33ff */
[----:B------:R-:W0:Y:S02]  /*1a90*/  @P0 LDC.64 R8, c[0x0][0x9e8] ;  /* 0x00027a00ff080b82 */ /* 0x000e240000000a00 */
[----:B0-----:R-:W-:-:S05]  /*1aa0*/  @P0 IMAD.HI.U32 R0, R5, R8, RZ ;  /* 0x0000000805000227 */ /* 0x001fca00078e00ff */
[----:B------:R-:W-:-:S04]  /*1ab0*/  @P0 SHF.R.U32.HI R5, RZ, R9, R0 ;  /* 0x00000009ff050219 */ /* 0x000fc80000011600 */
[----:B------:R-:W-:Y:S01]  /*1ac0*/  LOP3.LUT R0, RZ, R5, RZ, 0x33, !PT ;  /* 0x00000005ff007212 */ /* 0x000fe200078e33ff */
[----:B------:R-:W-:Y:S06]  /*1ad0*/  BRA `(.L_x_1128) ;  /* 0x0000000000107947 */ /* 0x000fec0003800000 */
.L_x_1127:
[----:B------:R-:W-:-:S13]  /*1ae0*/  ISETP.NE.AND P0, PT, R3, 0x1, PT ;  /* 0x000000010300780c */ /* 0x000fda0003f05270 */
[----:B------:R-:W0:Y:S02]  /*1af0*/  @P0 LDC.64 R4, c[0x0][0x9e8] ;  /* 0x00027a00ff040b82 */ /* 0x000e240000000a00 */
[----:B0-----:R-:W-:-:S05]  /*1b00*/  @P0 IMAD.HI.U32 R4, R0, R4, RZ ;  /* 0x0000000400040227 */ /* 0x001fca00078e00ff */
[----:B------:R-:W-:-:S07]  /*1b10*/  @P0 SHF.R.U32.HI R0, RZ, R5, R4 ;  /* 0x00000005ff000219 */ /* 0x000fce0000011604 */
.L_x_1128:
[----:B------:R-:W-:Y:S05]  /*1b20*/  BSYNC B0 ;  /* 0x0000000000007941 */ /* 0x000fea0003800000 */
.L_x_1126:
[----:B------:R-:W-:-:S05]  /*1b30*/  IMAD R3, R0, R3, RZ ;  /* 0x0000000300037224 */ /* 0x000fca00078e02ff */
[----:B------:R-:W-:-:S07]  /*1b40*/  VIMNMX R2, R2, R3, !PT ;  /* 0x0000000302027248 */ /* 0x000fce0007fe0100 */
.L_x_1125:
[----:B------:R-:W-:Y:S01]  /*1b50*/  SHF.R.S32.HI R3, RZ, 0x1f, R2 ;  /* 0x0000001fff037819 */ /* 0x000fe20000011402 */
[----:B------:R-:W-:Y:S01]  /*1b60*/  BSSY B0, `(.L_x_1129) ;  /* 0x000002a000007945 */ /* 0x000fe20003800000 */
[----:B------:R-:W-:Y:S01]  /*1b70*/  LOP3.LUT R12, R10, 0xff, RZ, 0xc0, !PT ;  /* 0x000000ff0a0c7812 */ /* 0x000fe200078ec0ff */
[----:B------:R-:W-:Y:S01]  /*1b80*/  IMAD.MOV.U32 R0, RZ, RZ, RZ ;  /* 0x000000ffff007224 */ /* 0x000fe200078e00ff */
[----:B------:R-:W-:Y:S02]  /*1b90*/  LEA.HI R3, R3, R2, RZ, 0x7 ;  /* 0x0000000203037211 */ /* 0x000fe400078f38ff */
[----:B------:R-:W-:Y:S01]  /*1ba0*/  SHF.R.U32.HI R4, RZ, 0x10, R10 ;  /* 0x00000010ff047819 */ /* 0x000fe2000001160a */
[----:B------:R0:W-:Y:S01]  /*1bb0*/  STL [R1+0x68], R12 ;  /* 0x0000680c01007387 */ /* 0x0001e20000100800 */
[----:B------:R-:W-:-:S03]  /*1bc0*/  SHF.R.S32.HI R3, RZ, 0x7, R3 ;  /* 0x00000007ff037819 */ /* 0x000fc60000011403 */
[----:B------:R0:W-:Y:S01]  /*1bd0*/  STL [R1+0x58], R4 ;  /* 0x0000580401007387 */ /* 0x0001e20000100800 */
[----:B------:R-:W-:-:S04]  /*1be0*/  VIMNMX R9, RZ, R3, !PT ;  /* 0x00000003ff097248 */ /* 0x000fc80007fe0100 */
[----:B------:R-:W-:-:S13]  /*1bf0*/  ISETP.GT.AND P0, PT, R6, R9, PT ;  /* 0x000000090600720c */ /* 0x000fda0003f04270 */
[----:B0-----:R-:W-:Y:S05]  /*1c00*/  @!P0 BRA `(.L_x_1130) ;  /* 0x00000000007c8947 */ /* 0x001fea0003800000 */
[----:B------:R-:W-:Y:S01]  /*1c10*/  ISETP.NE.AND P0, PT, R4, RZ, PT ;  /* 0x000000ff0400720c */ /* 0x000fe20003f05270 */
[----:B------:R-:W-:-:S03]  /*1c20*/  ULDC UR4, c[0x0][0x9f0] ;  /* 0x00027c0000047ab9 */ /* 0x000fc60000000800 */
[----:B------:R-:W-:-:S04]  /*1c30*/  SEL R13, R4, UR4, P0 ;  /* 0x00000004040d7c07 */ /* 0x000fc80008000000 */
[-C--:B------:R-:W-:Y:S02]  /*1c40*/  IABS R5, R13.reuse ;  /* 0x0000000d00057213 */ /* 0x080fe40000000000 */
[----:B------:R-:W-:Y:S02]  /*1c50*/  IADD3 R0, R13, -0x1, R6 ;  /* 0xffffffff0d007810 */ /* 0x000fe40007ffe006 */
[----:B------:R-:W0:Y:S01]  /*1c60*/  I2F.RP R4, R5 ;  /* 0x0000000500047306 */ /* 0x000e220000209400 */
[----:B------:R-:W-:Y:S02]  /*1c70*/  IABS R10, R13 ;  /* 0x0000000d000a7213 */ /* 0x000fe40000000000 */
[----:B------:R-:W-:-:S05]  /*1c80*/  IMAD.IADD R0, R0, 0x1, -R9 ;  /* 0x0000000100007824 */ /* 0x000fca00078e0a09 */
[----:B0-----:R-:W0:Y:S02]  /*1c90*/  MUFU.RCP R4, R4 ;  /* 0x0000000400047308 */ /* 0x001e240000001000 */
[----:B0-----:R-:W-:Y:S02]  /*1ca0*/  VIADD R2, R4, 0xffffffe ;  /* 0x0ffffffe04027836 */ /* 0x001fe40000000000 */
[----:B------:R-:W-:-:S04]  /*1cb0*/  IMAD.MOV R4, RZ, RZ, -R10 ;  /* 0x000000ffff047224 */ /* 0x000fc800078e0a0a */
[----:B------:R0:W1:Y:S02]  /*1cc0*/  F2I.FTZ.U32.TRUNC.NTZ R3, R2 ;  /* 0x0000000200037305 */ /* 0x000064000021f000 */
[----:B0-----:R-:W-:Y:S02]  /*1cd0*/  IMAD.MOV.U32 R2, RZ, RZ, RZ ;  /* 0x000000ffff027224 */ /* 0x001fe400078e00ff */
[----:B-1----:R-:W-:-:S04]  /*1ce0*/  IMAD.MOV R8, RZ, RZ, -R3 ;  /* 0x000000ffff087224 */ /* 0x002fc800078e0a03 */
[----:B------:R-:W-:Y:S01]  /*1cf0*/  IMAD R7, R8, R5, RZ ;  /* 0x0000000508077224 */ /* 0x000fe200078e02ff */
[----:B------:R-:W-:Y:S02]  /*1d00*/  IABS R8, R0 ;  /* 0x0000000000087213 */ /* 0x000fe40000000000 */
[----:B------:R-:W-:Y:S01]  /*1d10*/  LOP3.LUT R0, R0, R13, RZ, 0x3c, !PT ;  /* 0x0000000d00007212 */ /* 0x000fe200078e3cff */
[----:B------:R-:W-:-:S03]  /*1d20*/  IMAD.HI.U32 R3, R3, R7, R2 ;  /* 0x0000000703037227 */ /* 0x000fc600078e0002 */
[----:B------:R-:W-:Y:S01]  /*1d30*/  ISETP.GE.AND P2, PT, R0, RZ, PT ;  /* 0x000000ff0000720c */ /* 0x000fe20003f46270 */
[----:B------:R-:W-:-:S04]  /*1d40*/  IMAD.MOV.U32 R2, RZ, RZ, R8 ;  /* 0x000000ffff027224 */ /* 0x000fc800078e0008 */
        /* <DEDUP_REMOVED lines=11> */
.L_x_1130:
[----:B------:R-:W-:Y:S05]  /*1e00*/  BSYNC B0 ;  /* 0x0000000000007941 */ /* 0x000fea0003800000 */
.L_x_1129:
[----:B------:R-:W-:Y:S01]  /*1e10*/  IMAD R3, R12, R0, R9 ;  /* 0x000000000c037224 */ /* 0x000fe200078e0209 */
        /* <DEDUP_REMOVED lines=35> */
.L_x_1133:
[----:B------:R-:W-:Y:S05]  /*2050*/  BSYNC B6 ;  /* 0x0000000000067941 */ /* 0x000fea0003800000 */
.L_x_1132:
        /* <DEDUP_REMOVED lines=20> */
.L_x_1135:
[----:B------:R-:W-:Y:S05]  /*21a0*/  BSYNC B6 ;  /* 0x0000000000067941 */ /* 0x000fea0003800000 */
.L_x_1134:
[----:B------:R-:W-:Y:S01]  /*21b0*/  ULDC.64 UR4, c[0x0][0x9f8] ;  /* 0x00027e0000047ab9 */ /* 0x000fe20000000a00 */
[----:B------:R-:W-:Y:S01]  /*21c0*/  IMAD.MOV.U32 R0, RZ, RZ, R31 ;  /* 0x000000ffff007224 */ /* 0x000fe200078e001f */
[----:B------:R-:W-:Y:S01]  /*21d0*/  ISETP.NE.U32.AND P0, PT, RZ, UR4, PT ;  /* 0x00000004ff007c0c */ /* 0x000fe2000bf05070 */
[----:B------:R-:W2:Y:S01]  /*21e0*/  LDL.64 R14, [R1+0x10] ;  /* 0x00001000010e7983 */ /* 0x000ea20000100a00 */
[----:B------:R-:W0:Y:S03]  /*21f0*/  LDC.64 R6, c[0x0][0x300] ;  /* 0x0000c000ff067b82 */ /* 0x000e260000000a00 */
[----:B------:R-:W2:Y:S01]  /*2200*/  LDL.64 R32, [R1+0x10] ;  /* 0x0000100001207983 */ /* 0x000ea20000100a00 */
[----:B------:R-:W-:Y:S01]  /*2210*/  ISETP.NE.AND.EX P0, PT, RZ, UR5, PT, P0 ;  /* 0x00000005ff007c0c */ /* 0x000fe2000bf05300 */
[----:B------:R-:W-:Y:S01]  /*2220*/  IMAD.IADD R27, R27, 0x1, R28 ;  /* 0x000000011b1b7824 */ /* 0x000fe200078e021c */
[----:B------:R-:W-:Y:S01]  /*2230*/  SHF.R.S32.HI R153, RZ, 0x1f, R152 ;  /* 0x0000001fff997819 */ /* 0x000fe20000011498 */
[----:B------:R-:W-:Y:S01]  /*2240*/  ULDC.64 UR4, c[0x0][0x308] ;  /* 0x0000c20000047ab9 */ /* 0x000fe20000000a00 */
[----:B------:R-:W-:Y:S01]  /*2250*/  ULDC.64 UR6, c[0x0][0x330] ;  /* 0x0000cc0000067ab9 */ /* 0x000fe20000000a00 */
[----:B------:R-:W-:Y:S01]  /*2260*/  ULDC.64 UR8, c[0x0][0xa08] ;  /* 0x0002820000087ab9 */ /* 0x000fe20000000a00 */
[----:B------:R-:W1:Y:S08]  /*2270*/  LDC.64 R62, c[0x0][0x408] ;  /* 0x00010200ff3e7b82 */ /* 0x000e700000000a00 */
[----:B------:R-:W3:Y:S01]  /*2280*/  @P0 LDC.64 R4, c[0x0][0x9f8] ;  /* 0x00027e00ff040b82 */ /* 0x000ee20000000a00 */
[----:B------:R-:W-:Y:S01]  /*2290*/  SHF.R.S32.HI R20, RZ, 0x1f, R154 ;  /* 0x0000001fff147819 */ /* 0x000fe2000001149a */
[----:B------:R-:W4:Y:S01]  /*22a0*/  LDL R28, [R1+0x78] ;  /* 0x00007800011c7983 */ /* 0x000f220000100800 */
[----:B---3--:R-:W-:-:S05]  /*22b0*/  @P0 IMAD.WIDE R4, R31, 0x4, R4 ;  /* 0x000000041f040825 */ /* 0x008fca00078e0204 */
[----:B------:R3:W4:Y:S01]  /*22c0*/  @P0 LDG.E R0, desc[UR40][R4.64] ;  /* 0x0000002804000981 */ /* 0x000722000c1e1900 */
[----:B------:R-:W-:Y:S01]  /*22d0*/  SHF.R.S32.HI R3, RZ, 0x1f, R27 ;  /* 0x0000001fff037819 */ /* 0x000fe2000001141b */
[----:B0-----:R-:W-:-:S04]  /*22e0*/  IMAD.WIDE.U32 R8, R27, R6, RZ ;  /* 0x000000061b087225 */ /* 0x001fc800078e00ff */
[----:B------:R-:W-:-:S04]  /*22f0*/  IMAD R10, R3, R6, RZ ;  /* 0x00000006030a7224 */ /* 0x000fc800078e02ff */
[----:B------:R-:W-:-:S04]  /*2300*/  IMAD R11, R27, R7, R10 ;  /* 0x000000071b0b7224 */ /* 0x000fc800078e020a */
[----:B------:R-:W-:Y:S02]  /*2310*/  IMAD.IADD R9, R9, 0x1, R11 ;  /* 0x0000000109097824 */ /* 0x000fe400078e020b */
[C---:B------:R-:W-:Y:S01]  /*2320*/  IMAD.WIDE.U32 R56, R30.reuse, UR6, R152 ;  /* 0x000000061e387c25 */ /* 0x040fe2000f8e0098 */
[----:B------:R-:W-:Y:S01]  /*2330*/  ISETP.NE.U32.AND P0, PT, RZ, UR8, PT ;  /* 0x00000008ff007c0c */ /* 0x000fe2000bf05070 */
[----:B------:R-:W0:Y:S02]  /*2340*/  LDC R11, c[0x0][0x3f4] ;  /* 0x0000fd00ff0b7b82 */ /* 0x000e240000000800 */
[----:B---3--:R-:W-:-:S04]  /*2350*/  IMAD.WIDE.U32 R4, R30, UR4, R8 ;  /* 0x000000041e047c25 */ /* 0x008fc8000f8e0008 */
[C---:B------:R-:W-:Y:S01]  /*2360*/  IMAD R57, R30.reuse, UR7, R57 ;  /* 0x000000071e397c24 */ /* 0x040fe2000f8e0239 */
[----:B------:R-:W-:Y:S01]  /*2370*/  ISETP.NE.AND.EX P0, PT, RZ, UR9, PT, P0 ;  /* 0x00000009ff007c0c */ /* 0x000fe2000bf05300 */
[----:B------:R-:W-:Y:S01]  /*2380*/  IMAD R59, R30, UR5, R5 ;  /* 0x000000051e3b7c24 */ /* 0x000fe2000f8e0205 */
[----:B------:R-:W-:Y:S01]  /*2390*/  ULDC.64 UR4, c[0x0][0x310] ;  /* 0x0000c40000047ab9 */ /* 0x000fe20000000a00 */
[----:B------:R-:W3:Y:S01]  /*23a0*/  LDL R30, [R1+0x20] ;  /* 0x00002000011e7983 */ /* 0x000ee20000100800 */
[----:B------:R-:W-:Y:S01]  /*23b0*/  IMAD.MOV.U32 R58, RZ, RZ, R4 ;  /* 0x000000ffff3a7224 */ /* 0x000fe200078e0004 */
[----:B------:R-:W-:Y:S01]  /*23c0*/  ULDC.64 UR6, c[0x0][0x338] ;  /* 0x0000ce0000067ab9 */ /* 0x000fe20000000a00 */
[----:B------:R-:W-:-:S04]  /*23d0*/  IMAD.WIDE.U32 R8, R154, R6, R152 ;  /* 0x000000069a087225 */ /* 0x000fc800078e0098 */
[----:B--2---:R-:W-:Y:S02]  /*23e0*/  IMAD.MOV.U32 R32, RZ, RZ, R14 ;  /* 0x000000ffff207224 */ /* 0x004fe400078e000e */
[----:B------:R-:W-:-:S03]  /*23f0*/  IMAD R14, R20, R6, RZ ;  /* 0x00000006140e7224 */ /* 0x000fc600078e02ff */
[----:B------:R-:W-:Y:S01]  /*2400*/  SHF.R.S32.HI R33, RZ, 0x1f, R32 ;  /* 0x0000001fff217819 */ /* 0x000fe20000011420 */
[----:B------:R-:W-:-:S04]  /*2410*/  IMAD R14, R154, R7, R14 ;  /* 0x000000079a0e7224 */ /* 0x000fc800078e020e */
[----:B------:R2:W-:Y:S01]  /*2420*/  STL [R1+0x14], R33 ;  /* 0x0000142101007387 */ /* 0x0005e20000100800 */
[----:B----4-:R-:W-:Y:S02]  /*2430*/  SHF.R.S32.HI R5, RZ, 0x1f, R0 ;  /* 0x0000001fff057819 */ /* 0x010fe40000011400 */
[----:B------:R-:W-:Y:S02]  /*2440*/  SEL R13, R0, RZ, !P0 ;  /* 0x000000ff000d7207 */ /* 0x000fe40004000000 */
[----:B------:R-:W-:Y:S02]  /*2450*/  SEL R12, R5, RZ, !P0 ;  /* 0x000000ff050c7207 */ /* 0x000fe40004000000 */
[----:B------:R-:W4:Y:S01]  /*2460*/  LDC.64 R4, c[0x0][0x3f8] ;  /* 0x0000fe00ff047b82 */ /* 0x000f220000000a00 */
[----:B------:R-:W-:-:S04]  /*2470*/  IMAD.WIDE.U32 R58, R13, UR4, R58 ;  /* 0x000000040d3a7c25 */ /* 0x000fc8000f8e003a */
[----:B------:R-:W-:Y:S01]  /*2480*/  IMAD R0, R12, UR4, RZ ;  /* 0x000000040c007c24 */ /* 0x000fe2000f8e02ff */
[----:B------:R-:W-:Y:S02]  /*2490*/  ULDC UR4, c[0x0][0x2f4] ;  /* 0x0000bd0000047ab9 */ /* 0x000fe40000000800 */
[----:B------:R-:W-:Y:S01]  /*24a0*/  ISETP.GE.AND P0, PT, R152, UR4, PT ;  /* 0x0000000498007c0c */ /* 0x000fe2000bf06270 */
[----:B------:R-:W-:-:S03]  /*24b0*/  IMAD R75, R13, UR5, R0 ;  /* 0x000000050d4b7c24 */ /* 0x000fc6000f8e0200 */
[----:B------:R-:W-:Y:S01]  /*24c0*/  SEL R0, RZ, 0x1, P0 ;  /* 0x00000001ff007807 */ /* 0x000fe20000000000 */
[----:B------:R-:W-:Y:S01]  /*24d0*/  IMAD.IADD R75, R59, 0x1, R75 ;  /* 0x000000013b4b7824 */ /* 0x000fe200078e024b */
[----:B------:R-:W-:-:S04]  /*24e0*/  IADD3 R74, P0, R58, R8, RZ ;  /* 0x000000083a4a7210 */ /* 0x000fc80007f1e0ff */
[----:B------:R-:W-:Y:S02]  /*24f0*/  IADD3.X R73, R75, R9, R14, P0, !PT ;  /* 0x000000094b497210 */ /* 0x000fe400007fe40e */
[----:B------:R-:W2:Y:S01]  /*2500*/  LDL R14, [R1+0x30] ;  /* 0x00003000010e7983 */ /* 0x000ea20000100800 */
[C---:B------:R-:W-:Y:S01]  /*2510*/  VIADD R80, R152.reuse, 0x20 ;  /* 0x0000002098507836 */ /* 0x040fe20000000000 */
[-C--:B0-----:R-:W-:Y:S01]  /*2520*/  ISETP.GE.AND P0, PT, R152, R11.reuse, PT ;  /* 0x0000000b9800720c */ /* 0x081fe20003f06270 */
[----:B------:R-:W-:Y:S02]  /*2530*/  IMAD R12, R12, UR6, RZ ;  /* 0x000000060c0c7c24 */ /* 0x000fe4000f8e02ff */
[----:B-1----:R-:W-:Y:S01]  /*2540*/  IMAD R9, R20, R62, RZ ;  /* 0x0000003e14097224 */ /* 0x002fe200078e02ff */
[C---:B------:R-:W-:Y:S02]  /*2550*/  ISETP.GE.AND P1, PT, R80.reuse, UR4, PT ;  /* 0x0000000450007c0c */ /* 0x040fe4000bf26270 */
[----:B------:R-:W-:Y:S01]  /*2560*/  ISETP.GE.AND P2, PT, R80, R11, PT ;  /* 0x0000000b5000720c */ /* 0x000fe20003f46270 */
[----:B------:R-:W-:Y:S01]  /*2570*/  IMAD.WIDE.U32 R56, R13, UR6, R56 ;  /* 0x000000060d387c25 */ /* 0x000fe2000f8e0038 */
[----:B------:R-:W-:-:S03]  /*2580*/  SEL R10, RZ, 0xffffffff, P1 ;  /* 0xffffffffff0a7807 */ /* 0x000fc60000800000 */
[----:B------:R-:W-:Y:S01]  /*2590*/  IMAD R29, R13, UR7, R12 ;  /* 0x000000070d1d7c24 */ /* 0x000fe2000f8e020c */
[C---:B------:R-:W-:Y:S01]  /*25a0*/  SEL R13, R11.reuse, RZ, P2 ;  /* 0x000000ff0b0d7207 */ /* 0x040fe20001000000 */
[----:B------:R-:W-:Y:S01]  /*25b0*/  IMAD R21, R154, R63, R9 ;  /* 0x0000003f9a157224 */ /* 0x000fe200078e0209 */
[----:B------:R-:W-:Y:S01]  /*25c0*/  SEL R9, R11, RZ, P0 ;  /* 0x000000ff0b097207 */ /* 0x000fe20000000000 */
[----:B------:R-:W-:Y:S02]  /*25d0*/  IMAD.SHL.U32 R15, R10, 0x2, RZ ;  /* 0x000000020a0f7824 */ /* 0x000fe400078e00ff */
[----:B----4-:R-:W-:Y:S02]  /*25e0*/  IMAD R8, R20, R4, RZ ;  /* 0x0000000414087224 */ /* 0x010fe400078e02ff */
[----:B------:R-:W-:Y:S02]  /*25f0*/  IMAD.IADD R9, R152, 0x1, R9 ;  /* 0x0000000198097824 */ /* 0x000fe400078e0209 */
[----:B------:R-:W-:Y:S01]  /*2600*/  IMAD.IADD R13, R80, 0x1, R13 ;  /* 0x00000001500d7824 */ /* 0x000fe200078e020d */
[----:B------:R-:W-:Y:S01]  /*2610*/  LOP3.LUT R0, R15, 0x2, R0, 0xe2, !PT ;  /* 0x000000020f007812 */ /* 0x000fe200078ee200 */
[----:B------:R-:W-:Y:S01]  /*2620*/  IMAD R15, R154, R5, R8 ;  /* 0x000000059a0f7224 */ /* 0x000fe200078e0208 */
[----:B------:R-:W-:-:S02]  /*2630*/  SHF.R.S32.HI R8, RZ, 0x1f, R9 ;  /* 0x0000001fff087819 */ /* 0x000fc40000011409 */
[----:B------:R-:W-:Y:S02]  /*2640*/  SHF.R.S32.HI R10, RZ, 0x1f, R13 ;  /* 0x0000001fff0a7819 */ /* 0x000fe4000001140d */
[----:B------:R-:W-:Y:S02]  /*2650*/  LEA.HI R72, R8, R9, RZ, 0x4 ;  /* 0x0000000908487211 */ /* 0x000fe400078f20ff */
[----:B------:R-:W-:Y:S02]  /*2660*/  LEA.HI R71, R10, R13, RZ, 0x4 ;  /* 0x0000000d0a477211 */ /* 0x000fe400078f20ff */
[----:B------:R-:W-:Y:S02]  /*2670*/  LEA.HI R8, R8, R9, RZ, 0x5 ;  /* 0x0000000908087211 */ /* 0x000fe400078f28ff */
[----:B------:R-:W-:-:S03]  /*2680*/  LEA.HI R10, R10, R13, RZ, 0x5 ;  /* 0x0000000d0a0a7211 */ /* 0x000fc600078f28ff */
[----:B------:R-:W-:Y:S01]  /*2690*/  IMAD.SHL.U32 R9, R8, 0x80, RZ ;  /* 0x0000008008097824 */ /* 0x000fe200078e00ff */
[----:B---3--:R-:W-:Y:S01]  /*26a0*/  LOP3.LUT R8, R30, 0x10, R72, 0xf8, !PT ;  /* 0x000000101e087812 */ /* 0x008fe200078ef848 */
[----:B------:R-:W-:Y:S01]  /*26b0*/  IMAD.SHL.U32 R12, R10, 0x80, RZ ;  /* 0x000000800a0c7824 */ /* 0x000fe200078e00ff */
[----:B------:R-:W-:Y:S02]  /*26c0*/  LOP3.LUT R10, R30, 0x10, R71, 0xf8, !PT ;  /* 0x000000101e0a7812 */ /* 0x000fe400078ef847 */
[----:B------:R-:W0:Y:S01]  /*26d0*/  S2R R30, SR_TID.X ;  /* 0x00000000001e7919 */ /* 0x000e220000002100 */
[----:B-----5:R-:W-:Y:S01]  /*26e0*/  SHF.R.S32.HI R13, RZ, 0x1f, R24 ;  /* 0x0000001fff0d7819 */ /* 0x020fe20000011418 */
[----:B------:R-:W-:Y:S01]  /*26f0*/  IMAD.WIDE.U32 R54, R154, R4, R32 ;  /* 0x000000049a367225 */ /* 0x000fe200078e0020 */
[----:B------:R-:W-:Y:S02]  /*2700*/  LOP3.LUT R9, R9, 0xfffff000, RZ, 0xc0, !PT ;  /* 0xfffff00009097812 */ /* 0x000fe400078ec0ff */
[----:B------:R-:W-:Y:S01]  /*2710*/  LOP3.LUT R8, R8, R28, RZ, 0x3c, !PT ;  /* 0x0000001c08087212 */ /* 0x000fe200078e3cff */
[----:B------:R-:W-:Y:S01]  /*2720*/  IMAD.WIDE.U32 R52, R154, R4, R152 ;  /* 0x000000049a347225 */ /* 0x000fe200078e0098 */
[----:B------:R-:W-:-:S03]  /*2730*/  P2R R81, PR, RZ, 0x4 ;  /* 0x00000004ff517803 */ /* 0x000fc60000000000 */
[----:B------:R-:W-:Y:S01]  /*2740*/  IMAD.WIDE.U32 R50, R154, R62, R32 ;  /* 0x0000003e9a327225 */ /* 0x000fe200078e0020 */
[----:B------:R-:W-:-:S03]  /*2750*/  LOP3.LUT R12, R12, 0xfffff000, RZ, 0xc0, !PT ;  /* 0xfffff0000c0c7812 */ /* 0x000fc600078ec0ff */
[----:B------:R-:W-:Y:S01]  /*2760*/  IMAD.WIDE.U32 R48, R154, R62, R152 ;  /* 0x0000003e9a307225 */ /* 0x000fe200078e0098 */
[----:B------:R-:W-:Y:S02]  /*2770*/  LOP3.LUT R69, R10, R28, RZ, 0x3c, !PT ;  /* 0x0000001c0a457212 */ /* 0x000fe400078e3cff */
[----:B------:R-:W-:Y:S01]  /*2780*/  IADD3 R46, P2, R154, R27, RZ ;  /* 0x0000001b9a2e7210 */ /* 0x000fe20007f5e0ff */
[----:B------:R-:W-:Y:S02]  /*2790*/  IMAD.IADD R55, R55, 0x1, R15 ;  /* 0x0000000137377824 */ /* 0x000fe400078e020f */
[----:B------:R-:W-:Y:S02]  /*27a0*/  IMAD.IADD R53, R15, 0x1, R53 ;  /* 0x000000010f357824 */ /* 0x000fe400078e0235 */
[----:B------:R-:W-:Y:S02]  /*27b0*/  IMAD.IADD R51, R51, 0x1, R21 ;  /* 0x0000000133337824 */ /* 0x000fe400078e0215 */
[----:B------:R-:W-:Y:S01]  /*27c0*/  IMAD.IADD R49, R21, 0x1, R49 ;  /* 0x0000000115317824 */ /* 0x000fe200078e0231 */
[----:B------:R-:W-:Y:S01]  /*27d0*/  SHF.L.U64.HI R68, R6, 0x7, R7 ;  /* 0x0000000706447819 */ /* 0x000fe20000010207 */
[----:B------:R-:W-:Y:S01]  /*27e0*/  IMAD.WIDE.U32 R54, R24, R4, R54 ;  /* 0x0000000418367225 */ /* 0x000fe200078e0036 */
[----:B------:R-:W-:-:S03]  /*27f0*/  LOP3.LUT R7, R71, 0xfffffff0, RZ, 0xc0, !PT ;  /* 0xfffffff047077812 */ /* 0x000fc600078ec0ff */
[----:B------:R-:W-:Y:S02]  /*2800*/  VIADD R64, R152, 0x40 ;  /* 0x0000004098407836 */ /* 0x000fe40000000000 */
[----:B------:R-:W-:Y:S01]  /*2810*/  IMAD.X R47, R20, 0x1, R3, P2 ;  /* 0x00000001142f7824 */ /* 0x000fe200010e0603 */
[----:B------:R-:W-:Y:S01]  /*2820*/  LOP3.LUT R20, R72, 0xfffffff0, RZ, 0xc0, !PT ;  /* 0xfffffff048147812 */ /* 0x000fe200078ec0ff */
[----:B------:R-:W-:Y:S01]  /*2830*/  IMAD.WIDE.U32 R52, R24, R4, R52 ;  /* 0x0000000418347225 */ /* 0x000fe200078e0034 */
[----:B------:R-:W-:-:S03]  /*2840*/  SHF.L.U64.HI R66, R4, 0x7, R5 ;  /* 0x0000000704427819 */ /* 0x000fc60000010205 */
[----:B------:R-:W-:Y:S01]  /*2850*/  IMAD.WIDE.U32 R50, R24, R62, R50 ;  /* 0x0000003e18327225 */ /* 0x000fe200078e0032 */
[----:B------:R-:W-:-:S03]  /*2860*/  LOP3.LUT R45, R0, 0x1, RZ, 0xc0, !PT ;  /* 0x00000001002d7812 */ /* 0x000fc600078ec0ff */
[----:B------:R-:W-:Y:S01]  /*2870*/  IMAD.WIDE.U32 R48, R24, R62, R48 ;  /* 0x0000003e18307225 */ /* 0x000fe200078e0030 */
[----:B------:R-:W-:Y:S02]  /*2880*/  LOP3.LUT R44, R0, 0x2, RZ, 0xc0, !PT ;  /* 0x00000002002c7812 */ /* 0x000fe400078ec0ff */
[----:B------:R-:W-:Y:S01]  /*2890*/  ISETP.GE.AND P1, PT, R64, UR4, PT ;  /* 0x0000000440007c0c */ /* 0x000fe2000bf26270 */
[----:B------:R-:W-:Y:S01]  /*28a0*/  IMAD.SHL.U32 R67, R6, 0x80, RZ ;  /* 0x0000008006437824 */ /* 0x000fe200078e00ff */
[----:B------:R-:W-:Y:S01]  /*28b0*/  SHF.R.S32.HI R3, RZ, 0x1f, R7 ;  /* 0x0000001fff037819 */ /* 0x000fe20000011407 */
[----:B------:R-:W-:Y:S02]  /*28c0*/  IMAD.SHL.U32 R65, R4, 0x80, RZ ;  /* 0x0000008004417824 */ /* 0x000fe400078e00ff */
[----:B------:R-:W-:Y:S02]  /*28d0*/  IMAD.SHL.U32 R60, R11, 0x2, RZ ;  /* 0x000000020b3c7824 */ /* 0x000fe400078e00ff */
[----:B------:R-:W-:Y:S01]  /*28e0*/  IMAD.IADD R0, R57, 0x1, R29 ;  /* 0x0000000139007824 */ /* 0x000fe200078e021d */
[----:B--2---:R-:W-:Y:S01]  /*28f0*/  IADD3 R70, R8, R9, R14 ;  /* 0x0000000908467210 */ /* 0x004fe20007ffe00e */
[----:B------:R-:W-:-:S02]  /*2900*/  IMAD R8, R13, R4, RZ ;  /* 0x000000040d087224 */ /* 0x000fc400078e02ff */
[----:B------:R-:W-:Y:S01]  /*2910*/  IMAD R13, R13, R62, RZ ;  /* 0x0000003e0d0d7224 */ /* 0x000fe200078e02ff */
[----:B------:R-:W-:Y:S01]  /*2920*/  IADD3 R69, R69, R12, R14 ;  /* 0x0000000c45457210 */ /* 0x000fe20007ffe00e */
[C---:B------:R-:W-:Y:S01]  /*2930*/  IMAD R21, R24.reuse, R5, R8 ;  /* 0x0000000518157224 */ /* 0x040fe200078e0208 */
[----:B0-----:R-:W-:Y:S01]  /*2940*/  SHF.R.U32.HI R14, RZ, 0x7, R30 ;  /* 0x00000007ff0e7819 */ /* 0x001fe2000001161e */
[----:B------:R-:W-:Y:S01]  /*2950*/  IMAD R13, R24, R63, R13 ;  /* 0x0000003f180d7224 */ /* 0x000fe200078e020d */
[C---:B------:R-:W-:Y:S01]  /*2960*/  SHF.L.U64.HI R63, R62.reuse, 0x7, R63 ;  /* 0x000000073e3f7819 */ /* 0x040fe2000001023f */
[----:B------:R-:W-:Y:S01]  /*2970*/  IMAD.IADD R27, R55, 0x1, R21 ;  /* 0x00000001371b7824 */ /* 0x000fe200078e0215 */
[----:B------:R-:W-:Y:S01]  /*2980*/  SHF.R.S32.HI R4, RZ, 0x1f, R20 ;  /* 0x0000001fff047819 */ /* 0x000fe20000011414 */
[----:B------:R-:W-:Y:S02]  /*2990*/  IMAD.SHL.U32 R62, R62, 0x80, RZ ;  /* 0x000000803e3e7824 */ /* 0x000fe400078e00ff */
[----:B------:R-:W-:-:S02]  /*29a0*/  VIADD R61, R14, 0x8 ;  /* 0x000000080e3d7836 */ /* 0x000fc40000000000 */
[----:B------:R-:W-:Y:S02]  /*29b0*/  IMAD.IADD R21, R21, 0x1, R53 ;  /* 0x0000000115157824 */ /* 0x000fe400078e0235 */
[----:B------:R-:W-:Y:S02]  /*29c0*/  IMAD.IADD R6, R51, 0x1, R13 ;  /* 0x0000000133067824 */ /* 0x000fe400078e020d */
[----:B------:R-:W-:-:S07]  /*29d0*/  IMAD.IADD R5, R13, 0x1, R49 ;  /* 0x000000010d057824 */ /* 0x000fce00078e0231 */
.L_x_1175:
[----:B------:R-:W2:Y:S01]  /*29e0*/  LDL R8, [R1+0x50] ;  /* 0x0000500001087983 */ /* 0x000ea20000100800 */
[----:B0-----:R-:W0:Y:S01]  /*29f0*/  LDC R86, c[0x0][0x3f4] ;  /* 0x0000fd00ff567b82 */ /* 0x001e220000000800 */
[----:B------:R-:W-:Y:S01]  /*2a00*/  VIADD R10, R2, 0xffffffff ;  /* 0xffffffff020a7836 */ /* 0x000fe20000000000 */
[----:B------:R-:W-:Y:S05]  /*2a10*/  YIELD ;  /* 0x0000000000007946 */ /* 0x000fea0003800000 */
[----:B---3--:R-:W-:Y:S01]  /*2a20*/  SHF.R.S32.HI R12, RZ, 0x1f, R10 ;  /* 0x0000001fff0c7819 */ /* 0x008fe2000001140a */
[----:B----4-:R-:W1:Y:S01]  /*2a30*/  LDC.64 R76, c[0x0][0x2e8] ;  /* 0x0000ba00ff4c7b82 */ /* 0x010e620000000a00 */
[-C--:B------:R-:W-:Y:S01]  /*2a40*/  IMAD R2, R68, R10.reuse, RZ ;  /* 0x0000000a44027224 */ /* 0x080fe200078e02ff */
[----:B------:R-:W-:Y:S01]  /*2a50*/  BSSY B0, `(.L_x_1136) ;  /* 0x00003e0000007945 */ /* 0x000fe20003800000 */
[----:B------:R-:W-:Y:S01]  /*2a60*/  IMAD.WIDE.U32 R36, R67, R10, RZ ;  /* 0x0000000a43247225 */ /* 0x000fe200078e00ff */
[----:B------:R-:W-:-:S03]  /*2a70*/  ISETP.GT.AND P2, PT, R10, R25, PT ;  /* 0x000000190a00720c */ /* 0x000fc60003f44270 */
[----:B------:R-:W-:Y:S02]  /*2a80*/  IMAD R79, R12, R67, R2 ;  /* 0x000000430c4f7224 */ /* 0x000fe400078e0202 */
[----:B------:R-:W-:Y:S02]  /*2a90*/  IMAD.MOV.U32 R2, RZ, RZ, R10 ;  /* 0x000000ffff027224 */ /* 0x000fe400078e000a */
[----:B------:R-:W-:Y:S01]  /*2aa0*/  IMAD.IADD R79, R37, 0x1, R79 ;  /* 0x00000001254f7824 */ /* 0x000fe200078e024f */
[----:B0-----:R-:W-:Y:S02]  /*2ab0*/  ISETP.GE.AND P3, PT, R86, 0x1, PT ;  /* 0x000000015600780c */ /* 0x001fe40003f66270 */
[----:B-1----:R-:W-:-:S04]  /*2ac0*/  IADD3 R32, P4, P5, R36, R76, R74 ;  /* 0x0000004c24207210 */ /* 0x002fc80007d9e04a */
[----:B------:R-:W-:Y:S01]  /*2ad0*/  IADD3.X R33, R79, R77, R73, P4, P5 ;  /* 0x0000004d4f217210 */ /* 0x000fe200027ea449 */
[----:B--2---:R-:W-:-:S04]  /*2ae0*/  IMAD R83, R19, 0x3000, R8 ;  /* 0x0000300013537824 */ /* 0x004fc800078e0208 */
[----:B------:R-:W-:Y:S02]  /*2af0*/  IMAD.IADD R83, R16, 0x1, R83 ;  /* 0x0000000110537824 */ /* 0x000fe400078e0253 */
[----:B------:R-:W-:Y:S05]  /*2b00*/  @!P3 BRA `(.L_x_1137) ;  /* 0x0000003800f4b947 */ /* 0x000fea0003800000 */
[----:B------:R-:W-:Y:S01]  /*2b10*/  ULDC.U8 UR4, c[0x0][0x410] ;  /* 0x0001040000047ab9 */ /* 0x000fe20000000000 */
[-C--:B------:R-:W-:Y:S01]  /*2b20*/  IMAD R8, R66, R10.reuse, RZ ;  /* 0x0000000a42087224 */ /* 0x080fe200078e02ff */
[----:B------:R-:W-:Y:S01]  /*2b30*/  ISETP.NE.AND P3, PT, RZ, UR4, PT ;  /* 0x00000004ff007c0c */ /* 0x000fe2000bf65270 */
[----:B------:R-:W-:Y:S02]  /*2b40*/  IMAD R11, R63, R10, RZ ;  /* 0x0000000a3f0b7224 */ /* 0x000fe400078e02ff */
[----:B------:R-:W-:Y:S02]  /*2b50*/  IMAD R84, R2, -0x80, R26 ;  /* 0xffffff8002547824 */ /* 0x000fe400078e021a */
[C---:B------:R-:W-:Y:S02]  /*2b60*/  IMAD R9, R12.reuse, R65, R8 ;  /* 0x000000410c097224 */ /* 0x040fe400078e0208 */
[----:B------:R-:W-:Y:S01]  /*2b70*/  IMAD R11, R12, R62, R11 ;  /* 0x0000003e0c0b7224 */ /* 0x000fe200078e020b */
[----:B------:R-:W-:Y:S01]  /*2b80*/  VIMNMX R84, R84, 0x80, PT ;  /* 0x0000008054547848 */ /* 0x000fe20003fe0100 */
[----:B------:R-:W-:-:S04]  /*2b90*/  IMAD.WIDE.U32 R40, R65, R10, RZ ;  /* 0x0000000a41287225 */ /* 0x000fc800078e00ff */
        /* <DEDUP_REMOVED lines=13> */
[----:B------:R-:W2:Y:S01]  /*2c70*/  LDL.64 R90, [R1+0x10] ;  /* 0x00001000015a7983 */ /* 0x000ea20000100a00 */
[----:B------:R-:W-:Y:S01]  /*2c80*/  ULDC.64 UR4, c[0x0][0x3e8] ;  /* 0x0000fa0000047ab9 */ /* 0x000fe20000000a00 */
[----:B------:R-:W-:Y:S02]  /*2c90*/  ULDC.64 UR6, c[0x0][0x400] ;  /* 0x0001000000067ab9 */ /* 0x000fe40000000a00 */
[----:B------:R-:W3:Y:S04]  /*2ca0*/  LDL R82, [R1+0x28] ;  /* 0x0000280001527983 */ /* 0x000ee80000100800 */
[----:B------:R-:W4:Y:S01]  /*2cb0*/  LDL R78, [R1+0x2c] ;  /* 0x00002c00014e7983 */ /* 0x000f220000100800 */
[----:B------:R-:W-:Y:S02]  /*2cc0*/  IADD3 R40, P3, P5, R54, UR4, R40 ;  /* 0x0000000436287c10 */ /* 0x000fe4000fd7e028 */
[----:B------:R-:W-:-:S02]  /*2cd0*/  CS2R R34, SRZ ;  /* 0x0000000000227805 */ /* 0x000fc4000001ff00 */
[----:B------:R-:W-:Y:S02]  /*2ce0*/  CS2R R36, SRZ ;  /* 0x0000000000247805 */ /* 0x000fe4000001ff00 */
[----:B------:R-:W-:Y:S02]  /*2cf0*/  IADD3.X R41, R27, UR5, R42, P3, P5 ;  /* 0x000000051b297c10 */ /* 0x000fe40009fea42a */
[----:B------:R-:W-:-:S04]  /*2d00*/  IADD3 R38, P3, P5, R50, UR6, R38 ;  /* 0x0000000632267c10 */ /* 0x000fc8000fd7e026 */
[----:B------:R-:W-:Y:S02]  /*2d10*/  IADD3.X R39, R6, UR7, R43, P3, P5 ;  /* 0x0000000706277c10 */ /* 0x000fe40009fea42b */
[----:B------:R-:W-:Y:S02]  /*2d20*/  CS2R R28, SRZ ;  /* 0x00000000001c7805 */ /* 0x000fe4000001ff00 */
[----:B------:R-:W-:Y:S02]  /*2d30*/  CS2R R12, SRZ ;  /* 0x00000000000c7805 */ /* 0x000fe4000001ff00 */
[----:B------:R-:W-:Y:S02]  /*2d40*/  CS2R R30, SRZ ;  /* 0x00000000001e7805 */ /* 0x000fe4000001ff00 */
[----:B------:R-:W-:Y:S02]  /*2d50*/  CS2R R14, SRZ ;  /* 0x00000000000e7805 */ /* 0x000fe4000001ff00 */
[----:B--2---:R-:W-:-:S02]  /*2d60*/  ISETP.GE.AND P5, PT, R90, R86, PT ;  /* 0x000000565a00720c */ /* 0x004fc40003fa6270 */
[----:B---3--:R-:W-:-:S11]  /*2d70*/  ISETP.GE.AND P3, PT, R82, R86, PT ;  /* 0x000000565200720c */ /* 0x008fd60003f66270 */
[----:B------:R0:W5:Y:S04]  /*2d80*/  @!P5 LDG.E.64 R34, desc[UR40][R40.64] ;  /* 0x000000282822d981 */ /* 0x000168000c1e1b00 */
[----:B------:R0:W5:Y:S01]  /*2d90*/  @!P5 LDG.E.64 R36, desc[UR40][R38.64] ;  /* 0x000000282624d981 */ /* 0x000162000c1e1b00 */
[----:B----4-:R-:W-:-:S03]  /*2da0*/  ISETP.GE.AND P5, PT, R78, R86, PT ;  /* 0x000000564e00720c */ /* 0x010fc60003fa6270 */
[----:B------:R0:W5:Y:S04]  /*2db0*/  @!P3 LDG.E.64 R28, desc[UR40][R40.64+0x10] ;  /* 0x00001028281cb981 */ /* 0x000168000c1e1b00 */
[----:B------:R0:W5:Y:S06]  /*2dc0*/  @!P3 LDG.E.64 R30, desc[UR40][R38.64+0x10] ;  /* 0x00001028261eb981 */ /* 0x00016c000c1e1b00 */
[----:B------:R0:W5:Y:S04]  /*2dd0*/  @!P5 LDG.E.64 R12, desc[UR40][R40.64+0x20] ;  /* 0x00002028280cd981 */ /* 0x000168000c1e1b00 */
[----:B------:R0:W5:Y:S02]  /*2de0*/  @!P5 LDG.E.64 R14, desc[UR40][R38.64+0x20] ;  /* 0x00002028260ed981 */ /* 0x000164000c1e1b00 */
.L_x_1140:
[----:B------:R-:W-:Y:S05]  /*2df0*/  BSYNC B1 ;  /* 0x0000000000017941 */ /* 0x000fea0003800000 */
.L_x_1139:
[----:B------:R-:W2:Y:S01]  /*2e00*/  LDL R8, [R1+0x4] ;  /* 0x0000040001087983 */ /* 0x000ea20000100800 */
[----:B0----5:R-:W-:Y:S02]  /*2e10*/  IMAD.MOV.U32 R38, RZ, RZ, R12 ;  /* 0x000000ffff267224 */ /* 0x021fe400078e000c */
[----:B------:R-:W-:Y:S02]  /*2e20*/  IMAD.MOV.U32 R40, RZ, RZ, R28 ;  /* 0x000000ffff287224 */ /* 0x000fe400078e001c */
[----:B------:R-:W-:Y:S02]  /*2e30*/  IMAD.MOV.U32 R42, RZ, RZ, R34 ;  /* 0x000000ffff2a7224 */ /* 0x000fe400078e0022 */
[----:B------:R-:W-:Y:S02]  /*2e40*/  IMAD.MOV.U32 R39, RZ, RZ, R14 ;  /* 0x000000ffff277224 */ /* 0x000fe400078e000e */
[----:B------:R-:W-:Y:S02]  /*2e50*/  IMAD.MOV.U32 R41, RZ, RZ, R30 ;  /* 0x000000ffff297224 */ /* 0x000fe400078e001e */
[----:B------:R-:W-:Y:S01]  /*2e60*/  IMAD.MOV.U32 R43, RZ, RZ, R36 ;  /* 0x000000ffff2b7224 */ /* 0x000fe200078e0024 */
[----:B--2---:R-:W-:-:S13]  /*2e70*/  ISETP.NE.AND P3, PT, R8, 0x3, PT ;  /* 0x000000030800780c */ /* 0x004fda0003f65270 */
[----:B------:R-:W-:Y:S05]  /*2e80*/  @!P3 BRA `(.L_x_1141) ;  /* 0x000000000004b947 */ /* 0x000fea0003800000 */
[----:B------:R-:W-:Y:S01]  /*2e90*/  BPT.TRAP 0x1 ;  /* 0x000000040000795c */ /* 0x000fe20000300000 */
.L_x_1141:
[----:B------:R-:W2:Y:S01]  /*2ea0*/  LDL R8, [R1+0x8] ;  /* 0x0000080001087983 */ /* 0x000ea20000100800 */
[----:B------:R-:W-:Y:S01]  /*2eb0*/  IMAD R82, R19, 0x8, R16 ;  /* 0x0000000813527824 */ /* 0x000fe200078e0210 */
[----:B------:R-:W-:Y:S01]  /*2ec0*/  BSSY B1, `(.L_x_1142) ;  /* 0x0000004000017945 */ /* 0x000fe20003800000 */
[----:B--2---:R-:W-:-:S04]  /*2ed0*/  SHF.L.U32 R85, R8, 0x1f, RZ ;  /* 0x0000001f08557819 */ /* 0x004fc800000006ff */
[----:B------:R-:W0:Y:S02]  /*2ee0*/  SYNCS.PHASECHK.TRANS64.TRYWAIT P5, [R82+URZ+0x19c90], R85 ;  /* 0x019c9055520075a7 */ /* 0x000e2400080a017f */
[----:B0-----:R-:W-:Y:S05]  /*2ef0*/  @!P5 BRA `(.L_x_1143) ;  /* 0x0000022000bcd947 */ /* 0x001fea0003800000 */
.L_x_1477:
[----:B------:R-:W-:Y:S05]  /*2f00*/  BSYNC B1 ;  /* 0x0000000000017941 */ /* 0x000fea0003800000 */
.L_x_1142:
[----:B------:R-:W-:Y:S05]  /*2f10*/  @P4 BRA `(.L_x_1144) ;  /* 0x00000038004c4947 */ /* 0x000fea0003800000 */
[----:B------:R-:W-:Y:S01]  /*2f20*/  ISETP.NE.AND P4, PT, R45, RZ, PT ;  /* 0x000000ff2d00720c */ /* 0x000fe20003f85270 */
[----:B------:R-:W-:-:S12]  /*2f30*/  BSSY B1, `(.L_x_1145) ;  /* 0x0000070000017945 */ /* 0x000fd80003800000 */
[----:B------:R-:W-:Y:S05]  /*2f40*/  @!P4 BRA `(.L_x_1146) ;  /* 0x0000000400b8c947 */ /* 0x000fea0003800000 */
[----:B------:R-:W2:Y:S01]  /*2f50*/  LDL.64 R76, [R1+0x10] ;  /* 0x00001000014c7983 */ /* 0x000ea20000100a00 */
[----:B------:R-:W-:Y:S03]  /*2f60*/  BSSY B2, `(.L_x_1147) ;  /* 0x000006b000027945 */ /* 0x000fe60003800000 */
[----:B------:R1:W3:Y:S01]  /*2f70*/  LDS.128 R8, [R83+0x13800] ;  /* 0x0138000053087984 */ /* 0x0002e20000000c00 */
[----:B--2---:R-:W-:-:S13]  /*2f80*/  ISETP.GE.AND P4, PT, R76, R86, PT ;  /* 0x000000564c00720c */ /* 0x004fda0003f86270 */
[----:B-1-3--:R-:W-:Y:S05]  /*2f90*/  @P4 BRA `(.L_x_1148) ;  /* 0x00000004009c4947 */ /* 0x00afea0003800000 */
        /* <DEDUP_REMOVED lines=8> */
[----:B------:R-:W-:Y:S01]  /*3020*/  IMAD.MOV.U32 R36, RZ, RZ, R8 ;  /* 0x000000ffff247224 */ /* 0x000fe200078e0008 */
        /* <DEDUP_REMOVED lines=12> */
[----:B------:R-:W-:Y:S01]  /*30f0*/  HADD2.F32 R8, -RZ, R8.H0_H0 ;  /* 0x20000008ff087230 */ /* 0x000fe20000004100 */
[----:B------:R-:W-:Y:S01]  /*3100*/  F2FP.F16.E4M3.UNPACK_B R43, R43 ;  /* 0x0000002bff2b723e */ /* 0x000fe200020006ff */
[----:B------:R-:W-:-:S02]  /*3110*/  HADD2.F32 R91, -RZ, R76.H1_H1 ;  /* 0x3000004cff5b7230 */ /* 0x000fc40000004100 */
[CC--:B------:R-:W-:Y:S01]  /*3120*/  FMUL.FTZ R93, R37.reuse, R90.reuse ;  /* 0x0000005a255d7220 */ /* 0x0c0fe20000410000 */
[--C-:B------:R-:W-:Y:S02]  /*3130*/  HADD2.F32 R79, -RZ, R78.reuse.H0_H0 ;  /* 0x2000004eff4f7230 */ /* 0x100fe40000004100 */
[C---:B------:R-:W-:Y:S01]  /*3140*/  FMUL.FTZ R90, R8.reuse, R90 ;  /* 0x0000005a085a7220 */ /* 0x040fe20000410000 */
[--C-:B------:R-:W-:Y:S02]  /*3150*/  HADD2.F32 R76, -RZ, R9.reuse.H0_H0 ;  /* 0x20000009ff4c7230 */ /* 0x100fe40000004100 */
[----:B------:R-:W-:Y:S02]  /*3160*/  HADD2.F32 R77, -RZ, R9.H1_H1 ;  /* 0x30000009ff4d7230 */ /* 0x000fe40000004100 */
[----:B------:R-:W-:Y:S01]  /*3170*/  FFMA.FTZ R8, R8, R79, -R93 ;  /* 0x0000004f08087223 */ /* 0x000fe2000001085d */
[----:B------:R-:W-:Y:S02]  /*3180*/  HADD2.F32 R78, -RZ, R78.H1_H1 ;  /* 0x3000004eff4e7230 */ /* 0x000fe40000004100 */
[C---:B------:R-:W-:Y:S01]  /*3190*/  FMUL.FTZ R92, R76.reuse, R91 ;  /* 0x0000005b4c5c7220 */ /* 0x040fe20000410000 */
[----:B------:R-:W-:Y:S01]  /*31a0*/  FFMA.FTZ R9, R37, R79, R90 ;  /* 0x0000004f25097223 */ /* 0x000fe2000001005a */
[C---:B------:R-:W-:Y:S01]  /*31b0*/  FMUL.FTZ R93, R77.reuse, R91 ;  /* 0x0000005b4d5d7220 */ /* 0x040fe20000410000 */
[----:B------:R-:W-:Y:S01]  /*31c0*/  F2FP.F16.E4M3.UNPACK_B R37, R36.H1 ;  /* 0x00000024ff25723e */ /* 0x000fe200030006ff */
[----:B------:R-:W-:Y:S01]  /*31d0*/  FFMA.FTZ R94, R77, R78, R92 ;  /* 0x0000004e4d5e7223 */ /* 0x000fe2000001005c */
[----:B------:R-:W-:Y:S01]  /*31e0*/  F2FP.F16.E4M3.UNPACK_B R77, R42 ;  /* 0x0000002aff4d723e */ /* 0x000fe200020006ff */
[----:B------:R-:W-:Y:S01]  /*31f0*/  FFMA.FTZ R93, R76, R78, -R93 ;  /* 0x0000004e4c5d7223 */ /* 0x000fe2000001085d */
[----:B------:R-:W-:Y:S01]  /*3200*/  HADD2.F32 R91, -RZ, R43.H1_H1 ;  /* 0x3000002bff5b7230 */ /* 0x000fe20000004100 */
[----:B------:R-:W-:Y:S01]  /*3210*/  F2FP.F16.E4M3.UNPACK_B R36, R36 ;  /* 0x00000024ff24723e */ /* 0x000fe200020006ff */
[----:B------:R-:W-:-:S02]  /*3220*/  HADD2.F32 R76, -RZ, R37.H1_H1 ;  /* 0x30000025ff4c7230 */ /* 0x000fc40000004100 */
[----:B------:R-:W-:Y:S02]  /*3230*/  HADD2.F32 R42, -RZ, R37.H0_H0 ;  /* 0x20000025ff2a7230 */ /* 0x000fe40000004100 */
[----:B------:R-:W-:Y:S02]  /*3240*/  HADD2.F32 R90, -RZ, R43.H0_H0 ;  /* 0x2000002bff5a7230 */ /* 0x000fe40000004100 */
[--C-:B------:R-:W-:Y:S02]  /*3250*/  HADD2.F32 R79, -RZ, R77.reuse.H1_H1 ;  /* 0x3000004dff4f7230 */ /* 0x100fe40000004100 */
[----:B------:R-:W-:Y:S02]  /*3260*/  HADD2.F32 R78, -RZ, R77.H0_H0 ;  /* 0x2000004dff4e7230 */ /* 0x000fe40000004100 */
[-C--:B------:R-:W-:Y:S01]  /*3270*/  FMUL.FTZ R77, R76, R91.reuse ;  /* 0x0000005b4c4d7220 */ /* 0x080fe20000410000 */
[--C-:B------:R-:W-:Y:S02]  /*3280*/  HADD2.F32 R43, -RZ, R36.reuse.H1_H1 ;  /* 0x30000024ff2b7230 */ /* 0x100fe40000004100 */
[----:B------:R-:W-:Y:S01]  /*3290*/  FMUL.FTZ R91, R42, R91 ;  /* 0x0000005b2a5b7220 */ /* 0x000fe20000410000 */
[----:B------:R-:W-:-:S02]  /*32a0*/  HADD2.F32 R37, -RZ, R36.H0_H0 ;  /* 0x20000024ff257230 */ /* 0x000fc40000004100 */
[----:B------:R-:W-:Y:S01]  /*32b0*/  FFMA.FTZ R77, R42, R79, -R77 ;  /* 0x0000004f2a4d7223 */ /* 0x000fe2000001084d */
[----:B------:R-:W-:Y:S01]  /*32c0*/  F2FP.SATFINITE.E4M3.F32.PACK_AB_MERGE_C R42, R94, R93, RZ ;  /* 0x0000005d5e2a723e */ /* 0x000fe200048070ff */
[-C--:B------:R-:W-:Y:S01]  /*32d0*/  FMUL.FTZ R36, R43, R90.reuse ;  /* 0x0000005a2b247220 */ /* 0x080fe20000410000 */
[----:B------:R-:W-:Y:S01]  /*32e0*/  FFMA.FTZ R92, R76, R79, R91 ;  /* 0x0000004f4c5c7223 */ /* 0x000fe2000001005b */
[----:B------:R-:W-:Y:S01]  /*32f0*/  F2FP.F16.E4M3.UNPACK_B R76, R11.H1 ;  /* 0x0000000bff4c723e */ /* 0x000fe200030006ff */
[C---:B------:R-:W-:Y:S01]  /*3300*/  FMUL.FTZ R90, R37.reuse, R90 ;  /* 0x0000005a255a7220 */ /* 0x040fe20000410000 */
[----:B------:R-:W-:Y:S01]  /*3310*/  F2FP.F16.E4M3.UNPACK_B R79, R35.H1 ;  /* 0x00000023ff4f723e */ /* 0x000fe200030006ff */
[-C--:B------:R-:W-:Y:S01]  /*3320*/  FFMA.FTZ R36, R37, R78.reuse, -R36 ;  /* 0x0000004e25247223 */ /* 0x080fe20000010824 */
[----:B------:R-:W-:Y:S01]  /*3330*/  F2FP.SATFINITE.E4M3.F32.PACK_AB_MERGE_C R37, R92, R77, RZ ;  /* 0x0000004d5c25723e */ /* 0x000fe200048070ff */
[----:B------:R-:W-:Y:S01]  /*3340*/  FFMA.FTZ R43, R43, R78, R90 ;  /* 0x0000004e2b2b7223 */ /* 0x000fe2000001005a */
[--C-:B------:R-:W-:Y:S01]  /*3350*/  HADD2.F32 R91, -RZ, R76.reuse.H0_H0 ;  /* 0x2000004cff5b7230 */ /* 0x100fe20000004100 */
[----:B------:R-:W-:Y:S01]  /*3360*/  F2FP.F16.E4M3.UNPACK_B R77, R10.H1 ;  /* 0x0000000aff4d723e */ /* 0x000fe200030006ff */
[----:B------:R-:W-:Y:S01]  /*3370*/  HADD2.F32 R92, -RZ, R76.H1_H1 ;  /* 0x3000004cff5c7230 */ /* 0x000fe20000004100 */
[-C--:B------:R-:W-:Y:S01]  /*3380*/  F2FP.F16.E4M3.UNPACK_B R76, R34.reuse.H1 ;  /* 0x00000022ff4c723e */ /* 0x080fe200030006ff */
[----:B------:R-:W-:Y:S01]  /*3390*/  HADD2.F32 R93, -RZ, R79.H1_H1 ;  /* 0x3000004fff5d7230 */ /* 0x000fe20000004100 */
[----:B------:R-:W-:Y:S01]  /*33a0*/  F2FP.F16.E4M3.UNPACK_B R78, R35 ;  /* 0x00000023ff4e723e */ /* 0x000fe200020006ff */
[----:B------:R-:W-:Y:S01]  /*33b0*/  HADD2.F32 R90, -RZ, R77.H1_H1 ;  /* 0x3000004dff5a7230 */ /* 0x000fe20000004100 */
[----:B------:R-:W-:Y:S01]  /*33c0*/  F2FP.F16.E4M3.UNPACK_B R35, R34 ;  /* 0x00000022ff23723e */ /* 0x000fe200020006ff */
[----:B------:R-:W-:-:S02]  /*33d0*/  HADD2.F32 R94, -RZ, R76.H1_H1 ;  /* 0x3000004cff5e7230 */ /* 0x000fc40000004100 */
[-C--:B------:R-:W-:Y:S01]  /*33e0*/  FMUL.FTZ R34, R92, R93.reuse ;  /* 0x0000005d5c227220 */ /* 0x080fe20000410000 */
[----:B------:R-:W-:Y:S02]  /*33f0*/  HADD2.F32 R95, -RZ, R78.H1_H1 ;  /* 0x3000004eff5f7230 */ /* 0x000fe40000004100 */
[C---:B------:R-:W-:Y:S01]  /*3400*/  FMUL.FTZ R97, R91.reuse, R93 ;  /* 0x0000005d5b617220 */ /* 0x040fe20000410000 */
[----:B------:R-:W-:Y:S02]  /*3410*/  HADD2.F32 R77, -RZ, R77.H0_H0 ;  /* 0x2000004dff4d7230 */ /* 0x000fe40000004100 */
[----:B------:R-:W-:Y:S01]  /*3420*/  FFMA.FTZ R34, R91, R94, -R34 ;  /* 0x0000005e5b227223 */ /* 0x000fe20000010822 */
[----:B------:R-:W-:Y:S02]  /*3430*/  HADD2.F32 R93, -RZ, R35.H1_H1 ;  /* 0x30000023ff5d7230 */ /* 0x000fe40000004100 */
[----:B------:R-:W-:Y:S01]  /*3440*/  FMUL.FTZ R96, R90, R95 ;  /* 0x0000005f5a607220 */ /* 0x000fe20000410000 */
[----:B------:R-:W-:Y:S01]  /*3450*/  F2FP.F16.E4M3.UNPACK_B R91, R11 ;  /* 0x0000000bff5b723e */ /* 0x000fe200020006ff */
[----:B------:R-:W-:Y:S01]  /*3460*/  FMUL.FTZ R95, R77, R95 ;  /* 0x0000005f4d5f7220 */ /* 0x000fe20000410000 */
[----:B------:R-:W-:Y:S01]  /*3470*/  F2FP.F16.E4M3.UNPACK_B R10, R10 ;  /* 0x0000000aff0a723e */ /* 0x000fe200020006ff */
[----:B------:R-:W-:Y:S01]  /*3480*/  FFMA.FTZ R11, R92, R94, R97 ;  /* 0x0000005e5c0b7223 */ /* 0x000fe20000010061 */
[----:B------:R-:W-:-:S02]  /*3490*/  HADD2.F32 R92, -RZ, R79.H0_H0 ;  /* 0x2000004fff5c7230 */ /* 0x000fc40000004100 */
[-C--:B------:R-:W-:Y:S01]  /*34a0*/  FFMA.FTZ R94, R90, R93.reuse, R95 ;  /* 0x0000005d5a5e7223 */ /* 0x080fe2000001005f */
[--C-:B------:R-:W-:Y:S02]  /*34b0*/  HADD2.F32 R90, -RZ, R91.reuse.H0_H0 ;  /* 0x2000005bff5a7230 */ /* 0x100fe40000004100 */
[----:B------:R-:W-:Y:S01]  /*34c0*/  FFMA.FTZ R77, R77, R93, -R96 ;  /* 0x0000005d4d4d7223 */ /* 0x000fe20000010860 */
[----:B------:R-:W-:Y:S01]  /*34d0*/  HADD2.F32 R91, -RZ, R91.H1_H1 ;  /* 0x3000005bff5b7230 */ /* 0x000fe20000004100 */
[----:B------:R-:W-:Y:S01]  /*34e0*/  F2FP.SATFINITE.E4M3.F32.PACK_AB_MERGE_C R11, R11, R34, RZ ;  /* 0x000000220b0b723e */ /* 0x000fe200048070ff */
[--C-:B------:R-:W-:Y:S02]  /*34f0*/  HADD2.F32 R79, -RZ, R10.reuse.H0_H0 ;  /* 0x2000000aff4f7230 */ /* 0x100fe40000004100 */
[-C--:B------:R-:W-:Y:S01]  /*3500*/  FMUL.FTZ R96, R90, R92.reuse ;  /* 0x0000005c5a607220 */ /* 0x080fe20000410000 */
[----:B------:R-:W-:Y:S02]  /*3510*/  HADD2.F32 R10, -RZ, R10.H1_H1 ;  /* 0x3000000aff0a7230 */ /* 0x000fe40000004100 */
[----:B------:R-:W-:Y:S01]  /*3520*/  FMUL.FTZ R95, R91, R92 ;  /* 0x0000005c5b5f7220 */ /* 0x000fe20000410000 */
[----:B------:R-:W-:Y:S01]  /*3530*/  HADD2.F32 R78, -RZ, R78.H0_H0 ;  /* 0x2000004eff4e7230 */ /* 0x000fe20000004100 */
[----:B------:R-:W-:Y:S01]  /*3540*/  F2FP.SATFINITE.E4M3.F32.PACK_AB_MERGE_C R77, R94, R77, RZ ;  /* 0x0000004d5e4d723e */ /* 0x000fe200048070ff */
[----:B------:R-:W-:Y:S01]  /*3550*/  HADD2.F32 R76, -RZ, R76.H0_H0 ;  /* 0x2000004cff4c7230 */ /* 0x000fe20000004100 */
[----:B------:R-:W-:Y:S01]  /*3560*/  F2FP.SATFINITE.E4M3.F32.PACK_AB_MERGE_C R9, R9, R8, R42 ;  /* 0x000000080909723e */ /* 0x000fe2000480702a */
[----:B------:R-:W-:-:S02]  /*3570*/  HADD2.F32 R35, -RZ, R35.H0_H0 ;  /* 0x20000023ff237230 */ /* 0x000fc40000004100 */
[-C--:B------:R-:W-:Y:S01]  /*3580*/  FMUL.FTZ R92, R10, R78.reuse ;  /* 0x0000004e0a5c7220 */ /* 0x080fe20000410000 */
[----:B------:R-:W-:Y:S01]  /*3590*/  FMUL.FTZ R93, R79, R78 ;  /* 0x0000004e4f5d7220 */ /* 0x000fe20000410000 */
[-C--:B------:R-:W-:Y:S01]  /*35a0*/  FFMA.FTZ R95, R90, R76.reuse, -R95 ;  /* 0x0000004c5a5f7223 */ /* 0x080fe2000001085f */
[----:B------:R-:W-:Y:S01]  /*35b0*/  FFMA.FTZ R96, R91, R76, R96 ;  /* 0x0000004c5b607223 */ /* 0x000fe20000010060 */
[-C--:B------:R-:W-:Y:S01]  /*35c0*/  FFMA.FTZ R92, R79, R35.reuse, -R92 ;  /* 0x000000234f5c7223 */ /* 0x080fe2000001085c */
[----:B------:R-:W-:Y:S01]  /*35d0*/  FFMA.FTZ R93, R10, R35, R93 ;  /* 0x000000230a5d7223 */ /* 0x000fe2000001005d */
[----:B------:R-:W-:Y:S02]  /*35e0*/  F2FP.SATFINITE.E4M3.F32.PACK_AB_MERGE_C R8, R43, R36, R37 ;  /* 0x000000242b08723e */ /* 0x000fe40004807025 */
[----:B------:R-:W-:Y:S02]  /*35f0*/  F2FP.SATFINITE.E4M3.F32.PACK_AB_MERGE_C R11, R96, R95, R11 ;  /* 0x0000005f600b723e */ /* 0x000fe4000480700b */
[----:B------:R-:W-:-:S07]  /*3600*/  F2FP.SATFINITE.E4M3.F32.PACK_AB_MERGE_C R10, R93, R92, R77 ;  /* 0x0000005c5d0a723e */ /* 0x000fce000480704d */
.L_x_1148:
[----:B------:R-:W-:Y:S05]  /*3610*/  BSYNC B2 ;  /* 0x0000000000027941 */ /* 0x000fea0003800000 */
.L_x_1147:
[----:B------:R1:W-:Y:S02]  /*3620*/  STG.E.128 desc[UR40][R32.64], R8 ;  /* 0x0000000820007986 */ /* 0x0003e4000c101d28 */
.L_x_1146:
[----:B------:R-:W-:Y:S05]  /*3630*/  BSYNC B1 ;  /* 0x0000000000017941 */ /* 0x000fea0003800000 */
.L_x_1145:
        /* <DEDUP_REMOVED lines=65> */
[----:B------:R-:W-:Y:S01]  /*3a50*/  F2FP.F16.E4M3.UNPACK_B R77, R29.H1 ;  /* 0x0000001dff4d723e */ /* 0x000fe200030006ff */
        /* <DEDUP_REMOVED lines=17> */
[-C--:B------:R-:W-:Y:S01]  /*3b70*/  FMUL.FTZ R79, R29, R78.reuse ;  /* 0x0000004e1d4f7220 */ /* 0x080fe20000410000 */
[----:B------:R-:W-:Y:S01]  /*3b80*/  F2FP.F16.E4M3.UNPACK_B R11, R11 ;  /* 0x0000000bff0b723e */ /* 0x000fe200020006ff */
[C---:B------:R-:W-:Y:S01]  /*3b90*/  FMUL.FTZ R78, R36.reuse, R78 ;  /* 0x0000004e244e7220 */ /* 0x040fe20000410000 */
[----:B------:R-:W-:Y:S01]  /*3ba0*/  F2FP.F16.E4M3.UNPACK_B R10, R10 ;  /* 0x0000000aff0a723e */ /* 0x000fe200020006ff */
[----:B------:R-:W-:Y:S01]  /*3bb0*/  FFMA.FTZ R79, R36, R40, -R79 ;  /* 0x00000028244f7223 */ /* 0x000fe2000001084f */
[----:B------:R-:W-:-:S02]  /*3bc0*/  HADD2.F32 R76, -RZ, R76.H0_H0 ;  /* 0x2000004cff4c7230 */ /* 0x000fc40000004100 */
[----:B------:R-:W-:Y:S01]  /*3bd0*/  FFMA.FTZ R78, R29, R40, R78 ;  /* 0x000000281d4e7223 */ /* 0x000fe2000001004e */
[--C-:B------:R-:W-:Y:S02]  /*3be0*/  HADD2.F32 R29, -RZ, R11.reuse.H0_H0 ;  /* 0x2000000bff1d7230 */ /* 0x100fe40000004100 */
[----:B------:R-:W-:Y:S01]  /*3bf0*/  FFMA.FTZ R43, R37, R43, R90 ;  /* 0x0000002b252b7223 */ /* 0x000fe2000001005a */
[----:B------:R-:W-:Y:S01]  /*3c00*/  HADD2.F32 R36, -RZ, R11.H1_H1 ;  /* 0x3000000bff247230 */ /* 0x000fe20000004100 */
[----:B------:R-:W-:Y:S01]  /*3c10*/  F2FP.SATFINITE.E4M3.F32.PACK_AB_MERGE_C R9, R9, R8, R34 ;  /* 0x000000080909723e */ /* 0x000fe20004807022 */
[--C-:B------:R-:W-:Y:S01]  /*3c20*/  HADD2.F32 R11, -RZ, R10.reuse.H0_H0 ;  /* 0x2000000aff0b7230 */ /* 0x100fe20000004100 */
[----:B------:R-:W-:Y:S01]  /*3c30*/  F2FP.SATFINITE.E4M3.F32.PACK_AB_MERGE_C R78, R78, R79, RZ ;  /* 0x0000004f4e4e723e */ /* 0x000fe200048070ff */
[----:B------:R-:W-:Y:S02]  /*3c40*/  HADD2.F32 R10, -RZ, R10.H1_H1 ;  /* 0x3000000aff0a7230 */ /* 0x000fe40000004100 */
[----:B------:R-:W-:Y:S01]  /*3c50*/  FMUL.FTZ R90, R36, R77 ;  /* 0x0000004d245a7220 */ /* 0x000fe20000410000 */
[----:B------:R-:W-:-:S02]  /*3c60*/  HADD2.F32 R42, -RZ, R42.H0_H0 ;  /* 0x2000002aff2a7230 */ /* 0x000fc40000004100 */
[----:B------:R-:W-:Y:S01]  /*3c70*/  FMUL.FTZ R77, R29, R77 ;  /* 0x0000004d1d4d7220 */ /* 0x000fe20000410000 */
[----:B------:R-:W-:Y:S02]  /*3c80*/  HADD2.F32 R41, -RZ, R41.H0_H0 ;  /* 0x20000029ff297230 */ /* 0x000fe40000004100 */
[-C--:B------:R-:W-:Y:S01]  /*3c90*/  FMUL.FTZ R40, R10, R76.reuse ;  /* 0x0000004c0a287220 */ /* 0x080fe20000410000 */
[----:B------:R-:W-:Y:S01]  /*3ca0*/  FMUL.FTZ R37, R11, R76 ;  /* 0x0000004c0b257220 */ /* 0x000fe20000410000 */
[-C--:B------:R-:W-:Y:S01]  /*3cb0*/  FFMA.FTZ R90, R29, R42.reuse, -R90 ;  /* 0x0000002a1d5a7223 */ /* 0x080fe2000001085a */
[----:B------:R-:W-:Y:S01]  /*3cc0*/  FFMA.FTZ R77, R36, R42, R77 ;  /* 0x0000002a244d7223 */ /* 0x000fe2000001004d */
[-C--:B------:R-:W-:Y:S01]  /*3cd0*/  FFMA.FTZ R40, R11, R41.reuse, -R40 ;  /* 0x000000290b287223 */ /* 0x080fe20000010828 */
[----:B------:R-:W-:Y:S01]  /*3ce0*/  FFMA.FTZ R37, R10, R41, R37 ;  /* 0x000000290a257223 */ /* 0x000fe20000010025 */
[----:B------:R-:W-:Y:S02]  /*3cf0*/  F2FP.SATFINITE.E4M3.F32.PACK_AB_MERGE_C R28, R43, R28, RZ ;  /* 0x0000001c2b1c723e */ /* 0x000fe400048070ff */
[----:B------:R-:W-:-:S02]  /*3d00*/  F2FP.SATFINITE.E4M3.F32.PACK_AB_MERGE_C R8, R31, R30, R35 ;  /* 0x0000001e1f08723e */ /* 0x000fc40004807023 */
[----:B------:R-:W-:Y:S02]  /*3d10*/  F2FP.SATFINITE.E4M3.F32.PACK_AB_MERGE_C R10, R37, R40, R78 ;  /* 0x00000028250a723e */ /* 0x000fe4000480704e */
[----:B------:R-:W-:-:S07]  /*3d20*/  F2FP.SATFINITE.E4M3.F32.PACK_AB_MERGE_C R11, R77, R90, R28 ;  /* 0x0000005a4d0b723e */ /* 0x000fce000480701c */
.L_x_1152:
[----:B------:R-:W-:Y:S05]  /*3d30*/  BSYNC B2 ;  /* 0x0000000000027941 */ /* 0x000fea0003800000 */
.L_x_1151:
[----:B------:R2:W-:Y:S02]  /*3d40*/  STG.E.128 desc[UR40][R32.64+0x20], R8 ;  /* 0x0000200820007986 */ /* 0x0005e4000c101d28 */
.L_x_1150:
[----:B------:R-:W-:Y:S05]  /*3d50*/  BSYNC B1 ;  /* 0x0000000000017941 */ /* 0x000fea0003800000 */
.L_x_1149:
[----:B------:R-:W-:Y:S05]  /*3d60*/  @P1 BRA `(.L_x_1144) ;  /* 0x0000002800b81947 */ /* 0x000fea0003800000 */
[----:B------:R-:W3:Y:S01]  /*3d70*/  LDL R28, [R1+0x2c] ;  /* 0x00002c00011c7983 */ /* 0x000ee20000100800 */
[----:B------:R-:W-:Y:S03]  /*3d80*/  BSSY B1, `(.L_x_1153) ;  /* 0x000006b000017945 */ /* 0x000fe60003800000 */
[----:B-12---:R1:W2:Y:S01]  /*3d90*/  LDS.128 R8, [R83+0x15800] ;  /* 0x0158000053087984 */ /* 0x0062a20000000c00 */
[----:B---3--:R-:W-:-:S13]  /*3da0*/  ISETP.GE.AND P4, PT, R28, R86, PT ;  /* 0x000000561c00720c */ /* 0x008fda0003f86270 */
[----:B-12---:R-:W-:Y:S05]  /*3db0*/  @P4 BRA `(.L_x_1154) ;  /* 0x00000004009c4947 */ /* 0x006fea0003800000 */
        /* <DEDUP_REMOVED lines=33> */
[-C--:B------:R-:W-:Y:S01]  /*3fd0*/  FMUL.FTZ R37, R29, R35.reuse ;  /* 0x000000231d257220 */ /* 0x080fe20000410000 */
[----:B------:R-:W-:Y:S01]  /*3fe0*/  FMUL.FTZ R36, R28, R35 ;  /* 0x000000231c247220 */ /* 0x000fe20000410000 */
[----:B------:R-:W-:Y:S01]  /*3ff0*/  F2FP.F16.E4M3.UNPACK_B R15, R14.H1 ;  /* 0x0000000eff0f723e */ /* 0x000fe200030006ff */
[----:B------:R-:W-:-:S02]  /*4000*/  HADD2.F32 R31, -RZ, R39.H1_H1 ;  /* 0x30000027ff1f7230 */ /* 0x000fc40000004100 */
[-C--:B------:R-:W-:Y:S01]  /*4010*/  FFMA.FTZ R37, R28, R30.reuse, -R37 ;  /* 0x0000001e1c257223 */ /* 0x080fe20000010825 */
[----:B------:R-:W-:Y:S01]  /*4020*/  FFMA.FTZ R40, R29, R30, R36 ;  /* 0x0000001e1d287223 */ /* 0x000fe20000010024 */
[----:B------:R-:W-:Y:S01]  /*4030*/  F2FP.F16.E4M3.UNPACK_B R14, R14 ;  /* 0x0000000eff0e723e */ /* 0x000fe200020006ff */
[--C-:B------:R-:W-:Y:S01]  /*4040*/  HADD2.F32 R30, -RZ, R15.reuse.H1_H1 ;  /* 0x3000000fff1e7230 */ /* 0x100fe20000004100 */
[----:B------:R-:W-:Y:S01]  /*4050*/  F2FP.F16.E4M3.UNPACK_B R35, R12 ;  /* 0x0000000cff23723e */ /* 0x000fe200020006ff */
[----:B------:R-:W-:Y:S02]  /*4060*/  HADD2.F32 R29, -RZ, R15.H0_H0 ;  /* 0x2000000fff1d7230 */ /* 0x000fe40000004100 */
[----:B------:R-:W-:Y:S02]  /*4070*/  HADD2.F32 R39, -RZ, R39.H0_H0 ;  /* 0x20000027ff277230 */ /* 0x000fe40000004100 */
[----:B------:R-:W-:Y:S01]  /*4080*/  FMUL.FTZ R36, R30, R31 ;  /* 0x0000001f1e247220 */ /* 0x000fe20000410000 */
[----:B------:R-:W-:-:S02]  /*4090*/  HADD2.F32 R15, -RZ, R14.H0_H0 ;  /* 0x2000000eff0f7230 */ /* 0x000fc40000004100 */
[----:B------:R-:W-:Y:S01]  /*40a0*/  FMUL.FTZ R31, R29, R31 ;  /* 0x0000001f1d1f7220 */ /* 0x000fe20000410000 */
[----:B------:R-:W-:Y:S02]  /*40b0*/  HADD2.F32 R28, -RZ, R14.H1_H1 ;  /* 0x3000000eff1c7230 */ /* 0x000fe40000004100 */
[--C-:B------:R-:W-:Y:S02]  /*40c0*/  HADD2.F32 R14, -RZ, R38.reuse.H1_H1 ;  /* 0x30000026ff0e7230 */ /* 0x100fe40000004100 */
[----:B------:R-:W-:Y:S02]  /*40d0*/  HADD2.F32 R38, -RZ, R38.H0_H0 ;  /* 0x20000026ff267230 */ /* 0x000fe40000004100 */
[-C--:B------:R-:W-:Y:S01]  /*40e0*/  FMUL.FTZ R34, R28, R39.reuse ;  /* 0x000000271c227220 */ /* 0x080fe20000410000 */
[----:B------:R-:W-:Y:S01]  /*40f0*/  FMUL.FTZ R39, R15, R39 ;  /* 0x000000270f277220 */ /* 0x000fe20000410000 */
[-C--:B------:R-:W-:Y:S01]  /*4100*/  FFMA.FTZ R29, R29, R14.reuse, -R36 ;  /* 0x0000000e1d1d7223 */ /* 0x080fe20000010824 */
[----:B------:R-:W-:Y:S01]  /*4110*/  FFMA.FTZ R30, R30, R14, R31 ;  /* 0x0000000e1e1e7223 */ /* 0x000fe2000001001f */
[-C--:B------:R-:W-:Y:S01]  /*4120*/  FFMA.FTZ R14, R15, R38.reuse, -R34 ;  /* 0x000000260f0e7223 */ /* 0x080fe20000010822 */
[----:B------:R-:W-:Y:S01]  /*4130*/  FFMA.FTZ R15, R28, R38, R39 ;  /* 0x000000261c0f7223 */ /* 0x000fe20000010027 */
[----:B------:R-:W-:-:S02]  /*4140*/  F2FP.F16.E4M3.UNPACK_B R31, R11.H1 ;  /* 0x0000000bff1f723e */ /* 0x000fc400030006ff */
[----:B------:R-:W-:Y:S02]  /*4150*/  F2FP.SATFINITE.E4M3.F32.PACK_AB_MERGE_C R29, R30, R29, RZ ;  /* 0x0000001d1e1d723e */ /* 0x000fe400048070ff */
[-C--:B------:R-:W-:Y:S01]  /*4160*/  F2FP.F16.E4M3.UNPACK_B R39, R13.reuse.H1 ;  /* 0x0000000dff27723e */ /* 0x080fe200030006ff */
[--C-:B------:R-:W-:Y:S01]  /*4170*/  HADD2.F32 R34, -RZ, R31.reuse.H0_H0 ;  /* 0x2000001fff227230 */ /* 0x100fe20000004100 */
[----:B------:R-:W-:Y:S01]  /*4180*/  F2FP.F16.E4M3.UNPACK_B R30, R10.H1 ;  /* 0x0000000aff1e723e */ /* 0x000fe200030006ff */
[----:B------:R-:W-:Y:S01]  /*4190*/  HADD2.F32 R31, -RZ, R31.H1_H1 ;  /* 0x3000001fff1f7230 */ /* 0x000fe20000004100 */
[----:B------:R-:W-:Y:S01]  /*41a0*/  F2FP.F16.E4M3.UNPACK_B R38, R13 ;  /* 0x0000000dff26723e */ /* 0x000fe200020006ff */
[----:B------:R-:W-:Y:S01]  /*41b0*/  HADD2.F32 R41, -RZ, R39.H1_H1 ;  /* 0x30000027ff297230 */ /* 0x000fe20000004100 */
[----:B------:R-:W-:Y:S01]  /*41c0*/  F2FP.SATFINITE.E4M3.F32.PACK_AB_MERGE_C R28, R40, R37, RZ ;  /* 0x00000025281c723e */ /* 0x000fe200048070ff */
[----:B------:R-:W-:Y:S01]  /*41d0*/  HADD2.F32 R13, -RZ, R30.H1_H1 ;  /* 0x3000001eff0d7230 */ /* 0x000fe20000004100 */
[----:B------:R-:W-:Y:S01]  /*41e0*/  F2FP.F16.E4M3.UNPACK_B R36, R12.H1 ;  /* 0x0000000cff24723e */ /* 0x000fe200030006ff */
[----:B------:R-:W-:-:S02]  /*41f0*/  HADD2.F32 R40, -RZ, R38.H1_H1 ;  /* 0x30000026ff287230 */ /* 0x000fc40000004100 */
[-C--:B------:R-:W-:Y:S01]  /*4200*/  FMUL.FTZ R43, R31, R41.reuse ;  /* 0x000000291f2b7220 */ /* 0x080fe20000410000 */
[----:B------:R-:W-:Y:S02]  /*4210*/  HADD2.F32 R30, -RZ, R30.H0_H0 ;  /* 0x2000001eff1e7230 */ /* 0x000fe40000004100 */
[----:B------:R-:W-:Y:S01]  /*4220*/  FMUL.FTZ R42, R34, R41 ;  /* 0x00000029222a7220 */ /* 0x000fe20000410000 */
[----:B------:R-:W-:Y:S02]  /*4230*/  HADD2.F32 R12, -RZ, R35.H1_H1 ;  /* 0x30000023ff0c7230 */ /* 0x000fe40000004100 */
[-C--:B------:R-:W-:Y:S01]  /*4240*/  FMUL.FTZ R41, R13, R40.reuse ;  /* 0x000000280d297220 */ /* 0x080fe20000410000 */
[----:B------:R-:W-:Y:S01]  /*4250*/  F2FP.F16.E4M3.UNPACK_B R11, R11 ;  /* 0x0000000bff0b723e */ /* 0x000fe200020006ff */
[C---:B------:R-:W-:Y:S01]  /*4260*/  FMUL.FTZ R40, R30.reuse, R40 ;  /* 0x000000281e287220 */ /* 0x040fe20000410000 */
[----:B------:R-:W-:Y:S01]  /*4270*/  F2FP.F16.E4M3.UNPACK_B R10, R10 ;  /* 0x0000000aff0a723e */ /* 0x000fe200020006ff */
[----:B------:R-:W-:Y:S01]  /*4280*/  FFMA.FTZ R41, R30, R12, -R41 ;  /* 0x0000000c1e297223 */ /* 0x000fe20000010829 */
[----:B------:R-:W-:-:S02]  /*4290*/  HADD2.F32 R37, -RZ, R36.H1_H1 ;  /* 0x30000024ff257230 */ /* 0x000fc40000004100 */
[----:B------:R-:W-:Y:S01]  /*42a0*/  FFMA.FTZ R40, R13, R12, R40 ;  /* 0x0000000c0d287223 */ /* 0x000fe20000010028 */
[--C-:B------:R-:W-:Y:S01]  /*42b0*/  HADD2.F32 R12, -RZ, R11.reuse.H0_H0 ;  /* 0x2000000bff0c7230 */ /* 0x100fe20000004100 */
[----:B------:R-:W-:Y:S01]  /*42c0*/  F2FP.SATFINITE.E4M3.F32.PACK_AB_MERGE_C R9, R9, R8, R28 ;  /* 0x000000080909723e */ /* 0x000fe2000480701c */
[----:B------:R-:W-:Y:S02]  /*42d0*/  HADD2.F32 R13, -RZ, R11.H1_H1 ;  /* 0x3000000bff0d7230 */ /* 0x000fe40000004100 */
[-C--:B------:R-:W-:Y:S01]  /*42e0*/  FFMA.FTZ R43, R34, R37.reuse, -R43 ;  /* 0x00000025222b7223 */ /* 0x080fe2000001082b */
[--C-:B------:R-:W-:Y:S02]  /*42f0*/  HADD2.F32 R11, -RZ, R10.reuse.H0_H0 ;  /* 0x2000000aff0b7230 */ /* 0x100fe40000004100 */
[----:B------:R-:W-:Y:S01]  /*4300*/  FFMA.FTZ R42, R31, R37, R42 ;  /* 0x000000251f2a7223 */ /* 0x000fe2000001002a */
[----:B------:R-:W-:Y:S01]  /*4310*/  HADD2.F32 R39, -RZ, R39.H0_H0 ;  /* 0x20000027ff277230 */ /* 0x000fe20000004100 */
[----:B------:R-:W-:Y:S01]  /*4320*/  F2FP.SATFINITE.E4M3.F32.PACK_AB_MERGE_C R40, R40, R41, RZ ;  /* 0x000000292828723e */ /* 0x000fe200048070ff */
[----:B------:R-:W-:Y:S01]  /*4330*/  HADD2.F32 R10, -RZ, R10.H1_H1 ;  /* 0x3000000aff0a7230 */ /* 0x000fe20000004100 */
[----:B------:R-:W-:Y:S01]  /*4340*/  F2FP.SATFINITE.E4M3.F32.PACK_AB_MERGE_C R8, R15, R14, R29 ;  /* 0x0000000e0f08723e */ /* 0x000fe2000480701d */
[----:B------:R-:W-:-:S02]  /*4350*/  HADD2.F32 R38, -RZ, R38.H0_H0 ;  /* 0x20000026ff267230 */ /* 0x000fc40000004100 */
[-C--:B------:R-:W-:Y:S01]  /*4360*/  FMUL.FTZ R37, R13, R39.reuse ;  /* 0x000000270d257220 */ /* 0x080fe20000410000 */
[----:B------:R-:W-:Y:S02]  /*4370*/  HADD2.F32 R36, -RZ, R36.H0_H0 ;  /* 0x20000024ff247230 */ /* 0x000fe40000004100 */
        /* <DEDUP_REMOVED lines=8> */
[----:B------:R-:W-:-:S04]  /*4400*/  F2FP.SATFINITE.E4M3.F32.PACK_AB_MERGE_C R42, R42, R43, RZ ;  /* 0x0000002b2a2a723e */ /* 0x000fc800048070ff */
[----:B------:R-:W-:Y:S02]  /*4410*/  F2FP.SATFINITE.E4M3.F32.PACK_AB_MERGE_C R10, R31, R30, R40 ;  /* 0x0000001e1f0a723e */ /* 0x000fe40004807028 */
[----:B------:R-:W-:-:S07]  /*4420*/  F2FP.SATFINITE.E4M3.F32.PACK_AB_MERGE_C R11, R34, R37, R42 ;  /* 0x00000025220b723e */ /* 0x000fce000480702a */
.L_x_1154:
[----:B------:R-:W-:Y:S05]  /*4430*/  BSYNC B1 ;  /* 0x0000000000017941 */ /* 0x000fea0003800000 */
.L_x_1153:
[----:B------:R1:W-:Y:S01]  /*4440*/  STG.E.128 desc[UR40][R32.64+0x40], R8 ;  /* 0x0000400820007986 */ /* 0x0003e2000c101d28 */
[----:B------:R-:W-:Y:S05]  /*4450*/  BRA `(.L_x_1144) ;  /* 0x0000002000fc7947 */ /* 0x000fea0003800000 */
.L_x_1138:
        /* <DEDUP_REMOVED lines=11> */
[----:B------:R-:W-:Y:S01]  /*4510*/  ULDC.64 UR4, c[0x0][0x3e8] ;  /* 0x0000fa0000047ab9 */ /* 0x000fe20000000a00 */
[----:B------:R-:W-:Y:S01]  /*4520*/  ULDC.64 UR6, c[0x0][0x400] ;  /* 0x0001000000067ab9 */ /* 0x000fe20000000a00 */
[----:B------:R-:W-:Y:S02]  /*4530*/  IADD3 R40, P3, P5, R52, UR4, R40 ;  /* 0x0000000434287c10 */ /* 0x000fe4000fd7e028 */
[----:B------:R-:W-:Y:S02]  /*4540*/  CS2R R10, SRZ ;  /* 0x00000000000a7805 */ /* 0x000fe4000001ff00 */
[----:B------:R-:W-:Y:S02]  /*4550*/  CS2R R8, SRZ ;  /* 0x0000000000087805 */ /* 0x000fe4000001ff00 */
[----:B------:R-:W-:Y:S02]  /*4560*/  CS2R R30, SRZ ;  /* 0x00000000001e7805 */ /* 0x000fe4000001ff00 */
[----:B------:R-:W-:-:S02]  /*4570*/  IADD3.X R41, R21, UR5, R42, P3, P5 ;  /* 0x0000000515297c10 */ /* 0x000fc40009fea42a */
[----:B------:R-:W-:Y:S02]  /*4580*/  CS2R R28, SRZ ;  /* 0x00000000001c7805 */ /* 0x000fe4000001ff00 */
[----:B------:R-:W-:-:S04]  /*4590*/  IADD3 R38, P3, P5, R48, UR6, R38 ;  /* 0x0000000630267c10 */ /* 0x000fc8000fd7e026 */
[----:B------:R-:W-:Y:S02]  /*45a0*/  IADD3.X R39, R5, UR7, R43, P3, P5 ;  /* 0x0000000705277c10 */ /* 0x000fe40009fea42b */
[-C--:B------:R-:W-:Y:S02]  /*45b0*/  ISETP.GE.AND P3, PT, R152, R86.reuse, PT ;  /* 0x000000569800720c */ /* 0x080fe40003f66270 */
[----:B------:R-:W-:-:S11]  /*45c0*/  ISETP.GE.AND P5, PT, R80, R86, PT ;  /* 0x000000565000720c */ /* 0x000fd60003fa6270 */
[----:B------:R0:W5:Y:S04]  /*45d0*/  @!P3 LDG.E.128 R12, desc[UR40][R40.64] ;  /* 0x00000028280cb981 */ /* 0x000168000c1e1d00 */
[----:B------:R0:W5:Y:S04]  /*45e0*/  @!P5 LDG.E.128 R8, desc[UR40][R40.64+0x20] ;  /* 0x000020282808d981 */ /* 0x000168000c1e1d00 */
[----:B------:R0:W5:Y:S04]  /*45f0*/  @!P3 LDG.E.128 R32, desc[UR40][R38.64] ;  /* 0x000000282620b981 */ /* 0x000168000c1e1d00 */
[----:B------:R0:W5:Y:S02]  /*4600*/  @!P5 LDG.E.128 R28, desc[UR40][R38.64+0x20] ;  /* 0x00002028261cd981 */ /* 0x000164000c1e1d00 */
.L_x_1156:
[----:B------:R-:W-:Y:S05]  /*4610*/  BSYNC B1 ;  /* 0x0000000000017941 */ /* 0x000fea0003800000 */
.L_x_1155:
[----:B0-----:R-:W2:Y:S01]  /*4620*/  LDL R38, [R1+0x4] ;  /* 0x0000040001267983 */ /* 0x001ea20000100800 */
        /* <DEDUP_REMOVED lines=8> */
[----:B--2---:R-:W-:-:S13]  /*46b0*/  ISETP.NE.AND P3, PT, R38, 0x3, PT ;  /* 0x000000032600780c */ /* 0x004fda0003f65270 */
[----:B------:R-:W-:Y:S05]  /*46c0*/  @!P3 BRA `(.L_x_1157) ;  /* 0x000000000004b947 */ /* 0x000fea0003800000 */
[----:B------:R-:W-:Y:S01]  /*46d0*/  BPT.TRAP 0x1 ;  /* 0x000000040000795c */ /* 0x000fe20000300000 */
.L_x_1157:
[----:B------:R-:W2:Y:S01]  /*46e0*/  LDL R38, [R1+0x8] ;  /* 0x0000080001267983 */ /* 0x000ea20000100800 */
[----:B------:R-:W-:Y:S01]  /*46f0*/  IMAD R82, R19, 0x8, R16 ;  /* 0x0000000813527824 */ /* 0x000fe200078e0210 */
[----:B------:R-:W-:Y:S01]  /*4700*/  BSSY B1, `(.L_x_1158) ;  /* 0x0000004000017945 */ /* 0x000fe20003800000 */
[----:B--2---:R-:W-:-:S04]  /*4710*/  SHF.L.U32 R85, R38, 0x1f, RZ ;  /* 0x0000001f26557819 */ /* 0x004fc800000006ff */
[----:B------:R-:W0:Y:S02]  /*4720*/  SYNCS.PHASECHK.TRANS64.TRYWAIT P5, [R82+URZ+0x19c90], R85 ;  /* 0x019c9055520075a7 */ /* 0x000e2400080a017f */
[----:B0-----:R-:W-:Y:S05]  /*4730*/  @!P5 BRA `(.L_x_1159) ;  /* 0x0000020800c0d947 */ /* 0x001fea0003800000 */
.L_x_1478:
[----:B------:R-:W-:Y:S05]  /*4740*/  BSYNC B1 ;  /* 0x0000000000017941 */ /* 0x000fea0003800000 */
.L_x_1158:
[----:B------:R-:W-:Y:S05]  /*4750*/  @P4 BRA `(.L_x_1144) ;  /* 0x00000020003c4947 */ /* 0x000fea0003800000 */
[----:B------:R-:W1:Y:S01]  /*4760*/  LDC R94, c[0x0][0x2f4] ;  /* 0x0000bd00ff5e7b82 */ /* 0x000e620000000800 */
[----:B------:R-:W-:Y:S01]  /*4770*/  ISETP.NE.AND P4, PT, R45, RZ, PT ;  /* 0x000000ff2d00720c */ /* 0x000fe20003f85270 */
[----:B------:R-:W-:Y:S01]  /*4780*/  ULDC.64 UR4, c[0x0][0x300] ;  /* 0x0000c00000047ab9 */ /* 0x000fe20000000a00 */
[----:B------:R-:W-:Y:S01]  /*4790*/  SHF.R.S32.HI R38, RZ, 0x1f, R154 ;  /* 0x0000001fff267819 */ /* 0x000fe2000001149a */
[----:B------:R-:W-:Y:S01]  /*47a0*/  IMAD.MOV.U32 R78, RZ, RZ, R36 ;  /* 0x000000ffff4e7224 */ /* 0x000fe200078e0024 */
[----:B------:R-:W-:Y:S03]  /*47b0*/  BSSY B1, `(.L_x_1160) ;  /* 0x00000fb000017945 */ /* 0x000fe60003800000 */
[----:B------:R-:W-:Y:S02]  /*47c0*/  IMAD R37, R38, UR4, RZ ;  /* 0x0000000426257c24 */ /* 0x000fe4000f8e02ff */
[----:B------:R-:W-:-:S04]  /*47d0*/  IMAD.WIDE.U32 R78, R154, UR4, R78 ;  /* 0x000000049a4e7c25 */ /* 0x000fc8000f8e004e */
[----:B------:R-:W-:-:S04]  /*47e0*/  IMAD R37, R154, UR5, R37 ;  /* 0x000000059a257c24 */ /* 0x000fc8000f8e0225 */
[----:B------:R-:W-:Y:S02]  /*47f0*/  IMAD.IADD R95, R37, 0x1, R79 ;  /* 0x00000001255f7824 */ /* 0x000fe400078e024f */
[----:B-1----:R-:W-:Y:S01]  /*4800*/  IMAD.IADD R96, R94, 0x1, -R60 ;  /* 0x000000015e607824 */ /* 0x002fe200078e0a3c */
[----:B------:R-:W-:Y:S06]  /*4810*/  @!P4 BRA `(.L_x_1161) ;  /* 0x0000000c00d0c947 */ /* 0x000fec0003800000 */
[----:B------:R-:W2:Y:S04]  /*4820*/  LDL R40, [R1+0x20] ;  /* 0x0000200001287983 */ /* 0x000ea80000100800 */
[----:B------:R-:W3:Y:S04]  /*4830*/  LDL R39, [R1+0x78] ;  /* 0x0000780001277983 */ /* 0x000ee80000100800 */
[----:B------:R-:W4:Y:S01]  /*4840*/  LDL R38, [R1+0x30] ;  /* 0x0000300001267983 */ /* 0x000f220000100800 */
[----:B------:R-:W-:Y:S01]  /*4850*/  SEL R36, R60, R96, !P0 ;  /* 0x000000603c247207 */ /* 0x000fe20004000000 */
[----:B------:R-:W-:Y:S01]  /*4860*/  BSSY B2, `(.L_x_1162) ;  /* 0x00000e3000027945 */ /* 0x000fe20003800000 */
[----:B------:R-:W-:-:S02]  /*4870*/  ISETP.GE.AND P4, PT, R152, R86, PT ;  /* 0x000000569800720c */ /* 0x000fc40003f86270 */
[----:B------:R-:W-:-:S04]  /*4880*/  SHF.R.S32.HI R37, RZ, 0x1f, R36 ;  /* 0x0000001fff257819 */ /* 0x000fc80000011424 */
[----:B------:R-:W-:-:S04]  /*4890*/  LEA.HI R37, R37, R36, RZ, 0x5 ;  /* 0x0000002425257211 */ /* 0x000fc800078f28ff */
[----:B------:R-:W-:-:S04]  /*48a0*/  SHF.R.S32.HI R37, RZ, 0x5, R37 ;  /* 0x00000005ff257819 */ /* 0x000fc80000011425 */
[----:B------:R-:W-:-:S04]  /*48b0*/  LEA.HI.SX32 R37, R72, R37, 0x1c ;  /* 0x0000002548257211 */ /* 0x000fc800078fe2ff */
[C---:B------:R-:W-:Y:S01]  /*48c0*/  LEA.HI R36, R37.reuse, R37, RZ, 0x1 ;  /* 0x0000002525247211 */ /* 0x040fe200078f08ff */
[----:B------:R-:W-:-:S04]  /*48d0*/  IMAD.SHL.U32 R101, R37, 0x10, RZ ;  /* 0x0000001025657824 */ /* 0x000fc800078e00ff */
[----:B------:R-:W-:-:S05]  /*48e0*/  IMAD.SHL.U32 R37, R36, 0x800, RZ ;  /* 0x0000080024257824 */ /* 0x000fca00078e00ff */
[----:B------:R-:W-:Y:S02]  /*48f0*/  LOP3.LUT R37, R37, 0xfffff000, RZ, 0xc0, !PT ;  /* 0xfffff00025257812 */ /* 0x000fe400078ec0ff */
[----:B--2---:R-:W-:-:S04]  /*4900*/  LOP3.LUT R36, R40, 0x10, R101, 0xf8, !PT ;  /* 0x0000001028247812 */ /* 0x004fc800078ef865 */
[----:B---3--:R-:W-:-:S04]  /*4910*/  LOP3.LUT R36, R36, R39, RZ, 0x3c, !PT ;  /* 0x0000002724247212 */ /* 0x008fc800078e3cff */
[----:B----4-:R-:W-:Y:S01]  /*4920*/  IADD3 R36, R36, R37, R38 ;  /* 0x0000002524247210 */ /* 0x010fe20007ffe026 */
[----:B------:R-:W-:-:S04]  /*4930*/  IMAD R37, R19, 0x3000, R70 ;  /* 0x0000300013257824 */ /* 0x000fc800078e0246 */
[----:B------:R-:W-:Y:S02]  /*4940*/  IMAD R39, R19, 0x3000, R36 ;  /* 0x0000300013277824 */ /* 0x000fe400078e0224 */
[C---:B------:R-:W-:Y:S02]  /*4950*/  IMAD.IADD R37, R16.reuse, 0x1, R37 ;  /* 0x0000000110257824 */ /* 0x040fe400078e0225 */
[----:B------:R-:W-:-:S04]  /*4960*/  IMAD.IADD R40, R16, 0x1, R39 ;  /* 0x0000000110287824 */ /* 0x000fc800078e0227 */
[----:B------:R-:W1:Y:S04]  /*4970*/  LDS.128 R36, [R37+0x13800] ;  /* 0x0138000025247984 */ /* 0x000e680000000c00 */
[----:B------:R-:W2:Y:S01]  /*4980*/  LDS.128 R40, [R40+0x13800] ;  /* 0x0138000028287984 */ /* 0x000ea20000000c00 */
[----:B------:R-:W-:Y:S05]  /*4990*/  @P4 BRA `(.L_x_1163) ;  /* 0x0000000c003c4947 */ /* 0x000fea0003800000 */
[--C-:B------:R-:W-:Y:S02]  /*49a0*/  SHF.R.U32.HI R12, RZ, 0x10, R13.reuse ;  /* 0x00000010ff0c7819 */ /* 0x100fe4000001160d */
[----:B------:R-:W-:Y:S02]  /*49b0*/  SHF.R.U32.HI R102, RZ, 0x8, R13 ;  /* 0x00000008ff667819 */ /* 0x000fe4000001160d */
[----:B------:R-:W-:Y:S01]  /*49c0*/  LOP3.LUT R14, R13, 0xff0000ff, RZ, 0xc0, !PT ;  /* 0xff0000ff0d0e7812 */ /* 0x000fe200078ec0ff */
[----:B------:R-:W-:Y:S01]  /*49d0*/  IMAD.U32 R12, R12, 0x10000, RZ ;  /* 0x000100000c0c7824 */ /* 0x000fe200078e00ff */
[--C-:B------:R-:W-:Y:S02]  /*49e0*/  SHF.R.U32.HI R13, RZ, 0x8, R33.reuse ;  /* 0x00000008ff0d7819 */ /* 0x100fe40000011621 */
[----:B------:R-:W-:Y:S02]  /*49f0*/  LOP3.LUT R32, R33, 0xff0000ff, RZ, 0xc0, !PT ;  /* 0xff0000ff21207812 */ /* 0x000fe400078ec0ff */
[----:B------:R-:W-:Y:S01]  /*4a00*/  SHF.R.U32.HI R34, RZ, 0x10, R33 ;  /* 0x00000010ff227819 */ /* 0x000fe20000011621 */
[----:B------:R-:W-:-:S04]  /*4a10*/  IMAD.SHL.U32 R13, R13, 0x100, RZ ;  /* 0x000001000d0d7824 */ /* 0x000fc800078e00ff */
[----:B------:R-:W-:Y:S01]  /*4a20*/  IMAD.U32 R34, R34, 0x10000, RZ ;  /* 0x0001000022227824 */ /* 0x000fe200078e00ff */
[----:B------:R-:W-:Y:S01]  /*4a30*/  LOP3.LUT R33, R32, 0xff00, R13, 0xf8, !PT ;  /* 0x0000ff0020217812 */ /* 0x000fe200078ef80d */
[----:B------:R-:W-:Y:S01]  /*4a40*/  IMAD.SHL.U32 R13, R102, 0x100, RZ ;  /* 0x00000100660d7824 */ /* 0x000fe200078e00ff */
[----:B-1----:R-:W-:Y:S02]  /*4a50*/  F2FP.F16.E4M3.UNPACK_B R32, R37 ;  /* 0x00000025ff20723e */ /* 0x002fe400020006ff */
[----:B------:R-:W-:Y:S02]  /*4a60*/  LOP3.LUT R34, R33, 0xff0000, R34, 0xf8, !PT ;  /* 0x00ff000021227812 */ /* 0x000fe400078ef822 */
[----:B------:R-:W-:Y:S01]  /*4a70*/  LOP3.LUT R13, R14, 0xff00, R13, 0xf8, !PT ;  /* 0x0000ff000e0d7812 */ /* 0x000fe200078ef80d */
[--C-:B------:R-:W-:Y:S01]  /*4a80*/  HADD2.F32 R104, -RZ, R32.reuse.H0_H0 ;  /* 0x20000020ff687230 */ /* 0x100fe20000004100 */
[----:B------:R-:W-:Y:S01]  /*4a90*/  F2FP.F16.E4M3.UNPACK_B R102, R34 ;  /* 0x00000022ff66723e */ /* 0x000fe200020006ff */
[----:B------:R-:W-:Y:S01]  /*4aa0*/  HADD2.F32 R32, -RZ, R32.H1_H1 ;  /* 0x30000020ff207230 */ /* 0x000fe20000004100 */
[----:B------:R-:W-:-:S02]  /*4ab0*/  LOP3.LUT R12, R13, 0xff0000, R12, 0xf8, !PT ;  /* 0x00ff00000d0c7812 */ /* 0x000fc400078ef80c */
[-C--:B--2---:R-:W-:Y:S01]  /*4ac0*/  F2FP.F16.E4M3.UNPACK_B R13, R41.reuse ;  /* 0x00000029ff0d723e */ /* 0x084fe200020006ff */
[--C-:B------:R-:W-:Y:S01]  /*4ad0*/  HADD2.F32 R107, -RZ, R102.reuse.H0_H0 ;  /* 0x20000066ff6b7230 */ /* 0x100fe20000004100 */
[----:B------:R-:W-:Y:S01]  /*4ae0*/  F2FP.F16.E4M3.UNPACK_B R103, R12 ;  /* 0x0000000cff67723e */ /* 0x000fe200020006ff */
[----:B------:R-:W-:Y:S01]  /*4af0*/  HADD2.F32 R102, -RZ, R102.H1_H1 ;  /* 0x30000066ff667230 */ /* 0x000fe20000004100 */
[----:B------:R-:W-:Y:S01]  /*4b00*/  F2FP.F16.E4M3.UNPACK_B R41, R41.H1 ;  /* 0x00000029ff29723e */ /* 0x000fe200030006ff */
[----:B------:R-:W-:Y:S01]  /*4b10*/  HADD2.F32 R14, -RZ, R13.H0_H0 ;  /* 0x2000000dff0e7230 */ /* 0x000fe20000004100 */
[----:B------:R-:W-:Y:S01]  /*4b20*/  F2FP.F16.E4M3.UNPACK_B R37, R37.H1 ;  /* 0x00000025ff25723e */ /* 0x000fe200030006ff */
[----:B------:R-:W-:Y:S02]  /*4b30*/  HADD2.F32 R105, -RZ, R103.H0_H0 ;  /* 0x20000067ff697230 */ /* 0x000fe40000004100 */
[----:B------:R-:W-:Y:S02]  /*4b40*/  HADD2.F32 R13, -RZ, R13.H1_H1 ;  /* 0x3000000dff0d7230 */ /* 0x000fe40000004100 */
[-C--:B------:R-:W-:Y:S01]  /*4b50*/  FMUL.FTZ R33, R14, R107.reuse ;  /* 0x0000006b0e217220 */ /* 0x080fe20000410000 */
[----:B------:R-:W-:Y:S01]  /*4b60*/  FMUL.FTZ R107, R104, R107 ;  /* 0x0000006b686b7220 */ /* 0x000fe20000410000 */
[----:B------:R-:W-:-:S02]  /*4b70*/  HADD2.F32 R103, -RZ, R103.H1_H1 ;  /* 0x30000067ff677230 */ /* 0x000fc40000004100 */
[-C--:B------:R-:W-:Y:S01]  /*4b80*/  FFMA.FTZ R33, R104, R105.reuse, -R33 ;  /* 0x0000006968217223 */ /* 0x080fe20000010821 */
[----:B------:R-:W-:Y:S01]  /*4b90*/  FFMA.FTZ R14, R14, R105, R107 ;  /* 0x000000690e0e7223 */ /* 0x000fe2000001006b */
[CC--:B------:R-:W-:Y:S01]  /*4ba0*/  FMUL.FTZ R105, R13.reuse, R102.reuse ;  /* 0x000000660d697220 */ /* 0x0c0fe20000410000 */
[C---:B------:R-:W-:Y:S01]  /*4bb0*/  FMUL.FTZ R102, R32.reuse, R102 ;  /* 0x0000006620667220 */ /* 0x040fe20000410000 */
[----:B------:R-:W-:Y:S02]  /*4bc0*/  HADD2.F32 R104, -RZ, R41.H1_H1 ;  /* 0x30000029ff687230 */ /* 0x000fe40000004100 */
[-C--:B------:R-:W-:Y:S01]  /*4bd0*/  FFMA.FTZ R32, R32, R103.reuse, -R105 ;  /* 0x0000006720207223 */ /* 0x080fe20000010869 */
[----:B------:R-:W-:Y:S01]  /*4be0*/  FFMA.FTZ R13, R13, R103, R102 ;  /* 0x000000670d0d7223 */ /* 0x000fe20000010066 */
[----:B------:R-:W-:Y:S01]  /*4bf0*/  F2FP.F16.E4M3.UNPACK_B R102, R34.H1 ;  /* 0x00000022ff66723e */ /* 0x000fe200030006ff */
[----:B------:R-:W-:Y:S01]  /*4c00*/  HADD2.F32 R34, -RZ, R37.H0_H0 ;  /* 0x20000025ff227230 */ /* 0x000fe20000004100 */
[----:B------:R-:W-:Y:S01]  /*4c10*/  F2FP.F16.E4M3.UNPACK_B R103, R12.H1 ;  /* 0x0000000cff67723e */ /* 0x000fe200030006ff */
[----:B------:R-:W-:-:S02]  /*4c20*/  HADD2.F32 R12, -RZ, R41.H0_H0 ;  /* 0x20000029ff0c7230 */ /* 0x000fc40000004100 */
[--C-:B------:R-:W-:Y:S02]  /*4c30*/  HADD2.F32 R107, -RZ, R102.reuse.H0_H0 ;  /* 0x20000066ff6b7230 */ /* 0x100fe40000004100 */
[----:B------:R-:W-:Y:S02]  /*4c40*/  HADD2.F32 R105, -RZ, R103.H0_H0 ;  /* 0x20000067ff697230 */ /* 0x000fe40000004100 */
[----:B------:R-:W-:Y:S02]  /*4c50*/  HADD2.F32 R102, -RZ, R102.H1_H1 ;  /* 0x30000066ff667230 */ /* 0x000fe40000004100 */
[-C--:B------:R-:W-:Y:S01]  /*4c60*/  FMUL.FTZ R109, R12, R107.reuse ;  /* 0x0000006b0c6d7220 */ /* 0x080fe20000410000 */
[----:B------:R-:W-:Y:S01]  /*4c70*/  FMUL.FTZ R107, R34, R107 ;  /* 0x0000006b226b7220 */ /* 0x000fe20000410000 */
[----:B------:R-:W-:Y:S02]  /*4c80*/  HADD2.F32 R37, -RZ, R37.H1_H1 ;  /* 0x30000025ff257230 */ /* 0x000fe40000004100 */
[----:B------:R-:W-:-:S02]  /*4c90*/  HADD2.F32 R103, -RZ, R103.H1_H1 ;  /* 0x30000067ff677230 */ /* 0x000fc40000004100 */
[-C--:B------:R-:W-:Y:S01]  /*4ca0*/  FFMA.FTZ R34, R34, R105.reuse, -R109 ;  /* 0x0000006922227223 */ /* 0x080fe2000001086d */
[----:B------:R-:W-:Y:S01]  /*4cb0*/  FFMA.FTZ R12, R12, R105, R107 ;  /* 0x000000690c0c7223 */ /* 0x000fe2000001006b */
[CC--:B------:R-:W-:Y:S01]  /*4cc0*/  FMUL.FTZ R106, R104.reuse, R102.reuse ;  /* 0x00000066686a7220 */ /* 0x0c0fe20000410000 */
[C---:B------:R-:W-:Y:S01]  /*4cd0*/  FMUL.FTZ R105, R37.reuse, R102 ;  /* 0x0000006625697220 */ /* 0x040fe20000410000 */
[----:B------:R-:W-:Y:S02]  /*4ce0*/  SHF.R.U32.HI R102, RZ, 0x10, R15 ;  /* 0x00000010ff667819 */ /* 0x000fe4000001160f */
[-C--:B------:R-:W-:Y:S01]  /*4cf0*/  FFMA.FTZ R41, R37, R103.reuse, -R106 ;  /* 0x0000006725297223 */ /* 0x080fe2000001086a */
[----:B------:R-:W-:Y:S01]  /*4d00*/  FFMA.FTZ R37, R104, R103, R105 ;  /* 0x0000006768257223 */ /* 0x000fe20000010069 */
[----:B------:R-:W-:Y:S01]  /*4d10*/  SHF.R.U32.HI R105, RZ, 0x8, R35 ;  /* 0x00000008ff697819 */ /* 0x000fe20000011623 */
[----:B------:R-:W-:Y:S01]  /*4d20*/  IMAD.U32 R102, R102, 0x10000, RZ ;  /* 0x0001000066667824 */ /* 0x000fe200078e00ff */
[----:B------:R-:W-:-:S02]  /*4d30*/  SHF.R.U32.HI R103, RZ, 0x8, R15 ;  /* 0x00000008ff677819 */ /* 0x000fc4000001160f */
[----:B------:R-:W-:Y:S02]  /*4d40*/  LOP3.LUT R104, R15, 0xff0000ff, RZ, 0xc0, !PT ;  /* 0xff0000ff0f687812 */ /* 0x000fe400078ec0ff */
[----:B------:R-:W-:Y:S01]  /*4d50*/  SHF.R.U32.HI R15, RZ, 0x10, R35 ;  /* 0x00000010ff0f7819 */ /* 0x000fe20000011623 */
[----:B------:R-:W-:Y:S01]  /*4d60*/  IMAD.SHL.U32 R103, R103, 0x100, RZ ;  /* 0x0000010067677824 */ /* 0x000fe200078e00ff */
[----:B------:R-:W-:Y:S01]  /*4d70*/  LOP3.LUT R106, R35, 0xff0000ff, RZ, 0xc0, !PT ;  /* 0xff0000ff236a7812 */ /* 0x000fe200078ec0ff */
[----:B------:R-:W-:Y:S01]  /*4d80*/  IMAD.SHL.U32 R35, R105, 0x100, RZ ;  /* 0x0000010069237824 */ /* 0x000fe200078e00ff */
[----:B------:R-:W-:Y:S02]  /*4d90*/  F2FP.SATFINITE.E4M3.F32.PACK_AB_MERGE_C R34, R41, R34, RZ ;  /* 0x000000222922723e */ /* 0x000fe400048070ff */
[----:B------:R-:W-:Y:S01]  /*4da0*/  LOP3.LUT R103, R104, 0xff00, R103, 0xf8, !PT ;  /* 0x0000ff0068677812 */ /* 0x000fe200078ef867 */
[----:B------:R-:W-:Y:S01]  /*4db0*/  IMAD.MOV.U32 R104, RZ, RZ, R39 ;  /* 0x000000ffff687224 */ /* 0x000fe200078e0027 */
[----:B------:R-:W-:Y:S01]  /*4dc0*/  LOP3.LUT R106, R106, 0xff00, R35, 0xf8, !PT ;  /* 0x0000ff006a6a7812 */ /* 0x000fe200078ef823 */
[----:B------:R-:W-:Y:S01]  /*4dd0*/  IMAD.U32 R35, R15, 0x10000, RZ ;  /* 0x000100000f237824 */ /* 0x000fe200078e00ff */
[----:B------:R-:W-:-:S02]  /*4de0*/  LOP3.LUT R15, R103, 0xff0000, R102, 0xf8, !PT ;  /* 0x00ff0000670f7812 */ /* 0x000fc400078ef866 */
[----:B------:R-:W-:Y:S02]  /*4df0*/  F2FP.F16.E4M3.UNPACK_B R102, R43 ;  /* 0x0000002bff66723e */ /* 0x000fe400020006ff */
[----:B------:R-:W-:Y:S02]  /*4e00*/  LOP3.LUT R35, R106, 0xff0000, R35, 0xf8, !PT ;  /* 0x00ff00006a237812 */ /* 0x000fe400078ef823 */
[----:B------:R-:W-:Y:S01]  /*4e10*/  F2FP.F16.E4M3.UNPACK_B R39, R104 ;  /* 0x00000068ff27723e */ /* 0x000fe200020006ff */
[----:B------:R-:W-:Y:S01]  /*4e20*/  HADD2.F32 R107, -RZ, R102.H0_H0 ;  /* 0x20000066ff6b7230 */ /* 0x000fe20000004100 */
[----:B------:R-:W-:Y:S02]  /*4e30*/  F2FP.F16.E4M3.UNPACK_B R105, R35 ;  /* 0x00000023ff69723e */ /* 0x000fe400020006ff */
[----:B------:R-:W-:Y:S01]  /*4e40*/  F2FP.F16.E4M3.UNPACK_B R106, R15 ;  /* 0x0000000fff6a723e */ /* 0x000fe200020006ff */
[----:B------:R-:W-:Y:S01]  /*4e50*/  HADD2.F32 R109, -RZ, R39.H0_H0 ;  /* 0x20000027ff6d7230 */ /* 0x000fe20000004100 */
[----:B------:R-:W-:Y:S01]  /*4e60*/  F2FP.F16.E4M3.UNPACK_B R43, R43.H1 ;  /* 0x0000002bff2b723e */ /* 0x000fe200030006ff */
[--C-:B------:R-:W-:Y:S01]  /*4e70*/  HADD2.F32 R103, -RZ, R105.reuse.H0_H0 ;  /* 0x20000069ff677230 */ /* 0x100fe20000004100 */
[----:B------:R-:W-:Y:S01]  /*4e80*/  F2FP.F16.E4M3.UNPACK_B R35, R35.H1 ;  /* 0x00000023ff23723e */ /* 0x000fe200030006ff */
[----:B------:R-:W-:Y:S01]  /*4e90*/  HADD2.F32 R108, -RZ, R106.H0_H0 ;  /* 0x2000006aff6c7230 */ /* 0x000fe20000004100 */
[----:B------:R-:W-:Y:S01]  /*4ea0*/  F2FP.F16.E4M3.UNPACK_B R15, R15.H1 ;  /* 0x0000000fff0f723e */ /* 0x000fe200030006ff */
[----:B------:R-:W-:-:S02]  /*4eb0*/  HADD2.F32 R105, -RZ, R105.H1_H1 ;  /* 0x30000069ff697230 */ /* 0x000fc40000004100 */
[-C--:B------:R-:W-:Y:S01]  /*4ec0*/  FMUL.FTZ R110, R107, R103.reuse ;  /* 0x000000676b6e7220 */ /* 0x080fe20000410000 */
[----:B------:R-:W-:Y:S01]  /*4ed0*/  FMUL.FTZ R103, R109, R103 ;  /* 0x000000676d677220 */ /* 0x000fe20000410000 */
[----:B------:R-:W-:Y:S01]  /*4ee0*/  HADD2.F32 R39, -RZ, R39.H1_H1 ;  /* 0x30000027ff277230 */ /* 0x000fe20000004100 */
[----:B------:R-:W-:Y:S01]  /*4ef0*/  F2FP.SATFINITE.E4M3.F32.PACK_AB_MERGE_C R12, R37, R12, RZ ;  /* 0x0000000c250c723e */ /* 0x000fe200048070ff */
[----:B------:R-:W-:Y:S02]  /*4f00*/  HADD2.F32 R106, -RZ, R106.H1_H1 ;  /* 0x3000006aff6a7230 */ /* 0x000fe40000004100 */
[-C--:B------:R-:W-:Y:S01]  /*4f10*/  FFMA.FTZ R107, R107, R108.reuse, R103 ;  /* 0x0000006c6b6b7223 */ /* 0x080fe20000010067 */
[----:B------:R-:W-:Y:S02]  /*4f20*/  HADD2.F32 R103, -RZ, R102.H1_H1 ;  /* 0x30000066ff677230 */ /* 0x000fe40000004100 */
[----:B------:R-:W-:Y:S01]  /*4f30*/  FFMA.FTZ R110, R109, R108, -R110 ;  /* 0x0000006c6d6e7223 */ /* 0x000fe2000001086e */
[----:B------:R-:W-:Y:S01]  /*4f40*/  HADD2.F32 R108, -RZ, R35.H0_H0 ;  /* 0x20000023ff6c7230 */ /* 0x000fe20000004100 */
[----:B------:R-:W-:Y:S01]  /*4f50*/  F2FP.F16.E4M3.UNPACK_B R41, R40.H1 ;  /* 0x00000028ff29723e */ /* 0x000fe200030006ff */
[----:B------:R-:W-:Y:S01]  /*4f60*/  FMUL.FTZ R102, R103, R105 ;  /* 0x0000006967667220 */ /* 0x000fe20000410000 */
[----:B------:R-:W-:-:S02]  /*4f70*/  F2FP.F16.E4M3.UNPACK_B R37, R36.H1 ;  /* 0x00000024ff25723e */ /* 0x000fc400030006ff */
[----:B------:R-:W-:Y:S01]  /*4f80*/  F2FP.F16.E4M3.UNPACK_B R40, R40 ;  /* 0x00000028ff28723e */ /* 0x000fe200020006ff */
[C---:B------:R-:W-:Y:S01]  /*4f90*/  FFMA.FTZ R102, R39.reuse, R106, -R102 ;  /* 0x0000006a27667223 */ /* 0x040fe20000010866 */
[----:B------:R-:W-:Y:S01]  /*4fa0*/  FMUL.FTZ R39, R39, R105 ;  /* 0x0000006927277220 */ /* 0x000fe20000410000 */
[--C-:B------:R-:W-:Y:S01]  /*4fb0*/  HADD2.F32 R105, -RZ, R15.reuse.H0_H0 ;  /* 0x2000000fff697230 */ /* 0x100fe20000004100 */
[----:B------:R-:W-:Y:S01]  /*4fc0*/  F2FP.F16.E4M3.UNPACK_B R36, R36 ;  /* 0x00000024ff24723e */ /* 0x000fe200020006ff */
[----:B------:R-:W-:Y:S02]  /*4fd0*/  HADD2.F32 R15, -RZ, R15.H1_H1 ;  /* 0x3000000fff0f7230 */ /* 0x000fe40000004100 */
[----:B------:R-:W-:Y:S01]  /*4fe0*/  FFMA.FTZ R39, R103, R106, R39 ;  /* 0x0000006a67277223 */ /* 0x000fe20000010027 */
[----:B------:R-:W-:Y:S01]  /*4ff0*/  F2FP.F16.E4M3.UNPACK_B R103, R104.H1 ;  /* 0x00000068ff67723e */ /* 0x000fe200030006ff */
[--C-:B------:R-:W-:Y:S02]  /*5000*/  HADD2.F32 R104, -RZ, R43.reuse.H0_H0 ;  /* 0x2000002bff687230 */ /* 0x100fe40000004100 */
[----:B------:R-:W-:-:S02]  /*5010*/  HADD2.F32 R43, -RZ, R43.H1_H1 ;  /* 0x3000002bff2b7230 */ /* 0x000fc40000004100 */
[--C-:B------:R-:W-:Y:S02]  /*5020*/  HADD2.F32 R106, -RZ, R103.reuse.H0_H0 ;  /* 0x20000067ff6a7230 */ /* 0x100fe40000004100 */
[----:B------:R-:W-:Y:S01]  /*5030*/  FMUL.FTZ R109, R104, R108 ;  /* 0x0000006c686d7220 */ /* 0x000fe20000410000 */
[----:B------:R-:W-:-:S03]  /*5040*/  HADD2.F32 R103, -RZ, R103.H1_H1 ;  /* 0x30000067ff677230 */ /* 0x000fc60000004100 */
[C---:B------:R-:W-:Y:S01]  /*5050*/  FFMA.FTZ R109, R106.reuse, R105, -R109 ;  /* 0x000000696a6d7223 */ /* 0x040fe2000001086d */
[----:B------:R-:W-:-:S04]  /*5060*/  FMUL.FTZ R106, R106, R108 ;  /* 0x0000006c6a6a7220 */ /* 0x000fc80000410000 */
[----:B------:R-:W-:Y:S01]  /*5070*/  FFMA.FTZ R104, R104, R105, R106 ;  /* 0x0000006968687223 */ /* 0x000fe2000001006a */
[----:B------:R-:W-:-:S05]  /*5080*/  HADD2.F32 R105, -RZ, R35.H1_H1 ;  /* 0x30000023ff697230 */ /* 0x000fca0000004100 */
[----:B------:R-:W-:-:S04]  /*5090*/  FMUL.FTZ R35, R43, R105 ;  /* 0x000000692b237220 */ /* 0x000fc80000410000 */
[C---:B------:R-:W-:Y:S01]  /*50a0*/  FFMA.FTZ R35, R103.reuse, R15, -R35 ;  /* 0x0000000f67237223 */ /* 0x040fe20000010823 */
[----:B------:R-:W-:Y:S01]  /*50b0*/  FMUL.FTZ R103, R103, R105 ;  /* 0x0000006967677220 */ /* 0x000fe20000410000 */
[--C-:B------:R-:W-:Y:S02]  /*50c0*/  HADD2.F32 R105, -RZ, R37.reuse.H0_H0 ;  /* 0x20000025ff697230 */ /* 0x100fe40000004100 */
[----:B------:R-:W-:Y:S01]  /*50d0*/  HADD2.F32 R37, -RZ, R37.H1_H1 ;  /* 0x30000025ff257230 */ /* 0x000fe20000004100 */
[----:B------:R-:W-:Y:S01]  /*50e0*/  F2FP.SATFINITE.E4M3.F32.PACK_AB_MERGE_C R109, R35, R109, RZ ;  /* 0x0000006d236d723e */ /* 0x000fe200048070ff */
[----:B------:R-:W-:Y:S01]  /*50f0*/  FFMA.FTZ R15, R43, R15, R103 ;  /* 0x0000000f2b0f7223 */ /* 0x000fe20000010067 */
[-C--:B------:R-:W-:Y:S01]  /*5100*/  F2FP.F16.E4M3.UNPACK_B R35, R98.reuse.H1 ;  /* 0x00000062ff23723e */ /* 0x080fe200030006ff */
[--C-:B------:R-:W-:Y:S01]  /*5110*/  HADD2.F32 R43, -RZ, R41.reuse.H0_H0 ;  /* 0x20000029ff2b7230 */ /* 0x100fe20000004100 */
[-C--:B------:R-:W-:Y:S01]  /*5120*/  F2FP.F16.E4M3.UNPACK_B R103, R97.reuse.H1 ;  /* 0x00000061ff67723e */ /* 0x080fe200030006ff */
[----:B------:R-:W-:Y:S01]  /*5130*/  HADD2.F32 R41, -RZ, R41.H1_H1 ;  /* 0x30000029ff297230 */ /* 0x000fe20000004100 */
[----:B------:R-:W-:Y:S01]  /*5140*/  F2FP.F16.E4M3.UNPACK_B R98, R98 ;  /* 0x00000062ff62723e */ /* 0x000fe200020006ff */
[----:B------:R-:W-:Y:S01]  /*5150*/  HADD2.F32 R111, -RZ, R35.H0_H0 ;  /* 0x20000023ff6f7230 */ /* 0x000fe20000004100 */
[----:B------:R-:W-:Y:S01]  /*5160*/  F2FP.F16.E4M3.UNPACK_B R97, R97 ;  /* 0x00000061ff61723e */ /* 0x000fe200020006ff */
[----:B------:R-:W-:Y:S01]  /*5170*/  HADD2.F32 R106, -RZ, R103.H0_H0 ;  /* 0x20000067ff6a7230 */ /* 0x000fe20000004100 */
[----:B------:R-:W-:Y:S01]  /*5180*/  F2FP.SATFINITE.E4M3.F32.PACK_AB_MERGE_C R104, R15, R104, RZ ;  /* 0x000000680f68723e */ /* 0x000fe200048070ff */
[----:B------:R-:W-:-:S02]  /*5190*/  HADD2.F32 R35, -RZ, R35.H1_H1 ;  /* 0x30000023ff237230 */ /* 0x000fc40000004100 */
[-C--:B------:R-:W-:Y:S01]  /*51a0*/  FMUL.FTZ R108, R43, R111.reuse ;  /* 0x0000006f2b6c7220 */ /* 0x080fe20000410000 */
[C---:B------:R-:W-:Y:S01]  /*51b0*/  FMUL.FTZ R111, R105.reuse, R111 ;  /* 0x0000006f696f7220 */ /* 0x040fe20000410000 */
[----:B------:R-:W-:Y:S01]  /*51c0*/  HADD2.F32 R103, -RZ, R103.H1_H1 ;  /* 0x30000067ff677230 */ /* 0x000fe20000004100 */
[----:B------:R-:W-:Y:S01]  /*51d0*/  F2FP.SATFINITE.E4M3.F32.PACK_AB_MERGE_C R109, R102, R110, R109 ;  /* 0x0000006e666d723e */ /* 0x000fe2000480706d */
[-C--:B------:R-:W-:Y:S01]  /*51e0*/  FFMA.FTZ R108, R105, R106.reuse, -R108 ;  /* 0x0000006a696c7223 */ /* 0x080fe2000001086c */
[----:B------:R-:W-:Y:S01]  /*51f0*/  FFMA.FTZ R111, R43, R106, R111 ;  /* 0x0000006a2b6f7223 */ /* 0x000fe2000001006f */
[-C--:B------:R-:W-:Y:S01]  /*5200*/  FMUL.FTZ R43, R41, R35.reuse ;  /* 0x00000023292b7220 */ /* 0x080fe20000410000 */
[C---:B------:R-:W-:Y:S01]  /*5210*/  FMUL.FTZ R35, R37.reuse, R35 ;  /* 0x0000002325237220 */ /* 0x040fe20000410000 */
[----:B------:R-:W-:Y:S02]  /*5220*/  HADD2.F32 R106, -RZ, R98.H0_H0 ;  /* 0x20000062ff6a7230 */ /* 0x000fe40000004100 */
[-C--:B------:R-:W-:Y:S01]  /*5230*/  FFMA.FTZ R37, R37, R103.reuse, -R43 ;  /* 0x0000006725257223 */ /* 0x080fe2000001082b */
[----:B------:R-:W-:Y:S01]  /*5240*/  FFMA.FTZ R35, R41, R103, R35 ;  /* 0x0000006729237223 */ /* 0x000fe20000010023 */
[----:B------:R-:W-:-:S02]  /*5250*/  HADD2.F32 R41, -RZ, R40.H0_H0 ;  /* 0x20000028ff297230 */ /* 0x000fc40000004100 */
[----:B------:R-:W-:Y:S01]  /*5260*/  HADD2.F32 R103, -RZ, R36.H0_H0 ;  /* 0x20000024ff677230 */ /* 0x000fe20000004100 */
[----:B------:R-:W-:Y:S01]  /*5270*/  F2FP.SATFINITE.E4M3.F32.PACK_AB_MERGE_C R108, R37, R108, RZ ;  /* 0x0000006c256c723e */ /* 0x000fe200048070ff */
[----:B------:R-:W-:Y:S02]  /*5280*/  HADD2.F32 R43, -RZ, R97.H0_H0 ;  /* 0x20000061ff2b7230 */ /* 0x000fe40000004100 */
[-C--:B------:R-:W-:Y:S01]  /*5290*/  FMUL.FTZ R105, R41, R106.reuse ;  /* 0x0000006a29697220 */ /* 0x080fe20000410000 */
[----:B------:R-:W-:Y:S02]  /*52a0*/  HADD2.F32 R98, -RZ, R98.H1_H1 ;  /* 0x30000062ff627230 */ /* 0x000fe40000004100 */
[C---:B------:R-:W-:Y:S01]  /*52b0*/  FMUL.FTZ R106, R103.reuse, R106 ;  /* 0x0000006a676a7220 */ /* 0x040fe20000410000 */
[----:B------:R-:W-:Y:S02]  /*52c0*/  HADD2.F32 R40, -RZ, R40.H1_H1 ;  /* 0x30000028ff287230 */ /* 0x000fe40000004100 */
[----:B------:R-:W-:Y:S01]  /*52d0*/  FFMA.FTZ R105, R103, R43, -R105 ;  /* 0x0000002b67697223 */ /* 0x000fe20000010869 */
[----:B------:R-:W-:-:S02]  /*52e0*/  HADD2.F32 R36, -RZ, R36.H1_H1 ;  /* 0x30000024ff247230 */ /* 0x000fc40000004100 */
[----:B------:R-:W-:Y:S01]  /*52f0*/  FFMA.FTZ R106, R41, R43, R106 ;  /* 0x0000002b296a7223 */ /* 0x000fe2000001006a */
[----:B------:R-:W-:Y:S02]  /*5300*/  HADD2.F32 R97, -RZ, R97.H1_H1 ;  /* 0x30000061ff617230 */ /* 0x000fe40000004100 */
[-C--:B------:R-:W-:Y:S01]  /*5310*/  FMUL.FTZ R41, R40, R98.reuse ;  /* 0x0000006228297220 */ /* 0x080fe20000410000 */
[-C--:B------:R-:W-:Y:S01]  /*5320*/  F2FP.F16.E4M3.UNPACK_B R37, R99.reuse.H1 ;  /* 0x00000063ff25723e */ /* 0x080fe200030006ff */
[C---:B------:R-:W-:Y:S01]  /*5330*/  FMUL.FTZ R98, R36.reuse, R98 ;  /* 0x0000006224627220 */ /* 0x040fe20000410000 */
[----:B------:R-:W-:Y:S01]  /*5340*/  F2FP.F16.E4M3.UNPACK_B R99, R99 ;  /* 0x00000063ff63723e */ /* 0x000fe200020006ff */
[----:B------:R-:W-:Y:S01]  /*5350*/  FFMA.FTZ R41, R36, R97, -R41 ;  /* 0x0000006124297223 */ /* 0x000fe20000010829 */
[----:B------:R-:W-:Y:S01]  /*5360*/  F2FP.SATFINITE.E4M3.F32.PACK_AB_MERGE_C R35, R35, R111, RZ ;  /* 0x0000006f2323723e */ /* 0x000fe200048070ff */
[----:B------:R-:W-:Y:S01]  /*5370*/  FFMA.FTZ R36, R40, R97, R98 ;  /* 0x0000006128247223 */ /* 0x000fe20000010062 */
[----:B------:R-:W-:Y:S01]  /*5380*/  F2FP.F16.E4M3.UNPACK_B R40, R38.H1 ;  /* 0x00000026ff28723e */ /* 0x000fe200030006ff */
[--C-:B------:R-:W-:Y:S01]  /*5390*/  HADD2.F32 R112, -RZ, R37.reuse.H0_H0 ;  /* 0x20000025ff707230 */ /* 0x100fe20000004100 */
[----:B------:R-:W-:Y:S01]  /*53a0*/  F2FP.SATFINITE.E4M3.F32.PACK_AB_MERGE_C R105, R41, R105, R108 ;  /* 0x000000692969723e */ /* 0x000fe2000480706c */
[----:B------:R-:W-:Y:S01]  /*53b0*/  HADD2.F32 R37, -RZ, R37.H1_H1 ;  /* 0x30000025ff257230 */ /* 0x000fe20000004100 */
[----:B------:R-:W-:Y:S01]  /*53c0*/  F2FP.F16.E4M3.UNPACK_B R41, R42.H1 ;  /* 0x0000002aff29723e */ /* 0x000fe200030006ff */
[--C-:B------:R-:W-:Y:S01]  /*53d0*/  HADD2.F32 R98, -RZ, R40.reuse.H0_H0 ;  /* 0x20000028ff627230 */ /* 0x100fe20000004100 */
[----:B------:R-:W-:Y:S01]  /*53e0*/  F2FP.F16.E4M3.UNPACK_B R97, R100.H1 ;  /* 0x00000064ff61723e */ /* 0x000fe200030006ff */
[----:B------:R-:W-:Y:S01]  /*53f0*/  HADD2.F32 R40, -RZ, R40.H1_H1 ;  /* 0x30000028ff287230 */ /* 0x000fe20000004100 */
[----:B------:R-:W-:Y:S01]  /*5400*/  F2FP.F16.E4M3.UNPACK_B R42, R42 ;  /* 0x0000002aff2a723e */ /* 0x000fe200020006ff */
[----:B------:R-:W-:Y:S01]  /*5410*/  HADD2.F32 R43, -RZ, R41.H0_H0 ;  /* 0x20000029ff2b7230 */ /* 0x000fe20000004100 */
[----:B------:R-:W-:Y:S01]  /*5420*/  F2FP.F16.E4M3.UNPACK_B R38, R38 ;  /* 0x00000026ff26723e */ /* 0x000fe200020006ff */
[----:B------:R-:W-:Y:S01]  /*5430*/  HADD2.F32 R103, -RZ, R97.H0_H0 ;  /* 0x20000061ff677230 */ /* 0x000fe20000004100 */
[----:B------:R-:W-:Y:S01]  /*5440*/  F2FP.F16.E4M3.UNPACK_B R100, R100 ;  /* 0x00000064ff64723e */ /* 0x000fe200020006ff */
[----:B------:R-:W-:-:S02]  /*5450*/  HADD2.F32 R41, -RZ, R41.H1_H1 ;  /* 0x30000029ff297230 */ /* 0x000fc40000004100 */
[CC--:B------:R-:W-:Y:S01]  /*5460*/  FMUL.FTZ R108, R43.reuse, R112.reuse ;  /* 0x000000702b6c7220 */ /* 0x0c0fe20000410000 */
[C---:B------:R-:W-:Y:S01]  /*5470*/  FMUL.FTZ R112, R98.reuse, R112 ;  /* 0x0000007062707220 */ /* 0x040fe20000410000 */
[----:B------:R-:W-:Y:S02]  /*5480*/  HADD2.F32 R97, -RZ, R97.H1_H1 ;  /* 0x30000061ff617230 */ /* 0x000fe40000004100 */
[-C--:B------:R-:W-:Y:S01]  /*5490*/  FFMA.FTZ R108, R98, R103.reuse, -R108 ;  /* 0x00000067626c7223 */ /* 0x080fe2000001086c */
[----:B------:R-:W-:Y:S01]  /*54a0*/  FFMA.FTZ R112, R43, R103, R112 ;  /* 0x000000672b707223 */ /* 0x000fe20000010070 */
[CC--:B------:R-:W-:Y:S01]  /*54b0*/  FMUL.FTZ R43, R41.reuse, R37.reuse ;  /* 0x00000025292b7220 */ /* 0x0c0fe20000410000 */
        /* <DEDUP_REMOVED lines=17> */
[----:B------:R-:W-:Y:S01]  /*55d0*/  F2FP.SATFINITE.E4M3.F32.PACK_AB_MERGE_C R37, R37, R112, RZ ;  /* 0x000000702525723e */ /* 0x000fe200048070ff */
[----:B------:R-:W-:Y:S01]  /*55e0*/  FMUL.FTZ R99, R38, R99 ;  /* 0x0000006326637220 */ /* 0x000fe20000410000 */
[----:B------:R-:W-:Y:S01]  /*55f0*/  F2FP.SATFINITE.E4M3.F32.PACK_AB_MERGE_C R40, R36, R106, R35 ;  /* 0x0000006a2428723e */ /* 0x000fe20004807023 */
[-C--:B------:R-:W-:Y:S01]  /*5600*/  FFMA.FTZ R43, R38, R41.reuse, -R43 ;  /* 0x00000029262b7223 */ /* 0x080fe2000001082b */
[----:B------:R-:W-:Y:S02]  /*5610*/  IMAD.MOV.U32 R36, RZ, RZ, R105 ;  /* 0x000000ffff247224 */ /* 0x000fe400078e0069 */
[----:B------:R-:W-:Y:S01]  /*5620*/  FFMA.FTZ R42, R42, R41, R99 ;  /* 0x000000292a2a7223 */ /* 0x000fe20000010063 */
[----:B------:R-:W-:-:S02]  /*5630*/  F2FP.SATFINITE.E4M3.F32.PACK_AB_MERGE_C R41, R13, R14, R12 ;  /* 0x0000000e0d29723e */ /* 0x000fc4000480700c */
[----:B------:R-:W-:Y:S02]  /*5640*/  F2FP.SATFINITE.E4M3.F32.PACK_AB_MERGE_C R38, R43, R98, R108 ;  /* 0x000000622b26723e */ /* 0x000fe4000480706c */
[----:B------:R-:W-:Y:S02]  /*5650*/  F2FP.SATFINITE.E4M3.F32.PACK_AB_MERGE_C R42, R42, R103, R37 ;  /* 0x000000672a2a723e */ /* 0x000fe40004807025 */
[----:B------:R-:W-:Y:S01]  /*5660*/  F2FP.SATFINITE.E4M3.F32.PACK_AB_MERGE_C R43, R39, R107, R104 ;  /* 0x0000006b272b723e */ /* 0x000fe20004807068 */
[----:B------:R-:W-:Y:S01]  /*5670*/  IMAD.MOV.U32 R39, RZ, RZ, R109 ;  /* 0x000000ffff277224 */ /* 0x000fe200078e006d */
[----:B------:R-:W-:-:S07]  /*5680*/  F2FP.SATFINITE.E4M3.F32.PACK_AB_MERGE_C R37, R32, R33, R34 ;  /* 0x000000212025723e */ /* 0x000fce0004807022 */
.L_x_1163:
[----:B------:R-:W-:Y:S05]  /*5690*/  BSYNC B2 ;  /* 0x0000000000027941 */ /* 0x000fea0003800000 */
.L_x_1162:
        /* <DEDUP_REMOVED lines=9> */
[----:B-1----:R1:W-:Y:S01]  /*5730*/  STG.E.128 desc[UR40][R12.64], R36 ;  /* 0x000000240c007986 */ /* 0x0023e2000c101d28 */
[----:B------:R-:W-:-:S05]  /*5740*/  @!P4 IMAD.X R15, R32, 0x1, R77, P5 ;  /* 0x00000001200fc824 */ /* 0x000fca00028e064d */
[----:B--2---:R1:W-:Y:S03]  /*5750*/  @!P4 STG.E.128 desc[UR40][R14.64], R40 ;  /* 0x000000280e00c986 */ /* 0x0043e6000c101d28 */
.L_x_1161:
[----:B------:R-:W-:Y:S05]  /*5760*/  BSYNC B1 ;  /* 0x0000000000017941 */ /* 0x000fea0003800000 */
.L_x_1160:
[----:B------:R-:W-:-:S13]  /*5770*/  ISETP.NE.AND P4, PT, R44, RZ, PT ;  /* 0x000000ff2c00720c */ /* 0x000fda0003f85270 */
[----:B------:R-:W-:Y:S05]  /*5780*/  @!P4 BRA `(.L_x_1144) ;  /* 0x000000100030c947 */ /* 0x000fea0003800000 */
[----:B------:R-:W2:Y:S04]  /*5790*/  LDL R32, [R1+0x20] ;  /* 0x0000200001207983 */ /* 0x000ea80000100800 */
[----:B-1----:R-:W3:Y:S04]  /*57a0*/  LDL R15, [R1+0x78] ;  /* 0x00007800010f7983 */ /* 0x002ee80000100800 */
[----:B------:R-:W4:Y:S01]  /*57b0*/  LDL R14, [R1+0x30] ;  /* 0x00003000010e7983 */ /* 0x000f220000100800 */
[----:B------:R-:W-:Y:S01]  /*57c0*/  ISETP.NE.AND P5, PT, R81, RZ, PT ;  /* 0x000000ff5100720c */ /* 0x000fe20003fa5270 */
[----:B------:R-:W-:Y:S03]  /*57d0*/  BSSY B1, `(.L_x_1164) ;  /* 0x00000e6000017945 */ /* 0x000fe60003800000 */
[----:B------:R-:W-:-:S02]  /*57e0*/  SEL R96, R60, R96, !P5 ;  /* 0x000000603c607207 */ /* 0x000fc40006800000 */
[----:B------:R-:W-:Y:S02]  /*57f0*/  IADD3 R37, P4, P5, R58, R78, R7 ;  /* 0x0000004e3a257210 */ /* 0x000fe40007d9e007 */
[----:B------:R-:W-:Y:S02]  /*5800*/  SHF.R.S32.HI R13, RZ, 0x1f, R96 ;  /* 0x0000001fff0d7819 */ /* 0x000fe40000011460 */
[----:B------:R-:W-:Y:S02]  /*5810*/  IADD3.X R38, R75, R95, R3, P4, P5 ;  /* 0x0000005f4b267210 */ /* 0x000fe400027ea403 */
[----:B------:R-:W-:Y:S02]  /*5820*/  LEA.HI R13, R13, R96, RZ, 0x5 ;  /* 0x000000600d0d7211 */ /* 0x000fe400078f28ff */
[----:B------:R-:W-:Y:S02]  /*5830*/  ISETP.GE.AND P5, PT, R80, R86, PT ;  /* 0x000000565000720c */ /* 0x000fe40003fa6270 */
[----:B------:R-:W-:-:S02]  /*5840*/  SHF.R.S32.HI R12, RZ, 0x5, R13 ;  /* 0x00000005ff0c7819 */ /* 0x000fc4000001140d */
[----:B------:R-:W-:Y:S02]  /*5850*/  IADD3 R36, P4, R37, R76, RZ ;  /* 0x0000004c25247210 */ /* 0x000fe40007f9e0ff */
[----:B------:R-:W-:-:S03]  /*5860*/  LEA.HI.SX32 R12, R71, R12, 0x1c ;  /* 0x0000000c470c7211 */ /* 0x000fc600078fe2ff */
[----:B------:R-:W-:Y:S01]  /*5870*/  IMAD.X R37, R38, 0x1, R77, P4 ;  /* 0x0000000126257824 */ /* 0x000fe200020e064d */
        /* <DEDUP_REMOVED lines=14> */
[----:B------:R-:W-:Y:S02]  /*5960*/  SHF.R.U32.HI R42, RZ, 0x8, R9 ;  /* 0x00000008ff2a7819 */ /* 0x000fe40000011609 */
[----:B------:R-:W-:Y:S02]  /*5970*/  SHF.R.U32.HI R97, RZ, 0x8, R31 ;  /* 0x00000008ff617819 */ /* 0x000fe4000001161f */
[----:B------:R-:W-:Y:S02]  /*5980*/  SHF.R.U32.HI R43, RZ, 0x8, R29 ;  /* 0x00000008ff2b7819 */ /* 0x000fe4000001161d */
[--C-:B------:R-:W-:Y:S01]  /*5990*/  SHF.R.U32.HI R41, RZ, 0x8, R11.reuse ;  /* 0x00000008ff297819 */ /* 0x100fe2000001160b */
[----:B------:R-:W-:Y:S01]  /*59a0*/  IMAD.SHL.U32 R97, R97, 0x100, RZ ;  /* 0x0000010061617824 */ /* 0x000fe200078e00ff */
[----:B------:R-:W-:Y:S01]  /*59b0*/  LOP3.LUT R10, R11, 0xff0000ff, RZ, 0xc0, !PT ;  /* 0xff0000ff0b0a7812 */ /* 0x000fe200078ec0ff */
[----:B------:R-:W-:Y:S01]  /*59c0*/  IMAD.SHL.U32 R43, R43, 0x100, RZ ;  /* 0x000001002b2b7824 */ /* 0x000fe200078e00ff */
[----:B------:R-:W-:Y:S01]  /*59d0*/  SHF.R.U32.HI R8, RZ, 0x10, R11 ;  /* 0x00000010ff087819 */ /* 0x000fe2000001160b */
[----:B------:R-:W-:Y:S01]  /*59e0*/  IMAD.SHL.U32 R41, R41, 0x100, RZ ;  /* 0x0000010029297824 */ /* 0x000fe200078e00ff */
[----:B------:R-:W-:-:S02]  /*59f0*/  LOP3.LUT R38, R31, 0xff0000ff, RZ, 0xc0, !PT ;  /* 0xff0000ff1f267812 */ /* 0x000fc400078ec0ff */
[----:B------:R-:W-:Y:S01]  /*5a00*/  SHF.R.U32.HI R11, RZ, 0x10, R31 ;  /* 0x00000010ff0b7819 */ /* 0x000fe2000001161f */
[----:B------:R-:W-:Y:S01]  /*5a10*/  IMAD.SHL.U32 R31, R42, 0x100, RZ ;  /* 0x000001002a1f7824 */ /* 0x000fe200078e00ff */
[----:B------:R-:W-:Y:S01]  /*5a20*/  LOP3.LUT R40, R9, 0xff0000ff, RZ, 0xc0, !PT ;  /* 0xff0000ff09287812 */ /* 0x000fe200078ec0ff */
[----:B------:R-:W-:Y:S01]  /*5a30*/  IMAD.U32 R8, R8, 0x10000, RZ ;  /* 0x0001000008087824 */ /* 0x000fe200078e00ff */
[----:B------:R-:W-:Y:S01]  /*5a40*/  SHF.R.U32.HI R28, RZ, 0x10, R9 ;  /* 0x00000010ff1c7819 */ /* 0x000fe20000011609 */
[----:B------:R-:W-:Y:S01]  /*5a50*/  IMAD.U32 R86, R11, 0x10000, RZ ;  /* 0x000100000b567824 */ /* 0x000fe200078e00ff */
[----:B------:R-:W-:Y:S02]  /*5a60*/  LOP3.LUT R30, R29, 0xff0000ff, RZ, 0xc0, !PT ;  /* 0xff0000ff1d1e7812 */ /* 0x000fe400078ec0ff */
[----:B------:R-:W-:Y:S01]  /*5a70*/  SHF.R.U32.HI R9, RZ, 0x10, R29 ;  /* 0x00000010ff097819 */ /* 0x000fe2000001161d */
[----:B-1----:R-:W-:Y:S01]  /*5a80*/  IMAD.MOV.U32 R29, RZ, RZ, R12 ;  /* 0x000000ffff1d7224 */ /* 0x002fe200078e000c */
[----:B------:R-:W-:Y:S01]  /*5a90*/  LOP3.LUT R31, R40, 0xff00, R31, 0xf8, !PT ;  /* 0x0000ff00281f7812 */ /* 0x000fe200078ef81f */
[----:B------:R-:W-:Y:S01]  /*5aa0*/  IMAD.U32 R28, R28, 0x10000, RZ ;  /* 0x000100001c1c7824 */ /* 0x000fe200078e00ff */
[----:B------:R-:W-:Y:S01]  /*5ab0*/  LOP3.LUT R97, R38, 0xff00, R97, 0xf8, !PT ;  /* 0x0000ff0026617812 */ /* 0x000fe200078ef861 */
[----:B------:R-:W-:Y:S01]  /*5ac0*/  IMAD.U32 R9, R9, 0x10000, RZ ;  /* 0x0001000009097824 */ /* 0x000fe200078e00ff */
[----:B------:R-:W-:-:S02]  /*5ad0*/  LOP3.LUT R42, R30, 0xff00, R43, 0xf8, !PT ;  /* 0x0000ff001e2a7812 */ /* 0x000fc400078ef82b */
[----:B------:R-:W-:Y:S02]  /*5ae0*/  F2FP.F16.E4M3.UNPACK_B R40, R93.H1 ;  /* 0x0000005dff28723e */ /* 0x000fe400030006ff */
[----:B--2---:R-:W-:Y:S02]  /*5af0*/  F2FP.F16.E4M3.UNPACK_B R38, R32.H1 ;  /* 0x00000020ff26723e */ /* 0x004fe400030006ff */
[----:B------:R-:W-:Y:S01]  /*5b00*/  F2FP.F16.E4M3.UNPACK_B R30, R29.H1 ;  /* 0x0000001dff1e723e */ /* 0x000fe200030006ff */
[----:B------:R-:W-:Y:S01]  /*5b10*/  HADD2.F32 R43, -RZ, R40.H0_H0 ;  /* 0x20000028ff2b7230 */ /* 0x000fe20000004100 */
[----:B------:R-:W-:Y:S01]  /*5b20*/  LOP3.LUT R41, R10, 0xff00, R41, 0xf8, !PT ;  /* 0x0000ff000a297812 */ /* 0x000fe200078ef829 */
[----:B------:R-:W-:Y:S01]  /*5b30*/  HADD2.F32 R12, -RZ, R38.H0_H0 ;  /* 0x20000026ff0c7230 */ /* 0x000fe20000004100 */
[----:B------:R-:W-:Y:S01]  /*5b40*/  LOP3.LUT R10, R31, 0xff0000, R28, 0xf8, !PT ;  /* 0x00ff00001f0a7812 */ /* 0x000fe200078ef81c */
[----:B------:R-:W-:Y:S01]  /*5b50*/  HADD2.F32 R28, -RZ, R30.H0_H0 ;  /* 0x2000001eff1c7230 */ /* 0x000fe20000004100 */
[----:B------:R-:W-:Y:S01]  /*5b60*/  F2FP.F16.E4M3.UNPACK_B R31, R90.H1 ;  /* 0x0000005aff1f723e */ /* 0x000fe200030006ff */
[----:B------:R-:W-:Y:S01]  /*5b70*/  HADD2.F32 R40, -RZ, R40.H1_H1 ;  /* 0x30000028ff287230 */ /* 0x000fe20000004100 */
[----:B------:R-:W-:Y:S01]  /*5b80*/  LOP3.LUT R8, R41, 0xff0000, R8, 0xf8, !PT ;  /* 0x00ff000029087812 */ /* 0x000fe200078ef808 */
[-C--:B------:R-:W-:Y:S01]  /*5b90*/  FMUL.FTZ R99, R12, R43.reuse ;  /* 0x0000002b0c637220 */ /* 0x080fe20000410000 */
[----:B------:R-:W-:Y:S01]  /*5ba0*/  FMUL.FTZ R43, R28, R43 ;  /* 0x0000002b1c2b7220 */ /* 0x000fe20000410000 */
[--C-:B------:R-:W-:Y:S01]  /*5bb0*/  HADD2.F32 R41, -RZ, R31.reuse.H0_H0 ;  /* 0x2000001fff297230 */ /* 0x100fe20000004100 */
[----:B------:R-:W-:Y:S01]  /*5bc0*/  LOP3.LUT R11, R42, 0xff0000, R9, 0xf8, !PT ;  /* 0x00ff00002a0b7812 */ /* 0x000fe200078ef809 */
[----:B------:R-:W-:Y:S01]  /*5bd0*/  HADD2.F32 R42, -RZ, R31.H1_H1 ;  /* 0x3000001fff2a7230 */ /* 0x000fe20000004100 */
[----:B------:R-:W-:Y:S01]  /*5be0*/  F2FP.F16.E4M3.UNPACK_B R93, R93 ;  /* 0x0000005dff5d723e */ /* 0x000fe200020006ff */
[----:B------:R-:W-:-:S02]  /*5bf0*/  HADD2.F32 R31, -RZ, R30.H1_H1 ;  /* 0x3000001eff1f7230 */ /* 0x000fc40000004100 */
[-C--:B------:R-:W-:Y:S01]  /*5c00*/  FFMA.FTZ R28, R28, R41.reuse, -R99 ;  /* 0x000000291c1c7223 */ /* 0x080fe20000010863 */
[----:B------:R-:W-:Y:S01]  /*5c10*/  FFMA.FTZ R12, R12, R41, R43 ;  /* 0x000000290c0c7223 */ /* 0x000fe2000001002b */
[----:B------:R-:W-:Y:S01]  /*5c20*/  HADD2.F32 R41, -RZ, R38.H1_H1 ;  /* 0x30000026ff297230 */ /* 0x000fe20000004100 */
[----:B------:R-:W-:Y:S01]  /*5c30*/  F2FP.F16.E4M3.UNPACK_B R32, R32 ;  /* 0x00000020ff20723e */ /* 0x000fe200020006ff */
[-C--:B------:R-:W-:Y:S01]  /*5c40*/  FMUL.FTZ R96, R31, R40.reuse ;  /* 0x000000281f607220 */ /* 0x080fe20000410000 */
[----:B------:R-:W-:Y:S01]  /*5c50*/  F2FP.F16.E4M3.UNPACK_B R38, R29 ;  /* 0x0000001dff26723e */ /* 0x000fe200020006ff */
[----:B------:R-:W-:Y:S01]  /*5c60*/  HADD2.F32 R43, -RZ, R93.H0_H0 ;  /* 0x2000005dff2b7230 */ /* 0x000fe20000004100 */
[----:B------:R-:W-:Y:S01]  /*5c70*/  LOP3.LUT R9, R97, 0xff0000, R86, 0xf8, !PT ;  /* 0x00ff000061097812 */ /* 0x000fe200078ef856 */
[----:B------:R-:W-:Y:S01]  /*5c80*/  FMUL.FTZ R86, R41, R40 ;  /* 0x0000002829567220 */ /* 0x000fe20000410000 */
[----:B------:R-:W-:Y:S01]  /*5c90*/  F2FP.F16.E4M3.UNPACK_B R90, R90 ;  /* 0x0000005aff5a723e */ /* 0x000fe200020006ff */
[----:B------:R-:W-:-:S02]  /*5ca0*/  HADD2.F32 R40, -RZ, R32.H0_H0 ;  /* 0x20000020ff287230 */ /* 0x000fc40000004100 */
[----:B------:R-:W-:Y:S02]  /*5cb0*/  HADD2.F32 R30, -RZ, R38.H0_H0 ;  /* 0x20000026ff1e7230 */ /* 0x000fe40000004100 */
[-C--:B------:R-:W-:Y:S01]  /*5cc0*/  FFMA.FTZ R29, R31, R42.reuse, -R86 ;  /* 0x0000002a1f1d7223 */ /* 0x080fe20000010856 */
[----:B------:R-:W-:Y:S01]  /*5cd0*/  FFMA.FTZ R31, R41, R42, R96 ;  /* 0x0000002a291f7223 */ /* 0x000fe20000010060 */
[----:B------:R-:W-:Y:S02]  /*5ce0*/  HADD2.F32 R41, -RZ, R90.H0_H0 ;  /* 0x2000005aff297230 */ /* 0x000fe40000004100 */
[-C--:B------:R-:W-:Y:S01]  /*5cf0*/  FMUL.FTZ R97, R40, R43.reuse ;  /* 0x0000002b28617220 */ /* 0x080fe20000410000 */
[----:B------:R-:W-:Y:S01]  /*5d00*/  FMUL.FTZ R99, R30, R43 ;  /* 0x0000002b1e637220 */ /* 0x000fe20000410000 */
[----:B------:R-:W-:Y:S01]  /*5d10*/  HADD2.F32 R93, -RZ, R93.H1_H1 ;  /* 0x3000005dff5d7230 */ /* 0x000fe20000004100 */
[----:B------:R-:W-:Y:S01]  /*5d20*/  F2FP.F16.E4M3.UNPACK_B R42, R34.H1 ;  /* 0x00000022ff2a723e */ /* 0x000fe200030006ff */
[----:B------:R-:W-:-:S02]  /*5d30*/  HADD2.F32 R43, -RZ, R32.H1_H1 ;  /* 0x30000020ff2b7230 */ /* 0x000fc40000004100 */
[-C--:B------:R-:W-:Y:S01]  /*5d40*/  FFMA.FTZ R30, R30, R41.reuse, -R97 ;  /* 0x000000291e1e7223 */ /* 0x080fe20000010861 */
[----:B------:R-:W-:Y:S01]  /*5d50*/  FFMA.FTZ R32, R40, R41, R99 ;  /* 0x0000002928207223 */ /* 0x000fe20000010063 */
[----:B------:R-:W-:Y:S01]  /*5d60*/  HADD2.F32 R38, -RZ, R38.H1_H1 ;  /* 0x30000026ff267230 */ /* 0x000fe20000004100 */
[----:B------:R-:W-:Y:S01]  /*5d70*/  F2FP.F16.E4M3.UNPACK_B R40, R92.H1 ;  /* 0x0000005cff28723e */ /* 0x000fe200030006ff */
[----:B------:R-:W-:Y:S02]  /*5d80*/  HADD2.F32 R90, -RZ, R90.H1_H1 ;  /* 0x3000005aff5a7230 */ /* 0x000fe40000004100 */
[C---:B------:R-:W-:Y:S01]  /*5d90*/  FMUL.FTZ R41, R43.reuse, R93 ;  /* 0x0000005d2b297220 */ /* 0x040fe20000410000 */
[----:B------:R-:W-:Y:S01]  /*5da0*/  F2FP.F16.E4M3.UNPACK_B R96, R91.H1 ;  /* 0x0000005bff60723e */ /* 0x000fe200030006ff */
[C---:B------:R-:W-:Y:S01]  /*5db0*/  FMUL.FTZ R98, R38.reuse, R93 ;  /* 0x0000005d26627220 */ /* 0x040fe20000410000 */
[----:B------:R-:W-:Y:S02]  /*5dc0*/  HADD2.F32 R99, -RZ, R40.H0_H0 ;  /* 0x20000028ff637230 */ /* 0x000fe40000004100 */
[----:B------:R-:W-:Y:S01]  /*5dd0*/  FFMA.FTZ R41, R38, R90, -R41 ;  /* 0x0000005a26297223 */ /* 0x000fe20000010829 */
[----:B------:R-:W-:Y:S01]  /*5de0*/  F2FP.F16.E4M3.UNPACK_B R38, R14.H1 ;  /* 0x0000000eff26723e */ /* 0x000fe200030006ff */
[----:B------:R-:W-:Y:S01]  /*5df0*/  FFMA.FTZ R43, R43, R90, R98 ;  /* 0x0000005a2b2b7223 */ /* 0x000fe20000010062 */
[----:B------:R-:W-:Y:S01]  /*5e00*/  HADD2.F32 R86, -RZ, R42.H0_H0 ;  /* 0x2000002aff567230 */ /* 0x000fe20000004100 */
[----:B------:R-:W-:Y:S01]  /*5e10*/  F2FP.F16.E4M3.UNPACK_B R92, R92 ;  /* 0x0000005cff5c723e */ /* 0x000fe200020006ff */
[----:B------:R-:W-:Y:S01]  /*5e20*/  HADD2.F32 R90, -RZ, R40.H1_H1 ;  /* 0x30000028ff5a7230 */ /* 0x000fe20000004100 */
[----:B------:R-:W-:Y:S01]  /*5e30*/  F2FP.F16.E4M3.UNPACK_B R14, R14 ;  /* 0x0000000eff0e723e */ /* 0x000fe200020006ff */
[----:B------:R-:W-:-:S02]  /*5e40*/  HADD2.F32 R40, -RZ, R38.H0_H0 ;  /* 0x20000026ff287230 */ /* 0x000fc40000004100 */
[----:B------:R-:W-:Y:S01]  /*5e50*/  FMUL.FTZ R101, R86, R99 ;  /* 0x0000006356657220 */ /* 0x000fe20000410000 */
[----:B------:R-:W-:Y:S01]  /*5e60*/  HADD2.F32 R97, -RZ, R96.H0_H0 ;  /* 0x20000060ff617230 */ /* 0x000fe20000004100 */
[----:B------:R-:W-:Y:S01]  /*5e70*/  F2FP.F16.E4M3.UNPACK_B R91, R91 ;  /* 0x0000005bff5b723e */ /* 0x000fe200020006ff */
[----:B------:R-:W-:Y:S02]  /*5e80*/  HADD2.F32 R93, -RZ, R38.H1_H1 ;  /* 0x30000026ff5d7230 */ /* 0x000fe40000004100 */
[C---:B------:R-:W-:Y:S01]  /*5e90*/  FMUL.FTZ R99, R40.reuse, R99 ;  /* 0x0000006328637220 */ /* 0x040fe20000410000 */
[----:B------:R-:W-:Y:S02]  /*5ea0*/  HADD2.F32 R42, -RZ, R42.H1_H1 ;  /* 0x3000002aff2a7230 */ /* 0x000fe40000004100 */
[-C--:B------:R-:W-:Y:S01]  /*5eb0*/  FFMA.FTZ R38, R40, R97.reuse, -R101 ;  /* 0x0000006128267223 */ /* 0x080fe20000010865 */
[----:B------:R-:W-:Y:S02]  /*5ec0*/  HADD2.F32 R96, -RZ, R96.H1_H1 ;  /* 0x30000060ff607230 */ /* 0x000fe40000004100 */
[----:B------:R-:W-:Y:S01]  /*5ed0*/  FFMA.FTZ R40, R86, R97, R99 ;  /* 0x0000006156287223 */ /* 0x000fe20000010063 */
[----:B------:R-:W-:Y:S01]  /*5ee0*/  F2FP.F16.E4M3.UNPACK_B R86, R34 ;  /* 0x00000022ff56723e */ /* 0x000fe200020006ff */
[-C--:B------:R-:W-:Y:S01]  /*5ef0*/  FMUL.FTZ R101, R93, R90.reuse ;  /* 0x0000005a5d657220 */ /* 0x080fe20000410000 */
[C---:B------:R-:W-:Y:S01]  /*5f00*/  FMUL.FTZ R98, R42.reuse, R90 ;  /* 0x0000005a2a627220 */ /* 0x040fe20000410000 */
[----:B------:R-:W-:Y:S01]  /*5f10*/  HADD2.F32 R103, -RZ, R92.H1_H1 ;  /* 0x3000005cff677230 */ /* 0x000fe20000004100 */
[----:B------:R-:W-:Y:S01]  /*5f20*/  F2FP.SATFINITE.E4M3.F32.PACK_AB_MERGE_C R28, R29, R28, RZ ;  /* 0x0000001c1d1c723e */ /* 0x000fe200048070ff */
[----:B------:R-:W-:Y:S01]  /*5f30*/  FFMA.FTZ R97, R42, R96, R101 ;  /* 0x000000602a617223 */ /* 0x000fe20000010065 */
[----:B------:R-:W-:Y:S01]  /*5f40*/  HADD2.F32 R90, -RZ, R86.H0_H0 ;  /* 0x20000056ff5a7230 */ /* 0x000fe20000004100 */
[----:B------:R-:W-:Y:S01]  /*5f50*/  F2FP.SATFINITE.E4M3.F32.PACK_AB_MERGE_C R29, R31, R12, RZ ;  /* 0x0000000c1f1d723e */ /* 0x000fe200048070ff */
[----:B------:R-:W-:-:S02]  /*5f60*/  HADD2.F32 R101, -RZ, R92.H0_H0 ;  /* 0x2000005cff657230 */ /* 0x000fc40000004100 */
[----:B------:R-:W-:Y:S01]  /*5f70*/  FFMA.FTZ R93, R93, R96, -R98 ;  /* 0x000000605d5d7223 */ /* 0x000fe20000010862 */
[----:B------:R-:W-:Y:S01]  /*5f80*/  HADD2.F32 R86, -RZ, R86.H1_H1 ;  /* 0x30000056ff567230 */ /* 0x000fe20000004100 */
[----:B------:R-:W-:Y:S01]  /*5f90*/  F2FP.SATFINITE.E4M3.F32.PACK_AB_MERGE_C R12, R41, R30, R28 ;  /* 0x0000001e290c723e */ /* 0x000fe2000480701c */
[--C-:B------:R-:W-:Y:S02]  /*5fa0*/  HADD2.F32 R34, -RZ, R14.reuse.H0_H0 ;  /* 0x2000000eff227230 */ /* 0x100fe40000004100 */
[----:B------:R-:W-:Y:S01]  /*5fb0*/  FMUL.FTZ R105, R90, R101 ;  /* 0x000000655a697220 */ /* 0x000fe20000410000 */
[----:B------:R-:W-:Y:S02]  /*5fc0*/  HADD2.F32 R42, -RZ, R14.H1_H1 ;  /* 0x3000000eff2a7230 */ /* 0x000fe40000004100 */
[----:B------:R-:W-:Y:S01]  /*5fd0*/  FMUL.FTZ R107, R86, R103 ;  /* 0x00000067566b7220 */ /* 0x000fe20000410000 */
[--C-:B------:R-:W-:Y:S02]  /*5fe0*/  HADD2.F32 R99, -RZ, R91.reuse.H0_H0 ;  /* 0x2000005bff637230 */ /* 0x100fe40000004100 */
[----:B------:R-:W-:Y:S01]  /*5ff0*/  FMUL.FTZ R101, R34, R101 ;  /* 0x0000006522657220 */ /* 0x000fe20000410000 */
[----:B------:R-:W-:-:S02]  /*6000*/  HADD2.F32 R91, -RZ, R91.H1_H1 ;  /* 0x3000005bff5b7230 */ /* 0x000fc40000004100 */
[----:B------:R-:W-:Y:S01]  /*6010*/  FMUL.FTZ R103, R42, R103 ;  /* 0x000000672a677220 */ /* 0x000fe20000410000 */
[----:B------:R-:W-:Y:S01]  /*6020*/  F2FP.SATFINITE.E4M3.F32.PACK_AB_MERGE_C R32, R43, R32, R29 ;  /* 0x000000202b20723e */ /* 0x000fe2000480701d */
[----:B------:R-:W-:Y:S01]  /*6030*/  FFMA.FTZ R14, R34, R99, -R105 ;  /* 0x00000063220e7223 */ /* 0x000fe20000010869 */
[----:B------:R-:W-:Y:S01]  /*6040*/  F2FP.F16.E4M3.UNPACK_B R31, R33 ;  /* 0x00000021ff1f723e */ /* 0x000fe200020006ff */
[----:B------:R-:W-:Y:S01]  /*6050*/  FFMA.FTZ R34, R90, R99, R101 ;  /* 0x000000635a227223 */ /* 0x000fe20000010065 */
[----:B------:R-:W-:Y:S01]  /*6060*/  F2FP.F16.E4M3.UNPACK_B R30, R11 ;  /* 0x0000000bff1e723e */ /* 0x000fe200020006ff */
[----:B------:R-:W-:Y:S01]  /*6070*/  FFMA.FTZ R103, R86, R91, R103 ;  /* 0x0000005b56677223 */ /* 0x000fe20000010067 */
[----:B------:R-:W-:Y:S01]  /*6080*/  F2FP.F16.E4M3.UNPACK_B R29, R13 ;  /* 0x0000000dff1d723e */ /* 0x000fe200020006ff */
[----:B------:R-:W-:Y:S01]  /*6090*/  FFMA.FTZ R107, R42, R91, -R107 ;  /* 0x0000005b2a6b7223 */ /* 0x000fe2000001086b */
[----:B------:R-:W-:Y:S01]  /*60a0*/  F2FP.SATFINITE.E4M3.F32.PACK_AB_MERGE_C R93, R93, R38, RZ ;  /* 0x000000265d5d723e */ /* 0x000fe200048070ff */
[----:B------:R-:W-:Y:S01]  /*60b0*/  HADD2.F32 R38, -RZ, R31.H0_H0 ;  /* 0x2000001fff267230 */ /* 0x000fe20000004100 */
[----:B------:R-:W-:Y:S01]  /*60c0*/  F2FP.SATFINITE.E4M3.F32.PACK_AB_MERGE_C R40, R97, R40, RZ ;  /* 0x000000286128723e */ /* 0x000fe200048070ff */
[----:B------:R-:W-:Y:S01]  /*60d0*/  HADD2.F32 R91, -RZ, R30.H0_H0 ;  /* 0x2000001eff5b7230 */ /* 0x000fe20000004100 */
[----:B------:R-:W-:Y:S01]  /*60e0*/  F2FP.F16.E4M3.UNPACK_B R41, R10 ;  /* 0x0000000aff29723e */ /* 0x000fe200020006ff */
[----:B------:R-:W-:Y:S01]  /*60f0*/  HADD2.F32 R28, -RZ, R29.H0_H0 ;  /* 0x2000001dff1c7230 */ /* 0x000fe20000004100 */
[----:B------:R-:W-:Y:S01]  /*6100*/  F2FP.SATFINITE.E4M3.F32.PACK_AB_MERGE_C R34, R103, R34, R40 ;  /* 0x000000226722723e */ /* 0x000fe20004807028 */
[----:B------:R-:W-:Y:S01]  /*6110*/  HADD2.F32 R40, -RZ, R31.H1_H1 ;  /* 0x3000001fff287230 */ /* 0x000fe20000004100 */
[----:B------:R-:W-:Y:S01]  /*6120*/  F2FP.SATFINITE.E4M3.F32.PACK_AB_MERGE_C R14, R107, R14, R93 ;  /* 0x0000000e6b0e723e */ /* 0x000fe2000480705d */
[----:B------:R-:W-:-:S02]  /*6130*/  HADD2.F32 R43, -RZ, R41.H0_H0 ;  /* 0x20000029ff2b7230 */ /* 0x000fc40000004100 */
[-C--:B------:R-:W-:Y:S01]  /*6140*/  FMUL.FTZ R93, R38, R91.reuse ;  /* 0x0000005b265d7220 */ /* 0x080fe20000410000 */
[C---:B------:R-:W-:Y:S01]  /*6150*/  FMUL.FTZ R31, R28.reuse, R91 ;  /* 0x0000005b1c1f7220 */ /* 0x040fe20000410000 */
[----:B------:R-:W-:Y:S01]  /*6160*/  HADD2.F32 R91, -RZ, R30.H1_H1 ;  /* 0x3000001eff5b7230 */ /* 0x000fe20000004100 */
[----:B------:R-:W-:Y:S01]  /*6170*/  F2FP.F16.E4M3.UNPACK_B R33, R33.H1 ;  /* 0x00000021ff21723e */ /* 0x000fe200030006ff */
[----:B------:R-:W-:Y:S02]  /*6180*/  HADD2.F32 R30, -RZ, R29.H1_H1 ;  /* 0x3000001dff1e7230 */ /* 0x000fe40000004100 */
[-C--:B------:R-:W-:Y:S01]  /*6190*/  FFMA.FTZ R28, R28, R43.reuse, -R93 ;  /* 0x0000002b1c1c7223 */ /* 0x080fe2000001085d */
[----:B------:R-:W-:Y:S01]  /*61a0*/  FFMA.FTZ R29, R38, R43, R31 ;  /* 0x0000002b261d7223 */ /* 0x000fe2000001001f */
[----:B------:R-:W-:Y:S02]  /*61b0*/  HADD2.F32 R41, -RZ, R41.H1_H1 ;  /* 0x30000029ff297230 */ /* 0x000fe40000004100 */
[-C--:B------:R-:W-:Y:S01]  /*61c0*/  FMUL.FTZ R43, R40, R91.reuse ;  /* 0x0000005b282b7220 */ /* 0x080fe20000410000 */
[C---:B------:R-:W-:Y:S01]  /*61d0*/  FMUL.FTZ R91, R30.reuse, R91 ;  /* 0x0000005b1e5b7220 */ /* 0x040fe20000410000 */
[----:B------:R-:W-:Y:S01]  /*61e0*/  F2FP.F16.E4M3.UNPACK_B R42, R11.H1 ;  /* 0x0000000bff2a723e */ /* 0x000fe200030006ff */
[----:B------:R-:W-:Y:S01]  /*61f0*/  HADD2.F32 R38, -RZ, R33.H0_H0 ;  /* 0x20000021ff267230 */ /* 0x000fe20000004100 */
[----:B------:R-:W-:Y:S01]  /*6200*/  F2FP.F16.E4M3.UNPACK_B R31, R13.H1 ;  /* 0x0000000dff1f723e */ /* 0x000fe200030006ff */
[-C--:B------:R-:W-:Y:S01]  /*6210*/  FFMA.FTZ R13, R30, R41.reuse, -R43 ;  /* 0x000000291e0d7223 */ /* 0x080fe2000001082b */
[----:B------:R-:W-:Y:S01]  /*6220*/  FFMA.FTZ R30, R40, R41, R91 ;  /* 0x00000029281e7223 */ /* 0x000fe2000001005b */
[----:B------:R-:W-:Y:S01]  /*6230*/  F2FP.F16.E4M3.UNPACK_B R10, R10.H1 ;  /* 0x0000000aff0a723e */ /* 0x000fe200030006ff */
[----:B------:R-:W-:Y:S01]  /*6240*/  HADD2.F32 R40, -RZ, R42.H0_H0 ;  /* 0x2000002aff287230 */ /* 0x000fe20000004100 */
[----:B------:R-:W-:Y:S01]  /*6250*/  F2FP.F16.E4M3.UNPACK_B R96, R9.H1 ;  /* 0x00000009ff60723e */ /* 0x000fe200030006ff */
[----:B------:R-:W-:-:S02]  /*6260*/  HADD2.F32 R11, -RZ, R31.H0_H0 ;  /* 0x2000001fff0b7230 */ /* 0x000fc40000004100 */
[----:B------:R-:W-:Y:S02]  /*6270*/  HADD2.F32 R41, -RZ, R33.H1_H1 ;  /* 0x30000021ff297230 */ /* 0x000fe40000004100 */
[-C--:B------:R-:W-:Y:S01]  /*6280*/  FMUL.FTZ R90, R38, R40.reuse ;  /* 0x00000028265a7220 */ /* 0x080fe20000410000 */
[----:B------:R-:W-:Y:S02]  /*6290*/  HADD2.F32 R86, -RZ, R42.H1_H1 ;  /* 0x3000002aff567230 */ /* 0x000fe40000004100 */
[----:B------:R-:W-:Y:S01]  /*62a0*/  FMUL.FTZ R43, R11, R40 ;  /* 0x000000280b2b7220 */ /* 0x000fe20000410000 */
[--C-:B------:R-:W-:Y:S02]  /*62b0*/  HADD2.F32 R33, -RZ, R10.reuse.H0_H0 ;  /* 0x2000000aff217230 */ /* 0x100fe40000004100 */
[----:B------:R-:W-:Y:S02]  /*62c0*/  HADD2.F32 R31, -RZ, R31.H1_H1 ;  /* 0x3000001fff1f7230 */ /* 0x000fe40000004100 */
[----:B------:R-:W-:Y:S01]  /*62d0*/  FMUL.FTZ R40, R41, R86 ;  /* 0x0000005629287220 */ /* 0x000fe20000410000 */
[----:B------:R-:W-:-:S02]  /*62e0*/  HADD2.F32 R42, -RZ, R10.H1_H1 ;  /* 0x3000000aff2a7230 */ /* 0x000fc40000004100 */
[-C--:B------:R-:W-:Y:S01]  /*62f0*/  FFMA.FTZ R10, R11, R33.reuse, -R90 ;  /* 0x000000210b0a7223 */ /* 0x080fe2000001085a */
[----:B------:R-:W-:Y:S01]  /*6300*/  FFMA.FTZ R11, R38, R33, R43 ;  /* 0x00000021260b7223 */ /* 0x000fe2000001002b */
[C---:B------:R-:W-:Y:S01]  /*6310*/  FMUL.FTZ R38, R31.reuse, R86 ;  /* 0x000000561f267220 */ /* 0x040fe20000410000 */
[-C--:B------:R-:W-:Y:S01]  /*6320*/  F2FP.F16.E4M3.UNPACK_B R33, R35.reuse ;  /* 0x00000023ff21723e */ /* 0x080fe200020006ff */
[-C--:B------:R-:W-:Y:S01]  /*6330*/  FFMA.FTZ R31, R31, R42.reuse, -R40 ;  /* 0x0000002a1f1f7223 */ /* 0x080fe20000010828 */
[----:B------:R-:W-:Y:S01]  /*6340*/  F2FP.F16.E4M3.UNPACK_B R90, R35.H1 ;  /* 0x00000023ff5a723e */ /* 0x000fe200030006ff */
[----:B------:R-:W-:Y:S01]  /*6350*/  FFMA.FTZ R38, R41, R42, R38 ;  /* 0x0000002a29267223 */ /* 0x000fe20000010026 */
[----:B------:R-:W-:Y:S01]  /*6360*/  F2FP.F16.E4M3.UNPACK_B R35, R9 ;  /* 0x00000009ff23723e */ /* 0x000fe200020006ff */
[----:B------:R-:W-:Y:S01]  /*6370*/  HADD2.F32 R86, -RZ, R33.H0_H0 ;  /* 0x20000021ff567230 */ /* 0x000fe20000004100 */
[-C--:B------:R-:W-:Y:S01]  /*6380*/  F2FP.F16.E4M3.UNPACK_B R40, R15.reuse ;  /* 0x0000000fff28723e */ /* 0x080fe200020006ff */
[----:B------:R-:W-:Y:S01]  /*6390*/  HADD2.F32 R91, -RZ, R90.H0_H0 ;  /* 0x2000005aff5b7230 */ /* 0x000fe20000004100 */
[----:B------:R-:W-:Y:S01]  /*63a0*/  F2FP.F16.E4M3.UNPACK_B R15, R15.H1 ;  /* 0x0000000fff0f723e */ /* 0x000fe200030006ff */
[----:B------:R-:W-:Y:S01]  /*63b0*/  HADD2.F32 R97, -RZ, R35.H0_H0 ;  /* 0x20000023ff617230 */ /* 0x000fe20000004100 */
[-C--:B------:R-:W-:Y:S01]  /*63c0*/  F2FP.F16.E4M3.UNPACK_B R9, R8.reuse ;  /* 0x00000008ff09723e */ /* 0x080fe200020006ff */
[----:B------:R-:W-:Y:S01]  /*63d0*/  HADD2.F32 R42, -RZ, R40.H0_H0 ;  /* 0x20000028ff2a7230 */ /* 0x000fe20000004100 */
[----:B------:R-:W-:Y:S01]  /*63e0*/  F2FP.F16.E4M3.UNPACK_B R41, R8.H1 ;  /* 0x00000008ff29723e */ /* 0x000fe200030006ff */
[----:B------:R-:W-:-:S02]  /*63f0*/  HADD2.F32 R8, -RZ, R96.H0_H0 ;  /* 0x20000060ff087230 */ /* 0x000fc40000004100 */
[-C--:B------:R-:W-:Y:S01]  /*6400*/  FMUL.FTZ R99, R86, R97.reuse ;  /* 0x0000006156637220 */ /* 0x080fe20000410000 */
[----:B------:R-:W-:Y:S02]  /*6410*/  HADD2.F32 R43, -RZ, R15.H0_H0 ;  /* 0x2000000fff2b7230 */ /* 0x000fe40000004100 */
[----:B------:R-:W-:Y:S01]  /*6420*/  FMUL.FTZ R97, R42, R97 ;  /* 0x000000612a617220 */ /* 0x000fe20000410000 */
[----:B------:R-:W-:Y:S02]  /*6430*/  HADD2.F32 R93, -RZ, R9.H0_H0 ;  /* 0x20000009ff5d7230 */ /* 0x000fe40000004100 */
[-C--:B------:R-:W-:Y:S01]  /*6440*/  FMUL.FTZ R98, R91, R8.reuse ;  /* 0x000000085b627220 */ /* 0x080fe20000410000 */
[----:B------:R-:W-:Y:S02]  /*6450*/  HADD2.F32 R92, -RZ, R41.H0_H0 ;  /* 0x20000029ff5c7230 */ /* 0x000fe40000004100 */
[----:B------:R-:W-:Y:S01]  /*6460*/  FMUL.FTZ R100, R43, R8 ;  /* 0x000000082b647220 */ /* 0x000fe20000410000 */
[----:B------:R-:W-:-:S02]  /*6470*/  HADD2.F32 R90, -RZ, R90.H1_H1 ;  /* 0x3000005aff5a7230 */ /* 0x000fc40000004100 */
[-C--:B------:R-:W-:Y:S01]  /*6480*/  FFMA.FTZ R8, R42, R93.reuse, -R99 ;  /* 0x0000005d2a087223 */ /* 0x080fe20000010863 */
[----:B------:R-:W-:Y:S02]  /*6490*/  HADD2.F32 R96, -RZ, R96.H1_H1 ;  /* 0x30000060ff607230 */ /* 0x000fe40000004100 */
[----:B------:R-:W-:Y:S01]  /*64a0*/  FFMA.FTZ R42, R86, R93, R97 ;  /* 0x0000005d562a7223 */ /* 0x000fe20000010061 */
[----:B------:R-:W-:Y:S02]  /*64b0*/  HADD2.F32 R15, -RZ, R15.H1_H1 ;  /* 0x3000000fff0f7230 */ /* 0x000fe40000004100 */
[----:B------:R-:W-:Y:S01]  /*64c0*/  FFMA.FTZ R43, R43, R92, -R98 ;  /* 0x0000005c2b2b7223 */ /* 0x000fe20000010862 */
[----:B------:R-:W-:Y:S02]  /*64d0*/  HADD2.F32 R33, -RZ, R33.H1_H1 ;  /* 0x30000021ff217230 */ /* 0x000fe40000004100 */
[----:B------:R-:W-:Y:S01]  /*64e0*/  FMUL.FTZ R98, R90, R96 ;  /* 0x000000605a627220 */ /* 0x000fe20000410000 */
[----:B------:R-:W-:-:S02]  /*64f0*/  HADD2.F32 R35, -RZ, R35.H1_H1 ;  /* 0x30000023ff237230 */ /* 0x000fc40000004100 */
[----:B------:R-:W-:Y:S01]  /*6500*/  FMUL.FTZ R93, R15, R96 ;  /* 0x000000600f5d7220 */ /* 0x000fe20000410000 */
[----:B------:R-:W-:Y:S02]  /*6510*/  HADD2.F32 R40, -RZ, R40.H1_H1 ;  /* 0x30000028ff287230 */ /* 0x000fe40000004100 */
[----:B------:R-:W-:Y:S01]  /*6520*/  FFMA.FTZ R86, R91, R92, R100 ;  /* 0x0000005c5b567223 */ /* 0x000fe20000010064 */
[----:B------:R-:W-:Y:S02]  /*6530*/  HADD2.F32 R41, -RZ, R41.H1_H1 ;  /* 0x30000029ff297230 */ /* 0x000fe40000004100 */
[-C--:B------:R-:W-:Y:S01]  /*6540*/  FMUL.FTZ R91, R33, R35.reuse ;  /* 0x00000023215b7220 */ /* 0x080fe20000410000 */
[----:B------:R-:W-:Y:S02]  /*6550*/  HADD2.F32 R9, -RZ, R9.H1_H1 ;  /* 0x30000009ff097230 */ /* 0x000fe40000004100 */
[----:B------:R-:W-:Y:S01]  /*6560*/  FMUL.FTZ R92, R40, R35 ;  /* 0x00000023285c7220 */ /* 0x000fe20000410000 */
[----:B------:R-:W-:Y:S01]  /*6570*/  F2FP.SATFINITE.E4M3.F32.PACK_AB_MERGE_C R10, R31, R10, RZ ;  /* 0x0000000a1f0a723e */ /* 0x000fe200048070ff */
[-C--:B------:R-:W-:Y:S01]  /*6580*/  FFMA.FTZ R98, R15, R41.reuse, -R98 ;  /* 0x000000290f627223 */ /* 0x080fe20000010862 */
[----:B------:R-:W-:Y:S01]  /*6590*/  FFMA.FTZ R93, R90, R41, R93 ;  /* 0x000000295a5d7223 */ /* 0x000fe2000001005d */
[-C--:B------:R-:W-:Y:S01]  /*65a0*/  FFMA.FTZ R91, R40, R9.reuse, -R91 ;  /* 0x00000009285b7223 */ /* 0x080fe2000001085b */
[----:B------:R-:W-:Y:S01]  /*65b0*/  FFMA.FTZ R9, R33, R9, R92 ;  /* 0x0000000921097223 */ /* 0x000fe2000001005c */
[----:B------:R-:W-:-:S02]  /*65c0*/  F2FP.SATFINITE.E4M3.F32.PACK_AB_MERGE_C R11, R38, R11, RZ ;  /* 0x0000000b260b723e */ /* 0x000fc400048070ff */
[----:B------:R-:W-:Y:S02]  /*65d0*/  F2FP.SATFINITE.E4M3.F32.PACK_AB_MERGE_C R43, R98, R43, RZ ;  /* 0x0000002b622b723e */ /* 0x000fe400048070ff */
[----:B------:R-:W-:Y:S02]  /*65e0*/  F2FP.SATFINITE.E4M3.F32.PACK_AB_MERGE_C R86, R93, R86, RZ ;  /* 0x000000565d56723e */ /* 0x000fe400048070ff */
[----:B------:R-:W-:Y:S02]  /*65f0*/  F2FP.SATFINITE.E4M3.F32.PACK_AB_MERGE_C R13, R13, R28, R10 ;  /* 0x0000001c0d0d723e */ /* 0x000fe4000480700a */
[----:B------:R-:W-:Y:S02]  /*6600*/  F2FP.SATFINITE.E4M3.F32.PACK_AB_MERGE_C R15, R91, R8, R43 ;  /* 0x000000085b0f723e */ /* 0x000fe4000480702b */
[----:B------:R-:W-:Y:S02]  /*6610*/  F2FP.SATFINITE.E4M3.F32.PACK_AB_MERGE_C R33, R30, R29, R11 ;  /* 0x0000001d1e21723e */ /* 0x000fe4000480700b */
[----:B------:R-:W-:-:S07]  /*6620*/  F2FP.SATFINITE.E4M3.F32.PACK_AB_MERGE_C R35, R9, R42, R86 ;  /* 0x0000002a0923723e */ /* 0x000fce0004807056 */
.L_x_1165:
[----:B------:R-:W-:Y:S05]  /*6630*/  BSYNC B1 ;  /* 0x0000000000017941 */ /* 0x000fea0003800000 */
.L_x_1164:
[----:B-1----:R3:W-:Y:S01]  /*6640*/  STG.E.128 desc[UR40][R36.64], R12 ;  /* 0x0000000c24007986 */ /* 0x0027e2000c101d28 */
[----:B------:R-:W-:-:S13]  /*6650*/  ISETP.GE.AND P4, PT, R39, R94, PT ;  /* 0x0000005e2700720c */ /* 0x000fda0003f86270 */
[----:B------:R-:W-:Y:S05]  /*6660*/  @P4 BRA `(.L_x_1144) ;  /* 0x0000000000784947 */ /* 0x000fea0003800000 */
[--C-:B------:R-:W-:Y:S02]  /*6670*/  IADD3 R79, P4, P5, R58, R78, R39.reuse ;  /* 0x0000004e3a4f7210 */ /* 0x100fe40007d9e027 */
[----:B------:R-:W-:-:S04]  /*6680*/  SHF.R.S32.HI R8, RZ, 0x1f, R39 ;  /* 0x0000001fff087819 */ /* 0x000fc80000011427 */
[----:B------:R-:W-:Y:S02]  /*6690*/  IADD3.X R8, R75, R95, R8, P4, P5 ;  /* 0x0000005f4b087210 */ /* 0x000fe400027ea408 */
[----:B------:R-:W-:-:S05]  /*66a0*/  IADD3 R76, P4, R79, R76, RZ ;  /* 0x0000004c4f4c7210 */ /* 0x000fca0007f9e0ff */
[----:B------:R-:W-:-:S05]  /*66b0*/  IMAD.X R77, R8, 0x1, R77, P4 ;  /* 0x00000001084d7824 */ /* 0x000fca00020e064d */
[----:B--2---:R4:W-:Y:S01]  /*66c0*/  STG.E.128 desc[UR40][R76.64], R32 ;  /* 0x000000204c007986 */ /* 0x0049e2000c101d28 */
[----:B------:R-:W-:Y:S05]  /*66d0*/  BRA `(.L_x_1144) ;  /* 0x00000000005c7947 */ /* 0x000fea0003800000 */
.L_x_1137:
[----:B------:R-:W2:Y:S02]  /*66e0*/  LDL R8, [R1+0x4] ;  /* 0x0000040001087983 */ /* 0x000ea40000100800 */
[----:B--2---:R-:W-:-:S13]  /*66f0*/  ISETP.NE.AND P3, PT, R8, 0x3, PT ;  /* 0x000000030800780c */ /* 0x004fda0003f65270 */
[----:B------:R-:W-:Y:S05]  /*6700*/  @!P3 BRA `(.L_x_1166) ;  /* 0x000000000004b947 */ /* 0x000fea0003800000 */
[----:B------:R-:W-:Y:S01]  /*6710*/  BPT.TRAP 0x1 ;  /* 0x000000040000795c */ /* 0x000fe20000300000 */
.L_x_1166:
[----:B------:R-:W2:Y:S01]  /*6720*/  LDL R8, [R1+0x8] ;  /* 0x0000080001087983 */ /* 0x000ea20000100800 */
[----:B------:R-:W-:Y:S01]  /*6730*/  IMAD R82, R19, 0x8, R16 ;  /* 0x0000000813527824 */ /* 0x000fe200078e0210 */
[----:B------:R-:W-:Y:S01]  /*6740*/  BSSY B1, `(.L_x_1167) ;  /* 0x0000007000017945 */ /* 0x000fe20003800000 */
[----:B------:R-:W-:-:S05]  /*6750*/  IMAD R84, R2, -0x80, R26 ;  /* 0xffffff8002547824 */ /* 0x000fca00078e021a */
[----:B------:R-:W-:-:S04]  /*6760*/  VIMNMX R84, R84, 0x80, PT ;  /* 0x0000008054547848 */ /* 0x000fc80003fe0100 */
[----:B------:R-:W-:Y:S02]  /*6770*/  ISETP.GE.AND P4, PT, R154, R84, PT ;  /* 0x000000549a00720c */ /* 0x000fe40003f86270 */
[----:B--2---:R-:W-:-:S04]  /*6780*/  SHF.L.U32 R85, R8, 0x1f, RZ ;  /* 0x0000001f08557819 */ /* 0x004fc800000006ff */
[----:B------:R-:W0:Y:S02]  /*6790*/  SYNCS.PHASECHK.TRANS64.TRYWAIT P5, [R82+URZ+0x19c90], R85 ;  /* 0x019c9055520075a7 */ /* 0x000e2400080a017f */
[----:B0-----:R-:W-:Y:S05]  /*67a0*/  @!P5 BRA `(.L_x_1168) ;  /* 0x000001e800b8d947 */ /* 0x001fea0003800000 */
.L_x_1479:
[----:B------:R-:W-:Y:S05]  /*67b0*/  BSYNC B1 ;  /* 0x0000000000017941 */ /* 0x000fea0003800000 */
.L_x_1167:
[----:B------:R-:W-:Y:S05]  /*67c0*/  @P4 BRA `(.L_x_1144) ;  /* 0x0000000000204947 */ /* 0x000fea0003800000 */
[----:B------:R-:W-:Y:S01]  /*67d0*/  ISETP.NE.AND P4, PT, R45, RZ, PT ;  /* 0x000000ff2d00720c */ /* 0x000fe20003f85270 */
[----:B------:R-:W1:Y:S01]  /*67e0*/  @!P1 LDS.128 R8, [R83+0x15800] ;  /* 0x0158000053089984 */ /* 0x000e620000000c00 */
[----:B------:R-:W-:-:S11]  /*67f0*/  ISETP.NE.AND P5, PT, R44, RZ, PT ;  /* 0x000000ff2c00720c */ /* 0x000fd60003fa5270 */
[----:B------:R-:W2:Y:S04]  /*6800*/  @P4 LDS.128 R12, [R83+0x13800] ;  /* 0x01380000530c4984 */ /* 0x000ea80000000c00 */
[----:B------:R-:W3:Y:S04]  /*6810*/  @P5 LDS.128 R28, [R83+0x14800] ;  /* 0x01480000531c5984 */ /* 0x000ee80000000c00 */
[----:B-1----:R1:W-:Y:S04]  /*6820*/  @!P1 STG.E.128 desc[UR40][R32.64+0x40], R8 ;  /* 0x0000400820009986 */ /* 0x0023e8000c101d28 */
[----:B--2---:R1:W-:Y:S04]  /*6830*/  @P4 STG.E.128 desc[UR40][R32.64], R12 ;  /* 0x0000000c20004986 */ /* 0x0043e8000c101d28 */
[----:B---3--:R1:W-:Y:S02]  /*6840*/  @P5 STG.E.128 desc[UR40][R32.64+0x20], R28 ;  /* 0x0000201c20005986 */ /* 0x0083e4000c101d28 */
.L_x_1144:
[----:B------:R-:W-:Y:S05]  /*6850*/  BSYNC B0 ;  /* 0x0000000000007941 */ /* 0x000fea0003800000 */
.L_x_1136:
        /* <DEDUP_REMOVED lines=17> */
.L_x_1170:
[----:B------:R-:W-:Y:S05]  /*6970*/  BSYNC B0 ;  /* 0x0000000000007941 */ /* 0x000fea0003800000 */
.L_x_1169:
[----:B------:R-:W2:Y:S01]  /*6980*/  SYNCS.PHASECHK.TRANS64.TRYWAIT P5, [R82+URZ+0x19cb0], R85 ;  /* 0x019cb055520075a7 */ /* 0x000ea200080a017f */
[----:B------:R-:W-:Y:S01]  /*6990*/  BSSY B0, `(.L_x_1171) ;  /* 0x0000003000007945 */ /* 0x000fe20003800000 */
[----:B------:R-:W-:-:S03]  /*69a0*/  ISETP.GE.AND P3, PT, R154, R84, PT ;  /* 0x000000549a00720c */ /* 0x000fc60003f66270 */
[----:B--2---:R-:W-:Y:S10]  /*69b0*/  @!P5 BRA `(.L_x_1172) ;  /* 0x000001e80048d947 */ /* 0x004ff40003800000 */
.L_x_1480:
[----:B------:R-:W-:Y:S05]  /*69c0*/  BSYNC B0 ;  /* 0x0000000000007941 */ /* 0x000fea0003800000 */
.L_x_1171:
[----:B------:R-:W-:Y:S04]  /*69d0*/  BSSY B0, `(.L_x_1173) ;  /* 0x0000016000007945 */ /* 0x000fe80003800000 */
[----:B------:R-:W-:Y:S05]  /*69e0*/  @P3 BRA `(.L_x_1174) ;  /* 0x0000000000503947 */ /* 0x000fea0003800000 */
[----:B------:R-:W-:Y:S01]  /*69f0*/  ULDC UR8, c[0x0][0x2f4] ;  /* 0x0000bd0000087ab9 */ /* 0x000fe20000000800 */
[----:B---3--:R-:W-:Y:S01]  /*6a00*/  IMAD.WIDE R12, R2, 0x80, R46 ;  /* 0x00000080020c7825 */ /* 0x008fe200078e022e */
[----:B------:R-:W-:Y:S01]  /*6a10*/  ISETP.GE.AND P5, PT, R152, UR8, PT ;  /* 0x0000000898007c0c */ /* 0x000fe2000bfa6270 */
[----:B------:R-:W-:Y:S01]  /*6a20*/  ULDC.64 UR4, c[0x0][0x328] ;  /* 0x0000ca0000047ab9 */ /* 0x000fe20000000a00 */
[----:B------:R-:W-:Y:S01]  /*6a30*/  ULDC.64 UR6, c[0x0][0x318] ;  /* 0x0000c60000067ab9 */ /* 0x000fe20000000a00 */
[----:B------:R-:W-:Y:S02]  /*6a40*/  IMAD.MOV.U32 R14, RZ, RZ, R56 ;  /* 0x000000ffff0e7224 */ /* 0x000fe400078e0038 */
[----:B------:R-:W-:Y:S02]  /*6a50*/  IMAD.MOV.U32 R15, RZ, RZ, R0 ;  /* 0x000000ffff0f7224 */ /* 0x000fe400078e0000 */
[----:B------:R-:W-:Y:S02]  /*6a60*/  IMAD R13, R13, UR4, RZ ;  /* 0x000000040d0d7c24 */ /* 0x000fe4000f8e02ff */
[----:B------:R-:W-:-:S04]  /*6a70*/  IMAD.WIDE.U32 R14, R12, UR4, R14 ;  /* 0x000000040c0e7c25 */ /* 0x000fc8000f8e000e */
[----:B-1----:R-:W1:Y:S01]  /*6a80*/  @!P5 LDS.128 R8, [R83+0x9000] ;  /* 0x009000005308d984 */ /* 0x002e620000000c00 */
[----:B------:R-:W-:Y:S01]  /*6a90*/  IMAD R13, R12, UR5, R13 ;  /* 0x000000050c0d7c24 */ /* 0x000fe2000f8e020d */
[----:B------:R-:W-:-:S04]  /*6aa0*/  IADD3 R28, P3, R14, UR6, RZ ;  /* 0x000000060e1c7c10 */ /* 0x000fc8000ff7e0ff */
[----:B------:R-:W-:Y:S02]  /*6ab0*/  IADD3.X R29, R15, UR7, R13, P3, !PT ;  /* 0x000000070f1d7c10 */ /* 0x000fe40009ffe40d */
[----:B------:R-:W-:-:S03]  /*6ac0*/  ISETP.GE.AND P3, PT, R80, UR8, PT ;  /* 0x0000000850007c0c */ /* 0x000fc6000bf66270 */
[----:B-1----:R-:W-:Y:S01]  /*6ad0*/  @!P5 STG.E.128 desc[UR40][R28.64], R8 ;  /* 0x000000081c00d986 */ /* 0x002fe2000c101d28 */
[----:B------:R-:W-:-:S09]  /*6ae0*/  ISETP.GE.AND P5, PT, R64, UR8, PT ;  /* 0x0000000840007c0c */ /* 0x000fd2000bfa6270 */
[----:B------:R-:W1:Y:S04]  /*6af0*/  @!P3 LDS.128 R8, [R83+0xa000] ;  /* 0x00a000005308b984 */ /* 0x000e680000000c00 */
[----:B------:R-:W3:Y:S04]  /*6b00*/  @!P5 LDS.128 R12, [R83+0xb000] ;  /* 0x00b00000530cd984 */ /* 0x000ee80000000c00 */
[----:B-1----:R1:W-:Y:S04]  /*6b10*/  @!P3 STG.E.128 desc[UR40][R28.64+0x20], R8 ;  /* 0x000020081c00b986 */ /* 0x0023e8000c101d28 */
[----:B---3--:R1:W-:Y:S02]  /*6b20*/  @!P5 STG.E.128 desc[UR40][R28.64+0x40], R12 ;  /* 0x0000400c1c00d986 */ /* 0x0083e4000c101d28 */
.L_x_1174:
[----:B------:R-:W-:Y:S05]  /*6b30*/  BSYNC B0 ;  /* 0x0000000000007941 */ /* 0x000fea0003800000 */
.L_x_1173:
[----:B-1----:R-:W5:Y:S01]  /*6b40*/  LDL.LU R9, [R1+0x8] ;  /* 0x0000080001097983 */ /* 0x002f620000300800 */
[----:B0-2---:R-:W-:Y:S01]  /*6b50*/  @!P4 VIADD R82, R82, 0x19cc0 ;  /* 0x00019cc05252c836 */ /* 0x005fe20000000000 */
[----:B------:R-:W-:Y:S01]  /*6b60*/  PLOP3.LUT P3, PT, PT, PT, PT, 0x8, 0x0 ;  /* 0x000000000000781c */ /* 0x000fe20003f6e170 */
[----:B------:R-:W-:Y:S01]  /*6b70*/  VIADD R19, R19, 0x1 ;  /* 0x0000000113137836 */ /* 0x000fe20000000000 */
[----:B------:R-:W-:Y:S01]  /*6b80*/  @!PT LDS RZ, [RZ] ;  /* 0x00000000fffff984 */ /* 0x000fe20000000800 */
[----:B------:R-:W-:Y:S01]  /*6b90*/  @!PT LDS RZ, [RZ] ;  /* 0x00000000fffff984 */ /* 0x000fe20000000800 */
[----:B------:R-:W-:Y:S01]  /*6ba0*/  @!PT LDS RZ, [RZ] ;  /* 0x00000000fffff984 */ /* 0x000fe20000000800 */
[----:B------:R-:W-:Y:S01]  /*6bb0*/  @!PT LDS RZ, [RZ] ;  /* 0x00000000fffff984 */ /* 0x000fe20000000800 */
[----:B------:R0:W-:Y:S06]  /*6bc0*/  MEMBAR.ALL.CTA ;  /* 0x0000000000007992 */ /* 0x0001ec0000008000 */
[----:B0-----:R-:W0:Y:S01]  /*6bd0*/  FENCE.VIEW.ASYNC.S ;  /* 0x00000000000073c6 */ /* 0x001e220000000000 */
[----:B------:R-:W-:Y:S01]  /*6be0*/  @!P4 PRMT R82, RZ, 0x654, R82 ;  /* 0x00000654ff52c816 */ /* 0x000fe20000000052 */
[----:B0-----:R0:W-:Y:S06]  /*6bf0*/  BAR.SYNC.DEFER_BLOCKING R61, 0x80 ;  /* 0x0002003d0000751d */ /* 0x0011ec0000010000 */
[----:B------:R0:W-:Y:S01]  /*6c00*/  @!P4 SYNCS.ARRIVE.TRANS64.RED.A1T0 RZ, [R82+URZ], RZ ;  /* 0x000000ff52ffc9a7 */ /* 0x0001e2000810043f */
[----:B------:R-:W-:-:S04]  /*6c10*/  ISETP.NE.AND P4, PT, R19, 0x2, PT ;  /* 0x000000021300780c */ /* 0x000fc80003f85270 */
[----:B------:R-:W-:Y:S02]  /*6c20*/  SEL R8, RZ, 0x1, P4 ;  /* 0x00000001ff087807 */ /* 0x000fe40002000000 */
[----:B------:R-:W-:Y:S02]  /*6c30*/  SEL R19, R19, RZ, P4 ;  /* 0x000000ff13137207 */ /* 0x000fe40002000000 */
[----:B-----5:R-:W-:-:S05]  /*6c40*/  LOP3.LUT R9, R9, R8, RZ, 0x3c, !PT ;  /* 0x0000000809097212 */ /* 0x020fca00078e3cff */
[----:B------:R0:W-:Y:S01]  /*6c50*/  STL [R1+0x8], R9 ;  /* 0x0000080901007387 */ /* 0x0001e20000100800 */
[----:B------:R-:W-:Y:S05]  /*6c60*/  @P2 BRA `(.L_x_1175) ;  /* 0xffffffbc005c2947 */ /* 0x000fea000383ffff */
.L_x_1131:
[----:B------:R-:W2:Y:S01]  /*6c70*/  LDL R8, [R1+0xc] ;  /* 0x00000c0001087983 */ /* 0x000ea20000100800 */
[----:B------:R-:W1:Y:S01]  /*6c80*/  LDC R0, c[0x0][0x448] ;  /* 0x00011200ff007b82 */ /* 0x000e620000000800 */
[----:B------:R-:W-:Y:S07]  /*6c90*/  BSSY B0, `(.L_x_1176) ;  /* 0x000000d000007945 */ /* 0x000fee0003800000 */
[----:B------:R-:W3:Y:S01]  /*6ca0*/  LDC.64 R2, c[0x0][0x9e0] ;  /* 0x00027800ff027b82 */ /* 0x000ee20000000a00 */
[----:B-1----:R-:W-:-:S02]  /*6cb0*/  ISETP.NE.AND P1, PT, R0, 0x1, PT ;  /* 0x000000010000780c */ /* 0x002fc40003f25270 */
[----:B---3--:R-:W-:-:S11]  /*6cc0*/  ISETP.GE.AND P2, PT, R3, 0x1, PT ;  /* 0x000000010300780c */ /* 0x008fd60003f46270 */
[----:B------:R-:W1:Y:S08]  /*6cd0*/  @P1 LDC R5, c[0x0][0x44c] ;  /* 0x00011300ff051b82 */ /* 0x000e700000000800 */
[----:B------:R-:W3:Y:S01]  /*6ce0*/  @P1 LDC R4, c[0x0][0x450] ;  /* 0x00011400ff041b82 */ /* 0x000ee20000000800 */
[----:B--2---:R-:W-:-:S04]  /*6cf0*/  VIADD R0, R8, 0xbf ;  /* 0x000000bf08007836 */ /* 0x004fc80000000000 */
[----:B-1----:R-:W-:-:S05]  /*6d00*/  @P1 IMAD.HI.U32 R5, R0, R5, RZ ;  /* 0x0000000500051227 */ /* 0x002fca00078e00ff */
[----:B---3--:R-:W-:-:S05]  /*6d10*/  @P1 SHF.R.U32.HI R0, RZ, R4, R5 ;  /* 0x00000004ff001219 */ /* 0x008fca0000011605 */
[----:B------:R-:W-:Y:S01]  /*6d20*/  IMAD.IADD R5, R87, 0x1, R0 ;  /* 0x0000000157057824 */ /* 0x000fe200078e0200 */
[----:B------:R-:W-:Y:S06]  /*6d30*/  @P3 BRA `(.L_x_1177) ;  /* 0x0000000000083947 */ /* 0x000fec0003800000 */
[----:B------:R-:W1:Y:S02]  /*6d40*/  FENCE.VIEW.ASYNC.G ;  /* 0x00000000000073c6 */ /* 0x000e640000000100 */
[----:B-1----:R-:W-:Y:S06]  /*6d50*/  BAR.ARV 0xc, 0x200 ;  /* 0x0308000000007b1d */ /* 0x002fec0000002000 */
.L_x_1177:
[----:B------:R-:W-:Y:S05]  /*6d60*/  BSYNC B0 ;  /* 0x0000000000007941 */ /* 0x000fea0003800000 */
.L_x_1176:
[----:B------:R-:W-:Y:S01]  /*6d70*/  IMAD.IADD R2, R5, 0x1, R2 ;  /* 0x0000000105027824 */ /* 0x000fe200078e0202 */
[----:B------:R-:W-:Y:S06]  /*6d80*/  @!P2 BRA `(.L_x_1178) ;  /* 0x000000000048a947 */ /* 0x000fec0003800000 */
[C---:B------:R-:W-:Y:S01]  /*6d90*/  ISETP.GT.AND P0, PT, R5.reuse, RZ, PT ;  /* 0x000000ff0500720c */ /* 0x040fe20003f04270 */
[----:B------:R-:W-:Y:S01]  /*6da0*/  BSSY B0, `(.L_x_1179) ;  /* 0x000000e000007945 */ /* 0x000fe20003800000 */
[----:B------:R-:W-:-:S11]  /*6db0*/  VIADD R0, R5, 0xffffffff ;  /* 0xffffffff05007836 */ /* 0x000fd60000000000 */
        /* <DEDUP_REMOVED lines=8> */
.L_x_1180:
[----:B------:R-:W-:-:S13]  /*6e40*/  ISETP.NE.AND P0, PT, R3, 0x1, PT ;  /* 0x000000010300780c */ /* 0x000fda0003f05270 */
[----:B------:R-:W1:Y:S02]  /*6e50*/  @P0 LDC.64 R4, c[0x0][0x9e8] ;  /* 0x00027a00ff040b82 */ /* 0x000e640000000a00 */
[----:B-1----:R-:W-:-:S05]  /*6e60*/  @P0 IMAD.HI.U32 R4, R0, R4, RZ ;  /* 0x0000000400040227 */ /* 0x002fca00078e00ff */
[----:B------:R-:W-:-:S07]  /*6e70*/  @P0 SHF.R.U32.HI R0, RZ, R5, R4 ;  /* 0x00000005ff000219 */ /* 0x000fce0000011604 */
.L_x_1181:
[----:B------:R-:W-:Y:S05]  /*6e80*/  BSYNC B0 ;  /* 0x0000000000007941 */ /* 0x000fea0003800000 */
.L_x_1179:
[----:B------:R-:W-:-:S05]  /*6e90*/  IMAD R5, R0, R3, R3 ;  /* 0x0000000300057224 */ /* 0x000fca00078e0203 */
[----:B------:R-:W-:-:S07]  /*6ea0*/  VIMNMX R2, R2, R5, PT ;  /* 0x0000000502027248 */ /* 0x000fce0003fe0100 */
.L_x_1178:
[----:B------:R-:W1:Y:S01]  /*6eb0*/  @P1 LDC R0, c[0x0][0x44c] ;  /* 0x00011300ff001b82 */ /* 0x000e620000000800 */
[----:B------:R-:W-:Y:S01]  /*6ec0*/  VIADD R2, R2, 0x7f ;  /* 0x0000007f02027836 */ /* 0x000fe20000000000 */
[----:B------:R-:W-:-:S04]  /*6ed0*/  ULDC UR4, c[0x0][0x9dc] ;  /* 0x0002770000047ab9 */ /* 0x000fc80000000800 */
[----:B------:R-:W-:Y:S02]  /*6ee0*/  SHF.R.S32.HI R5, RZ, 0x1f, R2 ;  /* 0x0000001fff057819 */ /* 0x000fe40000011402 */
[----:B------:R-:W2:Y:S02]  /*6ef0*/  @P1 LDC R7, c[0x0][0x450] ;  /* 0x00011400ff071b82 */ /* 0x000ea40000000800 */
[----:B------:R-:W-:-:S04]  /*6f00*/  LEA.HI R5, R5, R2, RZ, 0x7 ;  /* 0x0000000205057211 */ /* 0x000fc800078f38ff */
[----:B------:R-:W-:-:S04]  /*6f10*/  SHF.R.S32.HI R5, RZ, 0x7, R5 ;  /* 0x00000007ff057819 */ /* 0x000fc80000011405 */
[----:B------:R-:W-:Y:S01]  /*6f20*/  VIMNMX R11, R88, R5, PT ;  /* 0x00000005580b7248 */ /* 0x000fe20003fe0100 */
[----:B-1----:R-:W-:-:S04]  /*6f30*/  @P1 IMAD.HI.U32 R4, R8, R0, RZ ;  /* 0x0000000008041227 */ /* 0x002fc800078e00ff */
[----:B------:R-:W-:Y:S01]  /*6f40*/  IMAD.MOV.U32 R0, RZ, RZ, R8 ;  /* 0x000000ffff007224 */ /* 0x000fe200078e0008 */
[----:B--2---:R-:W-:-:S05]  /*6f50*/  @P1 SHF.R.U32.HI R0, RZ, R7, R4 ;  /* 0x00000007ff001219 */ /* 0x004fca0000011604 */
        /* <DEDUP_REMOVED lines=13> */
.L_x_1184:
[----:B------:R-:W-:-:S13]  /*7030*/  ISETP.NE.AND P0, PT, R3, 0x1, PT ;  /* 0x000000010300780c */ /* 0x000fda0003f05270 */
[----:B------:R-:W1:Y:S02]  /*7040*/  @P0 LDC.64 R4, c[0x0][0x9e8] ;  /* 0x00027a00ff040b82 */ /* 0x000e640000000a00 */
[----:B-1----:R-:W-:-:S05]  /*7050*/  @P0 IMAD.HI.U32 R4, R0, R4, RZ ;  /* 0x0000000400040227 */ /* 0x002fca00078e00ff */
[----:B------:R-:W-:-:S07]  /*7060*/  @P0 SHF.R.U32.HI R0, RZ, R5, R4 ;  /* 0x00000005ff000219 */ /* 0x000fce0000011604 */
.L_x_1185:
[----:B------:R-:W-:Y:S05]  /*7070*/  BSYNC B0 ;  /* 0x0000000000007941 */ /* 0x000fea0003800000 */
.L_x_1183:
[----:B------:R-:W-:-:S05]  /*7080*/  IMAD R3, R0, R3, RZ ;  /* 0x0000000300037224 */ /* 0x000fca00078e02ff */
[----:B------:R-:W-:-:S07]  /*7090*/  VIMNMX R2, R2, R3, !PT ;  /* 0x0000000302027248 */ /* 0x000fce0007fe0100 */
.L_x_1182:
[----:B------:R-:W-:Y:S01]  /*70a0*/  SHF.R.S32.HI R3, RZ, 0x1f, R2 ;  /* 0x0000001fff037819 */ /* 0x000fe20000011402 */
[----:B------:R-:W-:Y:S01]  /*70b0*/  BSSY B0, `(.L_x_1186) ;  /* 0x0000027000007945 */ /* 0x000fe20003800000 */
[----:B------:R-:W-:Y:S02]  /*70c0*/  IMAD.MOV.U32 R88, RZ, RZ, RZ ;  /* 0x000000ffff587224 */ /* 0x000fe400078e00ff */
[----:B------:R-:W-:-:S04]  /*70d0*/  LEA.HI R3, R3, R2, RZ, 0x7 ;  /* 0x0000000203037211 */ /* 0x000fc800078f38ff */
[----:B------:R-:W-:-:S04]  /*70e0*/  SHF.R.S32.HI R3, RZ, 0x7, R3 ;  /* 0x00000007ff037819 */ /* 0x000fc80000011403 */
[----:B0-----:R-:W-:-:S04]  /*70f0*/  VIMNMX R9, RZ, R3, !PT ;  /* 0x00000003ff097248 */ /* 0x001fc80007fe0100 */
[----:B------:R-:W-:-:S13]  /*7100*/  ISETP.GT.AND P0, PT, R11, R9, PT ;  /* 0x000000090b00720c */ /* 0x000fda0003f04270 */
[----:B------:R-:W-:Y:S05]  /*7110*/  @!P0 BRA `(.L_x_1187) ;  /* 0x0000000000808947 */ /* 0x000fea0003800000 */
[----:B------:R-:W2:Y:S01]  /*7120*/  LDL R0, [R1+0x58] ;  /* 0x0000580001007983 */ /* 0x000ea20000100800 */
[----:B------:R-:W-:Y:S01]  /*7130*/  ULDC UR4, c[0x0][0x9f0] ;  /* 0x00027c0000047ab9 */ /* 0x000fe20000000800 */
[----:B--2---:R-:W-:-:S04]  /*7140*/  ISETP.NE.AND P0, PT, R0, RZ, PT ;  /* 0x000000ff0000720c */ /* 0x004fc80003f05270 */
        /* <DEDUP_REMOVED lines=29> */
.L_x_1187:
[----:B------:R-:W-:Y:S05]  /*7320*/  BSYNC B0 ;  /* 0x0000000000007941 */ /* 0x000fea0003800000 */
.L_x_1186:
[----:B------:R-:W2:Y:S01]  /*7330*/  LDL R0, [R1+0x68] ;  /* 0x0000680001007983 */ /* 0x000ea20000100800 */
[----:B------:R-:W-:Y:S02]  /*7340*/  PLOP3.LUT P0, PT, PT, PT, PT, 0x80, 0x0 ;  /* 0x000000000000781c */ /* 0x000fe40003f0f070 */
[----:B------:R-:W-:Y:S01]  /*7350*/  CS2R R2, SRZ ;  /* 0x0000000000027805 */ /* 0x000fe2000001ff00 */
[----:B------:R-:W-:Y:S01]  /*7360*/  IMAD.MOV.U32 R13, RZ, RZ, RZ ;  /* 0x000000ffff0d7224 */ /* 0x000fe200078e00ff */
[----:B------:R-:W-:Y:S01]  /*7370*/  CS2R R14, SRZ ;  /* 0x00000000000e7805 */ /* 0x000fe2000001ff00 */
[----:B----4-:R-:W-:Y:S01]  /*7380*/  IMAD.MOV.U32 R32, RZ, RZ, RZ ;  /* 0x000000ffff207224 */ /* 0x010fe200078e00ff */
        /* <DEDUP_REMOVED lines=19> */
[----:B------:R-:W-:Y:S02]  /*74c0*/  CS2R R122, SRZ ;  /* 0x00000000007a7805 */ /* 0x000fe4000001ff00 */
[----:B------:R-:W-:Y:S02]  /*74d0*/  CS2R R132, SRZ ;  /* 0x0000000000847805 */ /* 0x000fe4000001ff00 */
[----:B------:R-:W-:Y:S02]  /*74e0*/  CS2R R128, SRZ ;  /* 0x0000000000807805 */ /* 0x000fe4000001ff00 */
[----:B------:R-:W-:Y:S02]  /*74f0*/  CS2R R134, SRZ ;  /* 0x0000000000867805 */ /* 0x000fe4000001ff00 */
[----:B------:R-:W-:Y:S01]  /*7500*/  CS2R R130, SRZ ;  /* 0x0000000000827805 */ /* 0x000fe2000001ff00 */
[----:B--2---:R-:W-:Y:S01]  /*7510*/  IMAD R4, R0, R88, R9 ;  /* 0x0000005800047224 */ /* 0x004fe200078e0209 */
[----:B------:R-:W-:Y:S01]  /*7520*/  CS2R R8, SRZ ;  /* 0x0000000000087805 */ /* 0x000fe2000001ff00 */
        /* <DEDUP_REMOVED lines=38> */
.L_x_1190:
[----:B------:R-:W-:Y:S05]  /*7790*/  BSYNC B6 ;  /* 0x0000000000067941 */ /* 0x000fea0003800000 */
.L_x_1189:
[----:B------:R-:W2:Y:S01]  /*77a0*/  LDL R21, [R1+0x4c] ;  /* 0x00004c0001157983 */ /* 0x000ea20000100800 */
[----:B------:R-:W-:Y:S01]  /*77b0*/  ULDC.64 UR6, c[0x0][0x998] ;  /* 0x0002660000067ab9 */ /* 0x000fe20000000a00 */
[----:B------:R-:W-:Y:S02]  /*77c0*/  ULDC.64 UR4, c[0x0][0x990] ;  /* 0x0002640000047ab9 */ /* 0x000fe40000000a00 */
[----:B------:R-:W3:Y:S01]  /*77d0*/  LDL R20, [R1+0x3c] ;  /* 0x00003c0001147983 */ /* 0x000ee20000100800 */
[----:B------:R-:W-:Y:S02]  /*77e0*/  ISETP.NE.U32.AND P1, PT, RZ, UR6, PT ;  /* 0x00000006ff007c0c */ /* 0x000fe4000bf25070 */
[----:B------:R-:W-:Y:S02]  /*77f0*/  ISETP.NE.U32.AND P0, PT, RZ, UR4, PT ;  /* 0x00000004ff007c0c */ /* 0x000fe4000bf05070 */
[----:B------:R-:W-:Y:S02]  /*7800*/  ISETP.NE.AND.EX P1, PT, RZ, UR7, PT, P1 ;  /* 0x00000007ff007c0c */ /* 0x000fe4000bf25310 */
[----:B------:R-:W-:-:S11]  /*7810*/  ISETP.NE.AND.EX P0, PT, RZ, UR5, PT, P0 ;  /* 0x00000005ff007c0c */ /* 0x000fd6000bf05300 */
[----:B------:R-:W0:Y:S08]  /*7820*/  @P1 LDC.64 R8, c[0x0][0x9b8] ;  /* 0x00026e00ff081b82 */ /* 0x000e300000000a00 */
[----:B------:R-:W1:Y:S08]  /*7830*/  @P0 LDC.64 R6, c[0x0][0x9a8] ;  /* 0x00026a00ff060b82 */ /* 0x000e700000000a00 */
[----:B------:R-:W3:Y:S08]  /*7840*/  @P0 LDC.64 R10, c[0x0][0x9b0] ;  /* 0x00026c00ff0a0b82 */ /* 0x000ef00000000a00 */
[----:B------:R-:W4:Y:S01]  /*7850*/  @P1 LDC.64 R12, c[0x0][0x9c0] ;  /* 0x00027000ff0c1b82 */ /* 0x000f220000000a00 */
[----:B--2---:R-:W-:-:S02]  /*7860*/  @P1 SHF.R.S32.HI R5, RZ, 0x1f, R21 ;  /* 0x0000001fff051819 */ /* 0x004fc40000011415 */
[----:B------:R-:W-:-:S03]  /*7870*/  @P0 SHF.R.S32.HI R3, RZ, 0x1f, R21 ;  /* 0x0000001fff030819 */ /* 0x000fc60000011415 */
[----:B0-----:R-:W-:Y:S02]  /*7880*/  @P1 IMAD R2, R5, R8, RZ ;  /* 0x0000000805021224 */ /* 0x001fe400078e02ff */
[-C--:B-1----:R-:W-:Y:S02]  /*7890*/  @P0 IMAD R0, R3, R6.reuse, RZ ;  /* 0x0000000603000224 */ /* 0x082fe400078e02ff */
[C---:B------:R-:W-:Y:S02]  /*78a0*/  @P1 IMAD R9, R21.reuse, R9, R2 ;  /* 0x0000000915091224 */ /* 0x040fe400078e0202 */
[C---:B------:R-:W-:Y:S02]  /*78b0*/  @P0 IMAD R7, R21.reuse, R7, R0 ;  /* 0x0000000715070224 */ /* 0x040fe400078e0200 */
[----:B------:R-:W-:-:S04]  /*78c0*/  @P0 IMAD.WIDE.U32 R2, R21, R6, RZ ;  /* 0x0000000615020225 */ /* 0x000fc800078e00ff */
[----:B------:R-:W-:-:S04]  /*78d0*/  @P1 IMAD.WIDE.U32 R4, R21, R8, RZ ;  /* 0x0000000815041225 */ /* 0x000fc800078e00ff */
[----:B------:R-:W-:Y:S02]  /*78e0*/  @P0 IMAD.IADD R3, R3, 0x1, R7 ;  /* 0x0000000103030824 */ /* 0x000fe400078e0207 */
[----:B------:R-:W-:Y:S02]  /*78f0*/  @P1 IMAD.IADD R5, R5, 0x1, R9 ;  /* 0x0000000105051824 */ /* 0x000fe400078e0209 */
[----:B---3--:R-:W-:-:S04]  /*7900*/  @P0 IMAD.WIDE.U32 R2, R20, R10, R2 ;  /* 0x0000000a14020225 */ /* 0x008fc800078e0002 */
[----:B----4-:R-:W-:Y:S01]  /*7910*/  @P1 IMAD.WIDE.U32 R6, R20, R12, R4 ;  /* 0x0000000c14061225 */ /* 0x010fe200078e0004 */
        /* <DEDUP_REMOVED lines=26> */
.L_x_1194:
[----:B-1----:R1:W2:Y:S02]  /*7ac0*/  SYNCS.PHASECHK.TRANS64.TRYWAIT P0, [R16+URZ+0x19c00], R3 ;  /* 0x019c0003100075a7 */ /* 0x0022a4000800017f */
[----:B--2---:R-:W-:Y:S05]  /*7ad0*/  @!P0 NANOSLEEP.SYNCS 0x989680 ;  /* 0x009896800000895d */ /* 0x004fea0003900000 */
[----:B------:R-:W2:Y:S02]  /*7ae0*/  @!P0 SYNCS.PHASECHK.TRANS64 P0, [R16+URZ+0x19c00], R3 ;  /* 0x019c0003100085a7 */ /* 0x000ea4000800007f */
[----:B--2---:R-:W-:Y:S05]  /*7af0*/  @!P0 BRA `(.L_x_1194) ;  /* 0xfffffffc00f08947 */ /* 0x004fea000383ffff */
.L_x_1193:
[----:B------:R-:W-:Y:S05]  /*7b00*/  BSYNC B0 ;  /* 0x0000000000007941 */ /* 0x000fea0003800000 */
.L_x_1192:
[----:B------:R-:W-:Y:S05]  /*7b10*/  BRA `(.L_x_1195) ;  /* 0x0000004400647947 */ /* 0x000fea0003800000 */
.L_x_1191:
[----:B------:R-:W-:Y:S01]  /*7b20*/  LOP3.LUT P0, RZ, R26, 0x9f, RZ, 0xc0, !PT ;  /* 0x0000009f1aff7812 */ /* 0x000fe2000780c0ff */
[----:B------:R-:W-:Y:S01]  /*7b30*/  ULDC.64 UR4, c[0x0][0x3f8] ;  /* 0x0000fe0000047ab9 */ /* 0x000fe20000000a00 */
[----:B-----5:R-:W-:Y:S01]  /*7b40*/  SHF.R.S32.HI R0, RZ, 0x1f, R24 ;  /* 0x0000001fff007819 */ /* 0x020fe20000011418 */
[----:B------:R-:W-:Y:S01]  /*7b50*/  ULDC.64 UR6, c[0x0][0x408] ;  /* 0x0001020000067ab9 */ /* 0x000fe20000000a00 */
[----:B------:R-:W-:Y:S01]  /*7b60*/  IMAD.WIDE.U32 R26, R24, UR4, RZ ;  /* 0x00000004181a7c25 */ /* 0x000fe2000f8e00ff */
[----:B------:R-:W-:Y:S03]  /*7b70*/  BSSY B6, `(.L_x_1196) ;  /* 0x0000019000067945 */ /* 0x000fe60003800000 */
[C---:B------:R-:W-:Y:S02]  /*7b80*/  IMAD R3, R0.reuse, UR4, RZ ;  /* 0x0000000400037c24 */ /* 0x040fe4000f8e02ff */
[----:B------:R-:W-:-:S02]  /*7b90*/  IMAD R5, R0, UR6, RZ ;  /* 0x0000000600057c24 */ /* 0x000fc4000f8e02ff */
[C---:B------:R-:W-:Y:S02]  /*7ba0*/  IMAD R3, R24.reuse, UR5, R3 ;  /* 0x0000000518037c24 */ /* 0x040fe4000f8e0203 */
[C---:B------:R-:W-:Y:S02]  /*7bb0*/  IMAD R5, R24.reuse, UR7, R5 ;  /* 0x0000000718057c24 */ /* 0x040fe4000f8e0205 */
[----:B------:R-:W-:-:S04]  /*7bc0*/  IMAD.WIDE.U32 R24, R24, UR6, RZ ;  /* 0x0000000618187c25 */ /* 0x000fc8000f8e00ff */
        /* <DEDUP_REMOVED lines=19> */
.L_x_1197:
[----:B------:R-:W-:Y:S05]  /*7d00*/  BSYNC B6 ;  /* 0x0000000000067941 */ /* 0x000fea0003800000 */
.L_x_1196:
[----:B------:R-:W2:Y:S01]  /*7d10*/  LDL R21, [R1+0xc] ;  /* 0x00000c0001157983 */ /* 0x000ea20000100800 */
[----:B------:R-:W-:-:S03]  /*7d20*/  ULDC.U8 UR4, c[0x0][0x410] ;  /* 0x0001040000047ab9 */ /* 0x000fc60000000000 */
[----:B------:R-:W3:Y:S01]  /*7d30*/  LDL R20, [R1+0x50] ;  /* 0x0000500001147983 */ /* 0x000ee20000100800 */
[----:B------:R-:W-:Y:S01]  /*7d40*/  ISETP.NE.AND P0, PT, RZ, UR4, PT ;  /* 0x00000004ff007c0c */ /* 0x000fe2000bf05270 */
[----:B------:R-:W-:Y:S01]  /*7d50*/  BSSY B0, `(.L_x_1198) ;  /* 0x000042d000007945 */ /* 0x000fe20003800000 */
[----:B--2---:R-:W-:Y:S02]  /*7d60*/  IMAD.IADD R10, R154, 0x1, R21 ;  /* 0x000000019a0a7824 */ /* 0x004fe400078e0215 */
[----:B---3--:R-:W-:-:S09]  /*7d70*/  IMAD.IADD R37, R16, 0x1, R20 ;  /* 0x0000000110257824 */ /* 0x008fd200078e0214 */
[----:B------:R-:W-:Y:S05]  /*7d80*/  @!P0 BRA `(.L_x_1199) ;  /* 0x0000001c00408947 */ /* 0x000fea0003800000 */
[----:B------:R-:W0:Y:S01]  /*7d90*/  LDC R20, c[0x0][0x448] ;  /* 0x00011200ff147b82 */ /* 0x000e220000000800 */
[----:B------:R-:W-:Y:S01]  /*7da0*/  IMAD.MOV.U32 R5, RZ, RZ, R10 ;  /* 0x000000ffff057224 */ /* 0x000fe200078e000a */
[----:B------:R-:W-:Y:S01]  /*7db0*/  ULDC.64 UR4, c[0x0][0x3f8] ;  /* 0x0000fe0000047ab9 */ /* 0x000fe20000000a00 */
[----:B------:R-:W-:Y:S01]  /*7dc0*/  IMAD.MOV.U32 R6, RZ, RZ, R26 ;  /* 0x000000ffff067224 */ /* 0x000fe200078e001a */
[----:B------:R-:W-:Y:S01]  /*7dd0*/  ULDC.64 UR6, c[0x0][0x408] ;  /* 0x0001020000067ab9 */ /* 0x000fe20000000a00 */
[----:B------:R-:W-:Y:S01]  /*7de0*/  IMAD.MOV.U32 R8, RZ, RZ, R24 ;  /* 0x000000ffff087224 */ /* 0x000fe200078e0018 */
[----:B------:R-:W-:Y:S01]  /*7df0*/  ULDC.64 UR8, c[0x0][0x400] ;  /* 0x0001000000087ab9 */ /* 0x000fe20000000a00 */
[----:B------:R-:W-:Y:S01]  /*7e00*/  IMAD.MOV.U32 R9, RZ, RZ, R31 ;  /* 0x000000ffff097224 */ /* 0x000fe200078e001f */
[----:B0-----:R-:W-:-:S13]  /*7e10*/  ISETP.NE.AND P0, PT, R20, 0x1, PT ;  /* 0x000000011400780c */ /* 0x001fda0003f05270 */
[----:B------:R-:W0:Y:S08]  /*7e20*/  @P0 LDC R3, c[0x0][0x44c] ;  /* 0x00011300ff030b82 */ /* 0x000e300000000800 */
[----:B------:R-:W1:Y:S01]  /*7e30*/  @P0 LDC R7, c[0x0][0x450] ;  /* 0x00011400ff070b82 */ /* 0x000e620000000800 */
[----:B0-----:R-:W-:-:S05]  /*7e40*/  @P0 IMAD.HI.U32 R0, R10, R3, RZ ;  /* 0x000000030a000227 */ /* 0x001fca00078e00ff */
[----:B-1----:R-:W-:Y:S01]  /*7e50*/  @P0 SHF.R.U32.HI R5, RZ, R7, R0 ;  /* 0x00000007ff050219 */ /* 0x002fe20000011600 */
[----:B------:R-:W-:-:S03]  /*7e60*/  IMAD.MOV.U32 R7, RZ, RZ, R29 ;  /* 0x000000ffff077224 */ /* 0x000fc600078e001d */
[----:B------:R-:W-:Y:S01]  /*7e70*/  SHF.R.S32.HI R0, RZ, 0x1f, R5 ;  /* 0x0000001fff007819 */ /* 0x000fe20000011405 */
[----:B------:R-:W-:-:S04]  /*7e80*/  IMAD.WIDE.U32 R6, R5, UR4, R6 ;  /* 0x0000000405067c25 */ /* 0x000fc8000f8e0006 */
[----:B------:R-:W-:Y:S02]  /*7e90*/  IMAD R4, R0, UR4, RZ ;  /* 0x0000000400047c24 */ /* 0x000fe4000f8e02ff */
[----:B------:R-:W-:-:S04]  /*7ea0*/  IMAD.WIDE.U32 R8, R5, UR6, R8 ;  /* 0x0000000605087c25 */ /* 0x000fc8000f8e0008 */
[----:B------:R-:W-:Y:S02]  /*7eb0*/  IMAD R0, R0, UR6, RZ ;  /* 0x0000000600007c24 */ /* 0x000fe4000f8e02ff */
[C---:B------:R-:W-:Y:S01]  /*7ec0*/  IMAD R13, R5.reuse, UR5, R4 ;  /* 0x00000005050d7c24 */ /* 0x040fe2000f8e0204 */
[----:B------:R-:W-:Y:S01]  /*7ed0*/  ULDC.64 UR4, c[0x0][0x3e8] ;  /* 0x0000fa0000047ab9 */ /* 0x000fe20000000a00 */
[----:B------:R-:W-:Y:S01]  /*7ee0*/  IMAD R11, R5, UR7, R0 ;  /* 0x00000007050b7c24 */ /* 0x000fe2000f8e0200 */
[----:B------:R-:W-:Y:S01]  /*7ef0*/  IADD3 R3, P0, R6, UR4, RZ ;  /* 0x0000000406037c10 */ /* 0x000fe2000ff1e0ff */
[----:B------:R-:W-:Y:S01]  /*7f00*/  UMOV UR4, 0xffffffff ;  /* 0xffffffff00047882 */ /* 0x000fe20000000000 */
[----:B------:R-:W-:Y:S02]  /*7f10*/  IADD3 R5, P1, R8, UR8, RZ ;  /* 0x0000000808057c10 */ /* 0x000fe4000ff3e0ff */
[----:B------:R-:W-:Y:S02]  /*7f20*/  IADD3.X R13, R7, UR5, R13, P0, !PT ;  /* 0x00000005070d7c10 */ /* 0x000fe400087fe40d */
[----:B------:R-:W-:Y:S01]  /*7f30*/  IADD3.X R4, R9, UR9, R11, P1, !PT ;  /* 0x0000000909047c10 */ /* 0x000fe20008ffe40b */
[----:B------:R-:W-:Y:S08]  /*7f40*/  BRA.DIV UR4, `(.L_x_1200) ;  /* 0x000001d204f87947 */ /* 0x000ff0000b800000 */
[----:B------:R0:W1:Y:S04]  /*7f50*/  SHFL.IDX PT, R0, R13, RZ, 0x1e1f ;  /* 0x001e1fff0d007589 */ /* 0x00006800000e0000 */
[----:B------:R-:W2:Y:S04]  /*7f60*/  SHFL.IDX PT, R3, R3, RZ, 0x1e1f ;  /* 0x001e1fff03037589 */ /* 0x000ea800000e0000 */
[----:B------:R-:W3:Y:S04]  /*7f70*/  SHFL.IDX PT, R4, R4, RZ, 0x1e1f ;  /* 0x001e1fff04047589 */ /* 0x000ee800000e0000 */
[----:B------:R0:W4:Y:S02]  /*7f80*/  SHFL.IDX PT, R14, R5, RZ, 0x1e1f ;  /* 0x001e1fff050e7589 */ /* 0x00012400000e0000 */
.L_x_1486:
[----:B------:R-:W5:Y:S01]  /*7f90*/  LDL R6, [R1+0x60] ;  /* 0x0000600001067983 */ /* 0x000f620000100800 */
[----:B------:R-:W-:Y:S01]  /*7fa0*/  IMAD R39, R155, R20, RZ ;  /* 0x000000149b277224 */ /* 0x000fe200078e02ff */
[----:B------:R-:W-:Y:S01]  /*7fb0*/  BSSY B1, `(.L_x_1201) ;  /* 0x000002f000017945 */ /* 0x000fe20003800000 */
[----:B------:R-:W-:Y:S02]  /*7fc0*/  CS2R R26, SRZ ;  /* 0x00000000001a7805 */ /* 0x000fe4000001ff00 */
[----:B0-----:R-:W-:Y:S02]  /*7fd0*/  CS2R R12, SRZ ;  /* 0x00000000000c7805 */ /* 0x001fe4000001ff00 */
[----:B------:R-:W-:Y:S02]  /*7fe0*/  CS2R R8, SRZ ;  /* 0x0000000000087805 */ /* 0x000fe4000001ff00 */
[----:B------:R-:W-:Y:S02]  /*7ff0*/  ISETP.GE.AND P0, PT, R10, R39, PT ;  /* 0x000000270a00720c */ /* 0x000fe40003f06270 */
[----:B------:R-:W-:-:S02]  /*8000*/  CS2R R24, SRZ ;  /* 0x0000000000187805 */ /* 0x000fc4000001ff00 */
        /* <DEDUP_REMOVED lines=9> */
[----:B------:R-:W3:Y:S04]  /*80a0*/  LDL.64 R28, [R1+0x10] ;  /* 0x00001000011c7983 */ /* 0x000ee80000100a00 */
[----:B------:R-:W4:Y:S01]  /*80b0*/  LDL R15, [R1+0x2c] ;  /* 0x00002c00010f7983 */ /* 0x000f220000100800 */
[----:B------:R-:W-:Y:S02]  /*80c0*/  CS2R R20, SRZ ;  /* 0x0000000000147805 */ /* 0x000fe4000001ff00 */
[----:B------:R-:W-:Y:S02]  /*80d0*/  CS2R R12, SRZ ;  /* 0x00000000000c7805 */ /* 0x000fe4000001ff00 */
[----:B------:R-:W-:Y:S02]  /*80e0*/  CS2R R24, SRZ ;  /* 0x0000000000187805 */ /* 0x000fe4000001ff00 */
[----:B------:R-:W-:-:S02]  /*80f0*/  CS2R R26, SRZ ;  /* 0x00000000001a7805 */ /* 0x000fc4000001ff00 */
[----:B------:R-:W-:Y:S02]  /*8100*/  CS2R R10, SRZ ;  /* 0x00000000000a7805 */ /* 0x000fe4000001ff00 */
[----:B--2---:R-:W-:Y:S02]  /*8110*/  ISETP.GE.AND P2, PT, R32, UR4, PT ;  /* 0x0000000420007c0c */ /* 0x004fe4000bf46270 */
[----:B------:R-:W-:Y:S02]  /*8120*/  SHF.R.S32.HI R7, RZ, 0x1f, R32 ;  /* 0x0000001fff077819 */ /* 0x000fe40000011420 */
[----:B---3--:R-:W-:Y:S02]  /*8130*/  ISETP.GE.AND P1, PT, R28, UR4, PT ;  /* 0x000000041c007c0c */ /* 0x008fe4000bf26270 */
[----:B----4-:R-:W-:Y:S02]  /*8140*/  ISETP.GE.AND P0, PT, R15, UR4, PT ;  /* 0x000000040f007c0c */ /* 0x010fe4000bf06270 */
[----:B------:R-:W-:-:S05]  /*8150*/  SHF.R.S32.HI R9, RZ, 0x1f, R15 ;  /* 0x0000001fff097819 */ /* 0x000fca000001140f */
[CC--:B------:R-:W-:Y:S02]  /*8160*/  @!P2 IADD3 R30, P6, R32.reuse, R3.reuse, RZ ;  /* 0x00000003201ea210 */ /* 0x0c0fe40007fde0ff */
[-C--:B------:R-:W-:Y:S02]  /*8170*/  @!P2 IADD3 R32, P5, R32, R14.reuse, RZ ;  /* 0x0000000e2020a210 */ /* 0x080fe40007fbe0ff */
[-C--:B------:R-:W-:Y:S01]  /*8180*/  @!P1 IADD3 R6, P3, R28, R3.reuse, RZ ;  /* 0x000000031c069210 */ /* 0x080fe20007f7e0ff */
[--C-:B-1----:R-:W-:Y:S02]  /*8190*/  @!P2 IMAD.X R31, R0, 0x1, R7.reuse, P6 ;  /* 0x00000001001fa824 */ /* 0x102fe400030e0607 */
[----:B------:R-:W-:Y:S01]  /*81a0*/  @!P2 IMAD.X R33, R4, 0x1, R7, P5 ;  /* 0x000000010421a824 */ /* 0x000fe200028e0607 */
[C---:B------:R-:W-:Y:S02]  /*81b0*/  @!P0 IADD3 R34, P4, R15.reuse, R3, RZ ;  /* 0x000000030f228210 */ /* 0x040fe40007f9e0ff */
[----:B------:R-:W-:Y:S01]  /*81c0*/  @!P1 SHF.R.S32.HI R3, RZ, 0x1f, R28 ;  /* 0x0000001fff039819 */ /* 0x000fe2000001141c */
[----:B------:R0:W5:Y:S01]  /*81d0*/  @!P2 LD.E.64 R20, desc[UR40][R30.64] ;  /* 0x000000281e14a980 */ /* 0x000162000c101b00 */
[-C--:B------:R-:W-:Y:S01]  /*81e0*/  @!P1 IADD3 R28, P6, R28, R14.reuse, RZ ;  /* 0x0000000e1c1c9210 */ /* 0x080fe20007fde0ff */
[C---:B------:R-:W-:Y:S01]  /*81f0*/  @!P0 IMAD.X R35, R0.reuse, 0x1, R9, P4 ;  /* 0x0000000100238824 */ /* 0x040fe200020e0609 */
[----:B------:R-:W-:Y:S01]  /*8200*/  @!P0 IADD3 R14, P5, R15, R14, RZ ;  /* 0x0000000e0f0e8210 */ /* 0x000fe20007fbe0ff */
[--C-:B------:R-:W-:Y:S01]  /*8210*/  @!P1 IMAD.X R7, R0, 0x1, R3.reuse, P3 ;  /* 0x0000000100079824 */ /* 0x100fe200018e0603 */
[----:B------:R0:W5:Y:S01]  /*8220*/  @!P2 LD.E.64 R12, desc[UR40][R32.64] ;  /* 0x00000028200ca980 */ /* 0x000162000c101b00 */
[----:B------:R-:W-:-:S02]  /*8230*/  @!P1 IMAD.X R29, R4, 0x1, R3, P6 ;  /* 0x00000001041d9824 */ /* 0x000fc400030e0603 */
[----:B------:R-:W-:Y:S01]  /*8240*/  @!P0 IMAD.X R15, R4, 0x1, R9, P5 ;  /* 0x00000001040f8824 */ /* 0x000fe200028e0609 */
[----:B------:R-:W-:Y:S01]  /*8250*/  CS2R R8, SRZ ;  /* 0x0000000000087805 */ /* 0x000fe2000001ff00 */
[----:B------:R0:W5:Y:S04]  /*8260*/  @!P1 LD.E.64 R24, desc[UR40][R6.64] ;  /* 0x0000002806189980 */ /* 0x000168000c101b00 */
[----:B------:R0:W5:Y:S04]  /*8270*/  @!P1 LD.E.64 R26, desc[UR40][R28.64] ;  /* 0x000000281c1a9980 */ /* 0x000168000c101b00 */
[----:B------:R0:W5:Y:S04]  /*8280*/  @!P0 LD.E.64 R10, desc[UR40][R34.64] ;  /* 0x00000028220a8980 */ /* 0x000168000c101b00 */
[----:B------:R0:W5:Y:S02]  /*8290*/  @!P0 LD.E.64 R8, desc[UR40][R14.64] ;  /* 0x000000280e088980 */ /* 0x000164000c101b00 */
.L_x_1202:
[----:B------:R-:W-:Y:S05]  /*82a0*/  BSYNC B1 ;  /* 0x0000000000017941 */ /* 0x000fea0003800000 */
.L_x_1201:
[----:B-1----:R-:W2:Y:S01]  /*82b0*/  LDL.LU R0, [R1+0x44] ;  /* 0x0000440001007983 */ /* 0x002ea20000300800 */
[----:B------:R-:W1:Y:S01]  /*82c0*/  SYNCS.PHASECHK.TRANS64.TRYWAIT P0, [R16+URZ+0x19c00], R5 ;  /* 0x019c0005100075a7 */ /* 0x000e62000800017f */
[----:B------:R-:W-:Y:S01]  /*82d0*/  BSSY B1, `(.L_x_1203) ;  /* 0x0000005000017945 */ /* 0x000fe20003800000 */
[----:B--2---:R-:W-:-:S05]  /*82e0*/  IMAD R0, R0, -0xc0, R39 ;  /* 0xffffff4000007824 */ /* 0x004fca00078e0227 */
[----:B------:R-:W-:-:S04]  /*82f0*/  VIMNMX R3, R0, 0xc0, PT ;  /* 0x000000c000037848 */ /* 0x000fc80003fe0100 */
[----:B------:R-:W-:Y:S01]  /*8300*/  ISETP.GE.AND P1, PT, R154, R3, PT ;  /* 0x000000039a00720c */ /* 0x000fe20003f26270 */
[----:B-1----:R-:W-:-:S12]  /*8310*/  @!P0 BRA `(.L_x_1204) ;  /* 0x000001d000708947 */ /* 0x002fd80003800000 */
.L_x_1487:
[----:B------:R-:W-:Y:S05]  /*8320*/  BSYNC B1 ;  /* 0x0000000000017941 */ /* 0x000fea0003800000 */
.L_x_1203:
[----:B------:R-:W-:Y:S05]  /*8330*/  @P1 BRA `(.L_x_1205) ;  /* 0x0000003c00381947 */ /* 0x000fea0003800000 */
[----:B0-----:R-:W2:Y:S01]  /*8340*/  LDL.64 R6, [R1+0x10] ;  /* 0x0000100001067983 */ /* 0x001ea20000100a00 */
[----:B------:R-:W2:Y:S03]  /*8350*/  LDC R0, c[0x0][0x3f4] ;  /* 0x0000fd00ff007b82 */ /* 0x000ea60000000800 */
[----:B---3--:R-:W3:Y:S04]  /*8360*/  LDL R4, [R1+0x28] ;  /* 0x0000280001047983 */ /* 0x008ee80000100800 */
[----:B------:R-:W4:Y:S01]  /*8370*/  LDL R3, [R1+0x2c] ;  /* 0x00002c0001037983 */ /* 0x000f220000100800 */
[----:B------:R-:W-:Y:S01]  /*8380*/  BSSY B1, `(.L_x_1206) ;  /* 0x000007b000017945 */ /* 0x000fe20003800000 */
[----:B--2---:R-:W-:-:S02]  /*8390*/  ISETP.GE.AND P0, PT, R6, R0, PT ;  /* 0x000000000600720c */ /* 0x004fc40003f06270 */
[-C--:B---3--:R-:W-:Y:S02]  /*83a0*/  ISETP.GE.AND P1, PT, R4, R0.reuse, PT ;  /* 0x000000000400720c */ /* 0x088fe40003f26270 */
[----:B----4-:R-:W-:-:S09]  /*83b0*/  ISETP.GE.AND P2, PT, R3, R0, PT ;  /* 0x000000000300720c */ /* 0x010fd20003f46270 */
[----:B------:R-:W-:Y:S05]  /*83c0*/  @P0 BRA `(.L_x_1207) ;  /* 0x0000000400d80947 */ /* 0x000fea0003800000 */
[----:B-1----:R-:W0:Y:S01]  /*83d0*/  LDS.128 R4, [R37+0xf000] ;  /* 0x00f0000025047984 */ /* 0x002e220000000c00 */
[----:B-----5:R-:W-:Y:S02]  /*83e0*/  SHF.R.U32.HI R15, RZ, 0x8, R25 ;  /* 0x00000008ff0f7819 */ /* 0x020fe40000011619 */
[----:B------:R-:W-:Y:S02]  /*83f0*/  LOP3.LUT R14, R25, 0xff, RZ, 0xc0, !PT ;  /* 0x000000ff190e7812 */ /* 0x000fe400078ec0ff */
[----:B------:R-:W-:Y:S02]  /*8400*/  LOP3.LUT R15, R15, 0xff, RZ, 0xc0, !PT ;  /* 0x000000ff0f0f7812 */ /* 0x000fe400078ec0ff */
[----:B------:R-:W-:Y:S02]  /*8410*/  SHF.R.U32.HI R31, RZ, 0x8, R27 ;  /* 0x00000008ff1f7819 */ /* 0x000fe4000001161b */
[----:B------:R-:W-:Y:S02]  /*8420*/  SHF.R.U32.HI R3, RZ, 0x8, R24 ;  /* 0x00000008ff037819 */ /* 0x000fe40000011618 */
[----:B------:R-:W-:-:S02]  /*8430*/  PRMT R14, R15, 0x7604, R14 ;  /* 0x000076040f0e7816 */ /* 0x000fc4000000000e */
[----:B------:R-:W-:Y:S02]  /*8440*/  LOP3.LUT R28, R27, 0xff, RZ, 0xc0, !PT ;  /* 0x000000ff1b1c7812 */ /* 0x000fe400078ec0ff */
[----:B------:R-:W-:Y:S02]  /*8450*/  LOP3.LUT R31, R31, 0xff, RZ, 0xc0, !PT ;  /* 0x000000ff1f1f7812 */ /* 0x000fe400078ec0ff */
[----:B------:R-:W-:Y:S02]  /*8460*/  SHF.R.U32.HI R30, RZ, 0x10, R27 ;  /* 0x00000010ff1e7819 */ /* 0x000fe4000001161b */
[----:B------:R-:W-:Y:S02]  /*8470*/  LOP3.LUT R0, R24, 0xff, RZ, 0xc0, !PT ;  /* 0x000000ff18007812 */ /* 0x000fe400078ec0ff */
[----:B------:R-:W-:Y:S02]  /*8480*/  LOP3.LUT R3, R3, 0xff, RZ, 0xc0, !PT ;  /* 0x000000ff03037812 */ /* 0x000fe400078ec0ff */
[----:B------:R-:W-:-:S02]  /*8490*/  SHF.R.U32.HI R32, RZ, 0x10, R25 ;  /* 0x00000010ff207819 */ /* 0x000fc40000011619 */
[----:B------:R-:W-:Y:S02]  /*84a0*/  SHF.R.U32.HI R15, RZ, 0x8, R26 ;  /* 0x00000008ff0f7819 */ /* 0x000fe4000001161a */
[----:B------:R-:W-:Y:S01]  /*84b0*/  PRMT R28, R31, 0x7604, R28 ;  /* 0x000076041f1c7816 */ /* 0x000fe2000000001c */
[----:B------:R-:W-:Y:S01]  /*84c0*/  IMAD.U32 R31, R30, 0x10000, RZ ;  /* 0x000100001e1f7824 */ /* 0x000fe200078e00ff */
[----:B------:R-:W-:Y:S02]  /*84d0*/  PRMT R3, R3, 0x7604, R0 ;  /* 0x0000760403037816 */ /* 0x000fe40000000000 */
[----:B------:R-:W-:Y:S01]  /*84e0*/  LOP3.LUT R29, R15, 0xff, RZ, 0xc0, !PT ;  /* 0x000000ff0f1d7812 */ /* 0x000fe200078ec0ff */
[----:B------:R-:W-:Y:S01]  /*84f0*/  IMAD.U32 R15, R32, 0x10000, RZ ;  /* 0x00010000200f7824 */ /* 0x000fe200078e00ff */
[----:B------:R-:W-:Y:S02]  /*8500*/  LOP3.LUT R0, R26, 0xff, RZ, 0xc0, !PT ;  /* 0x000000ff1a007812 */ /* 0x000fe400078ec0ff */
[----:B------:R-:W-:-:S02]  /*8510*/  LOP3.LUT R31, R28, 0xff0000, R31, 0xf8, !PT ;  /* 0x00ff00001c1f7812 */ /* 0x000fc400078ef81f */
[----:B------:R-:W-:Y:S02]  /*8520*/  PRMT R29, R29, 0x7604, R0 ;  /* 0x000076041d1d7816 */ /* 0x000fe40000000000 */
[----:B------:R-:W-:Y:S02]  /*8530*/  LOP3.LUT R15, R14, 0xff0000, R15, 0xf8, !PT ;  /* 0x00ff00000e0f7812 */ /* 0x000fe400078ef80f */
[--C-:B------:R-:W-:Y:S02]  /*8540*/  LOP3.LUT R29, R29, 0xff0000, R26.reuse, 0xf8, !PT ;  /* 0x00ff00001d1d7812 */ /* 0x100fe400078ef81a */
[----:B------:R-:W-:Y:S02]  /*8550*/  LOP3.LUT R31, R31, 0xff000000, R27, 0xf8, !PT ;  /* 0xff0000001f1f7812 */ /* 0x000fe400078ef81b */
[----:B------:R-:W-:Y:S02]  /*8560*/  LOP3.LUT R27, R15, 0xff000000, R25, 0xf8, !PT ;  /* 0xff0000000f1b7812 */ /* 0x000fe400078ef819 */
[----:B------:R-:W-:-:S02]  /*8570*/  LOP3.LUT R30, R29, 0xff000000, R26, 0xf8, !PT ;  /* 0xff0000001d1e7812 */ /* 0x000fc400078ef81a */
[--C-:B------:R-:W-:Y:S02]  /*8580*/  LOP3.LUT R3, R3, 0xff0000, R24.reuse, 0xf8, !PT ;  /* 0x00ff000003037812 */ /* 0x100fe400078ef818 */
[-C--:B0-----:R-:W-:Y:S02]  /*8590*/  F2FP.F16.E4M3.UNPACK_B R0, R6.reuse.H1 ;  /* 0x00000006ff00723e */ /* 0x081fe400030006ff */
        /* <DEDUP_REMOVED lines=10> */
[C---:B------:R-:W-:Y:S01]  /*8640*/  FMUL.FTZ R35, R15.reuse, R33 ;  /* 0x000000210f237220 */ /* 0x040fe20000410000 */
[----:B------:R-:W-:Y:S01]  /*8650*/  F2FP.F16.E4M3.UNPACK_B R6, R5 ;  /* 0x00000005ff06723e */ /* 0x000fe200020006ff */
[----:B------:R-:W-:Y:S01]  /*8660*/  FMUL.FTZ R34, R15, R29 ;  /* 0x0000001d0f227220 */ /* 0x000fe20000410000 */
[----:B------:R-:W-:Y:S01]  /*8670*/  F2FP.F16.E4M3.UNPACK_B R7, R5.H1 ;  /* 0x00000005ff07723e */ /* 0x000fe200030006ff */
[----:B------:R-:W-:Y:S01]  /*8680*/  HADD2.F32 R32, -RZ, R32.H0_H0 ;  /* 0x20000020ff207230 */ /* 0x000fe20000004100 */
[----:B------:R-:W-:Y:S01]  /*8690*/  F2FP.F16.E4M3.UNPACK_B R31, R31.H1 ;  /* 0x0000001fff1f723e */ /* 0x000fe200030006ff */
[----:B------:R-:W-:-:S02]  /*86a0*/  HADD2.F32 R5, -RZ, R3.H1_H1 ;  /* 0x30000003ff057230 */ /* 0x000fc40000004100 */
[C---:B------:R-:W-:Y:S01]  /*86b0*/  FFMA.FTZ R35, R14.reuse, R29, -R35 ;  /* 0x0000001d0e237223 */ /* 0x040fe20000010823 */
[----:B------:R-:W-:Y:S02]  /*86c0*/  HADD2.F32 R26, -RZ, R26.H0_H0 ;  /* 0x2000001aff1a7230 */ /* 0x000fe40000004100 */
        /* <DEDUP_REMOVED lines=69> */
[----:B------:R0:W-:Y:S02]  /*8b20*/  STS.128 [R37+0xf000], R4 ;  /* 0x00f0000425007388 */ /* 0x0001e40000000c00 */
.L_x_1207:
[----:B------:R-:W-:Y:S05]  /*8b30*/  BSYNC B1 ;  /* 0x0000000000017941 */ /* 0x000fea0003800000 */
.L_x_1206:
[----:B------:R-:W-:Y:S04]  /*8b40*/  BSSY B1, `(.L_x_1208) ;  /* 0x000007c000017945 */ /* 0x000fe80003800000 */
[----:B------:R-:W-:Y:S05]  /*8b50*/  @P1 BRA `(.L_x_1209) ;  /* 0x0000000400e81947 */ /* 0x000fea0003800000 */
[----:B01----:R-:W0:Y:S01]  /*8b60*/  LDS.128 R4, [R37+0x10800] ;  /* 0x0108000025047984 */ /* 0x003e220000000c00 */
[----:B-----5:R-:W-:Y:S02]  /*8b70*/  SHF.R.U32.HI R14, RZ, 0x8, R21 ;  /* 0x00000008ff0e7819 */ /* 0x020fe40000011615 */
[----:B------:R-:W-:Y:S02]  /*8b80*/  SHF.R.U32.HI R26, RZ, 0x8, R13 ;  /* 0x00000008ff1a7819 */ /* 0x000fe4000001160d */
[----:B------:R-:W-:Y:S02]  /*8b90*/  LOP3.LUT R15, R21, 0xff, RZ, 0xc0, !PT ;  /* 0x000000ff150f7812 */ /* 0x000fe400078ec0ff */
[----:B------:R-:W-:Y:S02]  /*8ba0*/  LOP3.LUT R27, R13, 0xff, RZ, 0xc0, !PT ;  /* 0x000000ff0d1b7812 */ /* 0x000fe400078ec0ff */
[----:B------:R-:W-:Y:S02]  /*8bb0*/  LOP3.LUT R14, R14, 0xff, RZ, 0xc0, !PT ;  /* 0x000000ff0e0e7812 */ /* 0x000fe400078ec0ff */
[----:B------:R-:W-:-:S02]  /*8bc0*/  LOP3.LUT R26, R26, 0xff, RZ, 0xc0, !PT ;  /* 0x000000ff1a1a7812 */ /* 0x000fc400078ec0ff */
[----:B------:R-:W-:Y:S02]  /*8bd0*/  SHF.R.U32.HI R0, RZ, 0x8, R20 ;  /* 0x00000008ff007819 */ /* 0x000fe40000011614 */
[----:B------:R-:W-:Y:S02]  /*8be0*/  SHF.R.U32.HI R24, RZ, 0x8, R12 ;  /* 0x00000008ff187819 */ /* 0x000fe4000001160c */
[----:B------:R-:W-:Y:S02]  /*8bf0*/  PRMT R15, R14, 0x7604, R15 ;  /* 0x000076040e0f7816 */ /* 0x000fe4000000000f */
[----:B------:R-:W-:Y:S02]  /*8c00*/  PRMT R27, R26, 0x7604, R27 ;  /* 0x000076041a1b7816 */ /* 0x000fe4000000001b */
[----:B------:R-:W-:Y:S02]  /*8c10*/  SHF.R.U32.HI R14, RZ, 0x10, R21 ;  /* 0x00000010ff0e7819 */ /* 0x000fe40000011615 */
[----:B------:R-:W-:-:S02]  /*8c20*/  SHF.R.U32.HI R26, RZ, 0x10, R13 ;  /* 0x00000010ff1a7819 */ /* 0x000fc4000001160d */
        /* <DEDUP_REMOVED lines=8> */
[----:B------:R-:W-:Y:S02]  /*8cb0*/  SHF.R.U32.HI R0, RZ, 0x10, R20 ;  /* 0x00000010ff007819 */ /* 0x000fe40000011614 */
[----:B------:R-:W-:Y:S02]  /*8cc0*/  SHF.R.U32.HI R24, RZ, 0x10, R12 ;  /* 0x00000010ff187819 */ /* 0x000fe4000001160c */
[----:B------:R-:W-:Y:S02]  /*8cd0*/  PRMT R15, R14, 0x7054, R15 ;  /* 0x000070540e0f7816 */ /* 0x000fe4000000000f */
[----:B------:R-:W-:-:S02]  /*8ce0*/  PRMT R27, R26, 0x7054, R27 ;  /* 0x000070541a1b7816 */ /* 0x000fc4000000001b */
[----:B------:R-:W-:Y:S02]  /*8cf0*/  LOP3.LUT R0, R0, 0xff, RZ, 0xc0, !PT ;  /* 0x000000ff00007812 */ /* 0x000fe400078ec0ff */
[----:B------:R-:W-:Y:S02]  /*8d00*/  LOP3.LUT R24, R24, 0xff, RZ, 0xc0, !PT ;  /* 0x000000ff18187812 */ /* 0x000fe400078ec0ff */
[----:B------:R-:W-:Y:S02]  /*8d10*/  LOP3.LUT R27, R27, 0xff000000, R13, 0xf8, !PT ;  /* 0xff0000001b1b7812 */ /* 0x000fe400078ef80d */
[----:B------:R-:W-:Y:S02]  /*8d20*/  LOP3.LUT R21, R15, 0xff000000, R21, 0xf8, !PT ;  /* 0xff0000000f157812 */ /* 0x000fe400078ef815 */
[----:B------:R-:W-:Y:S02]  /*8d30*/  PRMT R3, R0, 0x7054, R3 ;  /* 0x0000705400037816 */ /* 0x000fe40000000003 */
[----:B------:R-:W-:-:S02]  /*8d40*/  PRMT R25, R24, 0x7054, R25 ;  /* 0x0000705418197816 */ /* 0x000fc40000000019 */
[-C--:B0-----:R-:W-:Y:S02]  /*8d50*/  F2FP.F16.E4M3.UNPACK_B R0, R6.reuse.H1 ;  /* 0x00000006ff00723e */ /* 0x081fe400030006ff */
[----:B------:R-:W-:Y:S02]  /*8d60*/  F2FP.F16.E4M3.UNPACK_B R28, R27 ;  /* 0x0000001bff1c723e */ /* 0x000fe400020006ff */
[----:B------:R-:W-:Y:S01]  /*8d70*/  F2FP.F16.E4M3.UNPACK_B R24, R21 ;  /* 0x00000015ff18723e */ /* 0x000fe200020006ff */
[----:B------:R-:W-:Y:S01]  /*8d80*/  HADD2.F32 R13, -RZ, R0.H1_H1 ;  /* 0x30000000ff0d7230 */ /* 0x000fe20000004100 */
[----:B------:R-:W-:Y:S01]  /*8d90*/  LOP3.LUT R20, R3, 0xff000000, R20, 0xf8, !PT ;  /* 0xff00000003147812 */ /* 0x000fe200078ef814 */
[----:B------:R-:W-:Y:S01]  /*8da0*/  HADD2.F32 R29, -RZ, R28.H1_H1 ;  /* 0x3000001cff1d7230 */ /* 0x000fe20000004100 */
[----:B------:R-:W-:Y:S01]  /*8db0*/  LOP3.LUT R26, R25, 0xff000000, R12, 0xf8, !PT ;  /* 0xff000000191a7812 */ /* 0x000fe200078ef80c */
[----:B------:R-:W-:Y:S01]  /*8dc0*/  HADD2.F32 R25, -RZ, R24.H1_H1 ;  /* 0x30000018ff197230 */ /* 0x000fe20000004100 */
[----:B------:R-:W-:Y:S01]  /*8dd0*/  F2FP.F16.E4M3.UNPACK_B R3, R6 ;  /* 0x00000006ff03723e */ /* 0x000fe200020006ff */
[----:B------:R-:W-:Y:S01]  /*8de0*/  HADD2.F32 R12, -RZ, R0.H0_H0 ;  /* 0x20000000ff0c7230 */ /* 0x000fe20000004100 */
[----:B------:R-:W-:Y:S01]  /*8df0*/  F2FP.F16.E4M3.UNPACK_B R14, R7 ;  /* 0x00000007ff0e723e */ /* 0x000fe200020006ff */
[C---:B------:R-:W-:Y:S01]  /*8e00*/  FMUL.FTZ R31, R13.reuse, R29 ;  /* 0x0000001d0d1f7220 */ /* 0x040fe20000410000 */
[----:B------:R-:W-:Y:S01]  /*8e10*/  F2FP.F16.E4M3.UNPACK_B R15, R7.H1 ;  /* 0x00000007ff0f723e */ /* 0x000fe200030006ff */
[----:B------:R-:W-:Y:S01]  /*8e20*/  FMUL.FTZ R30, R13, R25 ;  /* 0x000000190d1e7220 */ /* 0x000fe20000410000 */
[-C--:B------:R-:W-:Y:S01]  /*8e30*/  F2FP.F16.E4M3.UNPACK_B R6, R5.reuse ;  /* 0x00000005ff06723e */ /* 0x080fe200020006ff */
[----:B------:R-:W-:Y:S01]  /*8e40*/  HADD2.F32 R28, -RZ, R28.H0_H0 ;  /* 0x2000001cff1c7230 */ /* 0x000fe20000004100 */
[----:B------:R-:W-:Y:S01]  /*8e50*/  F2FP.F16.E4M3.UNPACK_B R7, R5.H1 ;  /* 0x00000005ff07723e */ /* 0x000fe200030006ff */
[----:B------:R-:W-:Y:S01]  /*8e60*/  HADD2.F32 R5, -RZ, R3.H1_H1 ;  /* 0x30000003ff057230 */ /* 0x000fe20000004100 */
[----:B------:R-:W-:Y:S01]  /*8e70*/  F2FP.F16.E4M3.UNPACK_B R27, R27.H1 ;  /* 0x0000001bff1b723e */ /* 0x000fe200030006ff */
[----:B------:R-:W-:-:S02]  /*8e80*/  HADD2.F32 R24, -RZ, R24.H0_H0 ;  /* 0x20000018ff187230 */ /* 0x000fc40000004100 */
[C---:B------:R-:W-:Y:S01]  /*8e90*/  FFMA.FTZ R31, R12.reuse, R25, -R31 ;  /* 0x000000190c1f7223 */ /* 0x040fe2000001081f */
[----:B------:R-:W-:Y:S01]  /*8ea0*/  FFMA.FTZ R30, R12, R29, R30 ;  /* 0x0000001d0c1e7223 */ /* 0x000fe2000001001e */
[----:B------:R-:W-:Y:S01]  /*8eb0*/  HADD2.F32 R3, -RZ, R3.H0_H0 ;  /* 0x20000003ff037230 */ /* 0x000fe20000004100 */
[----:B------:R-:W-:Y:S01]  /*8ec0*/  F2FP.F16.E4M3.UNPACK_B R21, R21.H1 ;  /* 0x00000015ff15723e */ /* 0x000fe200030006ff */
[C---:B------:R-:W-:Y:S01]  /*8ed0*/  FMUL.FTZ R12, R5.reuse, R28 ;  /* 0x0000001c050c7220 */ /* 0x040fe20000410000 */
[----:B------:R-:W-:Y:S01]  /*8ee0*/  FMUL.FTZ R25, R5, R24 ;  /* 0x0000001805197220 */ /* 0x000fe20000410000 */
[--C-:B------:R-:W-:Y:S01]  /*8ef0*/  HADD2.F32 R5, -RZ, R14.reuse.H1_H1 ;  /* 0x3000000eff057230 */ /* 0x100fe20000004100 */
[----:B------:R-:W-:Y:S01]  /*8f00*/  F2FP.F16.E4M3.UNPACK_B R0, R4 ;  /* 0x00000004ff00723e */ /* 0x000fe200020006ff */
[----:B------:R-:W-:Y:S02]  /*8f10*/  HADD2.F32 R13, -RZ, R27.H0_H0 ;  /* 0x2000001bff0d7230 */ /* 0x000fe40000004100 */
[C---:B------:R-:W-:Y:S01]  /*8f20*/  FFMA.FTZ R29, R3.reuse, R24, -R12 ;  /* 0x00000018031d7223 */ /* 0x040fe2000001080c */
[----:B------:R-:W-:Y:S01]  /*8f30*/  FFMA.FTZ R28, R3, R28, R25 ;  /* 0x0000001c031c7223 */ /* 0x000fe20000010019 */
[----:B------:R-:W-:Y:S01]  /*8f40*/  HADD2.F32 R12, -RZ, R21.H0_H0 ;  /* 0x20000015ff0c7230 */ /* 0x000fe20000004100 */
[----:B------:R-:W-:Y:S01]  /*8f50*/  F2FP.F16.E4M3.UNPACK_B R4, R4.H1 ;  /* 0x00000004ff04723e */ /* 0x000fe200030006ff */
[----:B------:R-:W-:-:S02]  /*8f60*/  HADD2.F32 R14, -RZ, R14.H0_H0 ;  /* 0x2000000eff0e7230 */ /* 0x000fc40000004100 */
[CC--:B------:R-:W-:Y:S01]  /*8f70*/  FMUL.FTZ R25, R5.reuse, R13.reuse ;  /* 0x0000000d05197220 */ /* 0x0c0fe20000410000 */
[----:B------:R-:W-:Y:S02]  /*8f80*/  HADD2.F32 R24, -RZ, R27.H1_H1 ;  /* 0x3000001bff187230 */ /* 0x000fe40000004100 */
[-C--:B------:R-:W-:Y:S01]  /*8f90*/  FMUL.FTZ R5, R5, R12.reuse ;  /* 0x0000000c05057220 */ /* 0x080fe20000410000 */
[----:B------:R-:W-:Y:S02]  /*8fa0*/  HADD2.F32 R3, -RZ, R15.H1_H1 ;  /* 0x3000000fff037230 */ /* 0x000fe40000004100 */
[C---:B------:R-:W-:Y:S01]  /*8fb0*/  FFMA.FTZ R27, R14.reuse, R12, -R25 ;  /* 0x0000000c0e1b7223 */ /* 0x040fe20000010819 */
[----:B------:R-:W-:Y:S02]  /*8fc0*/  HADD2.F32 R12, -RZ, R21.H1_H1 ;  /* 0x30000015ff0c7230 */ /* 0x000fe40000004100 */
[----:B------:R-:W-:Y:S01]  /*8fd0*/  FFMA.FTZ R32, R14, R13, R5 ;  /* 0x0000000d0e207223 */ /* 0x000fe20000010005 */
[----:B------:R-:W-:-:S02]  /*8fe0*/  HADD2.F32 R15, -RZ, R15.H0_H0 ;  /* 0x2000000fff0f7230 */ /* 0x000fc40000004100 */
        /* <DEDUP_REMOVED lines=49> */
.L_x_1209:
[----:B------:R-:W-:Y:S05]  /*9300*/  BSYNC B1 ;  /* 0x0000000000017941 */ /* 0x000fea0003800000 */
.L_x_1208:
[----:B------:R-:W-:Y:S05]  /*9310*/  @P2 BRA `(.L_x_1205) ;  /* 0x0000002c00402947 */ /* 0x000fea0003800000 */
[----:B012---:R-:W0:Y:S01]  /*9320*/  LDS.128 R4, [R37+0x12000] ;  /* 0x0120000025047984 */ /* 0x007e220000000c00 */
[----:B-----5:R-:W-:Y:S02]  /*9330*/  SHF.R.U32.HI R13, RZ, 0x8, R11 ;  /* 0x00000008ff0d7819 */ /* 0x020fe4000001160b */
[----:B------:R-:W-:Y:S02]  /*9340*/  LOP3.LUT R12, R11, 0xff, RZ, 0xc0, !PT ;  /* 0x000000ff0b0c7812 */ /* 0x000fe400078ec0ff */
[----:B------:R-:W-:Y:S02]  /*9350*/  LOP3.LUT R13, R13, 0xff, RZ, 0xc0, !PT ;  /* 0x000000ff0d0d7812 */ /* 0x000fe400078ec0ff */
[----:B------:R-:W-:Y:S02]  /*9360*/  SHF.R.U32.HI R21, RZ, 0x8, R9 ;  /* 0x00000008ff157819 */ /* 0x000fe40000011609 */
[----:B------:R-:W-:Y:S02]  /*9370*/  PRMT R12, R13, 0x7604, R12 ;  /* 0x000076040d0c7816 */ /* 0x000fe4000000000c */
[----:B------:R-:W-:-:S02]  /*9380*/  SHF.R.U32.HI R24, RZ, 0x10, R11 ;  /* 0x00000010ff187819 */ /* 0x000fc4000001160b */
[----:B------:R-:W-:Y:S02]  /*9390*/  SHF.R.U32.HI R13, RZ, 0x8, R8 ;  /* 0x00000008ff0d7819 */ /* 0x000fe40000011608 */
[----:B------:R-:W-:Y:S02]  /*93a0*/  LOP3.LUT R14, R9, 0xff, RZ, 0xc0, !PT ;  /* 0x000000ff090e7812 */ /* 0x000fe400078ec0ff */
[----:B------:R-:W-:Y:S02]  /*93b0*/  LOP3.LUT R21, R21, 0xff, RZ, 0xc0, !PT ;  /* 0x000000ff15157812 */ /* 0x000fe400078ec0ff */
[----:B------:R-:W-:Y:S02]  /*93c0*/  SHF.R.U32.HI R20, RZ, 0x10, R9 ;  /* 0x00000010ff147819 */ /* 0x000fe40000011609 */
[----:B------:R-:W-:Y:S02]  /*93d0*/  SHF.R.U32.HI R3, RZ, 0x8, R10 ;  /* 0x00000008ff037819 */ /* 0x000fe4000001160a */
[----:B------:R-:W-:Y:S01]  /*93e0*/  LOP3.LUT R15, R13, 0xff, RZ, 0xc0, !PT ;  /* 0x000000ff0d0f7812 */ /* 0x000fe200078ec0ff */
[----:B------:R-:W-:Y:S01]  /*93f0*/  IMAD.U32 R13, R24, 0x10000, RZ ;  /* 0x00010000180d7824 */ /* 0x000fe200078e00ff */
[----:B------:R-:W-:Y:S01]  /*9400*/  PRMT R14, R21, 0x7604, R14 ;  /* 0x00007604150e7816 */ /* 0x000fe2000000000e */
[----:B------:R-:W-:Y:S01]  /*9410*/  IMAD.U32 R21, R20, 0x10000, RZ ;  /* 0x0001000014157824 */ /* 0x000fe200078e00ff */
[----:B------:R-:W-:-:S02]  /*9420*/  LOP3.LUT R0, R10, 0xff, RZ, 0xc0, !PT ;  /* 0x000000ff0a007812 */ /* 0x000fc400078ec0ff */
[----:B------:R-:W-:Y:S02]  /*9430*/  LOP3.LUT R3, R3, 0xff, RZ, 0xc0, !PT ;  /* 0x000000ff03037812 */ /* 0x000fe400078ec0ff */
[----:B------:R-:W-:Y:S02]  /*9440*/  LOP3.LUT R13, R12, 0xff0000, R13, 0xf8, !PT ;  /* 0x00ff00000c0d7812 */ /* 0x000fe400078ef80d */
[----:B------:R-:W-:Y:S02]  /*9450*/  PRMT R3, R3, 0x7604, R0 ;  /* 0x0000760403037816 */ /* 0x000fe40000000000 */
[----:B------:R-:W-:Y:S02]  /*9460*/  LOP3.LUT R0, R8, 0xff, RZ, 0xc0, !PT ;  /* 0x000000ff08007812 */ /* 0x000fe400078ec0ff */
[----:B------:R-:W-:Y:S02]  /*9470*/  LOP3.LUT R21, R14, 0xff0000, R21, 0xf8, !PT ;  /* 0x00ff00000e157812 */ /* 0x000fe400078ef815 */
[----:B------:R-:W-:-:S02]  /*9480*/  PRMT R15, R15, 0x7604, R0 ;  /* 0x000076040f0f7816 */ /* 0x000fc40000000000 */
[----:B------:R-:W-:Y:S02]  /*9490*/  LOP3.LUT R21, R21, 0xff000000, R9, 0xf8, !PT ;  /* 0xff00000015157812 */ /* 0x000fe400078ef809 */
[----:B------:R-:W-:Y:S02]  /*94a0*/  LOP3.LUT R13, R13, 0xff000000, R11, 0xf8, !PT ;  /* 0xff0000000d0d7812 */ /* 0x000fe400078ef80b */
[----:B------:R-:W-:Y:S02]  /*94b0*/  LOP3.LUT R3, R3, 0xff0000, R10, 0xf8, !PT ;  /* 0x00ff000003037812 */ /* 0x000fe400078ef80a */
[----:B0-----:R-:W-:Y:S02]  /*94c0*/  F2FP.F16.E4M3.UNPACK_B R0, R6.H1 ;  /* 0x00000006ff00723e */ /* 0x001fe400030006ff */
[----:B------:R-:W-:Y:S02]  /*94d0*/  LOP3.LUT R15, R15, 0xff0000, R8, 0xf8, !PT ;  /* 0x00ff00000f0f7812 */ /* 0x000fe400078ef808 */
[----:B------:R-:W-:Y:S01]  /*94e0*/  F2FP.F16.E4M3.UNPACK_B R24, R21 ;  /* 0x00000015ff18723e */ /* 0x000fe200020006ff */
[----:B------:R-:W-:Y:S01]  /*94f0*/  HADD2.F32 R9, -RZ, R0.H1_H1 ;  /* 0x30000000ff097230 */ /* 0x000fe20000004100 */
[----:B------:R-:W-:-:S02]  /*9500*/  F2FP.F16.E4M3.UNPACK_B R14, R13 ;  /* 0x0000000dff0e723e */ /* 0x000fc400020006ff */
        /* <DEDUP_REMOVED lines=88> */
.L_x_1199:
[----:B------:R-:W0:Y:S01]  /*9a90*/  LDC R28, c[0x0][0x448] ;  /* 0x00011200ff1c7b82 */ /* 0x000e220000000800 */
[----:B------:R-:W-:Y:S01]  /*9aa0*/  IMAD.MOV.U32 R9, RZ, RZ, R10 ;  /* 0x000000ffff097224 */ /* 0x000fe200078e000a */
[----:B------:R-:W-:Y:S01]  /*9ab0*/  ULDC.64 UR4, c[0x0][0x3f8] ;  /* 0x0000fe0000047ab9 */ /* 0x000fe20000000a00 */
[----:B------:R-:W-:Y:S01]  /*9ac0*/  IMAD.MOV.U32 R4, RZ, RZ, R26 ;  /* 0x000000ffff047224 */ /* 0x000fe200078e001a */
[----:B------:R-:W-:Y:S01]  /*9ad0*/  ULDC.64 UR6, c[0x0][0x408] ;  /* 0x0001020000067ab9 */ /* 0x000fe20000000a00 */
[----:B------:R-:W-:Y:S01]  /*9ae0*/  IMAD.MOV.U32 R5, RZ, RZ, R29 ;  /* 0x000000ffff057224 */ /* 0x000fe200078e001d */
[----:B------:R-:W-:Y:S01]  /*9af0*/  ULDC.64 UR8, c[0x0][0x400] ;  /* 0x0001000000087ab9 */ /* 0x000fe20000000a00 */
[----:B------:R-:W-:Y:S02]  /*9b00*/  IMAD.MOV.U32 R6, RZ, RZ, R24 ;  /* 0x000000ffff067224 */ /* 0x000fe400078e0018 */
[----:B------:R-:W-:Y:S01]  /*9b10*/  IMAD.MOV.U32 R7, RZ, RZ, R31 ;  /* 0x000000ffff077224 */ /* 0x000fe200078e001f */
[----:B0-----:R-:W-:-:S13]  /*9b20*/  ISETP.NE.AND P0, PT, R28, 0x1, PT ;  /* 0x000000011c00780c */ /* 0x001fda0003f05270 */
[----:B------:R-:W0:Y:S08]  /*9b30*/  @P0 LDC R3, c[0x0][0x44c] ;  /* 0x00011300ff030b82 */ /* 0x000e300000000800 */
[----:B------:R-:W1:Y:S01]  /*9b40*/  @P0 LDC R0, c[0x0][0x450] ;  /* 0x00011400ff000b82 */ /* 0x000e620000000800 */
[----:B0-----:R-:W-:-:S05]  /*9b50*/  @P0 IMAD.HI.U32 R3, R10, R3, RZ ;  /* 0x000000030a030227 */ /* 0x001fca00078e00ff */
[----:B-1----:R-:W-:-:S04]  /*9b60*/  @P0 SHF.R.U32.HI R9, RZ, R0, R3 ;  /* 0x00000000ff090219 */ /* 0x002fc80000011603 */
[----:B------:R-:W-:Y:S01]  /*9b70*/  SHF.R.S32.HI R0, RZ, 0x1f, R9 ;  /* 0x0000001fff007819 */ /* 0x000fe20000011409 */
[----:B------:R-:W-:-:S04]  /*9b80*/  IMAD.WIDE.U32 R4, R9, UR4, R4 ;  /* 0x0000000409047c25 */ /* 0x000fc8000f8e0004 */
[----:B------:R-:W-:Y:S02]  /*9b90*/  IMAD R8, R0, UR4, RZ ;  /* 0x0000000400087c24 */ /* 0x000fe4000f8e02ff */
[----:B------:R-:W-:-:S04]  /*9ba0*/  IMAD.WIDE.U32 R6, R9, UR6, R6 ;  /* 0x0000000609067c25 */ /* 0x000fc8000f8e0006 */
[----:B------:R-:W-:Y:S01]  /*9bb0*/  IMAD R0, R0, UR6, RZ ;  /* 0x0000000600007c24 */ /* 0x000fe2000f8e02ff */
[----:B------:R-:W-:Y:S01]  /*9bc0*/  IADD3 R21, P1, R6, UR8, RZ ;  /* 0x0000000806157c10 */ /* 0x000fe2000ff3e0ff */
[C---:B------:R-:W-:Y:S01]  /*9bd0*/  IMAD R13, R9.reuse, UR5, R8 ;  /* 0x00000005090d7c24 */ /* 0x040fe2000f8e0208 */
[----:B------:R-:W-:Y:S01]  /*9be0*/  ULDC.64 UR4, c[0x0][0x3e8] ;  /* 0x0000fa0000047ab9 */ /* 0x000fe20000000a00 */
[----:B------:R-:W-:Y:S01]  /*9bf0*/  IMAD R9, R9, UR7, R0 ;  /* 0x0000000709097c24 */ /* 0x000fe2000f8e0200 */
[----:B------:R-:W-:Y:S01]  /*9c00*/  IADD3 R3, P0, R4, UR4, RZ ;  /* 0x0000000404037c10 */ /* 0x000fe2000ff1e0ff */
[----:B------:R-:W-:-:S03]  /*9c10*/  UMOV UR4, 0xffffffff ;  /* 0xffffffff00047882 */ /* 0x000fc60000000000 */
[----:B------:R-:W-:Y:S02]  /*9c20*/  IADD3.X R13, R5, UR5, R13, P0, !PT ;  /* 0x00000005050d7c10 */ /* 0x000fe400087fe40d */
[----:B------:R-:W-:Y:S01]  /*9c30*/  IADD3.X R20, R7, UR9, R9, P1, !PT ;  /* 0x0000000907147c10 */ /* 0x000fe20008ffe409 */
[----:B------:R-:W-:Y:S06]  /*9c40*/  BRA.DIV UR4, `(.L_x_1210) ;  /* 0x000001ba04387947 */ /* 0x000fec000b800000 */
[----:B------:R0:W1:Y:S04]  /*9c50*/  SHFL.IDX PT, R0, R13, RZ, 0x1e1f ;  /* 0x001e1fff0d007589 */ /* 0x00006800000e0000 */
[----:B------:R-:W2:Y:S04]  /*9c60*/  SHFL.IDX PT, R3, R3, RZ, 0x1e1f ;  /* 0x001e1fff03037589 */ /* 0x000ea800000e0000 */
[----:B------:R-:W3:Y:S04]  /*9c70*/  SHFL.IDX PT, R20, R20, RZ, 0x1e1f ;  /* 0x001e1fff14147589 */ /* 0x000ee800000e0000 */
[----:B0-----:R-:W4:Y:S02]  /*9c80*/  SHFL.IDX PT, R21, R21, RZ, 0x1e1f ;  /* 0x001e1fff15157589 */ /* 0x001f2400000e0000 */
.L_x_1493:
[----:B------:R-:W5:Y:S01]  /*9c90*/  LDL R13, [R1+0x60] ;  /* 0x00006000010d7983 */ /* 0x000f620000100800 */
[----:B------:R-:W-:Y:S01]  /*9ca0*/  IMAD R41, R155, R28, RZ ;  /* 0x0000001c9b297224 */ /* 0x000fe200078e02ff */
[----:B------:R-:W-:Y:S01]  /*9cb0*/  BSSY B1, `(.L_x_1211) ;  /* 0x000002b000017945 */ /* 0x000fe20003800000 */
[----:B------:R-:W-:Y:S02]  /*9cc0*/  CS2R R4, SRZ ;  /* 0x0000000000047805 */ /* 0x000fe4000001ff00 */
[----:B------:R-:W-:Y:S02]  /*9cd0*/  CS2R R8, SRZ ;  /* 0x0000000000087805 */ /* 0x000fe4000001ff00 */
[----:B------:R-:W-:Y:S02]  /*9ce0*/  CS2R R14, SRZ ;  /* 0x00000000000e7805 */ /* 0x000fe4000001ff00 */
[----:B------:R-:W-:Y:S02]  /*9cf0*/  ISETP.GE.AND P0, PT, R10, R41, PT ;  /* 0x000000290a00720c */ /* 0x000fe40003f06270 */
[----:B------:R-:W-:-:S02]  /*9d00*/  CS2R R10, SRZ ;  /* 0x00000000000a7805 */ /* 0x000fc4000001ff00 */
        /* <DEDUP_REMOVED lines=9> */
[----:B------:R-:W3:Y:S01]  /*9da0*/  LDL R29, [R1+0x70] ;  /* 0x00007000011d7983 */ /* 0x000ee20000100800 */
        /* <DEDUP_REMOVED lines=12> */
[----:B--2---:R-:W-:-:S02]  /*9e70*/  @!P4 IADD3 R28, P0, R152, R3, RZ ;  /* 0x00000003981cc210 */ /* 0x004fc40007f1e0ff */
[----:B----4-:R-:W-:-:S05]  /*9e80*/  @!P4 IADD3 R30, P1, R152, R21, RZ ;  /* 0x00000015981ec210 */ /* 0x010fca0007f3e0ff */
[--C-:B---3--:R-:W-:Y:S02]  /*9e90*/  @!P4 IMAD.X R31, R20, 0x1, R5.reuse, P1 ;  /* 0x00000001141fc824 */ /* 0x108fe400008e0605 */
[----:B------:R-:W-:Y:S02]  /*9ea0*/  @!P5 IMAD.SHL.U32 R4, R29, 0x10, RZ ;  /* 0x000000101d04d824 */ /* 0x000fe400078e00ff */
[----:B-1----:R-:W-:-:S03]  /*9eb0*/  @!P4 IMAD.X R29, R0, 0x1, R5, P0 ;  /* 0x00000001001dc824 */ /* 0x002fc600000e0605 */
[-C--:B------:R-:W-:Y:S02]  /*9ec0*/  @!P5 IADD3 R32, P2, R3, R4.reuse, RZ ;  /* 0x000000040320d210 */ /* 0x080fe40007f5e0ff */
[----:B------:R-:W-:Y:S01]  /*9ed0*/  @!P5 IADD3 R34, P3, R21, R4, RZ ;  /* 0x000000041522d210 */ /* 0x000fe20007f7e0ff */
[----:B------:R0:W5:Y:S01]  /*9ee0*/  @!P4 LD.E.128 R12, desc[UR40][R28.64] ;  /* 0x000000281c0cc980 */ /* 0x000162000c101d00 */
[----:B------:R-:W-:Y:S02]  /*9ef0*/  @!P5 SHF.R.S32.HI R3, RZ, 0x1f, R4 ;  /* 0x0000001fff03d819 */ /* 0x000fe40000011404 */
[----:B------:R-:W-:-:S03]  /*9f00*/  CS2R R4, SRZ ;  /* 0x0000000000047805 */ /* 0x000fc6000001ff00 */
[--C-:B------:R-:W-:Y:S02]  /*9f10*/  @!P5 IMAD.X R33, R0, 0x1, R3.reuse, P2 ;  /* 0x000000010021d824 */ /* 0x100fe400010e0603 */
[----:B------:R-:W-:Y:S01]  /*9f20*/  @!P5 IMAD.X R35, R20, 0x1, R3, P3 ;  /* 0x000000011423d824 */ /* 0x000fe200018e0603 */
[----:B------:R0:W5:Y:S04]  /*9f30*/  @!P4 LD.E.128 R4, desc[UR40][R30.64] ;  /* 0x000000281e04c980 */ /* 0x000168000c101d00 */
[----:B------:R0:W5:Y:S04]  /*9f40*/  @!P5 LD.E.128 R24, desc[UR40][R32.64] ;  /* 0x000000282018d980 */ /* 0x000168000c101d00 */
[----:B------:R0:W5:Y:S02]  /*9f50*/  @!P5 LD.E.128 R8, desc[UR40][R34.64] ;  /* 0x000000282208d980 */ /* 0x000164000c101d00 */
.L_x_1212:
[----:B------:R-:W-:Y:S05]  /*9f60*/  BSYNC B1 ;  /* 0x0000000000017941 */ /* 0x000fea0003800000 */
.L_x_1211:
[----:B-1----:R-:W2:Y:S01]  /*9f70*/  LDL.LU R0, [R1+0x44] ;  /* 0x0000440001007983 */ /* 0x002ea20000300800 */
[----:B------:R-:W1:Y:S01]  /*9f80*/  SYNCS.PHASECHK.TRANS64.TRYWAIT P0, [R16+URZ+0x19c00], R39 ;  /* 0x019c0027100075a7 */ /* 0x000e62000800017f */
[----:B------:R-:W-:Y:S01]  /*9f90*/  BSSY B1, `(.L_x_1213) ;  /* 0x0000005000017945 */ /* 0x000fe20003800000 */
[----:B--2---:R-:W-:-:S05]  /*9fa0*/  IMAD R0, R0, -0xc0, R41 ;  /* 0xffffff4000007824 */ /* 0x004fca00078e0229 */
[----:B------:R-:W-:-:S04]  /*9fb0*/  VIMNMX R3, R0, 0xc0, PT ;  /* 0x000000c000037848 */ /* 0x000fc80003fe0100 */
[----:B------:R-:W-:Y:S01]  /*9fc0*/  ISETP.GE.AND P1, PT, R154, R3, PT ;  /* 0x000000039a00720c */ /* 0x000fe20003f26270 */
[----:B-1----:R-:W-:-:S12]  /*9fd0*/  @!P0 BRA `(.L_x_1214) ;  /* 0x000001b400c48947 */ /* 0x002fd80003800000 */
.L_x_1494:
[----:B------:R-:W-:Y:S05]  /*9fe0*/  BSYNC B1 ;  /* 0x0000000000017941 */ /* 0x000fea0003800000 */
.L_x_1213:
[----:B------:R-:W-:Y:S05]  /*9ff0*/  @P1 BRA `(.L_x_1205) ;  /* 0x0000002000081947 */ /* 0x000fea0003800000 */
[----:B------:R2:W5:Y:S01]  /*a000*/  LDL R63, [R1+0x20] ;  /* 0x00002000013f7983 */ /* 0x0005620000100800 */
[----:B------:R-:W0:Y:S03]  /*a010*/  LDC R3, c[0x0][0x3f4] ;  /* 0x0000fd00ff037b82 */ /* 0x000e260000000800 */
[----:B------:R2:W5:Y:S04]  /*a020*/  LDL R62, [R1+0x30] ;  /* 0x00003000013e7983 */ /* 0x0005680000100800 */
[----:B------:R2:W5:Y:S01]  /*a030*/  LDL R60, [R1+0x78] ;  /* 0x00007800013c7983 */ /* 0x0005620000100800 */
[C---:B------:R-:W-:Y:S01]  /*a040*/  VIADD R0, R152.reuse, 0x20 ;  /* 0x0000002098007836 */ /* 0x040fe20000000000 */
[----:B------:R-:W-:Y:S01]  /*a050*/  BSSY B1, `(.L_x_1215) ;  /* 0x00000fd000017945 */ /* 0x000fe20003800000 */
[----:B0-----:R-:W-:-:S03]  /*a060*/  ISETP.GE.AND P0, PT, R152, R3, PT ;  /* 0x000000039800720c */ /* 0x001fc60003f06270 */
[----:B------:R-:W-:-:S10]  /*a070*/  ISETP.GE.AND P1, PT, R0, R3, PT ;  /* 0x000000030000720c */ /* 0x000fd40003f26270 */
[----:B--2---:R-:W-:Y:S05]  /*a080*/  @P0 BRA `(.L_x_1216) ;  /* 0x0000000c00e40947 */ /* 0x004fea0003800000 */
[----:B----4-:R-:W0:Y:S01]  /*a090*/  S2R R21, SR_TID.X ;  /* 0x0000000000157919 */ /* 0x010e220000002100 */
[----:B---3-5:R-:W-:Y:S02]  /*a0a0*/  SHF.R.U32.HI R20, RZ, 0x8, R12 ;  /* 0x00000008ff147819 */ /* 0x028fe4000001160c */
[----:B------:R-:W-:Y:S02]  /*a0b0*/  LOP3.LUT R0, R12, 0xff, RZ, 0xc0, !PT ;  /* 0x000000ff0c007812 */ /* 0x000fe400078ec0ff */
[----:B------:R-:W-:Y:S02]  /*a0c0*/  SHF.R.U32.HI R30, RZ, 0x8, R14 ;  /* 0x00000008ff1e7819 */ /* 0x000fe4000001160e */
[----:B------:R-:W-:Y:S02]  /*a0d0*/  SHF.R.U32.HI R29, RZ, 0x8, R13 ;  /* 0x00000008ff1d7819 */ /* 0x000fe4000001160d */
[----:B------:R-:W-:Y:S02]  /*a0e0*/  LOP3.LUT R28, R13, 0xff, RZ, 0xc0, !PT ;  /* 0x000000ff0d1c7812 */ /* 0x000fe400078ec0ff */
[----:B------:R-:W-:-:S02]  /*a0f0*/  LOP3.LUT R29, R29, 0xff, RZ, 0xc0, !PT ;  /* 0x000000ff1d1d7812 */ /* 0x000fc400078ec0ff */
[----:B------:R-:W-:Y:S02]  /*a100*/  SHF.R.U32.HI R40, RZ, 0x8, R5 ;  /* 0x00000008ff287819 */ /* 0x000fe40000011605 */
[----:B------:R-:W-:Y:S02]  /*a110*/  PRMT R38, R29, 0x7604, R28 ;  /* 0x000076041d267816 */ /* 0x000fe4000000001c */
[----:B------:R-:W-:Y:S02]  /*a120*/  SHF.R.U32.HI R29, RZ, 0x8, R15 ;  /* 0x00000008ff1d7819 */ /* 0x000fe4000001160f */
[----:B------:R-:W-:Y:S02]  /*a130*/  LOP3.LUT R28, R15, 0xff, RZ, 0xc0, !PT ;  /* 0x000000ff0f1c7812 */ /* 0x000fe400078ec0ff */
[----:B------:R-:W-:Y:S02]  /*a140*/  LOP3.LUT R29, R29, 0xff, RZ, 0xc0, !PT ;  /* 0x000000ff1d1d7812 */ /* 0x000fe400078ec0ff */
[----:B------:R-:W-:-:S02]  /*a150*/  SHF.R.U32.HI R43, RZ, 0x8, R6 ;  /* 0x00000008ff2b7819 */ /* 0x000fc40000011606 */
[----:B------:R-:W-:Y:S02]  /*a160*/  LOP3.LUT R40, R40, 0xff, RZ, 0xc0, !PT ;  /* 0x000000ff28287812 */ /* 0x000fe400078ec0ff */
[----:B------:R-:W-:Y:S02]  /*a170*/  LOP3.LUT R42, R6, 0xff, RZ, 0xc0, !PT ;  /* 0x000000ff062a7812 */ /* 0x000fe400078ec0ff */
[----:B------:R-:W-:Y:S02]  /*a180*/  LOP3.LUT R43, R43, 0xff, RZ, 0xc0, !PT ;  /* 0x000000ff2b2b7812 */ /* 0x000fe400078ec0ff */
[----:B------:R-:W-:Y:S01]  /*a190*/  SHF.R.U32.HI R49, RZ, 0x10, R5 ;  /* 0x00000010ff317819 */ /* 0x000fe20000011605 */
[----:B0-----:R-:W-:Y:S01]  /*a1a0*/  VIADD R31, R21, 0xffffff80 ;  /* 0xffffff80151f7836 */ /* 0x001fe20000000000 */
[----:B------:R-:W-:Y:S02]  /*a1b0*/  LOP3.LUT R21, R20, 0xff, RZ, 0xc0, !PT ;  /* 0x000000ff14157812 */ /* 0x000fe400078ec0ff */
[----:B------:R-:W-:Y:S01]  /*a1c0*/  LOP3.LUT R20, R14, 0xff, RZ, 0xc0, !PT ;  /* 0x000000ff0e147812 */ /* 0x000fe200078ec0ff */
[----:B------:R-:W-:Y:S01]  /*a1d0*/  IMAD.U32 R49, R49, 0x10000, RZ ;  /* 0x0001000031317824 */ /* 0x000fe200078e00ff */
[----:B------:R-:W-:-:S02]  /*a1e0*/  LEA.HI R32, R31, R31, RZ, 0x1 ;  /* 0x0000001f1f207211 */ /* 0x000fc400078f08ff */
[----:B-1----:R-:W-:Y:S02]  /*a1f0*/  PRMT R39, R21, 0x7604, R0 ;  /* 0x0000760415277816 */ /* 0x002fe40000000000 */
[----:B------:R-:W-:Y:S02]  /*a200*/  LOP3.LUT R32, R32, 0xfffffffe, RZ, 0xc0, !PT ;  /* 0xfffffffe20207812 */ /* 0x000fe400078ec0ff */
[----:B------:R-:W-:Y:S02]  /*a210*/  SHF.R.U32.HI R21, RZ, 0x8, R4 ;  /* 0x00000008ff157819 */ /* 0x000fe40000011604 */
[----:B------:R-:W-:Y:S01]  /*a220*/  PRMT R51, R43, 0x7604, R42 ;  /* 0x000076042b337816 */ /* 0x000fe2000000002a */
[----:B------:R-:W-:Y:S01]  /*a230*/  IMAD.IADD R32, R31, 0x1, -R32 ;  /* 0x000000011f207824 */ /* 0x000fe200078e0a20 */
[----:B------:R-:W-:Y:S02]  /*a240*/  LOP3.LUT R31, R30, 0xff, RZ, 0xc0, !PT ;  /* 0x000000ff1e1f7812 */ /* 0x000fe400078ec0ff */
[----:B------:R-:W-:-:S02]  /*a250*/  LOP3.LUT R33, R21, 0xff, RZ, 0xc0, !PT ;  /* 0x000000ff15217812 */ /* 0x000fc400078ec0ff */
[----:B------:R-:W-:Y:S02]  /*a260*/  LEA.HI R0, R3, R32, RZ, 0x1c ;  /* 0x0000002003007211 */ /* 0x000fe400078fe0ff */
[----:B------:R-:W-:Y:S02]  /*a270*/  PRMT R41, R31, 0x7604, R20 ;  /* 0x000076041f297816 */ /* 0x000fe40000000014 */
[C---:B------:R-:W-:Y:S01]  /*a280*/  LEA.HI R20, R0.reuse, R0, RZ, 0x1 ;  /* 0x0000000000147211 */ /* 0x040fe200078f08ff */
[----:B------:R-:W-:Y:S01]  /*a290*/  IMAD.SHL.U32 R0, R0, 0x10, RZ ;  /* 0x0000001000007824 */ /* 0x000fe200078e00ff */
[----:B------:R-:W-:Y:S02]  /*a2a0*/  LOP3.LUT R32, R4, 0xff, RZ, 0xc0, !PT ;  /* 0x000000ff04207812 */ /* 0x000fe400078ec0ff */
[----:B------:R-:W-:Y:S02]  /*a2b0*/  SHF.R.S32.HI R20, RZ, 0x1, R20 ;  /* 0x00000001ff147819 */ /* 0x000fe40000011414 */
[----:B------:R-:W-:-:S02]  /*a2c0*/  LOP3.LUT R0, R63, 0x10, R0, 0xf8, !PT ;  /* 0x000000103f007812 */ /* 0x000fc400078ef800 */
[----:B------:R-:W-:Y:S01]  /*a2d0*/  PRMT R47, R33, 0x7604, R32 ;  /* 0x00007604212f7816 */ /* 0x000fe20000000020 */
[----:B------:R-:W-:Y:S01]  /*a2e0*/  IMAD R21, R20, 0x1800, R62 ;  /* 0x0000180014157824 */ /* 0x000fe200078e023e */
[----:B------:R-:W-:Y:S02]  /*a2f0*/  LOP3.LUT R0, R0, R60, RZ, 0x3c, !PT ;  /* 0x0000003c00007212 */ /* 0x000fe400078e3cff */
[----:B------:R-:W-:Y:S02]  /*a300*/  PRMT R20, R29, 0x7604, R28 ;  /* 0x000076041d147816 */ /* 0x000fe4000000001c */
[----:B------:R-:W-:Y:S01]  /*a310*/  IADD3 R0, R16, R21, R0 ;  /* 0x0000001510007210 */ /* 0x000fe20007ffe000 */
[----:B------:R-:W0:Y:S01]  /*a320*/  LDS.128 R28, [R37+0xf000] ;  /* 0x00f00000251c7984 */ /* 0x000e220000000c00 */
[----:B------:R-:W-:Y:S02]  /*a330*/  LOP3.LUT R21, R5, 0xff, RZ, 0xc0, !PT ;  /* 0x000000ff05157812 */ /* 0x000fe400078ec0ff */
[----:B------:R-:W-:Y:S01]  /*a340*/  SHF.R.U32.HI R43, RZ, 0x10, R15 ;  /* 0x00000010ff2b7819 */ /* 0x000fe2000001160f */
[----:B------:R-:W1:Y:S01]  /*a350*/  LDS.128 R32, [R0+0xf000] ;  /* 0x00f0000000207984 */ /* 0x000e620000000c00 */
[----:B------:R-:W-:-:S02]  /*a360*/  PRMT R40, R40, 0x7604, R21 ;  /* 0x0000760428287816 */ /* 0x000fc40000000015 */
[----:B------:R-:W-:Y:S01]  /*a370*/  SHF.R.U32.HI R21, RZ, 0x10, R13 ;  /* 0x00000010ff157819 */ /* 0x000fe2000001160d */
[----:B------:R-:W-:Y:S01]  /*a380*/  IMAD.U32 R43, R43, 0x10000, RZ ;  /* 0x000100002b2b7824 */ /* 0x000fe200078e00ff */
[----:B------:R-:W-:Y:S02]  /*a390*/  SHF.R.U32.HI R45, RZ, 0x8, R7 ;  /* 0x00000008ff2d7819 */ /* 0x000fe40000011607 */
[----:B------:R-:W-:Y:S01]  /*a3a0*/  LOP3.LUT R44, R7, 0xff, RZ, 0xc0, !PT ;  /* 0x000000ff072c7812 */ /* 0x000fe200078ec0ff */
[----:B------:R-:W-:Y:S01]  /*a3b0*/  IMAD.U32 R21, R21, 0x10000, RZ ;  /* 0x0001000015157824 */ /* 0x000fe200078e00ff */
[----:B------:R-:W-:Y:S02]  /*a3c0*/  LOP3.LUT R45, R45, 0xff, RZ, 0xc0, !PT ;  /* 0x000000ff2d2d7812 */ /* 0x000fe400078ec0ff */
[----:B------:R-:W-:Y:S02]  /*a3d0*/  LOP3.LUT R49, R40, 0xff0000, R49, 0xf8, !PT ;  /* 0x00ff000028317812 */ /* 0x000fe400078ef831 */
[----:B------:R-:W-:-:S02]  /*a3e0*/  LOP3.LUT R21, R38, 0xff0000, R21, 0xf8, !PT ;  /* 0x00ff000026157812 */ /* 0x000fc400078ef815 */
[----:B------:R-:W-:Y:S02]  /*a3f0*/  PRMT R44, R45, 0x7604, R44 ;  /* 0x000076042d2c7816 */ /* 0x000fe4000000002c */
[----:B------:R-:W-:Y:S02]  /*a400*/  LOP3.LUT R49, R49, 0xff000000, R5, 0xf8, !PT ;  /* 0xff00000031317812 */ /* 0x000fe400078ef805 */
[----:B------:R-:W-:Y:S02]  /*a410*/  LOP3.LUT R45, R20, 0xff0000, R43, 0xf8, !PT ;  /* 0x00ff0000142d7812 */ /* 0x000fe400078ef82b */
[----:B------:R-:W-:Y:S02]  /*a420*/  LOP3.LUT R39, R39, 0xff0000, R12, 0xf8, !PT ;  /* 0x00ff000027277812 */ /* 0x000fe400078ef80c */
[----:B------:R-:W-:Y:S02]  /*a430*/  LOP3.LUT R41, R41, 0xff0000, R14, 0xf8, !PT ;  /* 0x00ff000029297812 */ /* 0x000fe400078ef80e */
[----:B------:R-:W-:-:S02]  /*a440*/  LOP3.LUT R43, R21, 0xff000000, R13, 0xf8, !PT ;  /* 0xff000000152b7812 */ /* 0x000fc400078ef80d */
[----:B------:R-:W-:Y:S02]  /*a450*/  LOP3.LUT R47, R47, 0xff0000, R4, 0xf8, !PT ;  /* 0x00ff00002f2f7812 */ /* 0x000fe400078ef804 */
[----:B------:R-:W-:Y:S02]  /*a460*/  LOP3.LUT R51, R51, 0xff0000, R6, 0xf8, !PT ;  /* 0x00ff000033337812 */ /* 0x000fe400078ef806 */
[----:B------:R-:W-:Y:S02]  /*a470*/  F2FP.F16.E4M3.UNPACK_B R48, R49 ;  /* 0x00000031ff30723e */ /* 0x000fe400020006ff */
[----:B------:R-:W-:Y:S02]  /*a480*/  SHF.R.U32.HI R53, RZ, 0x10, R7 ;  /* 0x00000010ff357819 */ /* 0x000fe40000011607 */
[----:B------:R-:W-:Y:S01]  /*a490*/  LOP3.LUT R20, R39, 0xff000000, R12, 0xf8, !PT ;  /* 0xff00000027147812 */ /* 0x000fe200078ef80c */
[--C-:B------:R-:W-:Y:S01]  /*a4a0*/  HADD2.F32 R50, -RZ, R48.reuse.H0_H0 ;  /* 0x20000030ff327230 */ /* 0x100fe20000004100 */
[----:B------:R-:W-:Y:S01]  /*a4b0*/  LOP3.LUT R45, R45, 0xff000000, R15, 0xf8, !PT ;  /* 0xff0000002d2d7812 */ /* 0x000fe200078ef80f */
[----:B------:R-:W-:Y:S01]  /*a4c0*/  IMAD.U32 R53, R53, 0x10000, RZ ;  /* 0x0001000035357824 */ /* 0x000fe200078e00ff */
[----:B0-----:R-:W-:Y:S01]  /*a4d0*/  F2FP.F16.E4M3.UNPACK_B R15, R28 ;  /* 0x0000001cff0f723e */ /* 0x001fe200020006ff */
[----:B------:R-:W-:Y:S01]  /*a4e0*/  HADD2.F32 R48, -RZ, R48.H1_H1 ;  /* 0x30000030ff307230 */ /* 0x000fe20000004100 */
[----:B-1----:R-:W-:-:S02]  /*a4f0*/  F2FP.F16.E4M3.UNPACK_B R21, R33 ;  /* 0x00000021ff15723e */ /* 0x002fc400020006ff */
[----:B------:R-:W-:Y:S02]  /*a500*/  F2FP.F16.E4M3.UNPACK_B R39, R28.H1 ;  /* 0x0000001cff27723e */ /* 0x000fe400030006ff */
[----:B------:R-:W-:Y:S02]  /*a510*/  LOP3.LUT R12, R41, 0xff000000, R14, 0xf8, !PT ;  /* 0xff000000290c7812 */ /* 0x000fe400078ef80e */
[----:B------:R-:W-:Y:S02]  /*a520*/  LOP3.LUT R38, R47, 0xff000000, R4, 0xf8, !PT ;  /* 0xff0000002f267812 */ /* 0x000fe400078ef804 */
[----:B------:R-:W-:Y:S02]  /*a530*/  F2FP.F16.E4M3.UNPACK_B R28, R43 ;  /* 0x0000002bff1c723e */ /* 0x000fe400020006ff */
[----:B------:R-:W-:Y:S01]  /*a540*/  LOP3.LUT R4, R51, 0xff000000, R6, 0xf8, !PT ;  /* 0xff00000033047812 */ /* 0x000fe200078ef806 */
[--C-:B------:R-:W-:Y:S01]  /*a550*/  HADD2.F32 R6, -RZ, R21.reuse.H0_H0 ;  /* 0x20000015ff067230 */ /* 0x100fe20000004100 */
[-C--:B------:R-:W-:Y:S01]  /*a560*/  F2FP.F16.E4M3.UNPACK_B R14, R29.reuse ;  /* 0x0000001dff0e723e */ /* 0x080fe200020006ff */
[----:B------:R-:W-:Y:S01]  /*a570*/  HADD2.F32 R21, -RZ, R21.H1_H1 ;  /* 0x30000015ff157230 */ /* 0x000fe20000004100 */
[----:B------:R-:W-:Y:S01]  /*a580*/  F2FP.F16.E4M3.UNPACK_B R40, R29.H1 ;  /* 0x0000001dff28723e */ /* 0x000fe200030006ff */
[----:B------:R-:W-:Y:S01]  /*a590*/  HADD2.F32 R29, -RZ, R28.H0_H0 ;  /* 0x2000001cff1d7230 */ /* 0x000fe20000004100 */
[-C--:B------:R-:W-:Y:S01]  /*a5a0*/  F2FP.F16.E4M3.UNPACK_B R42, R31.reuse ;  /* 0x0000001fff2a723e */ /* 0x080fe200020006ff */
[--C-:B------:R-:W-:Y:S01]  /*a5b0*/  HADD2.F32 R13, -RZ, R14.reuse.H0_H0 ;  /* 0x2000000eff0d7230 */ /* 0x100fe20000004100 */
[----:B------:R-:W-:Y:S01]  /*a5c0*/  F2FP.F16.E4M3.UNPACK_B R46, R31.H1 ;  /* 0x0000001fff2e723e */ /* 0x000fe200030006ff */
[----:B------:R-:W-:Y:S01]  /*a5d0*/  HADD2.F32 R14, -RZ, R14.H1_H1 ;  /* 0x3000000eff0e7230 */ /* 0x000fe20000004100 */
[----:B------:R-:W-:Y:S01]  /*a5e0*/  F2FP.F16.E4M3.UNPACK_B R31, R32 ;  /* 0x00000020ff1f723e */ /* 0x000fe200020006ff */
[----:B------:R-:W-:Y:S01]  /*a5f0*/  FMUL.FTZ R51, R21, R48 ;  /* 0x0000003015337220 */ /* 0x000fe20000410000 */
[----:B------:R-:W-:Y:S01]  /*a600*/  F2FP.F16.E4M3.UNPACK_B R41, R32.H1 ;  /* 0x00000020ff29723e */ /* 0x000fe200030006ff */
[----:B------:R-:W-:Y:S01]  /*a610*/  FMUL.FTZ R32, R6, R50 ;  /* 0x0000003206207220 */ /* 0x000fe20000410000 */
[----:B------:R-:W-:-:S02]  /*a620*/  LOP3.LUT R53, R44, 0xff0000, R53, 0xf8, !PT ;  /* 0x00ff00002c357812 */ /* 0x000fc400078ef835 */
[-C--:B------:R-:W-:Y:S02]  /*a630*/  F2FP.F16.E4M3.UNPACK_B R44, R35.reuse ;  /* 0x00000023ff2c723e */ /* 0x080fe400020006ff */
[----:B------:R-:W-:Y:S01]  /*a640*/  F2FP.F16.E4M3.UNPACK_B R47, R35.H1 ;  /* 0x00000023ff2f723e */ /* 0x000fe200030006ff */
[----:B------:R-:W-:Y:S01]  /*a650*/  FMUL.FTZ R35, R6, R29 ;  /* 0x0000001d06237220 */ /* 0x000fe20000410000 */
[----:B------:R-:W-:Y:S01]  /*a660*/  F2FP.F16.E4M3.UNPACK_B R33, R33.H1 ;  /* 0x00000021ff21723e */ /* 0x000fe200030006ff */
[C---:B------:R-:W-:Y:S01]  /*a670*/  FFMA.FTZ R6, R13.reuse, R29, -R32 ;  /* 0x0000001d0d067223 */ /* 0x040fe20000010820 */
[----:B------:R-:W-:Y:S01]  /*a680*/  F2FP.F16.E4M3.UNPACK_B R49, R49.H1 ;  /* 0x00000031ff31723e */ /* 0x000fe200030006ff */
[----:B------:R-:W-:Y:S01]  /*a690*/  HADD2.F32 R32, -RZ, R28.H1_H1 ;  /* 0x3000001cff207230 */ /* 0x000fe20000004100 */
[----:B------:R-:W-:Y:S01]  /*a6a0*/  F2FP.F16.E4M3.UNPACK_B R43, R43.H1 ;  /* 0x0000002bff2b723e */ /* 0x000fe200030006ff */
[----:B------:R-:W-:Y:S01]  /*a6b0*/  FFMA.FTZ R13, R13, R50, R35 ;  /* 0x000000320d0d7223 */ /* 0x000fe20000010023 */
[----:B------:R-:W-:Y:S01]  /*a6c0*/  HADD2.F32 R28, -RZ, R33.H0_H0 ;  /* 0x20000021ff1c7230 */ /* 0x000fe20000004100 */
[----:B------:R-:W-:Y:S01]  /*a6d0*/  LOP3.LUT R53, R53, 0xff000000, R7, 0xf8, !PT ;  /* 0xff00000035357812 */ /* 0x000fe200078ef807 */
[----:B------:R-:W-:-:S02]  /*a6e0*/  HADD2.F32 R50, -RZ, R49.H0_H0 ;  /* 0x20000031ff327230 */ /* 0x000fc40000004100 */
[-C--:B------:R-:W-:Y:S01]  /*a6f0*/  FMUL.FTZ R55, R21, R32.reuse ;  /* 0x0000002015377220 */ /* 0x080fe20000410000 */
[----:B------:R-:W-:Y:S02]  /*a700*/  HADD2.F32 R35, -RZ, R43.H0_H0 ;  /* 0x2000002bff237230 */ /* 0x000fe40000004100 */
[----:B------:R-:W-:Y:S01]  /*a710*/  FFMA.FTZ R21, R14, R32, -R51 ;  /* 0x000000200e157223 */ /* 0x000fe20000010833 */
[----:B------:R-:W-:Y:S02]  /*a720*/  HADD2.F32 R29, -RZ, R40.H0_H0 ;  /* 0x20000028ff1d7230 */ /* 0x000fe40000004100 */
[----:B------:R-:W-:Y:S01]  /*a730*/  FMUL.FTZ R52, R28, R50 ;  /* 0x000000321c347220 */ /* 0x000fe20000410000 */
[----:B------:R-:W-:Y:S01]  /*a740*/  FFMA.FTZ R14, R14, R48, R55 ;  /* 0x000000300e0e7223 */ /* 0x000fe20000010037 */
[----:B------:R-:W-:Y:S01]  /*a750*/  FMUL.FTZ R57, R28, R35 ;  /* 0x000000231c397220 */ /* 0x000fe20000410000 */
[----:B------:R-:W-:Y:S01]  /*a760*/  F2FP.F16.E4M3.UNPACK_B R51, R53 ;  /* 0x00000035ff33723e */ /* 0x000fe200020006ff */
[C---:B------:R-:W-:Y:S01]  /*a770*/  FFMA.FTZ R28, R29.reuse, R35, -R52 ;  /* 0x000000231d1c7223 */ /* 0x040fe20000010834 */
[----:B------:R-:W-:Y:S01]  /*a780*/  F2FP.F16.E4M3.UNPACK_B R48, R45 ;  /* 0x0000002dff30723e */ /* 0x000fe200020006ff */
[----:B------:R-:W-:Y:S01]  /*a790*/  FFMA.FTZ R29, R29, R50, R57 ;  /* 0x000000321d1d7223 */ /* 0x000fe20000010039 */
[----:B------:R-:W-:Y:S01]  /*a7a0*/  HADD2.F32 R50, -RZ, R49.H1_H1 ;  /* 0x30000031ff327230 */ /* 0x000fe20000004100 */
        /* <DEDUP_REMOVED lines=8> */
[C---:B------:R-:W-:Y:S01]  /*a830*/  FMUL.FTZ R59, R35.reuse, R52 ;  /* 0x00000034233b7220 */ /* 0x040fe20000410000 */
[----:B------:R-:W-:Y:S02]  /*a840*/  HADD2.F32 R33, -RZ, R33.H1_H1 ;  /* 0x30000021ff217230 */ /* 0x000fe40000004100 */
[-C--:B------:R-:W-:Y:S01]  /*a850*/  FMUL.FTZ R61, R35, R49.reuse ;  /* 0x00000031233d7220 */ /* 0x080fe20000410000 */
[----:B------:R-:W-:Y:S02]  /*a860*/  HADD2.F32 R43, -RZ, R43.H1_H1 ;  /* 0x3000002bff2b7230 */ /* 0x000fe40000004100 */
[C---:B------:R-:W-:Y:S01]  /*a870*/  FFMA.FTZ R35, R32.reuse, R49, -R59 ;  /* 0x0000003120237223 */ /* 0x040fe2000001083b */
[----:B------:R-:W-:Y:S02]  /*a880*/  HADD2.F32 R40, -RZ, R40.H1_H1 ;  /* 0x30000028ff287230 */ /* 0x000fe40000004100 */
[C---:B------:R-:W-:Y:S01]  /*a890*/  FMUL.FTZ R55, R33.reuse, R50 ;  /* 0x0000003221377220 */ /* 0x040fe20000410000 */
[----:B------:R-:W-:Y:S01]  /*a8a0*/  FFMA.FTZ R32, R32, R52, R61 ;  /* 0x0000003420207223 */ /* 0x000fe2000001003d */
[----:B------:R-:W-:Y:S01]  /*a8b0*/  HADD2.F32 R49, -RZ, R48.H1_H1 ;  /* 0x30000030ff317230 */ /* 0x000fe20000004100 */
[----:B------:R-:W-:Y:S01]  /*a8c0*/  F2FP.F16.E4M3.UNPACK_B R52, R53.H1 ;  /* 0x00000035ff34723e */ /* 0x000fe200030006ff */
[----:B------:R-:W-:Y:S01]  /*a8d0*/  FMUL.FTZ R57, R33, R43 ;  /* 0x0000002b21397220 */ /* 0x000fe20000410000 */
[----:B------:R-:W-:Y:S01]  /*a8e0*/  F2FP.F16.E4M3.UNPACK_B R48, R45.H1 ;  /* 0x0000002dff30723e */ /* 0x000fe200030006ff */
[----:B------:R-:W-:Y:S01]  /*a8f0*/  FFMA.FTZ R33, R40, R43, -R55 ;  /* 0x0000002b28217223 */ /* 0x000fe20000010837 */
[----:B------:R-:W-:-:S02]  /*a900*/  HADD2.F32 R51, -RZ, R51.H1_H1 ;  /* 0x30000033ff337230 */ /* 0x000fc40000004100 */
[----:B------:R-:W-:Y:S01]  /*a910*/  FFMA.FTZ R40, R40, R50, R57 ;  /* 0x0000003228287223 */ /* 0x000fe20000010039 */
[----:B------:R-:W-:Y:S02]  /*a920*/  HADD2.F32 R44, -RZ, R44.H1_H1 ;  /* 0x3000002cff2c7230 */ /* 0x000fe40000004100 */
[----:B------:R-:W-:Y:S02]  /*a930*/  HADD2.F32 R43, -RZ, R42.H1_H1 ;  /* 0x3000002aff2b7230 */ /* 0x000fe40000004100 */
[----:B------:R-:W-:Y:S02]  /*a940*/  HADD2.F32 R53, -RZ, R52.H0_H0 ;  /* 0x20000034ff357230 */ /* 0x000fe40000004100 */
[C---:B------:R-:W-:Y:S01]  /*a950*/  FMUL.FTZ R54, R44.reuse, R51 ;  /* 0x000000332c367220 */ /* 0x040fe20000410000 */
[----:B------:R-:W-:Y:S02]  /*a960*/  HADD2.F32 R42, -RZ, R47.H0_H0 ;  /* 0x2000002fff2a7230 */ /* 0x000fe40000004100 */
[----:B------:R-:W-:Y:S01]  /*a970*/  FMUL.FTZ R44, R44, R49 ;  /* 0x000000312c2c7220 */ /* 0x000fe20000410000 */
[----:B------:R-:W-:Y:S01]  /*a980*/  HADD2.F32 R50, -RZ, R48.H0_H0 ;  /* 0x20000030ff327230 */ /* 0x000fe20000004100 */
[----:B------:R-:W-:Y:S01]  /*a990*/  F2FP.SATFINITE.E4M3.F32.PACK_AB_MERGE_C R29, R40, R29, RZ ;  /* 0x0000001d281d723e */ /* 0x000fe200048070ff */
[----:B------:R-:W-:-:S02]  /*a9a0*/  HADD2.F32 R45, -RZ, R46.H0_H0 ;  /* 0x2000002eff2d7230 */ /* 0x000fc40000004100 */
[C---:B------:R-:W-:Y:S01]  /*a9b0*/  FMUL.FTZ R56, R42.reuse, R53 ;  /* 0x000000352a387220 */ /* 0x040fe20000410000 */
[----:B------:R-:W-:Y:S02]  /*a9c0*/  HADD2.F32 R55, -RZ, R52.H1_H1 ;  /* 0x30000034ff377230 */ /* 0x000fe40000004100 */
[-C--:B------:R-:W-:Y:S01]  /*a9d0*/  FMUL.FTZ R58, R42, R50.reuse ;  /* 0x000000322a3a7220 */ /* 0x080fe20000410000 */
        /* <DEDUP_REMOVED lines=9> */
[----:B------:R-:W-:-:S02]  /*aa70*/  HADD2.F32 R54, -RZ, R53.H0_H0 ;  /* 0x20000035ff367230 */ /* 0x000fc40000004100 */
[----:B------:R-:W-:Y:S02]  /*aa80*/  HADD2.F32 R47, -RZ, R41.H0_H0 ;  /* 0x20000029ff2f7230 */ /* 0x000fe40000004100 */
        /* <DEDUP_REMOVED lines=11> */
[----:B------:R-:W-:Y:S02]  /*ab40*/  HADD2.F32 R54, -RZ, R53.H1_H1 ;  /* 0x30000035ff367230 */ /* 0x000fe40000004100 */
[C---:B------:R-:W-:Y:S01]  /*ab50*/  FFMA.FTZ R47, R46.reuse, R51, -R59 ;  /* 0x000000332e2f7223 */ /* 0x040fe2000001083b */
[----:B------:R-:W-:Y:S01]  /*ab60*/  HADD2.F32 R39, -RZ, R39.H1_H1 ;  /* 0x30000027ff277230 */ /* 0x000fe20000004100 */
[----:B------:R-:W-:Y:S01]  /*ab70*/  F2FP.F16.E4M3.UNPACK_B R50, R20 ;  /* 0x00000014ff32723e */ /* 0x000fe200020006ff */
[C---:B------:R-:W-:Y:S01]  /*ab80*/  FMUL.FTZ R53, R41.reuse, R52 ;  /* 0x0000003429357220 */ /* 0x040fe20000410000 */
[----:B------:R-:W-:Y:S01]  /*ab90*/  F2FP.F16.E4M3.UNPACK_B R51, R38 ;  /* 0x00000026ff33723e */ /* 0x000fe200020006ff */
[-C--:B------:R-:W-:Y:S01]  /*aba0*/  FMUL.FTZ R20, R41, R54.reuse ;  /* 0x0000003629147220 */ /* 0x080fe20000410000 */
[----:B------:R-:W-:Y:S01]  /*abb0*/  FFMA.FTZ R46, R46, R55, R56 ;  /* 0x000000372e2e7223 */ /* 0x000fe20000010038 */
[----:B------:R-:W-:Y:S01]  /*abc0*/  FFMA.FTZ R56, R39, R54, R53 ;  /* 0x0000003627387223 */ /* 0x000fe20000010035 */
[----:B------:R-:W-:-:S02]  /*abd0*/  HADD2.F32 R38, -RZ, R31.H0_H0 ;  /* 0x2000001fff267230 */ /* 0x000fc40000004100 */
[----:B------:R-:W-:Y:S01]  /*abe0*/  FFMA.FTZ R57, R39, R52, -R20 ;  /* 0x0000003427397223 */ /* 0x000fe20000010814 */
[--C-:B------:R-:W-:Y:S02]  /*abf0*/  HADD2.F32 R41, -RZ, R51.reuse.H0_H0 ;  /* 0x20000033ff297230 */ /* 0x100fe40000004100 */
[--C-:B------:R-:W-:Y:S02]  /*ac00*/  HADD2.F32 R39, -RZ, R50.reuse.H0_H0 ;  /* 0x20000032ff277230 */ /* 0x100fe40000004100 */
[----:B------:R-:W-:Y:S02]  /*ac10*/  HADD2.F32 R52, -RZ, R51.H1_H1 ;  /* 0x30000033ff347230 */ /* 0x000fe40000004100 */
[C---:B------:R-:W-:Y:S01]  /*ac20*/  FMUL.FTZ R53, R38.reuse, R41 ;  /* 0x0000002926357220 */ /* 0x040fe20000410000 */
[----:B------:R-:W-:Y:S02]  /*ac30*/  HADD2.F32 R31, -RZ, R31.H1_H1 ;  /* 0x3000001fff1f7230 */ /* 0x000fe40000004100 */
[----:B------:R-:W-:Y:S01]  /*ac40*/  FMUL.FTZ R55, R38, R39 ;  /* 0x0000002726377220 */ /* 0x000fe20000410000 */
[----:B------:R-:W-:Y:S01]  /*ac50*/  HADD2.F32 R20, -RZ, R15.H0_H0 ;  /* 0x2000000fff147230 */ /* 0x000fe20000004100 */
[----:B------:R-:W-:Y:S01]  /*ac60*/  F2FP.F16.E4M3.UNPACK_B R51, R4.H1 ;  /* 0x00000004ff33723e */ /* 0x000fe200030006ff */
[----:B------:R-:W-:-:S02]  /*ac70*/  HADD2.F32 R50, -RZ, R50.H1_H1 ;  /* 0x30000032ff327230 */ /* 0x000fc40000004100 */
[C---:B------:R-:W-:Y:S01]  /*ac80*/  FMUL.FTZ R54, R31.reuse, R52 ;  /* 0x000000341f367220 */ /* 0x040fe20000410000 */
[----:B------:R-:W-:Y:S02]  /*ac90*/  HADD2.F32 R15, -RZ, R15.H1_H1 ;  /* 0x3000000fff0f7230 */ /* 0x000fe40000004100 */
[C---:B------:R-:W-:Y:S01]  /*aca0*/  FFMA.FTZ R53, R20.reuse, R39, -R53 ;  /* 0x0000002714357223 */ /* 0x040fe20000010835 */
[----:B------:R-:W-:Y:S01]  /*acb0*/  FFMA.FTZ R55, R20, R41, R55 ;  /* 0x0000002914377223 */ /* 0x000fe20000010037 */
[----:B------:R-:W-:Y:S01]  /*acc0*/  F2FP.F16.E4M3.UNPACK_B R38, R12.H1 ;  /* 0x0000000cff26723e */ /* 0x000fe200030006ff */
[-C--:B------:R-:W-:Y:S01]  /*acd0*/  FMUL.FTZ R31, R31, R50.reuse ;  /* 0x000000321f1f7220 */ /* 0x080fe20000410000 */
[----:B------:R-:W-:Y:S02]  /*ace0*/  HADD2.F32 R41, -RZ, R51.H0_H0 ;  /* 0x20000033ff297230 */ /* 0x000fe40000004100 */
[----:B------:R-:W-:Y:S01]  /*acf0*/  FFMA.FTZ R54, R15, R50, -R54 ;  /* 0x000000320f367223 */ /* 0x000fe20000010836 */
[----:B------:R-:W-:-:S02]  /*ad00*/  HADD2.F32 R20, -RZ, R34.H0_H0 ;  /* 0x20000022ff147230 */ /* 0x000fc40000004100 */
[----:B------:R-:W-:Y:S01]  /*ad10*/  FFMA.FTZ R52, R15, R52, R31 ;  /* 0x000000340f347223 */ /* 0x000fe2000001001f */
[--C-:B------:R-:W-:Y:S01]  /*ad20*/  HADD2.F32 R31, -RZ, R38.reuse.H0_H0 ;  /* 0x20000026ff1f7230 */ /* 0x100fe20000004100 */
[----:B------:R-:W-:Y:S01]  /*ad30*/  F2FP.F16.E4M3.UNPACK_B R12, R12 ;  /* 0x0000000cff0c723e */ /* 0x000fe200020006ff */
[----:B------:R-:W-:Y:S02]  /*ad40*/  HADD2.F32 R39, -RZ, R38.H1_H1 ;  /* 0x30000026ff277230 */ /* 0x000fe40000004100 */
[C---:B------:R-:W-:Y:S01]  /*ad50*/  FMUL.FTZ R38, R20.reuse, R41 ;  /* 0x0000002914267220 */ /* 0x040fe20000410000 */
[----:B------:R-:W-:Y:S02]  /*ad60*/  HADD2.F32 R15, -RZ, R30.H0_H0 ;  /* 0x2000001eff0f7230 */ /* 0x000fe40000004100 */
[----:B------:R-:W-:Y:S01]  /*ad70*/  FMUL.FTZ R20, R20, R31 ;  /* 0x0000001f14147220 */ /* 0x000fe20000410000 */
[----:B------:R-:W-:Y:S01]  /*ad80*/  HADD2.F32 R51, -RZ, R51.H1_H1 ;  /* 0x30000033ff337230 */ /* 0x000fe20000004100 */
[----:B------:R-:W-:Y:S01]  /*ad90*/  F2FP.F16.E4M3.UNPACK_B R4, R4 ;  /* 0x00000004ff04723e */ /* 0x000fe200020006ff */
[----:B------:R-:W-:-:S02]  /*ada0*/  HADD2.F32 R34, -RZ, R34.H1_H1 ;  /* 0x30000022ff227230 */ /* 0x000fc40000004100 */
[C---:B------:R-:W-:Y:S01]  /*adb0*/  FFMA.FTZ R38, R15.reuse, R31, -R38 ;  /* 0x0000001f0f267223 */ /* 0x040fe20000010826 */
[----:B------:R-:W-:Y:S02]  /*adc0*/  HADD2.F32 R30, -RZ, R30.H1_H1 ;  /* 0x3000001eff1e7230 */ /* 0x000fe40000004100 */
[----:B------:R-:W-:Y:S01]  /*add0*/  FFMA.FTZ R41, R15, R41, R20 ;  /* 0x000000290f297223 */ /* 0x000fe20000010014 */
[--C-:B------:R-:W-:Y:S02]  /*ade0*/  HADD2.F32 R15, -RZ, R12.reuse.H0_H0 ;  /* 0x2000000cff0f7230 */ /* 0x100fe40000004100 */
[C---:B------:R-:W-:Y:S01]  /*adf0*/  FMUL.FTZ R31, R34.reuse, R51 ;  /* 0x00000033221f7220 */ /* 0x040fe20000410000 */
[-C--:B------:R-:W-:Y:S01]  /*ae00*/  FMUL.FTZ R34, R34, R39.reuse ;  /* 0x0000002722227220 */ /* 0x080fe20000410000 */
[----:B------:R-:W-:Y:S02]  /*ae10*/  HADD2.F32 R20, -RZ, R12.H1_H1 ;  /* 0x3000000cff147230 */ /* 0x000fe40000004100 */
[C---:B------:R-:W-:Y:S01]  /*ae20*/  FFMA.FTZ R59, R30.reuse, R39, -R31 ;  /* 0x000000271e3b7223 */ /* 0x040fe2000001081f */
[----:B------:R-:W-:Y:S01]  /*ae30*/  FFMA.FTZ R50, R30, R51, R34 ;  /* 0x000000331e327223 */ /* 0x000fe20000010022 */
[----:B------:R-:W-:-:S02]  /*ae40*/  HADD2.F32 R12, -RZ, R7.H0_H0 ;  /* 0x20000007ff0c7230 */ /* 0x000fc40000004100 */
[--C-:B------:R-:W-:Y:S01]  /*ae50*/  HADD2.F32 R30, -RZ, R4.reuse.H1_H1 ;  /* 0x30000004ff1e7230 */ /* 0x100fe20000004100 */
[----:B------:R-:W-:Y:S01]  /*ae60*/  F2FP.SATFINITE.E4M3.F32.PACK_AB_MERGE_C R38, R59, R38, RZ ;  /* 0x000000263b26723e */ /* 0x000fe200048070ff */
[----:B------:R-:W-:Y:S01]  /*ae70*/  HADD2.F32 R7, -RZ, R7.H1_H1 ;  /* 0x30000007ff077230 */ /* 0x000fe20000004100 */
[----:B------:R-:W-:Y:S01]  /*ae80*/  F2FP.SATFINITE.E4M3.F32.PACK_AB_MERGE_C R41, R50, R41, RZ ;  /* 0x000000293229723e */ /* 0x000fe200048070ff */
[----:B------:R-:W-:Y:S02]  /*ae90*/  HADD2.F32 R31, -RZ, R4.H0_H0 ;  /* 0x20000004ff1f7230 */ /* 0x000fe40000004100 */
[--C-:B------:R-:W-:Y:S02]  /*aea0*/  HADD2.F32 R4, -RZ, R5.reuse.H0_H0 ;  /* 0x20000005ff047230 */ /* 0x100fe40000004100 */
[C---:B------:R-:W-:Y:S01]  /*aeb0*/  FMUL.FTZ R34, R7.reuse, R30 ;  /* 0x0000001e07227220 */ /* 0x040fe20000410000 */
[----:B------:R-:W-:Y:S02]  /*aec0*/  HADD2.F32 R5, -RZ, R5.H1_H1 ;  /* 0x30000005ff057230 */ /* 0x000fe40000004100 */
[C---:B------:R-:W-:Y:S01]  /*aed0*/  FMUL.FTZ R39, R12.reuse, R31 ;  /* 0x0000001f0c277220 */ /* 0x040fe20000410000 */
[-C--:B------:R-:W-:Y:S01]  /*aee0*/  FMUL.FTZ R7, R7, R20.reuse ;  /* 0x0000001407077220 */ /* 0x080fe20000410000 */
[----:B------:R-:W-:Y:S01]  /*aef0*/  FMUL.FTZ R12, R12, R15 ;  /* 0x0000000f0c0c7220 */ /* 0x000fe20000410000 */
[----:B------:R-:W-:-:S02]  /*af00*/  FFMA.FTZ R34, R5, R20, -R34 ;  /* 0x0000001405227223 */ /* 0x000fc40000010822 */
[----:B------:R-:W-:Y:S01]  /*af10*/  FFMA.FTZ R30, R5, R30, R7 ;  /* 0x0000001e051e7223 */ /* 0x000fe20000010007 */
[C---:B------:R-:W-:Y:S01]  /*af20*/  FFMA.FTZ R39, R4.reuse, R15, -R39 ;  /* 0x0000000f04277223 */ /* 0x040fe20000010827 */
[----:B------:R-:W-:Y:S01]  /*af30*/  FFMA.FTZ R31, R4, R31, R12 ;  /* 0x0000001f041f7223 */ /* 0x000fe2000001000c */
[----:B------:R-:W-:Y:S02]  /*af40*/  F2FP.SATFINITE.E4M3.F32.PACK_AB_MERGE_C R5, R33, R28, RZ ;  /* 0x0000001c2105723e */ /* 0x000fe400048070ff */
[----:B------:R-:W-:Y:S02]  /*af50*/  F2FP.SATFINITE.E4M3.F32.PACK_AB_MERGE_C R7, R47, R44, RZ ;  /* 0x0000002c2f07723e */ /* 0x000fe400048070ff */
[----:B------:R-:W-:Y:S02]  /*af60*/  F2FP.SATFINITE.E4M3.F32.PACK_AB_MERGE_C R4, R57, R48, RZ ;  /* 0x000000303904723e */ /* 0x000fe400048070ff */
[----:B------:R-:W-:Y:S02]  /*af70*/  F2FP.SATFINITE.E4M3.F32.PACK_AB_MERGE_C R15, R46, R45, RZ ;  /* 0x0000002d2e0f723e */ /* 0x000fe400048070ff */
[----:B------:R-:W-:-:S02]  /*af80*/  F2FP.SATFINITE.E4M3.F32.PACK_AB_MERGE_C R12, R56, R49, RZ ;  /* 0x00000031380c723e */ /* 0x000fc400048070ff */
[----:B------:R-:W-:Y:S02]  /*af90*/  F2FP.SATFINITE.E4M3.F32.PACK_AB_MERGE_C R5, R21, R6, R5 ;  /* 0x000000061505723e */ /* 0x000fe40004807005 */
[----:B------:R-:W-:Y:S02]  /*afa0*/  F2FP.SATFINITE.E4M3.F32.PACK_AB_MERGE_C R7, R42, R35, R7 ;  /* 0x000000232a07723e */ /* 0x000fe40004807007 */
[----:B------:R-:W-:Y:S02]  /*afb0*/  F2FP.SATFINITE.E4M3.F32.PACK_AB_MERGE_C R4, R54, R53, R4 ;  /* 0x000000353604723e */ /* 0x000fe40004807004 */
[----:B------:R-:W-:Y:S02]  /*afc0*/  F2FP.SATFINITE.E4M3.F32.PACK_AB_MERGE_C R6, R34, R39, R38 ;  /* 0x000000272206723e */ /* 0x000fe40004807026 */
[----:B------:R-:W-:Y:S02]  /*afd0*/  F2FP.SATFINITE.E4M3.F32.PACK_AB_MERGE_C R15, R43, R32, R15 ;  /* 0x000000202b0f723e */ /* 0x000fe4000480700f */
[----:B------:R-:W-:Y:S01]  /*afe0*/  F2FP.SATFINITE.E4M3.F32.PACK_AB_MERGE_C R12, R52, R55, R12 ;  /* 0x00000037340c723e */ /* 0x000fe2000480700c */
[----:B------:R0:W-:Y:S01]  /*aff0*/  STS.128 [R37+0xf000], R4 ;  /* 0x00f0000425007388 */ /* 0x0001e20000000c00 */
[----:B------:R-:W-:-:S05]  /*b000*/  F2FP.SATFINITE.E4M3.F32.PACK_AB_MERGE_C R14, R30, R31, R41 ;  /* 0x0000001f1e0e723e */ /* 0x000fca0004807029 */
[----:B------:R0:W-:Y:S02]  /*b010*/  STS.128 [R0+0xf000], R12 ;  /* 0x00f0000c00007388 */ /* 0x0001e40000000c00 */
.L_x_1216:
[----:B------:R-:W-:Y:S05]  /*b020*/  BSYNC B1 ;  /* 0x0000000000017941 */ /* 0x000fea0003800000 */
.L_x_1215:
[----:B------:R-:W-:Y:S05]  /*b030*/  @P1 BRA `(.L_x_1205) ;  /* 0x0000000c00f81947 */ /* 0x000fea0003800000 */
[----:B----4-:R-:W2:Y:S04]  /*b040*/  LDL R21, [R1+0x70] ;  /* 0x0000700001157983 */ /* 0x010ea80000100800 */
[----:B------:R-:W4:Y:S01]  /*b050*/  LDL R49, [R1+0x74] ;  /* 0x0000740001317983 */ /* 0x000f220000100800 */
[----:B0----5:R-:W-:Y:S02]  /*b060*/  SHF.R.U32.HI R0, RZ, 0x8, R24 ;  /* 0x00000008ff007819 */ /* 0x021fe40000011618 */
[----:B------:R-:W-:Y:S02]  /*b070*/  LOP3.LUT R5, R24, 0xff, RZ, 0xc0, !PT ;  /* 0x000000ff18057812 */ /* 0x000fe400078ec0ff */
[----:B------:R-:W-:Y:S02]  /*b080*/  LOP3.LUT R0, R0, 0xff, RZ, 0xc0, !PT ;  /* 0x000000ff00007812 */ /* 0x000fe400078ec0ff */
[----:B------:R-:W-:-:S02]  /*b090*/  SHF.R.U32.HI R14, RZ, 0x8, R25 ;  /* 0x00000008ff0e7819 */ /* 0x000fc40000011619 */
[----:B---3--:R-:W-:Y:S02]  /*b0a0*/  PRMT R20, R0, 0x7604, R5 ;  /* 0x0000760400147816 */ /* 0x008fe40000000005 */
[----:B------:R-:W-:Y:S02]  /*b0b0*/  LOP3.LUT R7, R25, 0xff, RZ, 0xc0, !PT ;  /* 0x000000ff19077812 */ /* 0x000fe400078ec0ff */
[----:B------:R-:W-:Y:S02]  /*b0c0*/  SHF.R.U32.HI R6, RZ, 0x8, R27 ;  /* 0x00000008ff067819 */ /* 0x000fe4000001161b */
[----:B------:R-:W-:Y:S02]  /*b0d0*/  LOP3.LUT R0, R14, 0xff, RZ, 0xc0, !PT ;  /* 0x000000ff0e007812 */ /* 0x000fe400078ec0ff */
[----:B------:R-:W-:Y:S02]  /*b0e0*/  LOP3.LUT R13, R27, 0xff, RZ, 0xc0, !PT ;  /* 0x000000ff1b0d7812 */ /* 0x000fe400078ec0ff */
[----:B------:R-:W-:-:S02]  /*b0f0*/  LOP3.LUT R6, R6, 0xff, RZ, 0xc0, !PT ;  /* 0x000000ff06067812 */ /* 0x000fc400078ec0ff */
[----:B------:R-:W-:Y:S02]  /*b100*/  PRMT R28, R0, 0x7604, R7 ;  /* 0x00007604001c7816 */ /* 0x000fe40000000007 */
[----:B------:R-:W-:Y:S02]  /*b110*/  SHF.R.U32.HI R12, RZ, 0x8, R8 ;  /* 0x00000008ff0c7819 */ /* 0x000fe40000011608 */
[----:B------:R-:W-:Y:S02]  /*b120*/  PRMT R32, R6, 0x7604, R13 ;  /* 0x0000760406207816 */ /* 0x000fe4000000000d */
[----:B------:R-:W-:Y:S02]  /*b130*/  LOP3.LUT R15, R8, 0xff, RZ, 0xc0, !PT ;  /* 0x000000ff080f7812 */ /* 0x000fe400078ec0ff */
[----:B------:R-:W-:Y:S02]  /*b140*/  LOP3.LUT R12, R12, 0xff, RZ, 0xc0, !PT ;  /* 0x000000ff0c0c7812 */ /* 0x000fe400078ec0ff */
[----:B------:R-:W-:-:S02]  /*b150*/  SHF.R.U32.HI R13, RZ, 0x8, R10 ;  /* 0x00000008ff0d7819 */ /* 0x000fc4000001160a */
[----:B------:R-:W-:Y:S02]  /*b160*/  PRMT R33, R12, 0x7604, R15 ;  /* 0x000076040c217816 */ /* 0x000fe4000000000f */
[----:B------:R-:W-:Y:S02]  /*b170*/  LOP3.LUT R14, R13, 0xff, RZ, 0xc0, !PT ;  /* 0x000000ff0d0e7812 */ /* 0x000fe400078ec0ff */
        /* <DEDUP_REMOVED lines=8> */
[----:B------:R-:W-:Y:S02]  /*b200*/  SHF.R.U32.HI R29, RZ, 0x8, R11 ;  /* 0x00000008ff1d7819 */ /* 0x000fe4000001160b */
[----:B------:R-:W-:-:S02]  /*b210*/  LOP3.LUT R34, R11, 0xff, RZ, 0xc0, !PT ;  /* 0x000000ff0b227812 */ /* 0x000fc400078ec0ff */
[----:B------:R-:W-:-:S04]  /*b220*/  SHF.R.U32.HI R31, RZ, 0x10, R27 ;  /* 0x00000010ff1f7819 */ /* 0x000fc8000001161b */
[----:B------:R-:W-:-:S04]  /*b230*/  LOP3.LUT R31, R31, 0xff, RZ, 0xc0, !PT ;  /* 0x000000ff1f1f7812 */ /* 0x000fc800078ec0ff */
[----:B------:R-:W-:Y:S02]  /*b240*/  PRMT R31, R31, 0x7054, R32 ;  /* 0x000070541f1f7816 */ /* 0x000fe40000000020 */
[----:B------:R-:W-:Y:S02]  /*b250*/  SHF.R.U32.HI R32, RZ, 0x10, R11 ;  /* 0x00000010ff207819 */ /* 0x000fe4000001160b */
[----:B------:R-:W-:Y:S02]  /*b260*/  LOP3.LUT R38, R31, 0xff000000, R27, 0xf8, !PT ;  /* 0xff0000001f267812 */ /* 0x000fe400078ef81b */
[----:B------:R-:W-:Y:S02]  /*b270*/  LOP3.LUT R32, R32, 0xff, RZ, 0xc0, !PT ;  /* 0x000000ff20207812 */ /* 0x000fe400078ec0ff */
[----:B--2---:R-:W-:Y:S02]  /*b280*/  LEA.HI R3, R3, R21, RZ, 0x1c ;  /* 0x0000001503037211 */ /* 0x004fe400078fe0ff */
[----:B------:R-:W-:-:S02]  /*b290*/  LOP3.LUT R21, R10, 0xff, RZ, 0xc0, !PT ;  /* 0x000000ff0a157812 */ /* 0x000fc400078ec0ff */
[C---:B------:R-:W-:Y:S01]  /*b2a0*/  LEA.HI R0, R3.reuse, R3, RZ, 0x1 ;  /* 0x0000000303007211 */ /* 0x040fe200078f08ff */
[----:B------:R-:W-:Y:S01]  /*b2b0*/  IMAD.SHL.U32 R3, R3, 0x10, RZ ;  /* 0x0000001003037824 */ /* 0x000fe200078e00ff */
[----:B------:R-:W-:Y:S01]  /*b2c0*/  PRMT R37, R14, 0x7604, R21 ;  /* 0x000076040e257816 */ /* 0x000fe20000000015 */
[----:B----4-:R-:W-:Y:S01]  /*b2d0*/  LDS.128 R4, [R49+0xf000] ;  /* 0x00f0000031047984 */ /* 0x010fe20000000c00 */
[----:B------:R-:W-:Y:S02]  /*b2e0*/  SHF.R.S32.HI R0, RZ, 0x1, R0 ;  /* 0x00000001ff007819 */ /* 0x000fe40000011400 */
[----:B------:R-:W-:Y:S02]  /*b2f0*/  LOP3.LUT R3, R63, 0x10, R3, 0xf8, !PT ;  /* 0x000000103f037812 */ /* 0x000fe400078ef803 */
[----:B------:R-:W-:Y:S01]  /*b300*/  SHF.R.U32.HI R21, RZ, 0x10, R25 ;  /* 0x00000010ff157819 */ /* 0x000fe20000011619 */
[----:B------:R-:W-:Y:S01]  /*b310*/  IMAD R13, R0, 0x1800, R62 ;  /* 0x00001800000d7824 */ /* 0x000fe200078e023e */
[----:B------:R-:W-:-:S02]  /*b320*/  LOP3.LUT R0, R3, R60, RZ, 0x3c, !PT ;  /* 0x0000003c03007212 */ /* 0x000fc400078e3cff */
[----:B------:R-:W-:Y:S02]  /*b330*/  LOP3.LUT R3, R29, 0xff, RZ, 0xc0, !PT ;  /* 0x000000ff1d037812 */ /* 0x000fe400078ec0ff */
[----:B------:R-:W-:Y:S02]  /*b340*/  IADD3 R0, R16, R13, R0 ;  /* 0x0000000d10007210 */ /* 0x000fe40007ffe000 */
[----:B-1----:R-:W-:Y:S02]  /*b350*/  PRMT R39, R3, 0x7604, R34 ;  /* 0x0000760403277816 */ /* 0x002fe40000000022 */
[----:B------:R-:W-:Y:S01]  /*b360*/  LOP3.LUT R21, R21, 0xff, RZ, 0xc0, !PT ;  /* 0x000000ff15157812 */ /* 0x000fe200078ec0ff */
[----:B------:R-:W0:Y:S01]  /*b370*/  LDS.128 R12, [R0+0xf000] ;  /* 0x00f00000000c7984 */ /* 0x000e220000000c00 */
[----:B------:R-:W-:Y:S02]  /*b380*/  SHF.R.U32.HI R3, RZ, 0x10, R24 ;  /* 0x00000010ff037819 */ /* 0x000fe40000011618 */
[----:B------:R-:W-:-:S02]  /*b390*/  SHF.R.U32.HI R29, RZ, 0x10, R26 ;  /* 0x00000010ff1d7819 */ /* 0x000fc4000001161a */
[----:B------:R-:W-:Y:S02]  /*b3a0*/  PRMT R21, R21, 0x7054, R28 ;  /* 0x0000705415157816 */ /* 0x000fe4000000001c */
[----:B------:R-:W-:Y:S02]  /*b3b0*/  LOP3.LUT R3, R3, 0xff, RZ, 0xc0, !PT ;  /* 0x000000ff03037812 */ /* 0x000fe400078ec0ff */
[----:B------:R-:W-:Y:S02]  /*b3c0*/  SHF.R.U32.HI R28, RZ, 0x10, R9 ;  /* 0x00000010ff1c7819 */ /* 0x000fe40000011609 */
[----:B------:R-:W-:Y:S02]  /*b3d0*/  LOP3.LUT R29, R29, 0xff, RZ, 0xc0, !PT ;  /* 0x000000ff1d1d7812 */ /* 0x000fe400078ec0ff */
[----:B------:R-:W-:Y:S02]  /*b3e0*/  PRMT R3, R3, 0x7054, R20 ;  /* 0x0000705403037816 */ /* 0x000fe40000000014 */
[----:B------:R-:W-:-:S02]  /*b3f0*/  LOP3.LUT R28, R28, 0xff, RZ, 0xc0, !PT ;  /* 0x000000ff1c1c7812 */ /* 0x000fc400078ec0ff */
[----:B------:R-:W-:Y:S02]  /*b400*/  SHF.R.U32.HI R20, RZ, 0x10, R8 ;  /* 0x00000010ff147819 */ /* 0x000fe40000011608 */
[----:B------:R-:W-:Y:S02]  /*b410*/  PRMT R29, R29, 0x7054, R30 ;  /* 0x000070541d1d7816 */ /* 0x000fe4000000001e */
[----:B------:R-:W-:Y:S02]  /*b420*/  SHF.R.U32.HI R30, RZ, 0x10, R10 ;  /* 0x00000010ff1e7819 */ /* 0x000fe4000001160a */
[----:B------:R-:W-:Y:S02]  /*b430*/  PRMT R35, R28, 0x7054, R35 ;  /* 0x000070541c237816 */ /* 0x000fe40000000023 */
[----:B------:R-:W-:Y:S02]  /*b440*/  LOP3.LUT R20, R20, 0xff, RZ, 0xc0, !PT ;  /* 0x000000ff14147812 */ /* 0x000fe400078ec0ff */
[----:B------:R-:W-:-:S02]  /*b450*/  LOP3.LUT R30, R30, 0xff, RZ, 0xc0, !PT ;  /* 0x000000ff1e1e7812 */ /* 0x000fc400078ec0ff */
[----:B------:R-:W-:Y:S02]  /*b460*/  PRMT R41, R32, 0x7054, R39 ;  /* 0x0000705420297816 */ /* 0x000fe40000000027 */
[----:B------:R-:W-:Y:S02]  /*b470*/  LOP3.LUT R39, R35, 0xff000000, R9, 0xf8, !PT ;  /* 0xff00000023277812 */ /* 0x000fe400078ef809 */
[----:B------:R-:W-:Y:S02]  /*b480*/  PRMT R33, R20, 0x7054, R33 ;  /* 0x0000705414217816 */ /* 0x000fe40000000021 */
[----:B------:R-:W-:Y:S02]  /*b490*/  LOP3.LUT R28, R21, 0xff000000, R25, 0xf8, !PT ;  /* 0xff000000151c7812 */ /* 0x000fe400078ef819 */
[----:B------:R-:W-:Y:S02]  /*b4a0*/  LOP3.LUT R20, R3, 0xff000000, R24, 0xf8, !PT ;  /* 0xff00000003147812 */ /* 0x000fe400078ef818 */
[----:B------:R-:W-:-:S02]  /*b4b0*/  PRMT R37, R30, 0x7054, R37 ;  /* 0x000070541e257816 */ /* 0x000fc40000000025 */
[----:B------:R-:W-:Y:S02]  /*b4c0*/  LOP3.LUT R3, R29, 0xff000000, R26, 0xf8, !PT ;  /* 0xff0000001d037812 */ /* 0x000fe400078ef81a */
[----:B------:R-:W-:Y:S02]  /*b4d0*/  F2FP.F16.E4M3.UNPACK_B R40, R39 ;  /* 0x00000027ff28723e */ /* 0x000fe400020006ff */
[----:B0-----:R-:W-:Y:S02]  /*b4e0*/  F2FP.F16.E4M3.UNPACK_B R26, R13 ;  /* 0x0000000dff1a723e */ /* 0x001fe400020006ff */
[----:B------:R-:W-:Y:S01]  /*b4f0*/  F2FP.F16.E4M3.UNPACK_B R32, R28 ;  /* 0x0000001cff20723e */ /* 0x000fe200020006ff */
[----:B------:R-:W-:Y:S01]  /*b500*/  HADD2.F32 R42, -RZ, R40.H0_H0 ;  /* 0x20000028ff2a7230 */ /* 0x000fe20000004100 */
[----:B------:R-:W-:Y:S02]  /*b510*/  LOP3.LUT R21, R33, 0xff000000, R8, 0xf8, !PT ;  /* 0xff00000021157812 */ /* 0x000fe400078ef808 */
[----:B------:R-:W-:Y:S01]  /*b520*/  LOP3.LUT R8, R37, 0xff000000, R10, 0xf8, !PT ;  /* 0xff00000025087812 */ /* 0x000fe200078ef80a */
[----:B------:R-:W-:Y:S01]  /*b530*/  HADD2.F32 R34, -RZ, R32.H0_H0 ;  /* 0x20000020ff227230 */ /* 0x000fe20000004100 */
[----:B------:R-:W-:-:S02]  /*b540*/  F2FP.F16.E4M3.UNPACK_B R10, R5 ;  /* 0x00000005ff0a723e */ /* 0x000fc400020006ff */
[----:B------:R-:W-:Y:S01]  /*b550*/  F2FP.F16.E4M3.UNPACK_B R25, R5.H1 ;  /* 0x00000005ff19723e */ /* 0x000fe200030006ff */
[----:B------:R-:W-:Y:S01]  /*b560*/  HADD2.F32 R5, -RZ, R26.H0_H0 ;  /* 0x2000001aff057230 */ /* 0x000fe20000004100 */
[-C--:B------:R-:W-:Y:S01]  /*b570*/  F2FP.F16.E4M3.UNPACK_B R24, R12.reuse ;  /* 0x0000000cff18723e */ /* 0x080fe200020006ff */
[----:B------:R-:W-:Y:S01]  /*b580*/  HADD2.F32 R9, -RZ, R10.H0_H0 ;  /* 0x2000000aff097230 */ /* 0x000fe20000004100 */
[----:B------:R-:W-:Y:S01]  /*b590*/  F2FP.F16.E4M3.UNPACK_B R30, R12.H1 ;  /* 0x0000000cff1e723e */ /* 0x000fe200030006ff */
[----:B------:R-:W-:Y:S01]  /*b5a0*/  HADD2.F32 R26, -RZ, R26.H1_H1 ;  /* 0x3000001aff1a7230 */ /* 0x000fe20000004100 */
[----:B------:R-:W-:Y:S01]  /*b5b0*/  F2FP.F16.E4M3.UNPACK_B R27, R13.H1 ;  /* 0x0000000dff1b723e */ /* 0x000fe200030006ff */
[C---:B------:R-:W-:Y:S01]  /*b5c0*/  FMUL.FTZ R12, R5.reuse, R42 ;  /* 0x0000002a050c7220 */ /* 0x040fe20000410000 */
[----:B------:R-:W-:Y:S01]  /*b5d0*/  FMUL.FTZ R13, R5, R34 ;  /* 0x00000022050d7220 */ /* 0x000fe20000410000 */
[----:B------:R-:W-:Y:S01]  /*b5e0*/  F2FP.F16.E4M3.UNPACK_B R39, R39.H1 ;  /* 0x00000027ff27723e */ /* 0x000fe200030006ff */
[----:B------:R-:W-:Y:S01]  /*b5f0*/  HADD2.F32 R10, -RZ, R10.H1_H1 ;  /* 0x3000000aff0a7230 */ /* 0x000fe20000004100 */
[----:B------:R-:W-:Y:S01]  /*b600*/  F2FP.F16.E4M3.UNPACK_B R28, R28.H1 ;  /* 0x0000001cff1c723e */ /* 0x000fe200030006ff */
[----:B------:R-:W-:Y:S01]  /*b610*/  FFMA.FTZ R5, R9, R34, -R12 ;  /* 0x0000002209057223 */ /* 0x000fe2000001080c */
[----:B------:R-:W-:Y:S01]  /*b620*/  LOP3.LUT R43, R41, 0xff000000, R11, 0xf8, !PT ;  /* 0xff000000292b7812 */ /* 0x000fe200078ef80b */
[----:B------:R-:W-:Y:S01]  /*b630*/  FFMA.FTZ R9, R9, R42, R13 ;  /* 0x0000002a09097223 */ /* 0x000fe2000001000d */
[----:B------:R-:W-:Y:S01]  /*b640*/  HADD2.F32 R41, -RZ, R40.H1_H1 ;  /* 0x30000028ff297230 */ /* 0x000fe20000004100 */
[-C--:B------:R-:W-:Y:S01]  /*b650*/  F2FP.F16.E4M3.UNPACK_B R33, R15.reuse ;  /* 0x0000000fff21723e */ /* 0x080fe200020006ff */
[----:B------:R-:W-:Y:S01]  /*b660*/  HADD2.F32 R13, -RZ, R32.H1_H1 ;  /* 0x30000020ff0d7230 */ /* 0x000fe20000004100 */
[----:B------:R-:W-:Y:S01]  /*b670*/  F2FP.F16.E4M3.UNPACK_B R37, R15.H1 ;  /* 0x0000000fff25723e */ /* 0x000fe200030006ff */
[----:B------:R-:W-:-:S02]  /*b680*/  HADD2.F32 R34, -RZ, R39.H0_H0 ;  /* 0x20000027ff227230 */ /* 0x000fc40000004100 */
[C---:B------:R-:W-:Y:S01]  /*b690*/  FMUL.FTZ R45, R26.reuse, R41 ;  /* 0x000000291a2d7220 */ /* 0x040fe20000410000 */
[----:B------:R-:W-:Y:S02]  /*b6a0*/  HADD2.F32 R12, -RZ, R27.H0_H0 ;  /* 0x2000001bff0c7230 */ /* 0x000fe40000004100 */
[----:B------:R-:W-:Y:S01]  /*b6b0*/  FMUL.FTZ R26, R26, R13 ;  /* 0x0000000d1a1a7220 */ /* 0x000fe20000410000 */
[--C-:B------:R-:W-:Y:S01]  /*b6c0*/  HADD2.F32 R32, -RZ, R28.reuse.H0_H0 ;  /* 0x2000001cff207230 */ /* 0x100fe20000004100 */
[----:B------:R-:W-:Y:S01]  /*b6d0*/  F2FP.F16.E4M3.UNPACK_B R31, R7 ;  /* 0x00000007ff1f723e */ /* 0x000fe200020006ff */
[----:B------:R-:W-:Y:S02]  /*b6e0*/  HADD2.F32 R15, -RZ, R25.H0_H0 ;  /* 0x20000019ff0f7230 */ /* 0x000fe40000004100 */
[C---:B------:R-:W-:Y:S01]  /*b6f0*/  FMUL.FTZ R40, R12.reuse, R34 ;  /* 0x000000220c287220 */ /* 0x040fe20000410000 */
[----:B------:R-:W-:Y:S02]  /*b700*/  HADD2.F32 R27, -RZ, R27.H1_H1 ;  /* 0x3000001bff1b7230 */ /* 0x000fe40000004100 */
[-C--:B------:R-:W-:Y:S01]  /*b710*/  FMUL.FTZ R47, R12, R32.reuse ;  /* 0x000000200c2f7220 */ /* 0x080fe20000410000 */
[C---:B------:R-:W-:Y:S01]  /*b720*/  FFMA.FTZ R12, R10.reuse, R13, -R45 ;  /* 0x0000000d0a0c7223 */ /* 0x040fe2000001082d */
[C---:B------:R-:W-:Y:S01]  /*b730*/  FFMA.FTZ R13, R15.reuse, R32, -R40 ;  /* 0x000000200f0d7223 */ /* 0x040fe20000010828 */
[----:B------:R-:W-:Y:S01]  /*b740*/  FFMA.FTZ R10, R10, R41, R26 ;  /* 0x000000290a0a7223 */ /* 0x000fe2000001001a */
[----:B------:R-:W-:Y:S01]  /*b750*/  FFMA.FTZ R15, R15, R34, R47 ;  /* 0x000000220f0f7223 */ /* 0x000fe2000001002f */
[----:B------:R-:W-:Y:S01]  /*b760*/  F2FP.F16.E4M3.UNPACK_B R41, R43 ;  /* 0x0000002bff29723e */ /* 0x000fe200020006ff */
        /* <DEDUP_REMOVED lines=8> */
[----:B------:R-:W-:Y:S01]  /*b7f0*/  HADD2.F32 R39, -RZ, R34.H0_H0 ;  /* 0x20000022ff277230 */ /* 0x000fe20000004100 */
[----:B------:R-:W-:Y:S01]  /*b800*/  F2FP.F16.E4M3.UNPACK_B R35, R7.H1 ;  /* 0x00000007ff23723e */ /* 0x000fe200030006ff */
[----:B------:R-:W-:Y:S02]  /*b810*/  HADD2.F32 R25, -RZ, R25.H1_H1 ;  /* 0x30000019ff197230 */ /* 0x000fe40000004100 */
[C---:B------:R-:W-:Y:S01]  /*b820*/  FMUL.FTZ R47, R26.reuse, R45 ;  /* 0x0000002d1a2f7220 */ /* 0x040fe20000410000 */
[----:B------:R-:W-:Y:S02]  /*b830*/  HADD2.F32 R32, -RZ, R31.H0_H0 ;  /* 0x2000001fff207230 */ /* 0x000fe40000004100 */
[----:B------:R-:W-:Y:S01]  /*b840*/  FMUL.FTZ R44, R26, R39 ;  /* 0x000000271a2c7220 */ /* 0x000fe20000410000 */
[----:B------:R-:W-:-:S02]  /*b850*/  HADD2.F32 R41, -RZ, R41.H1_H1 ;  /* 0x30000029ff297230 */ /* 0x000fc40000004100 */
[C---:B------:R-:W-:Y:S01]  /*b860*/  FFMA.FTZ R26, R25.reuse, R28, -R42 ;  /* 0x0000001c191a7223 */ /* 0x040fe2000001082a */
[----:B------:R-:W-:Y:S01]  /*b870*/  F2FP.F16.E4M3.UNPACK_B R42, R43.H1 ;  /* 0x0000002bff2a723e */ /* 0x000fe200030006ff */
[----:B------:R-:W-:Y:S01]  /*b880*/  FFMA.FTZ R28, R25, R40, R27 ;  /* 0x00000028191c7223 */ /* 0x000fe2000001001b */
[C---:B------:R-:W-:Y:S01]  /*b890*/  FFMA.FTZ R27, R32.reuse, R39, -R47 ;  /* 0x00000027201b7223 */ /* 0x040fe2000001082f */
[----:B------:R-:W-:Y:S01]  /*b8a0*/  FFMA.FTZ R25, R32, R45, R44 ;  /* 0x0000002d20197223 */ /* 0x000fe2000001002c */
[----:B------:R-:W-:Y:S01]  /*b8b0*/  HADD2.F32 R32, -RZ, R33.H1_H1 ;  /* 0x30000021ff207230 */ /* 0x000fe20000004100 */
[-C--:B------:R-:W-:Y:S01]  /*b8c0*/  F2FP.F16.E4M3.UNPACK_B R29, R4.reuse.H1 ;  /* 0x00000004ff1d723e */ /* 0x080fe200030006ff */
[----:B------:R-:W-:Y:S01]  /*b8d0*/  HADD2.F32 R39, -RZ, R34.H1_H1 ;  /* 0x30000022ff277230 */ /* 0x000fe20000004100 */
[----:B------:R-:W-:Y:S01]  /*b8e0*/  F2FP.F16.E4M3.UNPACK_B R11, R4 ;  /* 0x00000004ff0b723e */ /* 0x000fe200020006ff */
[----:B------:R-:W-:Y:S02]  /*b8f0*/  HADD2.F32 R43, -RZ, R42.H0_H0 ;  /* 0x2000002aff2b7230 */ /* 0x000fe40000004100 */
[----:B------:R-:W-:Y:S01]  /*b900*/  FMUL.FTZ R44, R32, R41 ;  /* 0x00000029202c7220 */ /* 0x000fe20000410000 */
[----:B------:R-:W-:-:S02]  /*b910*/  HADD2.F32 R34, -RZ, R37.H0_H0 ;  /* 0x20000025ff227230 */ /* 0x000fc40000004100 */
[----:B------:R-:W-:Y:S01]  /*b920*/  FMUL.FTZ R32, R32, R39 ;  /* 0x0000002720207220 */ /* 0x000fe20000410000 */
[----:B------:R-:W-:Y:S01]  /*b930*/  HADD2.F32 R40, -RZ, R38.H0_H0 ;  /* 0x20000026ff287230 */ /* 0x000fe20000004100 */
[----:B------:R-:W-:Y:S01]  /*b940*/  F2FP.F16.E4M3.UNPACK_B R4, R6 ;  /* 0x00000006ff04723e */ /* 0x000fe200020006ff */
[----:B------:R-:W-:Y:S02]  /*b950*/  HADD2.F32 R31, -RZ, R31.H1_H1 ;  /* 0x3000001fff1f7230 */ /* 0x000fe40000004100 */
[C---:B------:R-:W-:Y:S01]  /*b960*/  FMUL.FTZ R46, R34.reuse, R43 ;  /* 0x0000002b222e7220 */ /* 0x040fe20000410000 */
[--C-:B------:R-:W-:Y:S02]  /*b970*/  HADD2.F32 R33, -RZ, R35.reuse.H0_H0 ;  /* 0x20000023ff217230 */ /* 0x100fe40000004100 */
[-C--:B------:R-:W-:Y:S01]  /*b980*/  FMUL.FTZ R48, R34, R40.reuse ;  /* 0x0000002822307220 */ /* 0x080fe20000410000 */
[----:B------:R-:W-:Y:S02]  /*b990*/  HADD2.F32 R35, -RZ, R35.H1_H1 ;  /* 0x30000023ff237230 */ /* 0x000fe40000004100 */
        /* <DEDUP_REMOVED lines=8> */
[----:B------:R-:W-:Y:S01]  /*ba20*/  F2FP.F16.E4M3.UNPACK_B R7, R6.H1 ;  /* 0x00000006ff07723e */ /* 0x000fe200030006ff */
[----:B------:R-:W-:Y:S01]  /*ba30*/  HADD2.F32 R40, -RZ, R38.H1_H1 ;  /* 0x30000026ff287230 */ /* 0x000fe20000004100 */
[----:B------:R-:W-:Y:S01]  /*ba40*/  F2FP.F16.E4M3.UNPACK_B R6, R14 ;  /* 0x0000000eff06723e */ /* 0x000fe200020006ff */
[----:B------:R-:W-:-:S02]  /*ba50*/  HADD2.F32 R38, -RZ, R30.H0_H0 ;  /* 0x2000001eff267230 */ /* 0x000fc40000004100 */
[C---:B------:R-:W-:Y:S01]  /*ba60*/  FMUL.FTZ R50, R39.reuse, R46 ;  /* 0x0000002e27327220 */ /* 0x040fe20000410000 */
[----:B------:R-:W-:Y:S02]  /*ba70*/  HADD2.F32 R42, -RZ, R41.H0_H0 ;  /* 0x20000029ff2a7230 */ /* 0x000fe40000004100 */
[----:B------:R-:W-:Y:S01]  /*ba80*/  FMUL.FTZ R45, R39, R40 ;  /* 0x00000028272d7220 */ /* 0x000fe20000410000 */
[----:B------:R-:W-:Y:S01]  /*ba90*/  HADD2.F32 R44, -RZ, R43.H0_H0 ;  /* 0x2000002bff2c7230 */ /* 0x000fe20000004100 */
[----:B------:R-:W-:Y:S01]  /*baa0*/  F2FP.F16.E4M3.UNPACK_B R14, R14.H1 ;  /* 0x0000000eff0e723e */ /* 0x000fe200030006ff */
[----:B------:R-:W-:Y:S02]  /*bab0*/  HADD2.F32 R37, -RZ, R29.H0_H0 ;  /* 0x2000001dff257230 */ /* 0x000fe40000004100 */
[C---:B------:R-:W-:Y:S01]  /*bac0*/  FMUL.FTZ R39, R38.reuse, R42 ;  /* 0x0000002a26277220 */ /* 0x040fe20000410000 */
[----:B------:R-:W-:Y:S02]  /*bad0*/  HADD2.F32 R43, -RZ, R43.H1_H1 ;  /* 0x3000002bff2b7230 */ /* 0x000fe40000004100 */
[----:B------:R-:W-:Y:S01]  /*bae0*/  FMUL.FTZ R48, R38, R44 ;  /* 0x0000002c26307220 */ /* 0x000fe20000410000 */
[C---:B------:R-:W-:Y:S01]  /*baf0*/  FFMA.FTZ R38, R35.reuse, R40, -R50 ;  /* 0x0000002823267223 */ /* 0x040fe20000010832 */
[----:B------:R-:W-:Y:S01]  /*bb00*/  FFMA.FTZ R40, R35, R46, R45 ;  /* 0x0000002e23287223 */ /* 0x000fe2000001002d */
[----:B------:R-:W-:Y:S01]  /*bb10*/  FFMA.FTZ R45, R37, R44, R39 ;  /* 0x0000002c252d7223 */ /* 0x000fe20000010027 */
[----:B------:R-:W-:Y:S01]  /*bb20*/  HADD2.F32 R30, -RZ, R30.H1_H1 ;  /* 0x3000001eff1e7230 */ /* 0x000fe20000004100 */
[----:B------:R-:W-:Y:S01]  /*bb30*/  F2FP.F16.E4M3.UNPACK_B R39, R21 ;  /* 0x00000015ff27723e */ /* 0x000fe200020006ff */
[----:B------:R-:W-:-:S02]  /*bb40*/  HADD2.F32 R41, -RZ, R41.H1_H1 ;  /* 0x30000029ff297230 */ /* 0x000fc40000004100 */
[----:B------:R-:W-:Y:S01]  /*bb50*/  FFMA.FTZ R35, R37, R42, -R48 ;  /* 0x0000002a25237223 */ /* 0x000fe20000010830 */
[----:B------:R-:W-:Y:S01]  /*bb60*/  HADD2.F32 R29, -RZ, R29.H1_H1 ;  /* 0x3000001dff1d7230 */ /* 0x000fe20000004100 */
[----:B------:R-:W-:Y:S01]  /*bb70*/  F2FP.F16.E4M3.UNPACK_B R37, R20 ;  /* 0x00000014ff25723e */ /* 0x000fe200020006ff */
[C---:B------:R-:W-:Y:S01]  /*bb80*/  FMUL.FTZ R20, R30.reuse, R43 ;  /* 0x0000002b1e147220 */ /* 0x040fe20000410000 */
[----:B------:R-:W-:Y:S01]  /*bb90*/  FMUL.FTZ R42, R30, R41 ;  /* 0x000000291e2a7220 */ /* 0x000fe20000410000 */
[----:B------:R-:W-:Y:S01]  /*bba0*/  HADD2.F32 R30, -RZ, R39.H0_H0 ;  /* 0x20000027ff1e7230 */ /* 0x000fe20000004100 */
[----:B------:R-:W-:Y:S01]  /*bbb0*/  F2FP.SATFINITE.E4M3.F32.PACK_AB_MERGE_C R13, R26, R13, RZ ;  /* 0x0000000d1a0d723e */ /* 0x000fe200048070ff */
[----:B------:R-:W-:Y:S02]  /*bbc0*/  HADD2.F32 R21, -RZ, R24.H0_H0 ;  /* 0x20000018ff157230 */ /* 0x000fe40000004100 */
[C---:B------:R-:W-:Y:S01]  /*bbd0*/  FFMA.FTZ R46, R29.reuse, R41, -R20 ;  /* 0x000000291d2e7223 */ /* 0x040fe20000010814 */
[----:B------:R-:W-:Y:S01]  /*bbe0*/  FFMA.FTZ R48, R29, R43, R42 ;  /* 0x0000002b1d307223 */ /* 0x000fe2000001002a */
[----:B------:R-:W-:Y:S01]  /*bbf0*/  HADD2.F32 R29, -RZ, R37.H0_H0 ;  /* 0x20000025ff1d7230 */ /* 0x000fe20000004100 */
[----:B------:R-:W-:Y:S01]  /*bc00*/  F2FP.SATFINITE.E4M3.F32.PACK_AB_MERGE_C R15, R28, R15, RZ ;  /* 0x0000000f1c0f723e */ /* 0x000fe200048070ff */
[----:B------:R-:W-:-:S02]  /*bc10*/  HADD2.F32 R20, -RZ, R11.H0_H0 ;  /* 0x2000000bff147230 */ /* 0x000fc40000004100 */
[C---:B------:R-:W-:Y:S01]  /*bc20*/  FMUL.FTZ R41, R21.reuse, R30 ;  /* 0x0000001e15297220 */ /* 0x040fe20000410000 */
[----:B------:R-:W-:Y:S02]  /*bc30*/  HADD2.F32 R39, -RZ, R39.H1_H1 ;  /* 0x30000027ff277230 */ /* 0x000fe40000004100 */
[-C--:B------:R-:W-:Y:S01]  /*bc40*/  FMUL.FTZ R21, R21, R29.reuse ;  /* 0x0000001d15157220 */ /* 0x080fe20000410000 */
[----:B------:R-:W-:Y:S02]  /*bc50*/  HADD2.F32 R24, -RZ, R24.H1_H1 ;  /* 0x30000018ff187230 */ /* 0x000fe40000004100 */
[----:B------:R-:W-:Y:S01]  /*bc60*/  FFMA.FTZ R41, R20, R29, -R41 ;  /* 0x0000001d14297223 */ /* 0x000fe20000010829 */
[----:B------:R-:W-:Y:S01]  /*bc70*/  HADD2.F32 R37, -RZ, R37.H1_H1 ;  /* 0x30000025ff257230 */ /* 0x000fe20000004100 */
[----:B------:R-:W-:Y:S01]  /*bc80*/  F2FP.F16.E4M3.UNPACK_B R29, R8.H1 ;  /* 0x00000008ff1d723e */ /* 0x000fe200030006ff */
[----:B------:R-:W-:Y:S02]  /*bc90*/  HADD2.F32 R11, -RZ, R11.H1_H1 ;  /* 0x3000000bff0b7230 */ /* 0x000fe40000004100 */
[----:B------:R-:W-:Y:S01]  /*bca0*/  FMUL.FTZ R44, R24, R39 ;  /* 0x00000027182c7220 */ /* 0x000fe20000410000 */
[----:B------:R-:W-:Y:S01]  /*bcb0*/  FFMA.FTZ R42, R20, R30, R21 ;  /* 0x0000001e142a7223 */ /* 0x000fe20000010015 */
        /* <DEDUP_REMOVED lines=16> */
[----:B------:R-:W-:Y:S01]  /*bdc0*/  HADD2.F32 R7, -RZ, R7.H1_H1 ;  /* 0x30000007ff077230 */ /* 0x000fe20000004100 */
[----:B------:R-:W-:Y:S01]  /*bdd0*/  F2FP.SATFINITE.E4M3.F32.PACK_AB_MERGE_C R5, R12, R5, R13 ;  /* 0x000000050c05723e */ /* 0x000fe2000480700d */
[--C-:B------:R-:W-:Y:S02]  /*bde0*/  HADD2.F32 R11, -RZ, R3.reuse.H1_H1 ;  /* 0x30000003ff0b7230 */ /* 0x100fe40000004100 */
[C---:B------:R-:W-:Y:S01]  /*bdf0*/  FMUL.FTZ R24, R14.reuse, R29 ;  /* 0x0000001d0e187220 */ /* 0x040fe20000410000 */
[----:B------:R-:W-:Y:S01]  /*be00*/  FMUL.FTZ R52, R14, R21 ;  /* 0x000000150e347220 */ /* 0x000fe20000410000 */
[----:B------:R-:W-:Y:S01]  /*be10*/  F2FP.F16.E4M3.UNPACK_B R14, R8 ;  /* 0x00000008ff0e723e */ /* 0x000fe200020006ff */
[----:B------:R-:W-:-:S02]  /*be20*/  HADD2.F32 R8, -RZ, R3.H0_H0 ;  /* 0x20000003ff087230 */ /* 0x000fc40000004100 */
[C---:B------:R-:W-:Y:S01]  /*be30*/  FFMA.FTZ R37, R7.reuse, R21, -R24 ;  /* 0x0000001507257223 */ /* 0x040fe20000010818 */
[----:B------:R-:W-:Y:S01]  /*be40*/  FFMA.FTZ R43, R7, R29, R52 ;  /* 0x0000001d072b7223 */ /* 0x000fe20000010034 */
[----:B------:R-:W-:Y:S01]  /*be50*/  HADD2.F32 R7, -RZ, R6.H0_H0 ;  /* 0x20000006ff077230 */ /* 0x000fe20000004100 */
[----:B------:R-:W-:Y:S01]  /*be60*/  F2FP.SATFINITE.E4M3.F32.PACK_AB_MERGE_C R9, R10, R9, R15 ;  /* 0x000000090a09723e */ /* 0x000fe2000480700f */
[--C-:B------:R-:W-:Y:S01]  /*be70*/  HADD2.F32 R20, -RZ, R14.reuse.H0_H0 ;  /* 0x2000000eff147230 */ /* 0x100fe20000004100 */
[----:B------:R-:W-:Y:S01]  /*be80*/  F2FP.SATFINITE.E4M3.F32.PACK_AB_MERGE_C R37, R37, R50, RZ ;  /* 0x000000322525723e */ /* 0x000fe200048070ff */
[----:B------:R-:W-:Y:S01]  /*be90*/  HADD2.F32 R21, -RZ, R14.H1_H1 ;  /* 0x3000000eff157230 */ /* 0x000fe20000004100 */
[----:B------:R-:W-:Y:S01]  /*bea0*/  F2FP.SATFINITE.E4M3.F32.PACK_AB_MERGE_C R30, R43, R30, RZ ;  /* 0x0000001e2b1e723e */ /* 0x000fe200048070ff */
[----:B------:R-:W-:Y:S02]  /*beb0*/  HADD2.F32 R6, -RZ, R6.H1_H1 ;  /* 0x30000006ff067230 */ /* 0x000fe40000004100 */
[----:B------:R-:W-:Y:S01]  /*bec0*/  FMUL.FTZ R14, R7, R20 ;  /* 0x00000014070e7220 */ /* 0x000fe20000410000 */
[----:B------:R-:W-:-:S02]  /*bed0*/  HADD2.F32 R3, -RZ, R4.H0_H0 ;  /* 0x20000004ff037230 */ /* 0x000fc40000004100 */
[-C--:B------:R-:W-:Y:S01]  /*bee0*/  FMUL.FTZ R7, R7, R8.reuse ;  /* 0x0000000807077220 */ /* 0x080fe20000410000 */
[----:B------:R-:W-:Y:S02]  /*bef0*/  HADD2.F32 R4, -RZ, R4.H1_H1 ;  /* 0x30000004ff047230 */ /* 0x000fe40000004100 */
[C---:B------:R-:W-:Y:S01]  /*bf00*/  FMUL.FTZ R29, R6.reuse, R21 ;  /* 0x00000015061d7220 */ /* 0x040fe20000410000 */
        /* <DEDUP_REMOVED lines=12> */
[----:B------:R-:W-:-:S02]  /*bfd0*/  F2FP.SATFINITE.E4M3.F32.PACK_AB_MERGE_C R11, R32, R25, R11 ;  /* 0x00000019200b723e */ /* 0x000fc4000480700b */
[----:B------:R-:W-:Y:S01]  /*bfe0*/  F2FP.SATFINITE.E4M3.F32.PACK_AB_MERGE_C R8, R39, R42, R8 ;  /* 0x0000002a2708723e */ /* 0x000fe20004807008 */
[----:B------:R2:W-:Y:S01]  /*bff0*/  STS.128 [R49+0xf000], R4 ;  /* 0x00f0000431007388 */ /* 0x0005e20000000c00 */
[----:B------:R-:W-:-:S05]  /*c000*/  F2FP.SATFINITE.E4M3.F32.PACK_AB_MERGE_C R10, R24, R3, R30 ;  /* 0x00000003180a723e */ /* 0x000fca000480701e */
[----:B------:R2:W-:Y:S02]  /*c010*/  STS.128 [R0+0xf000], R8 ;  /* 0x00f0000800007388 */ /* 0x0005e40000000c00 */
.L_x_1205:
[----:B------:R-:W-:Y:S05]  /*c020*/  BSYNC B0 ;  /* 0x0000000000007941 */ /* 0x000fea0003800000 */
.L_x_1198:
        /* <DEDUP_REMOVED lines=8> */
.L_x_1195:
[----:B0-2---:R-:W2:Y:S02]  /*c0b0*/  LDL R0, [R1+0x4] ;  /* 0x0000040001007983 */ /* 0x005ea40000100800 */
[----:B--2---:R-:W-:-:S13]  /*c0c0*/  ISETP.NE.AND P0, PT, R0, 0x3, PT ;  /* 0x000000030000780c */ /* 0x004fda0003f05270 */
[----:B------:R-:W-:Y:S05]  /*c0d0*/  @!P0 BRA `(.L_x_1217) ;  /* 0x0000000000048947 */ /* 0x000fea0003800000 */
[----:B------:R-:W-:Y:S01]  /*c0e0*/  BPT.TRAP 0x1 ;  /* 0x000000040000795c */ /* 0x000fe20000300000 */
.L_x_1217:
[----:B-1----:R-:W-:Y:S01]  /*c0f0*/  IMAD R3, R18, 0x8, R16 ;  /* 0x0000000812037824 */ /* 0x002fe200078e0210 */
[----:B------:R-:W-:-:S04]  /*c100*/  SHF.L.U32 R0, R22, 0x1f, RZ ;  /* 0x0000001f16007819 */ /* 0x000fc800000006ff */
[----:B------:R0:W1:Y:S01]  /*c110*/  SYNCS.PHASECHK.TRANS64.TRYWAIT P2, [R3+URZ+0x19c30], R0 ;  /* 0x019c3000030075a7 */ /* 0x000062000804017f */
[----:B------:R-:W-:Y:S05]  /*c120*/  @!P0 BRA `(.L_x_1218) ;  /* 0x0000000000048947 */ /* 0x000fea0003800000 */
[----:B------:R-:W-:Y:S01]  /*c130*/  BPT.TRAP 0x1 ;  /* 0x000000040000795c */ /* 0x000fe20000300000 */
.L_x_1218:
[----:B---3-5:R-:W2:Y:S02]  /*c140*/  S2R R4, SR_TID.X ;  /* 0x0000000000047919 */ /* 0x028ea40000002100 */
[----:B--2---:R-:W-:-:S04]  /*c150*/  LOP3.LUT R4, R4, 0x7f, RZ, 0xc0, !PT ;  /* 0x0000007f04047812 */ /* 0x004fc800078ec0ff */
[----:B------:R-:W-:Y:S01]  /*c160*/  ISETP.NE.AND P1, PT, R4, RZ, PT ;  /* 0x000000ff0400720c */ /* 0x000fe20003f25270 */
[----:B-1----:R-:W-:-:S12]  /*c170*/  @P2 BRA `(.L_x_1219) ;  /* 0x0000000000082947 */ /* 0x002fd80003800000 */
[----:B------:R-:W1:Y:S02]  /*c180*/  SYNCS.PHASECHK.TRANS64.TRYWAIT P2, [R3+URZ+0x19c30], R0 ;  /* 0x019c3000030075a7 */ /* 0x000e64000804017f */
[----:B-1----:R-:W-:Y:S05]  /*c190*/  @!P2 BRA `(.L_x_1220) ;  /* 0x000001940068a947 */ /* 0x002fea0003800000 */
.L_x_1219:
[----:B------:R-:W-:Y:S05]  /*c1a0*/  WARPSYNC.ALL ;  /* 0x0000000000007948 */ /* 0x000fea0003800000 */
[----:B01----:R-:W-:Y:S01]  /*c1b0*/  VIADD R0, R16, 0x13800 ;  /* 0x0001380010007836 */ /* 0x003fe20000000000 */
[----:B------:R-:W-:Y:S01]  /*c1c0*/  LOP3.LUT R6, R36, 0x10000, RZ, 0xfc, !PT ;  /* 0x0001000024067812 */ /* 0x000fe200078efcff */
[----:B------:R-:W-:Y:S01]  /*c1d0*/  IMAD.MOV.U32 R7, RZ, RZ, -0x3ffffff0 ;  /* 0xc0000010ff077424 */ /* 0x000fe200078e00ff */
[----:B------:R-:W0:Y:S01]  /*c1e0*/  LDC R95, c[0x0][0x448] ;  /* 0x00011200ff5f7b82 */ /* 0x000e220000000800 */
[----:B------:R-:W-:Y:S01]  /*c1f0*/  IMAD.MOV.U32 R5, RZ, RZ, -0x3ffffff0 ;  /* 0xc0000010ff057424 */ /* 0x000fe200078e00ff */
[----:B------:R-:W-:Y:S01]  /*c200*/  SHF.R.U32.HI R0, RZ, 0x4, R0 ;  /* 0x00000004ff007819 */ /* 0x000fe20000011600 */
[----:B------:R-:W-:-:S02]  /*c210*/  IMAD.MOV.U32 R157, RZ, RZ, -0x3ffffff0 ;  /* 0xc0000010ff9d7424 */ /* 0x000fc400078e00ff */
[----:B------:R-:W-:Y:S01]  /*c220*/  IMAD.MOV.U32 R9, RZ, RZ, -0x3ffffff0 ;  /* 0xc0000010ff097424 */ /* 0x000fe200078e00ff */
[----:B------:R-:W-:Y:S01]  /*c230*/  LOP3.LUT R0, R0, 0x3fff, RZ, 0xc0, !PT ;  /* 0x00003fff00007812 */ /* 0x000fe200078ec0ff */
[----:B------:R-:W-:Y:S01]  /*c240*/  IMAD.MOV.U32 R11, RZ, RZ, -0x3ffffff0 ;  /* 0xc0000010ff0b7424 */ /* 0x000fe200078e00ff */
[----:B------:R-:W-:Y:S01]  /*c250*/  LOP3.LUT R17, R17, 0xffffffbf, RZ, 0xc0, !PT ;  /* 0xffffffbf11117812 */ /* 0x000fe200078ec0ff */
[----:B------:R-:W-:Y:S01]  /*c260*/  @!P1 VIADD R3, R3, 0x19c40 ;  /* 0x00019c4003039836 */ /* 0x000fe20000000000 */
[----:B------:R-:W-:Y:S01]  /*c270*/  LOP3.LUT R4, R0, 0x10000, RZ, 0xfc, !PT ;  /* 0x0001000000047812 */ /* 0x000fe200078efcff */
[----:B------:R-:W-:-:S04]  /*c280*/  ULDC UR36, c[0x0][0x9dc] ;  /* 0x0002770000247ab9 */ /* 0x000fc80000000800 */
[----:B------:R1:W-:Y:S01]  /*c290*/  STL [R1+0x18], R4 ;  /* 0x0000180401007387 */ /* 0x0003e20000100800 */
[----:B------:R-:W-:Y:S02]  /*c2a0*/  R2UR UR4, R6 ;  /* 0x00000000060472ca */ /* 0x000fe400000e0000 */
[----:B------:R-:W-:Y:S01]  /*c2b0*/  R2UR UR5, R7 ;  /* 0x00000000070572ca */ /* 0x000fe200000e0000 */
[----:B------:R-:W-:Y:S01]  /*c2c0*/  WARPGROUP.ARRIVE ;  /* 0x00000000000079c5 */ /* 0x000fe20000000000 */
[----:B------:R-:W-:Y:S01]  /*c2d0*/  R2UR UR7, R5 ;  /* 0x00000000050772ca */ /* 0x000fe200000e0000 */
[----:B------:R-:W2:Y:S01]  /*c2e0*/  LDL R12, [R1+0x34] ;  /* 0x00003400010c7983 */ /* 0x000ea20000100800 */
[----:B-1----:R-:W-:-:S03]  /*c2f0*/  IMAD R4, R18, 0x300, R4 ;  /* 0x0000030012047824 */ /* 0x002fc600078e0204 */
[----:B------:R-:W2:Y:S02]  /*c300*/  LDL R93, [R1+0xc] ;  /* 0x00000c00015d7983 */ /* 0x000ea40000100800 */
[----:B------:R-:W-:Y:S02]  /*c310*/  R2UR UR6, R4 ;  /* 0x00000000040672ca */ /* 0x000fe400000e0000 */
[----:B------:R-:W3:Y:S11]  /*c320*/  LDL R97, [R1] ;  /* 0x0000000001617983 */ /* 0x000ef60000100800 */
[----:B------:R-:W-:Y:S01]  /*c330*/  QGMMA.64x128x32.F32.E4M3.E4M3 R24, gdesc[UR4], RZ, !UPT, gsb0 ;  /* 0x01e00000041879f3 */ /* 0x000fe2000c0008ff */
[----:B------:R-:W-:-:S02]  /*c340*/  VIADD R156, R6, 0x180 ;  /* 0x00000180069c7836 */ /* 0x000fc40000000000 */
[----:B------:R-:W-:Y:S01]  /*c350*/  VIADD R8, R4, 0x100 ;  /* 0x0000010004087836 */ /* 0x000fe20000000000 */
[----:B------:R-:W-:Y:S02]  /*c360*/  R2UR UR5, R157 ;  /* 0x000000009d0572ca */ /* 0x000fe400000e0000 */
[----:B------:R-:W-:Y:S02]  /*c370*/  R2UR UR4, R156 ;  /* 0x000000009c0472ca */ /* 0x000fe400000e0000 */
[----:B------:R-:W-:Y:S02]  /*c380*/  R2UR UR6, R8 ;  /* 0x00000000080672ca */ /* 0x000fe400000e0000 */
[----:B------:R-:W-:Y:S01]  /*c390*/  R2UR UR7, R9 ;  /* 0x00000000090772ca */ /* 0x000fe200000e0000 */
[----:B------:R-:W-:Y:S02]  /*c3a0*/  VIADD R10, R6, 0x300 ;  /* 0x00000300060a7836 */ /* 0x000fe40000000000 */
[----:B------:R-:W-:-:S02]  /*c3b0*/  VIADD R4, R4, 0x200 ;  /* 0x0000020004047836 */ /* 0x000fc40000000000 */
[----:B------:R-:W-:Y:S01]  /*c3c0*/  IMAD.MOV.U32 R5, RZ, RZ, -0x3ffffff0 ;  /* 0xc0000010ff057424 */ /* 0x000fe200078e00ff */
[----:B------:R-:W-:Y:S02]  /*c3d0*/  WARPGROUP.DEPBAR.LE gsb0, 0x0 ;  /* 0x00008000000079c5 */ /* 0x000fe40000010000 */
[----:B------:R-:W-:-:S06]  /*c3e0*/  WARPGROUP.ARRIVE ;  /* 0x00000000000079c5 */ /* 0x000fcc0000000000 */
[----:B------:R-:W-:Y:S01]  /*c3f0*/  QGMMA.64x128x32.F32.E4M3.E4M3 R24, gdesc[UR4], R24, gsb0 ;  /* 0x01e00000041879f3 */ /* 0x000fe20008000818 */
[----:B------:R-:W-:Y:S02]  /*c400*/  R2UR UR4, R10 ;  /* 0x000000000a0472ca */ /* 0x000fe400000e0000 */
[----:B------:R-:W-:Y:S02]  /*c410*/  R2UR UR5, R11 ;  /* 0x000000000b0572ca */ /* 0x000fe400000e0000 */
[----:B------:R-:W-:Y:S02]  /*c420*/  R2UR UR6, R4 ;  /* 0x00000000040672ca */ /* 0x000fe400000e0000 */
[----:B------:R-:W-:Y:S02]  /*c430*/  R2UR UR7, R5 ;  /* 0x00000000050772ca */ /* 0x000fe400000e0000 */
[----:B0-----:R-:W-:-:S13]  /*c440*/  ISETP.NE.AND P2, PT, R95, 0x1, PT ;  /* 0x000000015f00780c */ /* 0x001fda0003f45270 */
[----:B------:R-:W0:Y:S08]  /*c450*/  @P2 LDC R5, c[0x0][0x44c] ;  /* 0x00011300ff052b82 */ /* 0x000e300000000800 */
[----:B------:R-:W1:Y:S01]  /*c460*/  @P2 LDC R13, c[0x0][0x450] ;  /* 0x00011400ff0d2b82 */ /* 0x000e620000000800 */
[----:B------:R-:W-:Y:S02]  /*c470*/  WARPGROUP.DEPBAR.LE gsb0, 0x0 ;  /* 0x00008000000079c5 */ /* 0x000fe40000010000 */
[----:B------:R-:W-:-:S06]  /*c480*/  WARPGROUP.ARRIVE ;  /* 0x00000000000079c5 */ /* 0x000fcc0000000000 */
[----:B------:R-:W-:Y:S01]  /*c490*/  QGMMA.64x128x32.F32.E4M3.E4M3 R24, gdesc[UR4], R24, gsb0 ;  /* 0x01e00000041879f3 */ /* 0x000fe20008000818 */
[----:B------:R-:W-:Y:S01]  /*c4a0*/  @P2 LOP3.LUT R17, R17, 0x40, RZ, 0xfc, !PT ;  /* 0x0000004011112812 */ /* 0x000fe200078efcff */
[----:B------:R-:W-:-:S03]  /*c4b0*/  ULOP3.LUT UR36, URZ, UR36, URZ, 0x33, !UPT ;  /* 0x000000243f247292 */ /* 0x000fc6000f8e333f */
[----:B------:R-:W-:Y:S01]  /*c4c0*/  LOP3.LUT R17, R17, 0xffffffdf, RZ, 0xc0, !PT ;  /* 0xffffffdf11117812 */ /* 0x000fe200078ec0ff */
[----:B------:R-:W-:Y:S02]  /*c4d0*/  WARPGROUP.DEPBAR.LE gsb0, 0x0 ;  /* 0x00008000000079c5 */ /* 0x000fe40000010000 */
        /* <DEDUP_REMOVED lines=8> */
[----:B--2---:R-:W-:-:S04]  /*c560*/  IMAD.IADD R78, R12, 0x1, R93 ;  /* 0x000000010c4e7824 */ /* 0x004fc800078e025d */
[----:B0-----:R-:W-:-:S05]  /*c570*/  @P2 IMAD.HI.U32 R4, R78, R5, RZ ;  /* 0x000000054e042227 */ /* 0x001fca00078e00ff */
[----:B-1----:R-:W-:Y:S02]  /*c580*/  @P2 SHF.R.U32.HI R78, RZ, R13, R4 ;  /* 0x0000000dff4e2219 */ /* 0x002fe40000011604 */
[----:B------:R-:W0:Y:S01]  /*c590*/  LDC.64 R12, c[0x0][0x9e0] ;  /* 0x00027800ff0c7b82 */ /* 0x000e220000000a00 */
[C---:B----4-:R-:W-:Y:S01]  /*c5a0*/  FMUL.FTZ R21, R2.reuse, R28 ;  /* 0x0000001c02157220 */ /* 0x050fe20000410000 */
        /* <DEDUP_REMOVED lines=27> */
[----:B------:R-:W1:Y:S01]  /*c760*/  SHFL.IDX PT, R84, R78, RZ, 0x1c1f ;  /* 0x001c1fff4e547589 */ /* 0x000e6200000e0000 */
[----:B------:R-:W-:-:S02]  /*c770*/  IMAD.MOV.U32 R5, RZ, RZ, -0x80 ;  /* 0xffffff80ff057424 */ /* 0x000fc400078e00ff */
        /* <DEDUP_REMOVED lines=19> */
[----:B------:R-:W-:Y:S01]  /*c8b0*/  @!P1 PRMT R4, RZ, 0x654, R3 ;  /* 0x00000654ff049816 */ /* 0x000fe20000000003 */
        /* <DEDUP_REMOVED lines=9> */
[----:B------:R2:W-:Y:S01]  /*c950*/  @!P1 SYNCS.ARRIVE.TRANS64.RED.A1T0 RZ, [R4+URZ], RZ ;  /* 0x000000ff04ff99a7 */ /* 0x0005e2000810043f */
[----:B0-----:R-:W-:Y:S01]  /*c960*/  ISETP.GE.AND P2, PT, R13, 0x1, PT ;  /* 0x000000010d00780c */ /* 0x001fe20003f46270 */
[----:B------:R-:W0:Y:S01]  /*c970*/  MUFU.TANH R9, R9 ;  /* 0x0000000900097308 */ /* 0x000e220000002400 */
[----:B--2---:R-:W-:-:S07]  /*c980*/  IADD3 R4, -R23, 0x1, R82 ;  /* 0x0000000117047810 */ /* 0x004fce0007ffe152 */
[----:B------:R-:W2:Y:S01]  /*c990*/  MUFU.TANH R14, R14 ;  /* 0x0000000e000e7308 */ /* 0x000ea20000002400 */
[----:B---3--:R-:W-:-:S07]  /*c9a0*/  IADD3 R85, -R155, R4, R97 ;  /* 0x000000049b557210 */ /* 0x008fce0007ffe161 */
[----:B------:R-:W3:Y:S01]  /*c9b0*/  MUFU.TANH R0, R0 ;  /* 0x0000000000007308 */ /* 0x000ee20000002400 */
[----:B------:R-:W-:-:S07]  /*c9c0*/  VIADD R87, R85, UR36 ;  /* 0x0000002455577c36 */ /* 0x000fce0008000000 */
[----:B------:R-:W4:Y:S01]  /*c9d0*/  MUFU.TANH R8, R8 ;  /* 0x0000000800087308 */ /* 0x000f220000002400 */
[----:B------:R-:W-:-:S07]  /*c9e0*/  FMUL.FTZ R86, R2, R86 ;  /* 0x0000005602567220 */ /* 0x000fce0000410000 */
        /* <DEDUP_REMOVED lines=60> */
[----:B------:R-:W-:Y:S01]  /*cdb0*/  IADD3 R90, -R23, R97, R82 ;  /* 0x00000061175a7210 */ /* 0x000fe20007ffe152 */
[----:B-1----:R-:W-:Y:S01]  /*cdc0*/  IMAD.IADD R83, R87, 0x1, R84 ;  /* 0x0000000157537824 */ /* 0x002fe200078e0254 */
[----:B------:R-:W-:-:S02]  /*cdd0*/  @P2 LOP3.LUT R17, R17, 0x20, RZ, 0xfc, !PT ;  /* 0x0000002011112812 */ /* 0x000fc400078efcff */
[----:B------:R-:W-:-:S03]  /*cde0*/  LEA R80, R88, 0xffffff80, 0x7 ;  /* 0xffffff8058507811 */ /* 0x000fc600078e38ff */
[----:B------:R1:W0:Y:S02]  /*cdf0*/  MUFU.TANH R3, R86 ;  /* 0x0000005600037308 */ /* 0x0002240000002400 */
[----:B-1----:R-:W-:Y:S01]  /*ce00*/  VIADDMNMX R86, R84, R85, R90, PT ;  /* 0x0000005554567246 */ /* 0x002fe2000380015a */
[----:B--234-:R-:W-:Y:S06]  /*ce10*/  @!P2 BRA `(.L_x_1221) ;  /* 0x000000000050a947 */ /* 0x01cfec0003800000 */
[----:B------:R-:W-:Y:S01]  /*ce20*/  IADD3 R91, -R155, R97, R84 ;  /* 0x000000619b5b7210 */ /* 0x000fe20007ffe154 */
[----:B------:R-:W-:Y:S03]  /*ce30*/  BSSY B0, `(.L_x_1222) ;  /* 0x000000e000007945 */ /* 0x000fe60003800000 */
        /* <DEDUP_REMOVED lines=9> */
.L_x_1223:
[----:B------:R-:W-:-:S13]  /*ced0*/  ISETP.NE.AND P2, PT, R13, 0x1, PT ;  /* 0x000000010d00780c */ /* 0x000fda0003f45270 */
[----:B------:R-:W1:Y:S02]  /*cee0*/  @P2 LDC.64 R4, c[0x0][0x9e8] ;  /* 0x00027a00ff042b82 */ /* 0x000e640000000a00 */
[----:B-1----:R-:W-:-:S05]  /*cef0*/  @P2 IMAD.HI.U32 R4, R91, R4, RZ ;  /* 0x000000045b042227 */ /* 0x002fca00078e00ff */
[----:B------:R-:W-:-:S07]  /*cf00*/  @P2 SHF.R.U32.HI R91, RZ, R5, R4 ;  /* 0x00000005ff5b2219 */ /* 0x000fce0000011604 */
.L_x_1224:
[----:B------:R-:W-:Y:S05]  /*cf10*/  BSYNC B0 ;  /* 0x0000000000007941 */ /* 0x000fea0003800000 */
.L_x_1222:
[----:B------:R-:W-:-:S04]  /*cf20*/  IMAD R4, R91, R13, -R80 ;  /* 0x0000000d5b047224 */ /* 0x000fc800078e0a50 */
[----:B------:R-:W-:-:S05]  /*cf30*/  IMAD.IADD R4, R4, 0x1, -R23 ;  /* 0x0000000104047824 */ /* 0x000fca00078e0a17 */
[----:B------:R-:W-:Y:S02]  /*cf40*/  VIMNMX R83, R83, R4, !PT ;  /* 0x0000000453537248 */ /* 0x000fe40007fe0100 */
[----:B------:R-:W-:-:S07]  /*cf50*/  VIADDMNMX R86, R4, R13, R86, PT ;  /* 0x0000000d04567246 */ /* 0x000fce0003800156 */
.L_x_1221:
[C---:B------:R-:W-:Y:S01]  /*cf60*/  ISETP.GE.AND P2, PT, R82.reuse, 0x2, PT ;  /* 0x000000025200780c */ /* 0x040fe20003f46270 */
[----:B------:R-:W1:Y:S01]  /*cf70*/  SHFL.IDX PT, R78, R78, 0x1, 0x1c1f ;  /* 0x003c1f004e4e7f89 */ /* 0x000e6200000e0000 */
[C---:B------:R-:W-:Y:S02]  /*cf80*/  ISETP.GE.AND P6, PT, R82.reuse, 0x9, PT ;  /* 0x000000095200780c */ /* 0x040fe40003fc6270 */
[----:B------:R-:W-:Y:S02]  /*cf90*/  ISETP.GT.AND P3, PT, R83, 0x1, !P2 ;  /* 0x000000015300780c */ /* 0x000fe40005764270 */
[----:B------:R-:W-:Y:S02]  /*cfa0*/  ISETP.GE.AND P4, PT, R82, 0xa, PT ;  /* 0x0000000a5200780c */ /* 0x000fe40003f86270 */
[----:B------:R-:W-:Y:S02]  /*cfb0*/  ISETP.LT.OR P3, PT, R86, 0x2, P3 ;  /* 0x000000025600780c */ /* 0x000fe40001f61670 */
[----:B------:R-:W-:-:S02]  /*cfc0*/  LOP3.LUT R17, R17, 0xf7ffffff, RZ, 0xc0, !PT ;  /* 0xf7ffffff11117812 */ /* 0x000fc400078ec0ff */
[----:B------:R-:W-:Y:S02]  /*cfd0*/  FSEL R14, R14, -INF , !P3 ;  /* 0xff8000000e0e7808 */ /* 0x000fe40005800000 */
[----:B------:R-:W-:Y:S02]  /*cfe0*/  ISETP.GT.AND P3, PT, R83, 0x8, !P6 ;  /* 0x000000085300780c */ /* 0x000fe40007764270 */
[----:B------:R-:W-:Y:S02]  /*cff0*/  ISETP.GE.AND P5, PT, R82, 0x1, PT ;  /* 0x000000015200780c */ /* 0x000fe40003fa6270 */
[----:B------:R-:W-:Y:S02]  /*d000*/  ISETP.LT.OR P3, PT, R86, 0x9, P3 ;  /* 0x000000095600780c */ /* 0x000fe40001f61670 */
[----:B------:R-:W-:Y:S02]  /*d010*/  @P4 LOP3.LUT R17, R17, 0x8000000, RZ, 0xfc, !PT ;  /* 0x0800000011114812 */ /* 0x000fe400078efcff */
[----:B0-----:R-:W-:-:S02]  /*d020*/  FSEL R84, R21, -INF , !P3 ;  /* 0xff80000015547808 */ /* 0x001fc40005800000 */
[----:B------:R-:W-:Y:S01]  /*d030*/  ISETP.GT.AND P3, PT, R83, 0x9, !P4 ;  /* 0x000000095300780c */ /* 0x000fe20006764270 */
[----:B-1----:R-:W-:Y:S01]  /*d040*/  IMAD.IADD R87, R87, 0x1, R78 ;  /* 0x0000000157577824 */ /* 0x002fe200078e024e */
[----:B------:R-:W-:Y:S02]  /*d050*/  ISETP.GE.AND P4, PT, R82, 0x11, PT ;  /* 0x000000115200780c */ /* 0x000fe40003f86270 */
[----:B------:R-:W-:Y:S02]  /*d060*/  ISETP.LT.OR P3, PT, R86, 0xa, P3 ;  /* 0x0000000a5600780c */ /* 0x000fe40001f61670 */
[----:B------:R-:W-:Y:S02]  /*d070*/  LOP3.LUT R17, R17, 0xfbffffff, RZ, 0xc0, !PT ;  /* 0xfbffffff11117812 */ /* 0x000fe400078ec0ff */
[----:B------:R-:W-:Y:S02]  /*d080*/  FSEL R24, R24, -INF , !P3 ;  /* 0xff80000018187808 */ /* 0x000fe40005800000 */
[----:B------:R-:W-:-:S02]  /*d090*/  ISETP.GT.AND P3, PT, R83, 0x10, !P4 ;  /* 0x000000105300780c */ /* 0x000fc40006764270 */
[----:B------:R-:W-:Y:S02]  /*d0a0*/  VIADDMNMX R90, R78, R85, R90, PT ;  /* 0x000000554e5a7246 */ /* 0x000fe4000380015a */
[----:B------:R-:W-:Y:S02]  /*d0b0*/  ISETP.LT.OR P3, PT, R86, 0x11, P3 ;  /* 0x000000115600780c */ /* 0x000fe40001f61670 */
[----:B------:R-:W-:Y:S02]  /*d0c0*/  @P4 LOP3.LUT R17, R17, 0x4000000, RZ, 0xfc, !PT ;  /* 0x0400000011114812 */ /* 0x000fe400078efcff */
[----:B------:R-:W-:Y:S02]  /*d0d0*/  ISETP.GE.AND P4, PT, R82, 0x12, PT ;  /* 0x000000125200780c */ /* 0x000fe40003f86270 */
[----:B------:R-:W-:Y:S02]  /*d0e0*/  LOP3.LUT R17, R17, 0xfdffffff, RZ, 0xc0, !PT ;  /* 0xfdffffff11117812 */ /* 0x000fe400078ec0ff */
[----:B------:R-:W-:-:S02]  /*d0f0*/  FSEL R92, R27, -INF , !P3 ;  /* 0xff8000001b5c7808 */ /* 0x000fc40005800000 */
        /* <DEDUP_REMOVED lines=153> */
[----:B------:R-:W-:-:S04]  /*da90*/  ISETP.GT.AND P4, PT, R83, RZ, !P5 ;  /* 0x000000ff5300720c */ /* 0x000fc80006f84270 */
[----:B------:R-:W-:-:S04]  /*daa0*/  ISETP.LT.OR P4, PT, R86, 0x1, P4 ;  /* 0x000000015600780c */ /* 0x000fc80002781670 */
[----:B------:R-:W-:Y:S02]  /*dab0*/  FSEL R21, R9, -INF , !P4 ;  /* 0xff80000009157808 */ /* 0x000fe40006000000 */
[----:B------:R-:W-:-:S13]  /*dac0*/  ISETP.GE.AND P4, PT, R82, 0x7a, PT ;  /* 0x0000007a5200780c */ /* 0x000fda0003f86270 */
[----:B------:R-:W-:Y:S02]  /*dad0*/  @P4 LOP3.LUT R17, R17, 0x20000000, RZ, 0xfc, !PT ;  /* 0x2000000011114812 */ /* 0x000fe400078efcff */
[----:B------:R-:W-:-:S04]  /*dae0*/  ISETP.GT.AND P4, PT, R83, 0x79, !P4 ;  /* 0x000000795300780c */ /* 0x000fc80006784270 */
[----:B------:R-:W-:-:S04]  /*daf0*/  ISETP.LT.OR P4, PT, R86, 0x7a, P4 ;  /* 0x0000007a5600780c */ /* 0x000fc80002781670 */
[----:B------:R-:W-:Y:S02]  /*db00*/  FSEL R82, R81, -INF , !P4 ;  /* 0xff80000051527808 */ /* 0x000fe40006000000 */
[----:B------:R-:W-:-:S13]  /*db10*/  ISETP.GE.AND P4, PT, R13, 0x1, PT ;  /* 0x000000010d00780c */ /* 0x000fda0003f86270 */
[----:B------:R-:W-:Y:S05]  /*db20*/  @!P4 BRA `(.L_x_1225) ;  /* 0x000000000050c947 */ /* 0x000fea0003800000 */
[----:B------:R-:W-:Y:S01]  /*db30*/  IADD3 R9, -R155, R97, R78 ;  /* 0x000000619b097210 */ /* 0x000fe20007ffe14e */
[----:B------:R-:W-:Y:S03]  /*db40*/  BSSY B0, `(.L_x_1226) ;  /* 0x000000e000007945 */ /* 0x000fe60003800000 */
[----:B------:R-:W-:-:S13]  /*db50*/  ISETP.GT.AND P4, PT, R9, -0x1, PT ;  /* 0xffffffff0900780c */ /* 0x000fda0003f84270 */
        /* <DEDUP_REMOVED lines=8> */
.L_x_1227:
[----:B------:R-:W-:-:S13]  /*dbe0*/  ISETP.NE.AND P4, PT, R13, 0x1, PT ;  /* 0x000000010d00780c */ /* 0x000fda0003f85270 */
[----:B------:R-:W0:Y:S02]  /*dbf0*/  @P4 LDC.64 R4, c[0x0][0x9e8] ;  /* 0x00027a00ff044b82 */ /* 0x000e240000000a00 */
[----:B0-----:R-:W-:-:S05]  /*dc00*/  @P4 IMAD.HI.U32 R4, R9, R4, RZ ;  /* 0x0000000409044227 */ /* 0x001fca00078e00ff */
[----:B------:R-:W-:-:S07]  /*dc10*/  @P4 SHF.R.U32.HI R9, RZ, R5, R4 ;  /* 0x00000005ff094219 */ /* 0x000fce0000011604 */
.L_x_1228:
[----:B------:R-:W-:Y:S05]  /*dc20*/  BSYNC B0 ;  /* 0x0000000000007941 */ /* 0x000fea0003800000 */
.L_x_1226:
[----:B------:R-:W-:-:S04]  /*dc30*/  IMAD R80, R9, R13, -R80 ;  /* 0x0000000d09507224 */ /* 0x000fc800078e0a50 */
[----:B------:R-:W-:-:S05]  /*dc40*/  IMAD.IADD R80, R80, 0x1, -R23 ;  /* 0x0000000150507824 */ /* 0x000fca00078e0a17 */
[----:B------:R-:W-:Y:S02]  /*dc50*/  VIMNMX R87, R87, R80, !PT ;  /* 0x0000005057577248 */ /* 0x000fe40007fe0100 */
[----:B------:R-:W-:-:S07]  /*dc60*/  VIADDMNMX R90, R80, R13, R90, PT ;  /* 0x0000000d505a7246 */ /* 0x000fce000380015a */
.L_x_1225:
[C---:B------:R-:W-:Y:S01]  /*dc70*/  ISETP.GT.AND P2, PT, R87.reuse, 0x1, !P2 ;  /* 0x000000015700780c */ /* 0x040fe20005744270 */
[----:B------:R-:W-:Y:S01]  /*dc80*/  ULDC UR4, c[0x0][0x988] ;  /* 0x0002620000047ab9 */ /* 0x000fe20000000800 */
[----:B------:R-:W-:Y:S02]  /*dc90*/  ISETP.GT.AND P6, PT, R87, 0x8, !P6 ;  /* 0x000000085700780c */ /* 0x000fe400077c4270 */
[C---:B------:R-:W-:Y:S02]  /*dca0*/  ISETP.LT.OR P2, PT, R90.reuse, 0x2, P2 ;  /* 0x000000025a00780c */ /* 0x040fe40001741670 */
[----:B------:R-:W-:Y:S02]  /*dcb0*/  ISETP.LT.OR P6, PT, R90, 0x9, P6 ;  /* 0x000000095a00780c */ /* 0x000fe400037c1670 */
[----:B------:R-:W-:Y:S02]  /*dcc0*/  FSEL R4, R8, -INF , !P2 ;  /* 0xff80000008047808 */ /* 0x000fe40005000000 */
[----:B------:R-:W-:-:S02]  /*dcd0*/  LOP3.LUT P2, RZ, R17, 0x8000000, RZ, 0xc0, !PT ;  /* 0x0800000011ff7812 */ /* 0x000fc4000784c0ff */
[----:B------:R-:W-:Y:S02]  /*dce0*/  FSEL R78, R15, -INF , !P6 ;  /* 0xff8000000f4e7808 */ /* 0x000fe40007000000 */
[----:B------:R-:W-:Y:S02]  /*dcf0*/  ISETP.GT.AND P2, PT, R87, 0x9, !P2 ;  /* 0x000000095700780c */ /* 0x000fe40005744270 */
[C---:B------:R-:W-:Y:S02]  /*dd00*/  LOP3.LUT P6, RZ, R17.reuse, 0x2000000, RZ, 0xc0, !PT ;  /* 0x0200000011ff7812 */ /* 0x040fe400078cc0ff */
[----:B------:R-:W-:Y:S02]  /*dd10*/  ISETP.LT.OR P2, PT, R90, 0xa, P2 ;  /* 0x0000000a5a00780c */ /* 0x000fe40001741670 */
[----:B------:R-:W-:Y:S02]  /*dd20*/  LOP3.LUT P4, RZ, R17, 0x1000000, RZ, 0xc0, !PT ;  /* 0x0100000011ff7812 */ /* 0x000fe4000788c0ff */
        /* <DEDUP_REMOVED lines=8> */
[----:B------:R-:W-:Y:S02]  /*ddb0*/  ISETP.GT.AND P2, PT, R87, 0x11, !P6 ;  /* 0x000000115700780c */ /* 0x000fe40007744270 */
[----:B------:R-:W-:Y:S02]  /*ddc0*/  FMNMX.FTZ R5, R92, R5, !PT ;  /* 0x000000055c057209 */ /* 0x000fe40007810000 */
[----:B------:R-:W-:Y:S02]  /*ddd0*/  ISETP.LT.OR P2, PT, R90, 0x12, P2 ;  /* 0x000000125a00780c */ /* 0x000fe40001741670 */
[----:B------:R-:W-:Y:S02]  /*dde0*/  FMNMX.FTZ R5, R28, R5, !PT ;  /* 0x000000051c057209 */ /* 0x000fe40007810000 */
[----:B------:R-:W-:-:S02]  /*ddf0*/  FSEL R26, R26, -INF , !P2 ;  /* 0xff8000001a1a7808 */ /* 0x000fc40005000000 */
[----:B------:R-:W-:Y:S02]  /*de00*/  ISETP.GT.AND P2, PT, R87, 0x18, !P4 ;  /* 0x000000185700780c */ /* 0x000fe40006744270 */
[----:B------:R-:W-:Y:S02]  /*de10*/  FMNMX.FTZ R5, R94, R5, !PT ;  /* 0x000000055e057209 */ /* 0x000fe40007810000 */
[----:B------:R-:W-:Y:S02]  /*de20*/  ISETP.LT.OR P2, PT, R90, 0x19, P2 ;  /* 0x000000195a00780c */ /* 0x000fe40001741670 */
[----:B------:R-:W-:Y:S02]  /*de30*/  FMNMX.FTZ R5, R32, R5, !PT ;  /* 0x0000000520057209 */ /* 0x000fe40007810000 */
[----:B------:R-:W-:Y:S02]  /*de40*/  FSEL R86, R29, -INF , !P2 ;  /* 0xff8000001d567808 */ /* 0x000fe40005000000 */
[----:B------:R-:W-:-:S02]  /*de50*/  LOP3.LUT P2, RZ, R17, 0x800000, RZ, 0xc0, !PT ;  /* 0x0080000011ff7812 */ /* 0x000fc4000784c0ff */
[----:B------:R-:W-:Y:S02]  /*de60*/  LOP3.LUT P6, RZ, R17, 0x4000, RZ, 0xc0, !PT ;  /* 0x0000400011ff7812 */ /* 0x000fe400078cc0ff */
[----:B------:R-:W-:Y:S02]  /*de70*/  ISETP.GT.AND P2, PT, R87, 0x19, !P2 ;  /* 0x000000195700780c */ /* 0x000fe40005744270 */
[----:B------:R-:W-:Y:S02]  /*de80*/  FMNMX.FTZ R5, R96, R5, !PT ;  /* 0x0000000560057209 */ /* 0x000fe40007810000 */
[----:B------:R-:W-:Y:S02]  /*de90*/  ISETP.LT.OR P2, PT, R90, 0x1a, P2 ;  /* 0x0000001a5a00780c */ /* 0x000fe40001741670 */
[----:B------:R-:W-:Y:S02]  /*dea0*/  FMNMX.FTZ R5, R36, R5, !PT ;  /* 0x0000000524057209 */ /* 0x000fe40007810000 */
[----:B------:R-:W-:-:S02]  /*deb0*/  FSEL R30, R30, -INF , !P2 ;  /* 0xff8000001e1e7808 */ /* 0x000fc40005000000 */
[C---:B------:R-:W-:Y:S02]  /*dec0*/  LOP3.LUT P2, RZ, R17.reuse, 0x400000, RZ, 0xc0, !PT ;  /* 0x0040000011ff7812 */ /* 0x040fe4000784c0ff */
[----:B------:R-:W-:Y:S02]  /*ded0*/  LOP3.LUT P4, RZ, R17, 0x2000, RZ, 0xc0, !PT ;  /* 0x0000200011ff7812 */ /* 0x000fe4000788c0ff */
        /* <DEDUP_REMOVED lines=27> */
[----:B------:R-:W-:-:S02]  /*e090*/  ISETP.GT.AND P5, PT, R87, RZ, !P5 ;  /* 0x000000ff5700720c */ /* 0x000fc40006fa4270 */
[----:B------:R-:W-:Y:S02]  /*e0a0*/  ISETP.GT.AND P2, PT, R87, 0x30, !P2 ;  /* 0x000000305700780c */ /* 0x000fe40005744270 */
[----:B------:R-:W-:Y:S02]  /*e0b0*/  FMNMX.FTZ R5, R60, R5, !PT ;  /* 0x000000053c057209 */ /* 0x000fe40007810000 */
[C---:B------:R-:W-:Y:S02]  /*e0c0*/  ISETP.LT.OR P2, PT, R90.reuse, 0x31, P2 ;  /* 0x000000315a00780c */ /* 0x040fe40001741670 */
[----:B------:R-:W-:Y:S02]  /*e0d0*/  ISETP.LT.OR P5, PT, R90, 0x1, P5 ;  /* 0x000000015a00780c */ /* 0x000fe40002fa1670 */
[----:B------:R-:W-:Y:S02]  /*e0e0*/  FSEL R126, R41, -INF , !P2 ;  /* 0xff800000297e7808 */ /* 0x000fe40005000000 */
[----:B------:R-:W-:-:S02]  /*e0f0*/  LOP3.LUT P2, RZ, R17, 0x20000, RZ, 0xc0, !PT ;  /* 0x0002000011ff7812 */ /* 0x000fc4000784c0ff */
[----:B------:R-:W-:Y:S02]  /*e100*/  FMNMX.FTZ R5, R110, R5, !PT ;  /* 0x000000056e057209 */ /* 0x000fe40007810000 */
[----:B------:R-:W-:Y:S02]  /*e110*/  ISETP.GT.AND P2, PT, R87, 0x31, !P2 ;  /* 0x000000315700780c */ /* 0x000fe40005744270 */
[----:B------:R-:W-:Y:S02]  /*e120*/  FSEL R0, R0, -INF , !P5 ;  /* 0xff80000000007808 */ /* 0x000fe40006800000 */
        /* <DEDUP_REMOVED lines=41> */
[----:B------:R-:W-:Y:S01]  /*e3c0*/  LOP3.LUT P2, RZ, R17, 0x400, RZ, 0xc0, !PT ;  /* 0x0000040011ff7812 */ /* 0x000fe2000784c0ff */
[----:B------:R-:W0:Y:S01]  /*e3d0*/  SHFL.BFLY PT, R5, R8, 0x2, 0x1f ;  /* 0x0c401f0008057f89 */ /* 0x000e2200000e0000 */
        /* <DEDUP_REMOVED lines=16> */
[----:B0-----:R-:W-:Y:S02]  /*e4e0*/  FMNMX.FTZ R15, R8, R5, !PT ;  /* 0x00000005080f7209 */ /* 0x001fe40007810000 */
[----:B------:R-:W-:Y:S02]  /*e4f0*/  ISETP.LT.OR P2, PT, R90, 0x59, P2 ;  /* 0x000000595a00780c */ /* 0x000fe40001741670 */
[----:B------:R-:W-:Y:S01]  /*e500*/  FMNMX.FTZ R33, R130, R33, !PT ;  /* 0x0000002182217209 */ /* 0x000fe20007810000 */
[----:B------:R-:W0:Y:S01]  /*e510*/  SHFL.BFLY PT, R142, R15, 0x1, 0x1f ;  /* 0x0c201f000f8e7f89 */ /* 0x000e2200000e0000 */
        /* <DEDUP_REMOVED lines=14> */
[----:B------:R-:W-:Y:S01]  /*e600*/  FSEL R138, R65, -INF , !P2 ;  /* 0xff800000418a7808 */ /* 0x000fe20005000000 */
[----:B------:R-:W-:Y:S01]  /*e610*/  IMAD.U32 R65, RZ, RZ, UR4 ;  /* 0x00000004ff417e24 */ /* 0x000fe2000f8e00ff */
[C---:B------:R-:W-:Y:S02]  /*e620*/  LOP3.LUT P2, RZ, R17.reuse, 0x8, RZ, 0xc0, !PT ;  /* 0x0000000811ff7812 */ /* 0x040fe4000784c0ff */
[----:B------:R-:W-:Y:S02]  /*e630*/  LOP3.LUT P4, RZ, R17, 0x1, RZ, 0xc0, !PT ;  /* 0x0000000111ff7812 */ /* 0x000fe4000788c0ff */
[----:B------:R-:W-:Y:S02]  /*e640*/  ISETP.GT.AND P2, PT, R87, 0x61, !P2 ;  /* 0x000000615700780c */ /* 0x000fe40005744270 */
[----:B------:R-:W-:Y:S02]  /*e650*/  FMNMX.FTZ R37, R136, R35, !PT ;  /* 0x0000002388257209 */ /* 0x000fe40007810000 */
[----:B------:R-:W-:-:S02]  /*e660*/  ISETP.LT.OR P2, PT, R90, 0x62, P2 ;  /* 0x000000625a00780c */ /* 0x000fc40001741670 */
[----:B------:R-:W-:Y:S02]  /*e670*/  FMNMX.FTZ R37, R62, R37, !PT ;  /* 0x000000253e257209 */ /* 0x000fe40007810000 */
[----:B------:R-:W-:Y:S02]  /*e680*/  FSEL R66, R66, -INF , !P2 ;  /* 0xff80000042427808 */ /* 0x000fe40005000000 */
[----:B------:R-:W-:Y:S02]  /*e690*/  LOP3.LUT P2, RZ, R17, 0x4, RZ, 0xc0, !PT ;  /* 0x0000000411ff7812 */ /* 0x000fe4000784c0ff */
[----:B0-----:R-:W-:Y:S02]  /*e6a0*/  FMNMX.FTZ R9, R15, R142, !PT ;  /* 0x0000008e0f097209 */ /* 0x001fe40007810000 */
[----:B------:R-:W-:Y:S02]  /*e6b0*/  ISETP.GT.AND P2, PT, R87, 0x68, !P2 ;  /* 0x000000685700780c */ /* 0x000fe40005744270 */
[----:B------:R-:W-:Y:S01]  /*e6c0*/  FMNMX.FTZ R37, R138, R37, !PT ;  /* 0x000000258a257209 */ /* 0x000fe20007810000 */
[----:B------:R-:W-:-:S01]  /*e6d0*/  FFMA.FTZ R5, R9, R65, -8 ;  /* 0xc100000009057423 */ /* 0x000fc20000010041 */
[----:B------:R-:W-:-:S02]  /*e6e0*/  ISETP.LT.OR P2, PT, R90, 0x69, P2 ;  /* 0x000000695a00780c */ /* 0x000fc40001741670 */
[----:B------:R-:W-:Y:S02]  /*e6f0*/  FMNMX.FTZ R37, R66, R37, !PT ;  /* 0x0000002542257209 */ /* 0x000fe40007810000 */
[----:B------:R-:W-:Y:S02]  /*e700*/  FSEL R140, R69, -INF , !P2 ;  /* 0xff800000458c7808 */ /* 0x000fe40005000000 */
[----:B------:R-:W-:Y:S02]  /*e710*/  ISETP.GT.AND P2, PT, R87, 0x69, !P6 ;  /* 0x000000695700780c */ /* 0x000fe40007744270 */
[----:B------:R-:W-:Y:S02]  /*e720*/  LOP3.LUT P6, RZ, R17, 0x10000000, RZ, 0xc0, !PT ;  /* 0x1000000011ff7812 */ /* 0x000fe400078cc0ff */
[----:B------:R-:W-:Y:S02]  /*e730*/  ISETP.LT.OR P2, PT, R90, 0x6a, P2 ;  /* 0x0000006a5a00780c */ /* 0x000fe40001741670 */
[----:B------:R-:W-:-:S02]  /*e740*/  FMNMX.FTZ R39, R140, R37, !PT ;  /* 0x000000258c277209 */ /* 0x000fc40007810000 */
[----:B------:R-:W-:Y:S02]  /*e750*/  FSEL R70, R70, -INF , !P2 ;  /* 0xff80000046467808 */ /* 0x000fe40005000000 */
[----:B------:R-:W-:Y:S02]  /*e760*/  ISETP.GT.AND P2, PT, R87, 0x70, !P4 ;  /* 0x000000705700780c */ /* 0x000fe40006744270 */
[----:B------:R-:W-:Y:S02]  /*e770*/  LOP3.LUT P4, RZ, R17, 0x20000000, RZ, 0xc0, !PT ;  /* 0x2000000011ff7812 */ /* 0x000fe4000788c0ff */
[----:B------:R-:W-:Y:S02]  /*e780*/  ISETP.LT.OR P2, PT, R90, 0x71, P2 ;  /* 0x000000715a00780c */ /* 0x000fe40001741670 */
[----:B------:R-:W-:Y:S02]  /*e790*/  ISETP.GT.AND P3, PT, R87, 0x78, !P3 ;  /* 0x000000785700780c */ /* 0x000fe40005f64270 */
[----:B------:R-:W-:-:S02]  /*e7a0*/  FSEL R74, R74, -INF , !P2 ;  /* 0xff8000004a4a7808 */ /* 0x000fc40005000000 */
[----:B------:R-:W-:Y:S02]  /*e7b0*/  FSETP.NEU.FTZ.AND P2, PT, R9, -INF , PT ;  /* 0xff8000000900780b */ /* 0x000fe40003f5d000 */
[----:B------:R-:W-:Y:S02]  /*e7c0*/  FMNMX.FTZ R39, R70, R39, !PT ;  /* 0x0000002746277209 */ /* 0x000fe40007810000 */
[----:B------:R-:W-:Y:S02]  /*e7d0*/  FSEL R5, R5, RZ, P2 ;  /* 0x000000ff05057208 */ /* 0x000fe40001000000 */
[C---:B------:R-:W-:Y:S02]  /*e7e0*/  ISETP.GT.AND P2, PT, R87.reuse, 0x71, !P6 ;  /* 0x000000715700780c */ /* 0x040fe40007744270 */
[----:B------:R-:W-:Y:S01]  /*e7f0*/  ISETP.GT.AND P4, PT, R87, 0x79, !P4 ;  /* 0x000000795700780c */ /* 0x000fe20006784270 */
[-CC-:B------:R-:W-:Y:S01]  /*e800*/  FFMA.FTZ R8, R21, R65.reuse, -R5.reuse ;  /* 0x0000004115087223 */ /* 0x180fe20000010805 */
[----:B------:R-:W-:Y:S01]  /*e810*/  ISETP.LT.OR P2, PT, R90, 0x72, P2 ;  /* 0x000000725a00780c */ /* 0x000fe20001741670 */
[-CC-:B------:R-:W-:Y:S01]  /*e820*/  FFMA.FTZ R21, R84, R65.reuse, -R5.reuse ;  /* 0x0000004154157223 */ /* 0x180fe20000010805 */
[----:B------:R-:W-:Y:S01]  /*e830*/  ISETP.LT.OR P3, PT, R90, 0x79, P3 ;  /* 0x000000795a00780c */ /* 0x000fe20001f61670 */
[--C-:B------:R-:W-:Y:S01]  /*e840*/  FFMA.FTZ R84, R52, R65, -R5.reuse ;  /* 0x0000004134547223 */ /* 0x100fe20000010805 */
[----:B------:R-:W-:Y:S01]  /*e850*/  FSEL R72, R72, -INF , !P2 ;  /* 0xff80000048487808 */ /* 0x000fe20005000000 */
[----:B------:R0:W-:Y:S01]  /*e860*/  MUFU.EX2 R15, R8 ;  /* 0x00000008000f7308 */ /* 0x0001e20000000800 */
[----:B------:R-:W-:Y:S01]  /*e870*/  FMNMX.FTZ R39, R74, R39, !PT ;  /* 0x000000274a277209 */ /* 0x000fe20007810000 */
[-CC-:B------:R-:W-:Y:S01]  /*e880*/  FFMA.FTZ R92, R92, R65.reuse, -R5.reuse ;  /* 0x000000415c5c7223 */ /* 0x180fe20000010805 */
[----:B------:R-:W-:Y:S01]  /*e890*/  ISETP.LT.OR P4, PT, R90, 0x7a, P4 ;  /* 0x0000007a5a00780c */ /* 0x000fe20002781670 */
[-CC-:B------:R-:W-:Y:S01]  /*e8a0*/  FFMA.FTZ R94, R94, R65.reuse, -R5.reuse ;  /* 0x000000415e5e7223 */ /* 0x180fe20000010805 */
[----:B------:R-:W-:Y:S01]  /*e8b0*/  FSEL R52, R3, -INF , !P3 ;  /* 0xff80000003347808 */ /* 0x000fe20005800000 */
[--C-:B------:R-:W-:Y:S01]  /*e8c0*/  FFMA.FTZ R14, R14, R65, -R5.reuse ;  /* 0x000000410e0e7223 */ /* 0x100fe20000010805 */
[----:B------:R-:W-:Y:S01]  /*e8d0*/  FMNMX.FTZ R39, R72, R39, !PT ;  /* 0x0000002748277209 */ /* 0x000fe20007810000 */
[----:B------:R1:W-:Y:S01]  /*e8e0*/  MUFU.EX2 R25, R92 ;  /* 0x0000005c00197308 */ /* 0x0003e20000000800 */
[----:B------:R-:W-:Y:S01]  /*e8f0*/  FSEL R90, R77, -INF , !P4 ;  /* 0xff8000004d5a7808 */ /* 0x000fe20006000000 */
[--C-:B------:R-:W-:Y:S01]  /*e900*/  FFMA.FTZ R24, R24, R65, -R5.reuse ;  /* 0x0000004118187223 */ /* 0x100fe20000010805 */
[----:B------:R-:W-:Y:S01]  /*e910*/  FMNMX.FTZ R39, R52, R39, !PT ;  /* 0x0000002734277209 */ /* 0x000fe20007810000 */
[-CC-:B------:R-:W-:Y:S01]  /*e920*/  FFMA.FTZ R28, R28, R65.reuse, -R5.reuse ;  /* 0x000000411c1c7223 */ /* 0x180fe20000010805 */
[----:B------:R-:W-:-:S01]  /*e930*/  FFMA.FTZ R32, R32, R65, -R5 ;  /* 0x0000004120207223 */ /* 0x000fc20000010805 */
[--C-:B------:R-:W-:Y:S01]  /*e940*/  FFMA.FTZ R96, R96, R65, -R5.reuse ;  /* 0x0000004160607223 */ /* 0x100fe20000010805 */
[----:B0-----:R-:W-:Y:S01]  /*e950*/  FMNMX.FTZ R8, R90, R39, !PT ;  /* 0x000000275a087209 */ /* 0x001fe20007810000 */
[----:B------:R0:W-:Y:S01]  /*e960*/  MUFU.EX2 R27, R94 ;  /* 0x0000005e001b7308 */ /* 0x0001e20000000800 */
[----:B------:R-:W-:-:S01]  /*e970*/  FFMA.FTZ R36, R36, R65, -R5 ;  /* 0x0000004124247223 */ /* 0x000fc20000010805 */
[-CC-:B------:R-:W-:Y:S01]  /*e980*/  FFMA.FTZ R98, R98, R65.reuse, -R5.reuse ;  /* 0x0000004162627223 */ /* 0x180fe20000010805 */
[----:B------:R-:W-:-:S01]  /*e990*/  FFMA.FTZ R40, R40, R65, -R5 ;  /* 0x0000004128287223 */ /* 0x000fc20000010805 */
[----:B------:R-:W2:Y:S01]  /*e9a0*/  SHFL.BFLY PT, R43, R8, 0x2, 0x1f ;  /* 0x0c401f00082b7f89 */ /* 0x000ea200000e0000 */
        /* <DEDUP_REMOVED lines=14> */
[----:B-1----:R-:W-:-:S01]  /*ea90*/  FFMA.FTZ R92, R116, R65, -R5 ;  /* 0x00000041745c7223 */ /* 0x002fc20000010805 */
[-CC-:B------:R-:W-:Y:S01]  /*eaa0*/  FFMA.FTZ R47, R118, R65.reuse, -R5.reuse ;  /* 0x00000041762f7223 */ /* 0x180fe20000010805 */
[----:B0-----:R-:W-:-:S01]  /*eab0*/  FFMA.FTZ R94, R120, R65, -R5 ;  /* 0x00000041785e7223 */ /* 0x001fc20000010805 */
[----:B------:R-:W-:Y:S01]  /*eac0*/  MUFU.EX2 R14, R14 ;  /* 0x0000000e000e7308 */ /* 0x000fe20000000800 */
[----:B------:R-:W-:-:S02]  /*ead0*/  ISETP.NE.AND P6, PT, R95, 0x1, PT ;  /* 0x000000015f00780c */ /* 0x000fc40003fc5270 */
[----:B--2---:R-:W-:-:S05]  /*eae0*/  FMNMX.FTZ R49, R8, R43, !PT ;  /* 0x0000002b08317209 */ /* 0x004fca0007810000 */
[----:B------:R-:W-:Y:S01]  /*eaf0*/  MUFU.EX2 R21, R21 ;  /* 0x0000001500157308 */ /* 0x000fe20000000800 */
[----:B------:R-:W0:Y:S07]  /*eb00*/  SHFL.BFLY PT, R8, R49, 0x1, 0x1f ;  /* 0x0c201f0031087f89 */ /* 0x000e2e00000e0000 */
[----:B------:R-:W1:Y:S08]  /*eb10*/  MUFU.EX2 R24, R24 ;  /* 0x0000001800187308 */ /* 0x000e700000000800 */
[----:B------:R-:W-:Y:S08]  /*eb20*/  MUFU.EX2 R28, R28 ;  /* 0x0000001c001c7308 */ /* 0x000ff00000000800 */
[----:B------:R-:W2:Y:S01]  /*eb30*/  MUFU.EX2 R32, R32 ;  /* 0x0000002000207308 */ /* 0x000ea20000000800 */
[----:B-1----:R-:W-:-:S02]  /*eb40*/  F2FP.SATFINITE.E4M3.F32.PACK_AB_MERGE_C R148, R24, R21, RZ ;  /* 0x000000151894723e */ /* 0x002fc400048070ff */
[----:B0-----:R-:W-:Y:S01]  /*eb50*/  FMNMX.FTZ R8, R49, R8, !PT ;  /* 0x0000000831087209 */ /* 0x001fe20007810000 */
[----:B------:R-:W-:-:S01]  /*eb60*/  FFMA.FTZ R49, R76, R65, -R5 ;  /* 0x000000414c317223 */ /* 0x000fc20000010805 */
[----:B------:R-:W-:Y:S01]  /*eb70*/  FFMA.FTZ R76, R82, R65, -R5 ;  /* 0x00000041524c7223 */ /* 0x000fe20000010805 */
[----:B------:R-:W-:Y:S02]  /*eb80*/  F2FP.SATFINITE.E4M3.F32.PACK_AB_MERGE_C R148, R14, R15, R148 ;  /* 0x0000000f0e94723e */ /* 0x000fe40004807094 */
[C---:B------:R-:W-:Y:S01]  /*eb90*/  FFMA.FTZ R51, R8.reuse, R65, -8 ;  /* 0xc100000008337423 */ /* 0x040fe20000010041 */
[----:B------:R-:W-:Y:S01]  /*eba0*/  FSETP.NEU.FTZ.AND P2, PT, R8, -INF , PT ;  /* 0xff8000000800780b */ /* 0x000fe20003f5d000 */
[----:B------:R-:W-:Y:S03]  /*ebb0*/  MUFU.EX2 R29, R96 ;  /* 0x00000060001d7308 */ /* 0x000fe60000000800 */
[----:B------:R-:W-:-:S02]  /*ebc0*/  FSEL R5, R51, RZ, P2 ;  /* 0x000000ff33057208 */ /* 0x000fc40001000000 */
[----:B--2---:R-:W-:-:S03]  /*ebd0*/  F2FP.SATFINITE.E4M3.F32.PACK_AB_MERGE_C R150, R32, R27, RZ ;  /* 0x0000001b2096723e */ /* 0x004fc600048070ff */
[-CC-:B------:R-:W-:Y:S01]  /*ebe0*/  FFMA.FTZ R0, R0, R65.reuse, -R5.reuse ;  /* 0x0000004100007223 */ /* 0x180fe20000010805 */
[----:B------:R-:W-:-:S01]  /*ebf0*/  FFMA.FTZ R51, R4, R65, -R5 ;  /* 0x0000004104337223 */ /* 0x000fc20000010805 */
[-CC-:B------:R-:W-:Y:S01]  /*ec00*/  FFMA.FTZ R4, R78, R65.reuse, -R5.reuse ;  /* 0x000000414e047223 */ /* 0x180fe20000010805 */
[----:B------:R-:W-:-:S01]  /*ec10*/  FFMA.FTZ R53, R20, R65, -R5 ;  /* 0x0000004114357223 */ /* 0x000fc20000010805 */
[----:B------:R-:W-:Y:S01]  /*ec20*/  FFMA.FTZ R20, R80, R65, -R5 ;  /* 0x0000004150147223 */ /* 0x000fe20000010805 */
[----:B------:R-:W-:-:S01]  /*ec30*/  FADD.FTZ R78, R15, R14 ;  /* 0x0000000e0f4e7221 */ /* 0x000fc20000010000 */
[----:B------:R-:W-:Y:S01]  /*ec40*/  MUFU.EX2 R0, R0 ;  /* 0x0000000000007308 */ /* 0x000fe20000000800 */
[----:B------:R-:W-:-:S01]  /*ec50*/  FFMA.FTZ R55, R26, R65, -R5 ;  /* 0x000000411a377223 */ /* 0x000fc20000010805 */
[----:B------:R-:W-:Y:S01]  /*ec60*/  FFMA.FTZ R26, R86, R65, -R5 ;  /* 0x00000041561a7223 */ /* 0x000fe20000010805 */
[----:B------:R-:W-:-:S01]  /*ec70*/  FADD.FTZ R71, R21, R78 ;  /* 0x0000004e15477221 */ /* 0x000fc20000010000 */
[-CC-:B------:R-:W-:Y:S01]  /*ec80*/  FFMA.FTZ R57, R30, R65.reuse, -R5.reuse ;  /* 0x000000411e397223 */ /* 0x180fe20000010805 */
[----:B------:R-:W-:-:S01]  /*ec90*/  FFMA.FTZ R30, R122, R65, -R5 ;  /* 0x000000417a1e7223 */ /* 0x000fc20000010805 */
[----:B------:R-:W-:Y:S01]  /*eca0*/  FFMA.FTZ R59, R34, R65, -R5 ;  /* 0x00000041223b7223 */ /* 0x000fe20000010805 */
[----:B------:R-:W-:-:S01]  /*ecb0*/  FADD.FTZ R78, R24, R71 ;  /* 0x00000047184e7221 */ /* 0x000fc20000010000 */
[----:B------:R-:W0:Y:S01]  /*ecc0*/  MUFU.EX2 R51, R51 ;  /* 0x0000003300337308 */ /* 0x000e220000000800 */
[----:B------:R-:W-:-:S01]  /*ecd0*/  FFMA.FTZ R63, R124, R65, -R5 ;  /* 0x000000417c3f7223 */ /* 0x000fc20000010805 */
[----:B------:R-:W-:Y:S01]  /*ece0*/  FFMA.FTZ R38, R38, R65, -R5 ;  /* 0x0000004126267223 */ /* 0x000fe20000010805 */
[----:B------:R-:W-:-:S01]  /*ecf0*/  FADD.FTZ R75, R25, R78 ;  /* 0x0000004e194b7221 */ /* 0x000fc20000010000 */
[-CC-:B------:R-:W-:Y:S01]  /*ed00*/  FFMA.FTZ R34, R126, R65.reuse, -R5.reuse ;  /* 0x000000417e227223 */ /* 0x180fe20000010805 */
[----:B------:R-:W-:-:S01]  /*ed10*/  FFMA.FTZ R61, R42, R65, -R5 ;  /* 0x000000412a3d7223 */ /* 0x000fc20000010805 */
[----:B------:R-:W-:Y:S01]  /*ed20*/  FFMA.FTZ R42, R128, R65, -R5 ;  /* 0x00000041802a7223 */ /* 0x000fe20000010805 */
[----:B------:R-:W-:-:S01]  /*ed30*/  FADD.FTZ R80, R28, R75 ;  /* 0x0000004b1c507221 */ /* 0x000fc20000010000 */
[----:B------:R-:W1:Y:S01]  /*ed40*/  MUFU.EX2 R4, R4 ;  /* 0x0000000400047308 */ /* 0x000e620000000800 */
[----:B------:R-:W-:Y:S01]  /*ed50*/  F2FP.SATFINITE.E4M3.F32.PACK_AB_MERGE_C R150, R28, R25, R150 ;  /* 0x000000191c96723e */ /* 0x000fe20004807096 */
[----:B------:R-:W-:Y:S01]  /*ed60*/  FFMA.FTZ R67, R46, R65, -R5 ;  /* 0x000000412e437223 */ /* 0x000fe20000010805 */
[----:B------:R-:W-:-:S01]  /*ed70*/  FADD.FTZ R75, R27, R80 ;  /* 0x000000501b4b7221 */ /* 0x000fc20000010000 */
        /* <DEDUP_REMOVED lines=13> */
[----:B-1----:R-:W-:-:S01]  /*ee50*/  FADD.FTZ R78, R4, R73 ;  /* 0x00000049044e7221 */ /* 0x002fc20000010000 */
[----:B------:R-:W-:-:S06]  /*ee60*/  FFMA.FTZ R52, R52, R65, -R5 ;  /* 0x0000004134347223 */ /* 0x000fcc0000010805 */
[----:B------:R-:W1:Y:S01]  /*ee70*/  MUFU.EX2 R55, R55 ;  /* 0x0000003700377308 */ /* 0x000e620000000800 */
[----:B--2---:R-:W-:-:S01]  /*ee80*/  FADD.FTZ R73, R53, R78 ;  /* 0x0000004e35497221 */ /* 0x004fc20000010000 */
[----:B------:R-:W-:Y:S01]  /*ee90*/  FADD.FTZ R78, R32, R75 ;  /* 0x0000004b204e7221 */ /* 0x000fe20000010000 */
[----:B------:R-:W-:-:S04]  /*eea0*/  F2FP.SATFINITE.E4M3.F32.PACK_AB_MERGE_C R149, R53, R4, RZ ;  /* 0x000000043595723e */ /* 0x000fc800048070ff */
[----:B------:R-:W-:Y:S01]  /*eeb0*/  F2FP.SATFINITE.E4M3.F32.PACK_AB_MERGE_C R149, R51, R0, R149 ;  /* 0x000000003395723e */ /* 0x000fe20004807095 */
[----:B------:R-:W2:Y:S01]  /*eec0*/  MUFU.EX2 R26, R26 ;  /* 0x0000001a001a7308 */ /* 0x000ea20000000800 */
[----:B0-----:R-:W-:-:S01]  /*eed0*/  FADD.FTZ R24, R20, R73 ;  /* 0x0000004914187221 */ /* 0x001fc20000010000 */
[----:B------:R-:W-:-:S06]  /*eee0*/  FADD.FTZ R73, R29, R78 ;  /* 0x0000004e1d497221 */ /* 0x000fcc0000010000 */
        /* <DEDUP_REMOVED lines=8> */
[----:B------:R-:W0:Y:S01]  /*ef70*/  MUFU.EX2 R31, R98 ;  /* 0x00000062001f7308 */ /* 0x000e220000000800 */
[----:B-1----:R-:W-:-:S07]  /*ef80*/  FADD.FTZ R32, R36, R73 ;  /* 0x0000004924207221 */ /* 0x002fce0000010000 */
[----:B------:R-:W1:Y:S01]  /*ef90*/  MUFU.EX2 R59, R59 ;  /* 0x0000003b003b7308 */ /* 0x000e620000000800 */
[----:B--2---:R-:W-:-:S01]  /*efa0*/  FADD.FTZ R24, R30, R15 ;  /* 0x0000000f1e187221 */ /* 0x004fc20000010000 */
[----:B------:R-:W-:-:S06]  /*efb0*/  FFMA.FTZ R15, R62, R65, -R5 ;  /* 0x000000413e0f7223 */ /* 0x000fcc0000010805 */
[----:B------:R-:W2:Y:S01]  /*efc0*/  MUFU.EX2 R40, R40 ;  /* 0x0000002800287308 */ /* 0x000ea20000000800 */
[----:B0-----:R-:W-:-:S07]  /*efd0*/  FADD.FTZ R25, R31, R32 ;  /* 0x000000201f197221 */ /* 0x001fce0000010000 */
[----:B------:R-:W0:Y:S01]  /*efe0*/  MUFU.EX2 R63, R63 ;  /* 0x0000003f003f7308 */ /* 0x000e220000000800 */
[----:B-1----:R-:W-:-:S07]  /*eff0*/  FADD.FTZ R24, R59, R24 ;  /* 0x000000183b187221 */ /* 0x002fce0000010000 */
[----:B------:R-:W1:Y:S01]  /*f000*/  MUFU.EX2 R33, R100 ;  /* 0x0000006400217308 */ /* 0x000e620000000800 */
[C---:B--2---:R-:W-:Y:S01]  /*f010*/  F2FP.SATFINITE.E4M3.F32.PACK_AB_MERGE_C R144, R40.reuse, R31, RZ ;  /* 0x0000001f2890723e */ /* 0x044fe200048070ff */
[----:B------:R-:W-:-:S03]  /*f020*/  FADD.FTZ R40, R40, R25 ;  /* 0x0000001928287221 */ /* 0x000fc60000010000 */
[----:B------:R-:W-:-:S03]  /*f030*/  F2FP.SATFINITE.E4M3.F32.PACK_AB_MERGE_C R144, R36, R29, R144 ;  /* 0x0000001d2490723e */ /* 0x000fc60004807090 */
[----:B------:R-:W2:Y:S01]  /*f040*/  MUFU.EX2 R38, R38 ;  /* 0x0000002600267308 */ /* 0x000ea20000000800 */
[----:B0-----:R-:W-:-:S07]  /*f050*/  FADD.FTZ R27, R63, R24 ;  /* 0x000000183f1b7221 */ /* 0x001fce0000010000 */
[----:B------:R-:W0:Y:S01]  /*f060*/  MUFU.EX2 R44, R44 ;  /* 0x0000002c002c7308 */ /* 0x000e220000000800 */
[----:B-1----:R-:W-:-:S07]  /*f070*/  FADD.FTZ R25, R33, R40 ;  /* 0x0000002821197221 */ /* 0x002fce0000010000 */
[----:B------:R-:W1:Y:S01]  /*f080*/  MUFU.EX2 R34, R34 ;  /* 0x0000002200227308 */ /* 0x000e620000000800 */
[----:B--2---:R-:W-:-:S01]  /*f090*/  FADD.FTZ R27, R38, R27 ;  /* 0x0000001b261b7221 */ /* 0x004fc20000010000 */
[----:B------:R-:W-:-:S04]  /*f0a0*/  F2FP.SATFINITE.E4M3.F32.PACK_AB_MERGE_C R38, R38, R63, RZ ;  /* 0x0000003f2626723e */ /* 0x000fc800048070ff */
[----:B------:R-:W-:Y:S02]  /*f0b0*/  F2FP.SATFINITE.E4M3.F32.PACK_AB_MERGE_C R145, R59, R30, R38 ;  /* 0x0000001e3b91723e */ /* 0x000fe40004807026 */
[----:B------:R-:W-:Y:S01]  /*f0c0*/  MUFU.EX2 R35, R102 ;  /* 0x0000006600237308 */ /* 0x000fe20000000800 */
[----:B0-----:R-:W-:-:S01]  /*f0d0*/  FADD.FTZ R28, R44, R25 ;  /* 0x000000192c1c7221 */ /* 0x001fc20000010000 */
[----:B------:R-:W-:-:S06]  /*f0e0*/  FFMA.FTZ R25, R138, R65, -R5 ;  /* 0x000000418a197223 */ /* 0x000fcc0000010805 */
[----:B------:R-:W0:Y:S01]  /*f0f0*/  MUFU.EX2 R48, R48 ;  /* 0x0000003000307308 */ /* 0x000e220000000800 */
[----:B-1----:R-:W-:-:S01]  /*f100*/  FADD.FTZ R32, R34, R27 ;  /* 0x0000001b22207221 */ /* 0x002fc20000010000 */
[----:B------:R-:W-:-:S06]  /*f110*/  FFMA.FTZ R27, R140, R65, -R5 ;  /* 0x000000418c1b7223 */ /* 0x000fcc0000010805 */
[----:B------:R-:W1:Y:S08]  /*f120*/  MUFU.EX2 R61, R61 ;  /* 0x0000003d003d7308 */ /* 0x000e700000000800 */
[----:B------:R-:W-:Y:S01]  /*f130*/  MUFU.EX2 R3, R3 ;  /* 0x0000000300037308 */ /* 0x000fe20000000800 */
[----:B0-----:R-:W-:Y:S01]  /*f140*/  F2FP.SATFINITE.E4M3.F32.PACK_AB_MERGE_C R146, R48, R35, RZ ;  /* 0x000000233092723e */ /* 0x001fe200048070ff */
[----:B------:R-:W-:Y:S01]  /*f150*/  FADD.FTZ R35, R35, R28 ;  /* 0x0000001c23237221 */ /* 0x000fe20000010000 */
[----:B------:R-:W-:-:S01]  /*f160*/  FFMA.FTZ R28, R66, R65, -R5 ;  /* 0x00000041421c7223 */ /* 0x000fc20000010805 */
[----:B------:R-:W-:Y:S01]  /*f170*/  FFMA.FTZ R5, R90, R65, -R5 ;  /* 0x000000415a057223 */ /* 0x000fe20000010805 */
[----:B------:R-:W-:Y:S01]  /*f180*/  F2FP.SATFINITE.E4M3.F32.PACK_AB_MERGE_C R146, R44, R33, R146 ;  /* 0x000000212c92723e */ /* 0x000fe20004807092 */
[----:B------:R-:W-:-:S02]  /*f190*/  FADD.FTZ R48, R48, R35 ;  /* 0x0000002330307221 */ /* 0x000fc40000010000 */
[----:B------:R-:W0:Y:S01]  /*f1a0*/  MUFU.EX2 R56, R56 ;  /* 0x0000003800387308 */ /* 0x000e220000000800 */
[----:B-1----:R-:W-:-:S07]  /*f1b0*/  FADD.FTZ R29, R61, R32 ;  /* 0x000000203d1d7221 */ /* 0x002fce0000010000 */
[----:B------:R-:W1:Y:S08]  /*f1c0*/  MUFU.EX2 R42, R42 ;  /* 0x0000002a002a7308 */ /* 0x000e700000000800 */
[----:B------:R-:W-:Y:S01]  /*f1d0*/  MUFU.EX2 R37, R104 ;  /* 0x0000006800257308 */ /* 0x000fe20000000800 */
[----:B0-----:R-:W-:-:S07]  /*f1e0*/  F2FP.SATFINITE.E4M3.F32.PACK_AB_MERGE_C R24, R56, R3, RZ ;  /* 0x000000033818723e */ /* 0x001fce00048070ff */
[----:B------:R-:W0:Y:S01]  /*f1f0*/  MUFU.EX2 R84, R84 ;  /* 0x0000005400547308 */ /* 0x000e220000000800 */
[----:B-1----:R-:W-:-:S07]  /*f200*/  FADD.FTZ R32, R42, R29 ;  /* 0x0000001d2a207221 */ /* 0x002fce0000010000 */
[----:B------:R-:W1:Y:S08]  /*f210*/  MUFU.EX2 R67, R67 ;  /* 0x0000004300437308 */ /* 0x000e700000000800 */
[----:B------:R-:W2:Y:S01]  /*f220*/  MUFU.EX2 R46, R46 ;  /* 0x0000002e002e7308 */ /* 0x000ea20000000800 */
[----:B0-----:R-:W-:Y:S01]  /*f230*/  F2FP.SATFINITE.E4M3.F32.PACK_AB_MERGE_C R24, R84, R37, R24 ;  /* 0x000000255418723e */ /* 0x001fe20004807018 */
[----:B------:R-:W-:-:S04]  /*f240*/  FADD.FTZ R37, R37, R48 ;  /* 0x0000003025257221 */ /* 0x000fc80000010000 */
[----:B------:R-:W-:Y:S01]  /*f250*/  FADD.FTZ R84, R84, R37 ;  /* 0x0000002554547221 */ /* 0x000fe20000010000 */
[----:B------:R-:W-:Y:S01]  /*f260*/  IMAD.MOV.U32 R140, RZ, RZ, R24 ;  /* 0x000000ffff8c7224 */ /* 0x000fe200078e0018 */
[----:B------:R-:W0:Y:S01]  /*f270*/  MUFU.EX2 R69, R69 ;  /* 0x0000004500457308 */ /* 0x000e220000000800 */
[----:B-1----:R-:W-:-:S01]  /*f280*/  FADD.FTZ R29, R67, R32 ;  /* 0x00000020431d7221 */ /* 0x002fc20000010000 */
[----:B------:R-:W-:-:S04]  /*f290*/  F2FP.SATFINITE.E4M3.F32.PACK_AB_MERGE_C R42, R67, R42, RZ ;  /* 0x0000002a432a723e */ /* 0x000fc800048070ff */
[----:B------:R-:W-:Y:S02]  /*f2a0*/  F2FP.SATFINITE.E4M3.F32.PACK_AB_MERGE_C R147, R61, R34, R42 ;  /* 0x000000223d93723e */ /* 0x000fe4000480702a */
[----:B------:R-:W1:Y:S01]  /*f2b0*/  MUFU.EX2 R50, R50 ;  /* 0x0000003200327308 */ /* 0x000e620000000800 */
[----:B--2---:R-:W-:-:S01]  /*f2c0*/  FADD.FTZ R32, R46, R29 ;  /* 0x0000001d2e207221 */ /* 0x004fc20000010000 */
[----:B------:R-:W-:-:S04]  /*f2d0*/  FADD.FTZ R29, R3, R84 ;  /* 0x00000054031d7221 */ /* 0x000fc80000010000 */
[----:B------:R-:W-:Y:S02]  /*f2e0*/  FADD.FTZ R56, R56, R29 ;  /* 0x0000001d38387221 */ /* 0x000fe40000010000 */
[----:B------:R-:W2:Y:S01]  /*f2f0*/  MUFU.EX2 R71, R71 ;  /* 0x0000004700477308 */ /* 0x000ea20000000800 */
[----:B0-----:R-:W-:-:S07]  /*f300*/  FADD.FTZ R3, R69, R32 ;  /* 0x0000002045037221 */ /* 0x001fce0000010000 */
[----:B------:R-:W0:Y:S01]  /*f310*/  MUFU.EX2 R54, R54 ;  /* 0x0000003600367308 */ /* 0x000e220000000800 */
[----:B-1----:R-:W-:-:S07]  /*f320*/  FADD.FTZ R26, R50, R3 ;  /* 0x00000003321a7221 */ /* 0x002fce0000010000 */
[----:B------:R-:W-:Y:S01]  /*f330*/  MUFU.EX2 R41, R41 ;  /* 0x0000002900297308 */ /* 0x000fe20000000800 */
[----:B--2---:R-:W-:-:S01]  /*f340*/  FADD.FTZ R29, R71, R26 ;  /* 0x0000001a471d7221 */ /* 0x004fc20000010000 */
[----:B------:R-:W-:-:S04]  /*f350*/  F2FP.SATFINITE.E4M3.F32.PACK_AB_MERGE_C R50, R71, R50, RZ ;  /* 0x000000324732723e */ /* 0x000fc800048070ff */
[----:B------:R-:W-:Y:S02]  /*f360*/  F2FP.SATFINITE.E4M3.F32.PACK_AB_MERGE_C R141, R69, R46, R50 ;  /* 0x0000002e458d723e */ /* 0x000fe40004807032 */
[----:B------:R-:W1:Y:S01]  /*f370*/  MUFU.EX2 R64, R64 ;  /* 0x0000004000407308 */ /* 0x000e620000000800 */
[----:B0-----:R-:W-:-:S07]  /*f380*/  FADD.FTZ R26, R54, R29 ;  /* 0x0000001d361a7221 */ /* 0x001fce0000010000 */
[----:B------:R-:W0:Y:S08]  /*f390*/  MUFU.EX2 R21, R21 ;  /* 0x0000001500157308 */ /* 0x000e300000000800 */
[----:B------:R-:W-:Y:S01]  /*f3a0*/  MUFU.EX2 R39, R39 ;  /* 0x0000002700277308 */ /* 0x000fe20000000800 */
[----:B-1----:R-:W-:-:S07]  /*f3b0*/  F2FP.SATFINITE.E4M3.F32.PACK_AB_MERGE_C R142, R64, R41, RZ ;  /* 0x00000029408e723e */ /* 0x002fce00048070ff */
[----:B------:R-:W1:Y:S01]  /*f3c0*/  MUFU.EX2 R60, R60 ;  /* 0x0000003c003c7308 */ /* 0x000e620000000800 */
[----:B0-----:R-:W-:-:S02]  /*f3d0*/  FADD.FTZ R29, R21, R26 ;  /* 0x0000001a151d7221 */ /* 0x001fc40000010000 */
[----:B------:R-:W0:Y:S05]  /*f3e0*/  @P6 LDC R26, c[0x0][0x44c] ;  /* 0x00011300ff1a6b82 */ /* 0x000e2a0000000800 */
[----:B------:R-:W2:Y:S08]  /*f3f0*/  MUFU.EX2 R14, R14 ;  /* 0x0000000e000e7308 */ /* 0x000eb00000000800 */
[----:B------:R-:W3:Y:S01]  /*f400*/  MUFU.EX2 R15, R15 ;  /* 0x0000000f000f7308 */ /* 0x000ee20000000800 */
[----:B-1----:R-:W-:Y:S01]  /*f410*/  F2FP.SATFINITE.E4M3.F32.PACK_AB_MERGE_C R142, R60, R39, R142 ;  /* 0x000000273c8e723e */ /* 0x002fe2000480708e */
[----:B------:R-:W-:-:S04]  /*f420*/  FADD.FTZ R39, R39, R56 ;  /* 0x0000003827277221 */ /* 0x000fc80000010000 */
[----:B------:R-:W-:Y:S02]  /*f430*/  FADD.FTZ R60, R60, R39 ;  /* 0x000000273c3c7221 */ /* 0x000fe40000010000 */
[----:B------:R-:W1:Y:S01]  /*f440*/  MUFU.EX2 R25, R25 ;  /* 0x0000001900197308 */ /* 0x000e620000000800 */
[----:B--2---:R-:W-:-:S01]  /*f450*/  FADD.FTZ R0, R14, R29 ;  /* 0x0000001d0e007221 */ /* 0x004fc20000010000 */
[----:B------:R-:W-:Y:S01]  /*f460*/  FADD.FTZ R41, R41, R60 ;  /* 0x0000003c29297221 */ /* 0x000fe20000010000 */
[----:B------:R-:W2:Y:S01]  /*f470*/  @P6 LDC R29, c[0x0][0x450] ;  /* 0x00011400ff1d6b82 */ /* 0x000ea20000000800 */
[----:B0-----:R-:W-:-:S04]  /*f480*/  @P6 IMAD.HI.U32 R26, R93, R26, RZ ;  /* 0x0000001a5d1a6227 */ /* 0x001fc800078e00ff */
[----:B------:R-:W-:Y:S01]  /*f490*/  FADD.FTZ R64, R64, R41 ;  /* 0x0000002940407221 */ /* 0x000fe20000010000 */
[----:B------:R-:W-:Y:S01]  /*f4a0*/  MUFU.EX2 R45, R45 ;  /* 0x0000002d002d7308 */ /* 0x000fe20000000800 */
[----:B---3--:R-:W-:-:S01]  /*f4b0*/  FADD.FTZ R0, R15, R0 ;  /* 0x000000000f007221 */ /* 0x008fc20000010000 */
[----:B------:R-:W-:-:S04]  /*f4c0*/  F2FP.SATFINITE.E4M3.F32.PACK_AB_MERGE_C R14, R15, R14, RZ ;  /* 0x0000000e0f0e723e */ /* 0x000fc800048070ff */
[----:B------:R-:W-:Y:S02]  /*f4d0*/  F2FP.SATFINITE.E4M3.F32.PACK_AB_MERGE_C R143, R21, R54, R14 ;  /* 0x00000036158f723e */ /* 0x000fe4000480700e */
        /* <DEDUP_REMOVED lines=8> */
[----:B------:R-:W3:Y:S01]  /*f560*/  MUFU.EX2 R4, R70 ;  /* 0x0000004600047308 */ /* 0x000ee20000000800 */
[----:B0-----:R-:W-:Y:S01]  /*f570*/  F2FP.SATFINITE.E4M3.F32.PACK_AB_MERGE_C R136, R68, R43, R20 ;  /* 0x0000002b4488723e */ /* 0x001fe20004807014 */
[----:B------:R-:W-:-:S04]  /*f580*/  FADD.FTZ R43, R43, R64 ;  /* 0x000000402b2b7221 */ /* 0x000fc80000010000 */
[----:B------:R-:W-:Y:S02]  /*f590*/  FADD.FTZ R68, R68, R43 ;  /* 0x0000002b44447221 */ /* 0x000fe40000010000 */
[----:B------:R-:W0:Y:S01]  /*f5a0*/  MUFU.EX2 R3, R74 ;  /* 0x0000004a00037308 */ /* 0x000e220000000800 */
[----:B-1----:R-:W-:-:S01]  /*f5b0*/  FADD.FTZ R15, R27, R0 ;  /* 0x000000001b0f7221 */ /* 0x002fc20000010000 */
[----:B------:R-:W-:-:S04]  /*f5c0*/  FADD.FTZ R45, R45, R68 ;  /* 0x000000442d2d7221 */ /* 0x000fc80000010000 */
[----:B------:R-:W-:Y:S02]  /*f5d0*/  FADD.FTZ R92, R92, R45 ;  /* 0x0000002d5c5c7221 */ /* 0x000fe40000010000 */
[----:B------:R-:W-:Y:S01]  /*f5e0*/  MUFU.EX2 R49, R49 ;  /* 0x0000003100317308 */ /* 0x000fe20000000800 */
[C---:B---3--:R-:W-:Y:S01]  /*f5f0*/  F2FP.SATFINITE.E4M3.F32.PACK_AB_MERGE_C R27, R4.reuse, R27, RZ ;  /* 0x0000001b041b723e */ /* 0x048fe200048070ff */
[----:B------:R-:W-:-:S03]  /*f600*/  FADD.FTZ R4, R4, R15 ;  /* 0x0000000f04047221 */ /* 0x000fc60000010000 */
[----:B------:R-:W-:-:S03]  /*f610*/  F2FP.SATFINITE.E4M3.F32.PACK_AB_MERGE_C R137, R28, R25, R27 ;  /* 0x000000191c89723e */ /* 0x000fc6000480701b */
[----:B------:R-:W1:Y:S01]  /*f620*/  MUFU.EX2 R76, R76 ;  /* 0x0000004c004c7308 */ /* 0x000e620000000800 */
[----:B0-----:R-:W-:-:S01]  /*f630*/  FADD.FTZ R15, R3, R4 ;  /* 0x00000004030f7221 */ /* 0x001fc20000010000 */
[----:B------:R-:W-:Y:S01]  /*f640*/  IMAD.MOV.U32 R4, RZ, RZ, R93 ;  /* 0x000000ffff047224 */ /* 0x000fe200078e005d */
[----:B--2---:R-:W-:Y:S02]  /*f650*/  @P6 SHF.R.U32.HI R4, RZ, R29, R26 ;  /* 0x0000001dff046219 */ /* 0x004fe4000001161a */
[----:B------:R-:W-:-:S03]  /*f660*/  ISETP.GE.AND P6, PT, R13, 0x1, PT ;  /* 0x000000010d00780c */ /* 0x000fc60003fc6270 */
[----:B------:R-:W-:Y:S01]  /*f670*/  MUFU.EX2 R47, R47 ;  /* 0x0000002f002f7308 */ /* 0x000fe20000000800 */
[----:B------:R-:W-:-:S04]  /*f680*/  IMAD.IADD R89, R89, 0x1, R4 ;  /* 0x0000000159597824 */ /* 0x000fc800078e0204 */
[----:B------:R-:W-:-:S03]  /*f690*/  IMAD.IADD R12, R89, 0x1, R12 ;  /* 0x00000001590c7824 */ /* 0x000fc600078e020c */
[----:B------:R-:W0:Y:S01]  /*f6a0*/  MUFU.EX2 R94, R94 ;  /* 0x0000005e005e7308 */ /* 0x000e220000000800 */
[----:B-1----:R-:W-:-:S07]  /*f6b0*/  F2FP.SATFINITE.E4M3.F32.PACK_AB_MERGE_C R0, R76, R49, RZ ;  /* 0x000000314c00723e */ /* 0x002fce00048070ff */
[----:B------:R-:W1:Y:S08]  /*f6c0*/  MUFU.EX2 R72, R72 ;  /* 0x0000004800487308 */ /* 0x000e700000000800 */
[----:B------:R-:W-:Y:S01]  /*f6d0*/  MUFU.EX2 R52, R52 ;  /* 0x0000003400347308 */ /* 0x000fe20000000800 */
[----:B0-----:R-:W-:Y:S01]  /*f6e0*/  F2FP.SATFINITE.E4M3.F32.PACK_AB_MERGE_C R138, R94, R47, R0 ;  /* 0x0000002f5e8a723e */ /* 0x001fe20004807000 */
[----:B------:R-:W-:-:S04]  /*f6f0*/  FADD.FTZ R47, R47, R92 ;  /* 0x0000005c2f2f7221 */ /* 0x000fc80000010000 */
[----:B------:R-:W-:Y:S02]  /*f700*/  FADD.FTZ R94, R94, R47 ;  /* 0x0000002f5e5e7221 */ /* 0x000fe40000010000 */
[----:B------:R-:W0:Y:S01]  /*f710*/  MUFU.EX2 R5, R5 ;  /* 0x0000000500057308 */ /* 0x000e220000000800 */
[----:B-1----:R-:W-:-:S01]  /*f720*/  FADD.FTZ R15, R72, R15 ;  /* 0x0000000f480f7221 */ /* 0x002fc20000010000 */
[----:B------:R-:W-:-:S04]  /*f730*/  FADD.FTZ R49, R49, R94 ;  /* 0x0000005e31317221 */ /* 0x000fc80000010000 */
[----:B------:R-:W-:Y:S01]  /*f740*/  FADD.FTZ R4, R76, R49 ;  /* 0x000000314c047221 */ /* 0x000fe20000010000 */
[----:B0-----:R-:W-:Y:S01]  /*f750*/  F2FP.SATFINITE.E4M3.F32.PACK_AB_MERGE_C R0, R5, R52, RZ ;  /* 0x000000340500723e */ /* 0x001fe200048070ff */
[----:B------:R-:W-:-:S03]  /*f760*/  FADD.FTZ R52, R52, R15 ;  /* 0x0000000f34347221 */ /* 0x000fc60000010000 */
[----:B------:R-:W-:Y:S01]  /*f770*/  F2FP.SATFINITE.E4M3.F32.PACK_AB_MERGE_C R139, R72, R3, R0 ;  /* 0x00000003488b723e */ /* 0x000fe20004807000 */
[----:B------:R-:W-:-:S01]  /*f780*/  FADD.FTZ R3, R5, R52 ;  /* 0x0000003405037221 */ /* 0x000fc20000010000 */
[----:B------:R-:W-:Y:S01]  /*f790*/  VIADD R0, R88, 0xfffffffe ;  /* 0xfffffffe58007836 */ /* 0x000fe20000000000 */
[----:B------:R-:W-:Y:S06]  /*f7a0*/  @!P6 BRA `(.L_x_1229) ;  /* 0x000000000048e947 */ /* 0x000fec0003800000 */
        /* <DEDUP_REMOVED lines=11> */
.L_x_1231:
[----:B------:R-:W-:-:S13]  /*f860*/  ISETP.NE.AND P2, PT, R13, 0x1, PT ;  /* 0x000000010d00780c */ /* 0x000fda0003f45270 */
[----:B------:R-:W0:Y:S02]  /*f870*/  @P2 LDC.64 R14, c[0x0][0x9e8] ;  /* 0x00027a00ff0e2b82 */ /* 0x000e240000000a00 */
[----:B0-----:R-:W-:-:S05]  /*f880*/  @P2 IMAD.HI.U32 R14, R5, R14, RZ ;  /* 0x0000000e050e2227 */ /* 0x001fca00078e00ff */
[----:B------:R-:W-:-:S07]  /*f890*/  @P2 SHF.R.U32.HI R5, RZ, R15, R14 ;  /* 0x0000000fff052219 */ /* 0x000fce000001160e */
.L_x_1232:
[----:B------:R-:W-:Y:S05]  /*f8a0*/  BSYNC B0 ;  /* 0x0000000000007941 */ /* 0x000fea0003800000 */
.L_x_1230:
[----:B------:R-:W-:-:S05]  /*f8b0*/  IMAD R5, R5, R13, R13 ;  /* 0x0000000d05057224 */ /* 0x000fca00078e020d */
[----:B------:R-:W-:-:S07]  /*f8c0*/  VIMNMX R12, R12, R5, PT ;  /* 0x000000050c0c7248 */ /* 0x000fce0003fe0100 */
.L_x_1229:
[----:B------:R-:W2:Y:S01]  /*f8d0*/  LDL R13, [R1+0x38] ;  /* 0x00003800010d7983 */ /* 0x000ea20000100800 */
[----:B------:R-:W-:Y:S01]  /*f8e0*/  SHF.R.S32.HI R5, RZ, 0x1f, R12 ;  /* 0x0000001fff057819 */ /* 0x000fe2000001140c */
[----:B------:R-:W-:Y:S01]  /*f8f0*/  ULDC UR43, c[0x0][0x9e4] ;  /* 0x00027900002b7ab9 */ /* 0x000fe20000000800 */
[----:B------:R-:W-:Y:S01]  /*f900*/  ULDC UR38, c[0x0][0x9e4] ;  /* 0x0002790000267ab9 */ /* 0x000fe20000000800 */
[----:B------:R-:W-:Y:S01]  /*f910*/  ULDC UR37, c[0x0][0x988] ;  /* 0x0002620000257ab9 */ /* 0x000fe20000000800 */
[----:B------:R-:W-:Y:S01]  /*f920*/  LEA.HI R5, R5, R12, RZ, 0x7 ;  /* 0x0000000c05057211 */ /* 0x000fe200078f38ff */
[----:B------:R-:W-:Y:S01]  /*f930*/  ULDC UR42, c[0x0][0x988] ;  /* 0x00026200002a7ab9 */ /* 0x000fe20000000800 */
[----:B------:R-:W-:Y:S01]  /*f940*/  ULDC UR39, c[0x0][0x988] ;  /* 0x0002620000277ab9 */ /* 0x000fe20000000800 */
[----:B------:R-:W-:Y:S01]  /*f950*/  ULDC UR45, c[0x0][0x9e0] ;  /* 0x00027800002d7ab9 */ /* 0x000fe20000000800 */
[----:B------:R-:W-:Y:S01]  /*f960*/  SHF.R.S32.HI R5, RZ, 0x7, R5 ;  /* 0x00000007ff057819 */ /* 0x000fe20000011405 */
[----:B------:R-:W-:Y:S01]  /*f970*/  ULDC UR44, c[0x0][0x9e0] ;  /* 0x00027800002c7ab9 */ /* 0x000fe20000000800 */
[----:B------:R-:W-:Y:S01]  /*f980*/  BSSY B1, `(.L_x_1233) ;  /* 0x00003ad000017945 */ /* 0x000fe20003800000 */
        /* <DEDUP_REMOVED lines=24> */
[----:B--2---:R-:W-:-:S04]  /*fb10*/  VIMNMX R13, R13, R5, !PT ;  /* 0x000000050d0d7248 */ /* 0x004fc80007fe0100 */
[----:B------:R-:W-:Y:S01]  /*fb20*/  ISETP.GE.AND P2, PT, R0, R13, PT ;  /* 0x0000000d0000720c */ /* 0x000fe20003f46270 */
[----:B------:R0:W-:-:S12]  /*fb30*/  STL [R1+0x24], R13 ;  /* 0x0000240d01007387 */ /* 0x0001d80000100800 */
[----:B0-----:R-:W-:Y:S05]  /*fb40*/  @!P2 BRA `(.L_x_1234) ;  /* 0x000000380040a947 */ /* 0x001fea0003800000 */
[----:B------:R-:W-:Y:S01]  /*fb50*/  BSSY B0, `(.L_x_1235) ;  /* 0x000038b000007945 */ /* 0x000fe20003800000 */
        /* <DEDUP_REMOVED lines=24> */
.L_x_1255:
[----:B------:R-:W-:-:S05]  /*fce0*/  VIADD R5, R18, 0x1 ;  /* 0x0000000112057836 */ /* 0x000fca0000000000 */
[----:B------:R-:W-:-:S04]  /*fcf0*/  ISETP.NE.AND P2, PT, R5, 0x2, PT ;  /* 0x000000020500780c */ /* 0x000fc80003f45270 */
[----:B------:R-:W-:Y:S02]  /*fd00*/  SEL R13, RZ, 0x1, P2 ;  /* 0x00000001ff0d7807 */ /* 0x000fe40001000000 */
[----:B------:R-:W-:Y:S02]  /*fd10*/  SEL R5, R5, RZ, P2 ;  /* 0x000000ff05057207 */ /* 0x000fe40001000000 */
[----:B------:R-:W-:Y:S01]  /*fd20*/  LOP3.LUT R20, R22, R13, RZ, 0x3c, !PT ;  /* 0x0000000d16147212 */ /* 0x000fe200078e3cff */
[----:B------:R-:W-:Y:S06]  /*fd30*/  @!P0 BRA `(.L_x_1236) ;  /* 0x0000000000048947 */ /* 0x000fec0003800000 */
[----:B------:R-:W-:Y:S01]  /*fd40*/  BPT.TRAP 0x1 ;  /* 0x000000040000795c */ /* 0x000fe20000300000 */
.L_x_1236:
[----:B------:R-:W-:Y:S01]  /*fd50*/  IMAD R21, R5, 0x8, R16 ;  /* 0x0000000805157824 */ /* 0x000fe200078e0210 */
[----:B------:R-:W-:-:S04]  /*fd60*/  SHF.L.U32 R12, R20, 0x1f, RZ ;  /* 0x0000001f140c7819 */ /* 0x000fc800000006ff */
[----:B------:R0:W1:Y:S01]  /*fd70*/  SYNCS.PHASECHK.TRANS64.TRYWAIT P2, [R21+URZ+0x19c30], R12 ;  /* 0x019c300c150075a7 */ /* 0x000062000804017f */
[----:B------:R-:W-:Y:S05]  /*fd80*/  @!P0 BRA `(.L_x_1237) ;  /* 0x0000000000048947 */ /* 0x000fea0003800000 */
[----:B------:R-:W-:Y:S01]  /*fd90*/  BPT.TRAP 0x1 ;  /* 0x000000040000795c */ /* 0x000fe20000300000 */
.L_x_1237:
[----:B------:R-:W2:Y:S01]  /*fda0*/  LDL R13, [R1+0x18] ;  /* 0x00001800010d7983 */ /* 0x000ea20000100800 */
[----:B------:R-:W-:Y:S01]  /*fdb0*/  BSSY B2, `(.L_x_1238) ;  /* 0x0000006000027945 */ /* 0x000fe20003800000 */
[----:B------:R-:W-:Y:S02]  /*fdc0*/  IMAD.MOV.U32 R15, RZ, RZ, -0x3ffffff0 ;  /* 0xc0000010ff0f7424 */ /* 0x000fe400078e00ff */
[----:B--2---:R-:W-:Y:S01]  /*fdd0*/  IMAD R14, R5, 0x300, R13 ;  /* 0x00000300050e7824 */ /* 0x004fe200078e020d */
[----:B-1----:R-:W-:Y:S06]  /*fde0*/  @P2 BRA `(.L_x_1239) ;  /* 0x0000000000082947 */ /* 0x002fec0003800000 */
[----:B------:R-:W1:Y:S02]  /*fdf0*/  SYNCS.PHASECHK.TRANS64.TRYWAIT P2, [R21+URZ+0x19c30], R12 ;  /* 0x019c300c150075a7 */ /* 0x000e64000804017f */
[----:B-1----:R-:W-:Y:S05]  /*fe00*/  @!P2 BRA `(.L_x_1240) ;  /* 0x000001580060a947 */ /* 0x002fea0003800000 */
.L_x_1239:
[----:B------:R-:W-:Y:S05]  /*fe10*/  BSYNC B2 ;  /* 0x0000000000027941 */ /* 0x000fea0003800000 */
.L_x_1238:
[C---:B------:R-:W-:Y:S01]  /*fe20*/  R2UR UR6, R14.reuse ;  /* 0x000000000e0672ca */ /* 0x040fe200000e0000 */
[----:B------:R-:W-:Y:S01]  /*fe30*/  WARPGROUP.ARRIVE ;  /* 0x00000000000079c5 */ /* 0x000fe20000000000 */
[----:B------:R-:W-:Y:S01]  /*fe40*/  R2UR UR7, R15 ;  /* 0x000000000f0772ca */ /* 0x000fe200000e0000 */
[----:B01----:R-:W-:Y:S01]  /*fe50*/  VIADD R12, R14, 0x100 ;  /* 0x000001000e0c7836 */ /* 0x003fe20000000000 */
[----:B------:R-:W-:Y:S01]  /*fe60*/  R2UR UR4, R6 ;  /* 0x00000000060472ca */ /* 0x000fe200000e0000 */
[----:B------:R-:W-:Y:S01]  /*fe70*/  IMAD.MOV.U32 R13, RZ, RZ, -0x3ffffff0 ;  /* 0xc0000010ff0d7424 */ /* 0x000fe200078e00ff */
[----:B------:R-:W-:Y:S01]  /*fe80*/  R2UR UR5, R7 ;  /* 0x00000000070572ca */ /* 0x000fe200000e0000 */
[----:B------:R-:W-:Y:S01]  /*fe90*/  VIADD R14, R14, 0x200 ;  /* 0x000002000e0e7836 */ /* 0x000fe20000000000 */
[----:B------:R-:W-:Y:S01]  /*fea0*/  R2UR UR10, R12 ;  /* 0x000000000c0a72ca */ /* 0x000fe200000e0000 */
[----:B------:R-:W-:Y:S01]  /*feb0*/  IMAD.MOV.U32 R15, RZ, RZ, -0x3ffffff0 ;  /* 0xc0000010ff0f7424 */ /* 0x000fe200078e00ff */
[----:B------:R-:W-:-:S02]  /*fec0*/  R2UR UR11, R13 ;  /* 0x000000000d0b72ca */ /* 0x000fc400000e0000 */
[----:B------:R-:W-:Y:S02]  /*fed0*/  R2UR UR8, R156 ;  /* 0x000000009c0872ca */ /* 0x000fe400000e0000 */
[----:B------:R-:W-:Y:S02]  /*fee0*/  R2UR UR9, R157 ;  /* 0x000000009d0972ca */ /* 0x000fe400000e0000 */
[----:B------:R-:W-:Y:S02]  /*fef0*/  R2UR UR14, R14 ;  /* 0x000000000e0e72ca */ /* 0x000fe400000e0000 */
[----:B------:R-:W-:Y:S01]  /*ff00*/  R2UR UR15, R15 ;  /* 0x000000000f0f72ca */ /* 0x000fe200000e0000 */
[----:B------:R-:W-:Y:S01]  /*ff10*/  QGMMA.64x128x32.F32.E4M3.E4M3 R24, gdesc[UR4], RZ, !UPT, gsb0 ;  /* 0x01e00000041879f3 */ /* 0x000fe2000c0008ff */
[----:B------:R-:W-:Y:S02]  /*ff20*/  R2UR UR12, R10 ;  /* 0x000000000a0c72ca */ /* 0x000fe400000e0000 */
[----:B------:R-:W-:Y:S01]  /*ff30*/  R2UR UR13, R11 ;  /* 0x000000000b0d72ca */ /* 0x000fe200000e0000 */
[----:B------:R-:W-:-:S02]  /*ff40*/  WARPGROUP.DEPBAR.LE gsb0, 0x0 ;  /* 0x00008000000079c5 */ /* 0x000fc40000010000 */
[----:B------:R-:W-:-:S06]  /*ff50*/  WARPGROUP.ARRIVE ;  /* 0x00000000000079c5 */ /* 0x000fcc0000000000 */
[----:B------:R-:W-:Y:S03]  /*ff60*/  QGMMA.64x128x32.F32.E4M3.E4M3 R24, gdesc[UR8], R24, gsb0 ;  /* 0x01e00000081879f3 */ /* 0x000fe60008000818 */
[----:B------:R-:W-:Y:S02]  /*ff70*/  WARPGROUP.DEPBAR.LE gsb0, 0x0 ;  /* 0x00008000000079c5 */ /* 0x000fe40000010000 */
[----:B------:R-:W-:-:S07]  /*ff80*/  WARPGROUP.ARRIVE ;  /* 0x00000000000079c5 */ /* 0x000fce0000000000 */
[----:B------:R-:W-:Y:S03]  /*ff90*/  QGMMA.64x128x32.F32.E4M3.E4M3 R24, gdesc[UR12], R24, gsb0 ;  /* 0x01e000000c1879f3 */ /* 0x000fe60008000818 */
[----:B------:R-:W-:Y:S02]  /*ffa0*/  WARPGROUP.DEPBAR.LE gsb0, 0x0 ;  /* 0x00008000000079c5 */ /* 0x000fe40000010000 */
[----:B------:R-:W-:Y:S05]  /*ffb0*/  @!P0 BRA `(.L_x_1241) ;  /* 0x0000000000048947 */ /* 0x000fea0003800000 */
[----:B------:R-:W-:Y:S01]  /*ffc0*/  BPT.TRAP 0x1 ;  /* 0x000000040000795c */ /* 0x000fe20000300000 */
.L_x_1241:
[----:B------:R-:W-:Y:S01]  /*ffd0*/  SHF.L.U32 R12, R22, 0x1f, RZ ;  /* 0x0000001f160c7819 */ /* 0x000fe200000006ff */
[----:B------:R-:W-:-:S04]  /*ffe0*/  IMAD R22, R18, 0x8, R16 ;  /* 0x0000000812167824 */ /* 0x000fc800078e0210 */
[----:B------:R0:W1:Y:S01]  /*fff0*/  SYNCS.PHASECHK.TRANS64.TRYWAIT P2, [R22+URZ+0x19c50], R12 ;  /* 0x019c500c160075a7 */ /* 0x000062000804017f */
[----:B------:R-:W-:Y:S05]  /*10000*/  @!P0 BRA `(.L_x_1242) ;  /* 0x0000000000048947 */ /* 0x000fea0003800000 */
[----:B------:R-:W-:Y:S01]  /*10010*/  BPT.TRAP 0x1 ;  /* 0x000000040000795c */ /* 0x000fe20000300000 */
.L_x_1242:
[----:B------:R-:W-:Y:S04]  /*10020*/  BSSY B2, `(.L_x_1243) ;  /* 0x0000004000027945 */ /* 0x000fe80003800000 */
[----:B-1----:R-:W-:Y:S05]  /*10030*/  @P2 BRA `(.L_x_1244) ;  /* 0x0000000000082947 */ /* 0x002fea0003800000 */
[----:B------:R-:W1:Y:S02]  /*10040*/  SYNCS.PHASECHK.TRANS64.TRYWAIT P2, [R22+URZ+0x19c50], R12 ;  /* 0x019c500c160075a7 */ /* 0x000e64000804017f */
[----:B-1----:R-:W-:Y:S05]  /*10050*/  @!P2 BRA `(.L_x_1245) ;  /* 0x0000015400e0a947 */ /* 0x002fea0003800000 */
.L_x_1244:
[----:B------:R-:W-:Y:S05]  /*10060*/  BSYNC B2 ;  /* 0x0000000000027941 */ /* 0x000fea0003800000 */
.L_x_1243:
[----:B01----:R-:W-:Y:S01]  /*10070*/  VIADD R12, R16, 0x3000 ;  /* 0x00003000100c7836 */ /* 0x003fe20000000000 */
[----:B------:R-:W-:Y:S01]  /*10080*/  WARPGROUP.ARRIVE ;  /* 0x00000000000079c5 */ /* 0x000fe20000000000 */
[----:B------:R-:W-:Y:S01]  /*10090*/  IMAD.MOV.U32 R13, RZ, RZ, 0x40000040 ;  /* 0x40000040ff0d7424 */ /* 0x000fe200078e00ff */
[----:B------:R-:W-:Y:S02]  /*100a0*/  LOP3.LUT P5, RZ, R17, 0x20, RZ, 0xc0, !PT ;  /* 0x0000002011ff7812 */ /* 0x000fe400078ac0ff */
[----:B------:R-:W-:Y:S02]  /*100b0*/  SHF.R.U32.HI R12, RZ, 0x4, R12 ;  /* 0x00000004ff0c7819 */ /* 0x000fe4000001160c */
[----:B------:R-:W-:Y:S02]  /*100c0*/  R2UR UR7, R13 ;  /* 0x000000000d0772ca */ /* 0x000fe400000e0000 */
[----:B------:R-:W-:-:S04]  /*100d0*/  LOP3.LUT R12, R12, 0x3fff, RZ, 0xc0, !PT ;  /* 0x00003fff0c0c7812 */ /* 0x000fc800078ec0ff */
[----:B------:R-:W-:-:S05]  /*100e0*/  LOP3.LUT R12, R12, 0x10000, RZ, 0xfc, !PT ;  /* 0x000100000c0c7812 */ /* 0x000fca00078efcff */
[----:B------:R-:W-:-:S05]  /*100f0*/  IMAD R12, R18, 0x300, R12 ;  /* 0x00000300120c7824 */ /* 0x000fca00078e020c */
[----:B------:R-:W-:-:S13]  /*10100*/  R2UR UR6, R12 ;  /* 0x000000000c0672ca */ /* 0x000fda00000e0000 */
[----:B------:R-:W-:Y:S01]  /*10110*/  QGMMA.64x96x32.F32.E4M3.E4M3 R88, R148, gdesc[UR4], R88, gsb0 ;  /* 0x0160000494587df3 */ /* 0x000fe20008000858 */
[----:B------:R-:W-:Y:S02]  /*10120*/  VIADD R14, R12, 0x2 ;  /* 0x000000020c0e7836 */ /* 0x000fe40000000000 */
[----:B------:R-:W-:-:S03]  /*10130*/  IMAD.MOV.U32 R15, RZ, RZ, 0x40000040 ;  /* 0x40000040ff0f7424 */ /* 0x000fc600078e00ff */
[----:B------:R-:W-:Y:S02]  /*10140*/  R2UR UR6, R14 ;  /* 0x000000000e0672ca */ /* 0x000fe400000e0000 */
[----:B------:R-:W-:Y:S01]  /*10150*/  R2UR UR7, R15 ;  /* 0x000000000f0772ca */ /* 0x000fe200000e0000 */
[C---:B------:R-:W-:Y:S02]  /*10160*/  VIADD R14, R12.reuse, 0x4 ;  /* 0x000000040c0e7836 */ /* 0x040fe40000000000 */
[----:B------:R-:W-:Y:S01]  /*10170*/  IMAD.MOV.U32 R15, RZ, RZ, 0x40000040 ;  /* 0x40000040ff0f7424 */ /* 0x000fe200078e00ff */
[----:B------:R-:W-:Y:S02]  /*10180*/  WARPGROUP.DEPBAR.LE gsb0, 0x0 ;  /* 0x00008000000079c5 */ /* 0x000fe40000010000 */
[----:B------:R-:W-:Y:S01]  /*10190*/  WARPGROUP.ARRIVE ;  /* 0x00000000000079c5 */ /* 0x000fe20000000000 */
[----:B------:R-:W2:Y:S01]  /*101a0*/  LDL R150, [R1+0xc] ;  /* 0x00000c0001967983 */ /* 0x000ea20000100800 */
[----:B------:R-:W-:Y:S01]  /*101b0*/  VIADD R12, R12, 0x6 ;  /* 0x000000060c0c7836 */ /* 0x000fe20000000000 */
[----:B------:R-:W0:Y:S02]  /*101c0*/  LDC R149, c[0x0][0x448] ;  /* 0x00011200ff957b82 */ /* 0x000e240000000800 */
[----:B------:R-:W2:Y:S02]  /*101d0*/  LDL R151, [R1+0x34] ;  /* 0x0000340001977983 */ /* 0x000ea40000100800 */
[----:B------:R-:W-:Y:S01]  /*101e0*/  QGMMA.64x96x32.F32.E4M3.E4M3 R88, R144, gdesc[UR4], R88, gsb0 ;  /* 0x0160000490587df3 */ /* 0x000fe20008000858 */
[----:B------:R-:W-:Y:S01]  /*101f0*/  R2UR UR6, R14 ;  /* 0x000000000e0672ca */ /* 0x000fe200000e0000 */
[----:B------:R-:W-:Y:S01]  /*10200*/  IMAD.MOV.U32 R13, RZ, RZ, 0x40000040 ;  /* 0x40000040ff0d7424 */ /* 0x000fe200078e00ff */
[----:B------:R-:W-:Y:S01]  /*10210*/  R2UR UR7, R15 ;  /* 0x000000000f0772ca */ /* 0x000fe200000e0000 */
        /* <DEDUP_REMOVED lines=17> */
[----:B0-----:R-:W-:Y:S01]  /*10330*/  ISETP.NE.AND P2, PT, R149, 0x1, PT ;  /* 0x000000019500780c */ /* 0x001fe20003f45270 */
        /* <DEDUP_REMOVED lines=9> */
[----:B------:R-:W-:Y:S01]  /*103d0*/  @!P1 VIADD R21, R21, 0x19c40 ;  /* 0x00019c4015159836 */ /* 0x000fe20000000000 */
[----:B------:R-:W0:Y:S02]  /*103e0*/  MUFU.TANH R14, R14 ;  /* 0x0000000e000e7308 */ /* 0x000e240000002400 */
[----:B------:R-:W1:Y:S01]  /*103f0*/  @P2 LDC R45, c[0x0][0x44c] ;  /* 0x00011300ff2d2b82 */ /* 0x000e620000000800 */
[----:B------:R-:W-:-:S02]  /*10400*/  WARPGROUP.DEPBAR.LE gsb0, 0x0 ;  /* 0x00008000000079c5 */ /* 0x000fc40000010000 */
[----:B------:R-:W-:Y:S01]  /*10410*/  WARPGROUP.ARRIVE ;  /* 0x00000000000079c5 */ /* 0x000fe20000000000 */
[C---:B------:R-:W-:Y:S01]  /*10420*/  FMUL.FTZ R78, R2.reuse, R83 ;  /* 0x00000053024e7220 */ /* 0x040fe20000410000 */
[----:B------:R-:W-:Y:S01]  /*10430*/  FMUL.FTZ R47, R2, R50 ;  /* 0x00000032022f7220 */ /* 0x000fe20000410000 */
[----:B------:R-:W3:Y:S03]  /*10440*/  MUFU.TANH R15, R15 ;  /* 0x0000000f000f7308 */ /* 0x000ee60000002400 */
        /* <DEDUP_REMOVED lines=11> */
[----:B------:R-:W4:Y:S01]  /*10500*/  @P2 LDC R44, c[0x0][0x450] ;  /* 0x00011400ff2c2b82 */ /* 0x000f220000000800 */
        /* <DEDUP_REMOVED lines=13> */
[----:B------:R-:W0:Y:S01]  /*105e0*/  MUFU.TANH R18, R18 ;  /* 0x0000001200127308 */ /* 0x000e220000002400 */
[----:B------:R-:W-:Y:S01]  /*105f0*/  @!P1 PRMT R21, RZ, 0x654, R21 ;  /* 0x00000654ff159816 */ /* 0x000fe20000000015 */
[----:B------:R-:W-:-:S06]  /*10600*/  FMUL.FTZ R86, R2, R86 ;  /* 0x0000005602567220 */ /* 0x000fcc0000410000 */
        /* <DEDUP_REMOVED lines=11> */
[----:B------:R-:W5:Y:S01]  /*106c0*/  LDL R140, [R1] ;  /* 0x00000000018c7983 */ /* 0x000f620000100800 */
[----:B------:R-:W-:Y:S01]  /*106d0*/  WARPGROUP.ARRIVE ;  /* 0x00000000000079c5 */ /* 0x000fe20000000000 */
[C---:B------:R-:W-:Y:S01]  /*106e0*/  FMUL.FTZ R75, R2.reuse, R79 ;  /* 0x0000004f024b7220 */ /* 0x040fe20000410000 */
[C---:B------:R-:W-:Y:S02]  /*106f0*/  FMUL.FTZ R53, R2.reuse, R56 ;  /* 0x0000003802357220 */ /* 0x040fe40000410000 */
[----:B------:R-:W0:Y:S02]  /*10700*/  MUFU.TANH R12, R12 ;  /* 0x0000000c000c7308 */ /* 0x000e240000002400 */
[----:B------:R-:W-:Y:S01]  /*10710*/  QGMMA.64x96x32.F32.E4M3.E4M3 R88, R136, gdesc[UR4], R88, gsb0 ;  /* 0x0160000488587df3 */ /* 0x000fe20008000858 */
        /* <DEDUP_REMOVED lines=11> */
[----:B------:R-:W-:Y:S01]  /*107d0*/  IMAD.SHL.U32 R82, R0, 0x80, RZ ;  /* 0x0000008000527824 */ /* 0x000fe200078e00ff */
[----:B------:R-:W0:Y:S08]  /*107e0*/  MUFU.TANH R13, R13 ;  /* 0x0000000d000d7308 */ /* 0x000e300000002400 */
[----:B------:R-:W0:Y:S08]  /*107f0*/  MUFU.TANH R24, R24 ;  /* 0x0000001800187308 */ /* 0x000e300000002400 */
[----:B------:R-:W0:Y:S08]  /*10800*/  MUFU.TANH R26, R26 ;  /* 0x0000001a001a7308 */ /* 0x000e300000002400 */
[----:B------:R-:W0:Y:S08]  /*10810*/  MUFU.TANH R29, R29 ;  /* 0x0000001d001d7308 */ /* 0x000e300000002400 */
[----:B------:R-:W0:Y:S08]  /*10820*/  MUFU.TANH R31, R31 ;  /* 0x0000001f001f7308 */ /* 0x000e300000002400 */
[----:B------:R-:W0:Y:S08]  /*10830*/  MUFU.TANH R34, R34 ;  /* 0x0000002200227308 */ /* 0x000e300000002400 */
[----:B------:R-:W0:Y:S01]  /*10840*/  MUFU.TANH R36, R36 ;  /* 0x0000002400247308 */ /* 0x000e220000002400 */
[----:B--2---:R-:W-:-:S04]  /*10850*/  IMAD.IADD R81, R151, 0x1, R150 ;  /* 0x0000000197517824 */ /* 0x004fc800078e0296 */
[----:B-1----:R-:W-:-:S03]  /*10860*/  @P2 IMAD.HI.U32 R45, R81, R45, RZ ;  /* 0x0000002d512d2227 */ /* 0x002fc600078e00ff */
[----:B------:R-:W1:Y:S01]  /*10870*/  MUFU.TANH R39, R39 ;  /* 0x0000002700277308 */ /* 0x000e620000002400 */
[----:B------:R-:W-:Y:S01]  /*10880*/  IMAD.MOV.U32 R84, RZ, RZ, R81 ;  /* 0x000000ffff547224 */ /* 0x000fe200078e0051 */
[----:B----4-:R-:W-:Y:S01]  /*10890*/  @P2 SHF.R.U32.HI R84, RZ, R44, R45 ;  /* 0x0000002cff542219 */ /* 0x010fe2000001162d */
[----:B------:R-:W-:Y:S01]  /*108a0*/  FMUL.FTZ R81, R2, R87 ;  /* 0x0000005702517220 */ /* 0x000fe20000410000 */
[----:B------:R-:W-:-:S04]  /*108b0*/  IADD3 R87, -R23, 0x1, -R82 ;  /* 0x0000000117577810 */ /* 0x000fc80007ffe952 */
[----:B------:R-:W2:Y:S08]  /*108c0*/  MUFU.TANH R41, R41 ;  /* 0x0000002900297308 */ /* 0x000eb00000002400 */
[----:B------:R-:W4:Y:S08]  /*108d0*/  MUFU.TANH R42, R42 ;  /* 0x0000002a002a7308 */ /* 0x000f300000002400 */
[----:B------:R-:W0:Y:S08]  /*108e0*/  MUFU.TANH R43, R43 ;  /* 0x0000002b002b7308 */ /* 0x000e300000002400 */
[----:B------:R-:W0:Y:S08]  /*108f0*/  MUFU.TANH R46, R46 ;  /* 0x0000002e002e7308 */ /* 0x000e300000002400 */
[----:B------:R-:W0:Y:S01]  /*10900*/  MUFU.TANH R47, R47 ;  /* 0x0000002f002f7308 */ /* 0x000e220000002400 */
[----:B------:R-:W-:-:S02]  /*10910*/  WARPGROUP.DEPBAR.LE gsb0, 0x0 ;  /* 0x00008000000079c5 */ /* 0x000fc40000010000 */
[----:B------:R-:W3:Y:S01]  /*10920*/  SHFL.IDX PT, R138, R84, RZ, 0x1c1f ;  /* 0x001c1fff548a7589 */ /* 0x000ee200000e0000 */
[----:B------:R1:W-:Y:S04]  /*10930*/  @!P1 SYNCS.ARRIVE.TRANS64.RED.A1T0 RZ, [R21+URZ], RZ ;  /* 0x000000ff15ff99a7 */ /* 0x0003e8000810043f */
        /* <DEDUP_REMOVED lines=23> */
[----:B-----5:R-:W-:-:S07]  /*10ab0*/  IADD3 R87, -R155, R87, R140 ;  /* 0x000000579b577210 */ /* 0x020fce0007ffe18c */
        /* <DEDUP_REMOVED lines=13> */
[----:B-1----:R1:W0:Y:S02]  /*10b90*/  MUFU.TANH R21, R86 ;  /* 0x0000005600157308 */ /* 0x0022240000002400 */
[----:B-1----:R-:W-:-:S02]  /*10ba0*/  VIADD R86, R87, UR45 ;  /* 0x0000002d57567c36 */ /* 0x002fc40008000000 */
[----:B------:R-:W-:Y:S02]  /*10bb0*/  VIADD R87, R87, UR36 ;  /* 0x0000002457577c36 */ /* 0x000fe40008000000 */
[--C-:B---3--:R-:W-:Y:S02]  /*10bc0*/  IMAD.IADD R136, R86, 0x1, R138.reuse ;  /* 0x0000000156887824 */ /* 0x108fe400078e028a */
[----:B------:R-:W-:Y:S01]  /*10bd0*/  IMAD.IADD R137, R87, 0x1, R138 ;  /* 0x0000000157897824 */ /* 0x000fe200078e028a */
[----:B--2-4-:R-:W-:Y:S06]  /*10be0*/  @!P5 BRA `(.L_x_1246) ;  /* 0x000000000058d947 */ /* 0x014fec0003800000 */
[----:B------:R-:W-:Y:S01]  /*10bf0*/  IADD3 R138, -R155, R140, R138 ;  /* 0x0000008c9b8a7210 */ /* 0x000fe20007ffe18a */
[----:B------:R-:W-:Y:S03]  /*10c00*/  BSSY B2, `(.L_x_1247) ;  /* 0x0000010000027945 */ /* 0x000fe60003800000 */
        /* <DEDUP_REMOVED lines=10> */
.L_x_1248:
[----:B------:R-:W-:-:S05]  /*10cb0*/  IMAD.U32 R139, RZ, RZ, UR43 ;  /* 0x0000002bff8b7e24 */ /* 0x000fca000f8e00ff */
[----:B------:R-:W-:-:S13]  /*10cc0*/  ISETP.NE.AND P2, PT, R139, 0x1, PT ;  /* 0x000000018b00780c */ /* 0x000fda0003f45270 */
[----:B------:R-:W1:Y:S02]  /*10cd0*/  @P2 LDC.64 R44, c[0x0][0x9e8] ;  /* 0x00027a00ff2c2b82 */ /* 0x000e640000000a00 */
[----:B-1----:R-:W-:-:S05]  /*10ce0*/  @P2 IMAD.HI.U32 R44, R138, R44, RZ ;  /* 0x0000002c8a2c2227 */ /* 0x002fca00078e00ff */
[----:B------:R-:W-:-:S07]  /*10cf0*/  @P2 SHF.R.U32.HI R138, RZ, R45, R44 ;  /* 0x0000002dff8a2219 */ /* 0x000fce000001162c */
.L_x_1249:
[----:B------:R-:W-:Y:S05]  /*10d00*/  BSYNC B2 ;  /* 0x0000000000027941 */ /* 0x000fea0003800000 */
.L_x_1247:
[----:B------:R-:W-:-:S04]  /*10d10*/  IMAD R138, R138, R139, -R82 ;  /* 0x0000008b8a8a7224 */ /* 0x000fc800078e0a52 */
[----:B------:R-:W-:-:S05]  /*10d20*/  IMAD.IADD R138, R138, 0x1, -R23 ;  /* 0x000000018a8a7824 */ /* 0x000fca00078e0a17 */
[----:B------:R-:W-:Y:S02]  /*10d30*/  VIMNMX R137, R137, R138, !PT ;  /* 0x0000008a89897248 */ /* 0x000fe40007fe0100 */
[----:B------:R-:W-:-:S07]  /*10d40*/  VIADDMNMX R136, R138, R139, R136, PT ;  /* 0x0000008b8a887246 */ /* 0x000fce0003800188 */
.L_x_1246:
        /* <DEDUP_REMOVED lines=9> */
[----:B------:R-:W-:Y:S02]  /*10de0*/  ISETP.GT.AND P3, PT, R137, 0x9, P2 ;  /* 0x000000098900780c */ /* 0x000fe40001764270 */
[C---:B------:R-:W-:Y:S02]  /*10df0*/  ISETP.LT.OR P4, PT, R136.reuse, 0x9, P4 ;  /* 0x000000098800780c */ /* 0x040fe40002781670 */
[----:B------:R-:W-:-:S02]  /*10e00*/  ISETP.LT.OR P3, PT, R136, 0xa, P3 ;  /* 0x0000000a8800780c */ /* 0x000fc40001f61670 */
[----:B------:R-:W-:Y:S01]  /*10e10*/  FSEL R18, R18, -INF , !P4 ;  /* 0xff80000012127808 */ /* 0x000fe20006000000 */
[--C-:B-1----:R-:W-:Y:S01]  /*10e20*/  IMAD.IADD R86, R86, 0x1, R84.reuse ;  /* 0x0000000156567824 */ /* 0x102fe200078e0254 */
[----:B------:R-:W-:Y:S01]  /*10e30*/  FSEL R24, R24, -INF , !P3 ;  /* 0xff80000018187808 */ /* 0x000fe20005800000 */
[----:B------:R-:W-:Y:S01]  /*10e40*/  IMAD.IADD R87, R87, 0x1, R84 ;  /* 0x0000000157577824 */ /* 0x000fe200078e0254 */
[C---:B------:R-:W-:Y:S02]  /*10e50*/  ISETP.GT.AND P4, PT, R137.reuse, 0x10, P2 ;  /* 0x000000108900780c */ /* 0x040fe40001784270 */
[----:B------:R-:W-:Y:S02]  /*10e60*/  ISETP.GT.AND P3, PT, R137, 0x11, P2 ;  /* 0x000000118900780c */ /* 0x000fe40001764270 */
[C---:B------:R-:W-:Y:S02]  /*10e70*/  ISETP.LT.OR P4, PT, R136.reuse, 0x11, P4 ;  /* 0x000000118800780c */ /* 0x040fe40002781670 */
[----:B------:R-:W-:-:S02]  /*10e80*/  ISETP.LT.OR P3, PT, R136, 0x12, P3 ;  /* 0x000000128800780c */ /* 0x000fc40001f61670 */
[----:B------:R-:W-:Y:S02]  /*10e90*/  FSEL R27, R27, -INF , !P4 ;  /* 0xff8000001b1b7808 */ /* 0x000fe40006000000 */
[----:B------:R-:W-:Y:S02]  /*10ea0*/  FSEL R28, R28, -INF , !P3 ;  /* 0xff8000001c1c7808 */ /* 0x000fe40005800000 */
        /* <DEDUP_REMOVED lines=77> */
[----:B------:R-:W-:Y:S01]  /*11380*/  FSEL R85, R85, -INF , !P3 ;  /* 0xff80000055557808 */ /* 0x000fe20005800000 */
[----:B------:R-:W-:Y:S08]  /*11390*/  @!P5 BRA `(.L_x_1250) ;  /* 0x000000000058d947 */ /* 0x000ff00003800000 */
[----:B------:R-:W-:Y:S01]  /*113a0*/  IADD3 R84, -R155, R140, R84 ;  /* 0x0000008c9b547210 */ /* 0x000fe20007ffe154 */
[----:B------:R-:W-:Y:S03]  /*113b0*/  BSSY B2, `(.L_x_1251) ;  /* 0x0000010000027945 */ /* 0x000fe60003800000 */
        /* <DEDUP_REMOVED lines=10> */
.L_x_1252:
[----:B------:R-:W-:-:S05]  /*11460*/  IMAD.U32 R65, RZ, RZ, UR43 ;  /* 0x0000002bff417e24 */ /* 0x000fca000f8e00ff */
[----:B------:R-:W-:-:S13]  /*11470*/  ISETP.NE.AND P3, PT, R65, 0x1, PT ;  /* 0x000000014100780c */ /* 0x000fda0003f65270 */
[----:B------:R-:W0:Y:S02]  /*11480*/  @P3 LDC.64 R44, c[0x0][0x9e8] ;  /* 0x00027a00ff2c3b82 */ /* 0x000e240000000a00 */
[----:B0-----:R-:W-:-:S05]  /*11490*/  @P3 IMAD.HI.U32 R44, R84, R44, RZ ;  /* 0x0000002c542c3227 */ /* 0x001fca00078e00ff */
[----:B------:R-:W-:-:S07]  /*114a0*/  @P3 SHF.R.U32.HI R84, RZ, R45, R44 ;  /* 0x0000002dff543219 */ /* 0x000fce000001162c */
.L_x_1253:
[----:B------:R-:W-:Y:S05]  /*114b0*/  BSYNC B2 ;  /* 0x0000000000027941 */ /* 0x000fea0003800000 */
.L_x_1251:
[----:B------:R-:W-:-:S04]  /*114c0*/  IMAD R82, R84, R65, -R82 ;  /* 0x0000004154527224 */ /* 0x000fc800078e0a52 */
[----:B------:R-:W-:-:S05]  /*114d0*/  IMAD.IADD R82, R82, 0x1, -R23 ;  /* 0x0000000152527824 */ /* 0x000fca00078e0a17 */
[----:B------:R-:W-:Y:S02]  /*114e0*/  VIMNMX R87, R87, R82, !PT ;  /* 0x0000005257577248 */ /* 0x000fe40007fe0100 */
[----:B------:R-:W-:-:S07]  /*114f0*/  VIADDMNMX R86, R82, R65, R86, PT ;  /* 0x0000004152567246 */ /* 0x000fce0003800156 */
.L_x_1250:
[C---:B------:R-:W-:Y:S01]  /*11500*/  ISETP.GT.AND P3, PT, R87.reuse, 0x1, P2 ;  /* 0x000000015700780c */ /* 0x040fe20001764270 */
[----:B------:R-:W-:Y:S01]  /*11510*/  IMAD.U32 R65, RZ, RZ, UR42 ;  /* 0x0000002aff417e24 */ /* 0x000fe2000f8e00ff */
[----:B------:R-:W-:Y:S02]  /*11520*/  ISETP.GT.AND P4, PT, R87, 0x8, P2 ;  /* 0x000000085700780c */ /* 0x000fe40001784270 */
[C---:B------:R-:W-:Y:S02]  /*11530*/  ISETP.LT.OR P3, PT, R86.reuse, 0x2, P3 ;  /* 0x000000025600780c */ /* 0x040fe40001f61670 */
[----:B------:R-:W-:Y:S02]  /*11540*/  ISETP.LT.OR P4, PT, R86, 0x9, P4 ;  /* 0x000000095600780c */ /* 0x000fe40002781670 */
[----:B------:R-:W-:Y:S02]  /*11550*/  FSEL R15, R15, -INF , !P3 ;  /* 0xff8000000f0f7808 */ /* 0x000fe40005800000 */
[----:B------:R-:W-:-:S02]  /*11560*/  ISETP.GT.AND P3, PT, R87, 0x9, P2 ;  /* 0x000000095700780c */ /* 0x000fc40001764270 */
[----:B------:R-:W-:Y:S02]  /*11570*/  FSEL R25, R25, -INF , !P4 ;  /* 0xff80000019197808 */ /* 0x000fe40006000000 */
[----:B------:R-:W-:Y:S02]  /*11580*/  ISETP.LT.OR P3, PT, R86, 0xa, P3 ;  /* 0x0000000a5600780c */ /* 0x000fe40001f61670 */
[C---:B------:R-:W-:Y:S02]  /*11590*/  ISETP.GT.AND P4, PT, R87.reuse, 0x10, P2 ;  /* 0x000000105700780c */ /* 0x040fe40001784270 */
[----:B------:R-:W-:Y:S02]  /*115a0*/  FSEL R26, R26, -INF , !P3 ;  /* 0xff8000001a1a7808 */ /* 0x000fe40005800000 */
[----:B------:R-:W-:Y:S02]  /*115b0*/  ISETP.GT.AND P3, PT, R87, 0x11, P2 ;  /* 0x000000115700780c */ /* 0x000fe40001764270 */
[----:B------:R-:W-:-:S02]  /*115c0*/  ISETP.LT.OR P4, PT, R86, 0x11, P4 ;  /* 0x000000115600780c */ /* 0x000fc40002781670 */
[----:B------:R-:W-:Y:S02]  /*115d0*/  ISETP.LT.OR P3, PT, R86, 0x12, P3 ;  /* 0x000000125600780c */ /* 0x000fe40001f61670 */
[----:B------:R-:W-:Y:S02]  /*115e0*/  FSEL R29, R29, -INF , !P4 ;  /* 0xff8000001d1d7808 */ /* 0x000fe40006000000 */
[----:B------:R-:W-:Y:S02]  /*115f0*/  FSEL R30, R30, -INF , !P3 ;  /* 0xff8000001e1e7808 */ /* 0x000fe40005800000 */
[C---:B------:R-:W-:Y:S02]  /*11600*/  ISETP.GT.AND P3, PT, R87.reuse, 0x19, P2 ;  /* 0x000000195700780c */ /* 0x040fe40001764270 */
[----:B------:R-:W-:Y:S02]  /*11610*/  ISETP.GT.AND P4, PT, R87, 0x18, P2 ;  /* 0x000000185700780c */ /* 0x000fe40001784270 */
[----:B------:R-:W-:-:S02]  /*11620*/  ISETP.LT.OR P3, PT, R86, 0x1a, P3 ;  /* 0x0000001a5600780c */ /* 0x000fc40001f61670 */
[----:B------:R-:W-:Y:S02]  /*11630*/  ISETP.LT.OR P4, PT, R86, 0x19, P4 ;  /* 0x000000195600780c */ /* 0x000fe40002781670 */
[----:B------:R-:W-:Y:S02]  /*11640*/  FSEL R34, R34, -INF , !P3 ;  /* 0xff80000022227808 */ /* 0x000fe40005800000 */
[----:B------:R-:W-:Y:S02]  /*11650*/  ISETP.GT.AND P3, PT, R87, 0x21, P2 ;  /* 0x000000215700780c */ /* 0x000fe40001764270 */
[----:B------:R-:W-:Y:S02]  /*11660*/  FSEL R33, R33, -INF , !P4 ;  /* 0xff80000021217808 */ /* 0x000fe40006000000 */
[----:B------:R-:W-:Y:S02]  /*11670*/  ISETP.LT.OR P3, PT, R86, 0x22, P3 ;  /* 0x000000225600780c */ /* 0x000fe40001f61670 */
[----:B------:R-:W-:-:S02]  /*11680*/  ISETP.GT.AND P4, PT, R87, 0x20, P2 ;  /* 0x000000205700780c */ /* 0x000fc40001784270 */
[----:B------:R-:W-:Y:S02]  /*11690*/  FSEL R44, R38, -INF , !P3 ;  /* 0xff800000262c7808 */ /* 0x000fe40005800000 */
[----:B------:R-:W-:Y:S02]  /*116a0*/  FMNMX.FTZ R38, R12, R9, !PT ;  /* 0x000000090c267209 */ /* 0x000fe40007810000 */
[----:B------:R-:W-:Y:S02]  /*116b0*/  ISETP.LT.OR P4, PT, R86, 0x21, P4 ;  /* 0x000000215600780c */ /* 0x000fe40002781670 */
[----:B------:R-:W-:Y:S02]  /*116c0*/  FMNMX.FTZ R38, R14, R38, !PT ;  /* 0x000000260e267209 */ /* 0x000fe40007810000 */
[----:B------:R-:W-:Y:S02]  /*116d0*/  FSEL R37, R37, -INF , !P4 ;  /* 0xff80000025257808 */ /* 0x000fe40006000000 */
[----:B------:R-:W-:-:S02]  /*116e0*/  FMNMX.FTZ R38, R18, R38, !PT ;  /* 0x0000002612267209 */ /* 0x000fc40007810000 */
[C---:B------:R-:W-:Y:S02]  /*116f0*/  ISETP.GT.AND P4, PT, R87.reuse, 0x28, P2 ;  /* 0x000000285700780c */ /* 0x040fe40001784270 */
[----:B------:R-:W-:Y:S02]  /*11700*/  FMNMX.FTZ R38, R24, R38, !PT ;  /* 0x0000002618267209 */ /* 0x000fe40007810000 */
[----:B------:R-:W-:Y:S02]  /*11710*/  ISETP.GT.AND P3, PT, R87, 0x29, P2 ;  /* 0x000000295700780c */ /* 0x000fe40001764270 */
[----:B------:R-:W-:Y:S02]  /*11720*/  FMNMX.FTZ R38, R27, R38, !PT ;  /* 0x000000261b267209 */ /* 0x000fe40007810000 */
[----:B------:R-:W-:Y:S02]  /*11730*/  ISETP.LT.OR P4, PT, R86, 0x29, P4 ;  /* 0x000000295600780c */ /* 0x000fe40002781670 */
[----:B------:R-:W-:-:S02]  /*11740*/  FMNMX.FTZ R38, R28, R38, !PT ;  /* 0x000000261c267209 */ /* 0x000fc40007810000 */
[----:B------:R-:W-:Y:S02]  /*11750*/  ISETP.LT.OR P3, PT, R86, 0x2a, P3 ;  /* 0x0000002a5600780c */ /* 0x000fe40001f61670 */
[----:B------:R-:W-:Y:S02]  /*11760*/  FMNMX.FTZ R38, R31, R38, !PT ;  /* 0x000000261f267209 */ /* 0x000fe40007810000 */
[----:B------:R-:W-:Y:S02]  /*11770*/  FSEL R41, R41, -INF , !P4 ;  /* 0xff80000029297808 */ /* 0x000fe40006000000 */
        /* <DEDUP_REMOVED lines=39> */
[----:B------:R-:W-:Y:S02]  /*119f0*/  ISETP.GT.AND P4, PT, R87, 0x48, P2 ;  /* 0x000000485700780c */ /* 0x000fe40001784270 */
[----:B------:R-:W-:Y:S02]  /*11a00*/  FMNMX.FTZ R38, R77, R38, !PT ;  /* 0x000000264d267209 */ /* 0x000fe40007810000 */
[----:B------:R-:W-:Y:S02]  /*11a10*/  ISETP.GT.AND P3, PT, R87, 0x49, P2 ;  /* 0x000000495700780c */ /* 0x000fe40001764270 */
[----:B------:R-:W-:Y:S02]  /*11a20*/  FMNMX.FTZ R38, R79, R38, !PT ;  /* 0x000000264f267209 */ /* 0x000fe40007810000 */
[----:B------:R-:W-:Y:S02]  /*11a30*/  LOP3.LUT R17, R17, 0x7fffffff, RZ, 0xc0, !PT ;  /* 0x7fffffff11117812 */ /* 0x000fe400078ec0ff */
[----:B------:R-:W-:-:S02]  /*11a40*/  FMNMX.FTZ R38, R80, R38, !PT ;  /* 0x0000002650267209 */ /* 0x000fc40007810000 */
[C---:B------:R-:W-:Y:S02]  /*11a50*/  ISETP.LT.OR P4, PT, R86.reuse, 0x49, P4 ;  /* 0x000000495600780c */ /* 0x040fe40002781670 */
[----:B------:R-:W-:Y:S02]  /*11a60*/  FMNMX.FTZ R38, R83, R38, !PT ;  /* 0x0000002653267209 */ /* 0x000fe40007810000 */
[----:B------:R-:W-:Y:S02]  /*11a70*/  ISETP.LT.OR P3, PT, R86, 0x4a, P3 ;  /* 0x0000004a5600780c */ /* 0x000fe40001f61670 */
[----:B------:R-:W-:Y:S02]  /*11a80*/  FMNMX.FTZ R38, R85, R38, !PT ;  /* 0x0000002655267209 */ /* 0x000fe40007810000 */
[----:B------:R-:W-:Y:S02]  /*11a90*/  @P0 LOP3.LUT R17, R17, 0x80000000, RZ, 0xfc, !PT ;  /* 0x8000000011110812 */ /* 0x000fe400078efcff */
[----:B------:R-:W-:Y:S01]  /*11aa0*/  FSEL R59, R59, -INF , !P4 ;  /* 0xff8000003b3b7808 */ /* 0x000fe20006000000 */
[----:B------:R-:W0:Y:S01]  /*11ab0*/  SHFL.BFLY PT, R45, R38, 0x2, 0x1f ;  /* 0x0c401f00262d7f89 */ /* 0x000e2200000e0000 */
[----:B------:R-:W-:-:S02]  /*11ac0*/  FSEL R60, R60, -INF , !P3 ;  /* 0xff8000003c3c7808 */ /* 0x000fc40005800000 */
[C---:B------:R-:W-:Y:S02]  /*11ad0*/  ISETP.GT.AND P4, PT, R87.reuse, 0x50, P2 ;  /* 0x000000505700780c */ /* 0x040fe40001784270 */
[----:B------:R-:W-:Y:S02]  /*11ae0*/  ISETP.GT.AND P3, PT, R87, 0x51, P2 ;  /* 0x000000515700780c */ /* 0x000fe40001764270 */
[----:B------:R-:W-:Y:S02]  /*11af0*/  LOP3.LUT R17, R17, 0xbfffffff, RZ, 0xc0, !PT ;  /* 0xbfffffff11117812 */ /* 0x000fe400078ec0ff */
[C---:B------:R-:W-:Y:S02]  /*11b00*/  ISETP.LT.OR P4, PT, R86.reuse, 0x51, P4 ;  /* 0x000000515600780c */ /* 0x040fe40002781670 */
[----:B------:R-:W-:Y:S02]  /*11b10*/  ISETP.LT.OR P3, PT, R86, 0x52, P3 ;  /* 0x000000525600780c */ /* 0x000fe40001f61670 */
[----:B------:R-:W-:-:S02]  /*11b20*/  @P1 LOP3.LUT R17, R17, 0x40000000, RZ, 0xfc, !PT ;  /* 0x4000000011111812 */ /* 0x000fc400078efcff */
[----:B------:R-:W-:Y:S02]  /*11b30*/  ISETP.GT.AND P1, PT, R87, RZ, P2 ;  /* 0x000000ff5700720c */ /* 0x000fe40001724270 */
[----:B------:R-:W-:Y:S02]  /*11b40*/  FSEL R63, R63, -INF , !P4 ;  /* 0xff8000003f3f7808 */ /* 0x000fe40006000000 */
[----:B------:R-:W-:Y:S02]  /*11b50*/  FSEL R64, R64, -INF , !P3 ;  /* 0xff80000040407808 */ /* 0x000fe40005800000 */
[C---:B------:R-:W-:Y:S02]  /*11b60*/  ISETP.GT.AND P4, PT, R87.reuse, 0x58, P2 ;  /* 0x000000585700780c */ /* 0x040fe40001784270 */
[----:B------:R-:W-:Y:S02]  /*11b70*/  ISETP.GT.AND P3, PT, R87, 0x59, P2 ;  /* 0x000000595700780c */ /* 0x000fe40001764270 */
[----:B------:R-:W-:-:S02]  /*11b80*/  ISETP.LT.OR P4, PT, R86, 0x59, P4 ;  /* 0x000000595600780c */ /* 0x000fc40002781670 */
[----:B------:R-:W-:Y:S02]  /*11b90*/  ISETP.LT.OR P3, PT, R86, 0x5a, P3 ;  /* 0x0000005a5600780c */ /* 0x000fe40001f61670 */
[----:B------:R-:W-:Y:S02]  /*11ba0*/  LOP3.LUT R17, R17, 0xfffffff7, RZ, 0xc0, !PT ;  /* 0xfffffff711117812 */ /* 0x000fe400078ec0ff */
[----:B0-----:R-:W-:Y:S02]  /*11bb0*/  FMNMX.FTZ R38, R38, R45, !PT ;  /* 0x0000002d26267209 */ /* 0x001fe40007810000 */
[----:B------:R-:W-:Y:S02]  /*11bc0*/  FSEL R67, R67, -INF , !P4 ;  /* 0xff80000043437808 */ /* 0x000fe40006000000 */
[----:B------:R-:W-:Y:S01]  /*11bd0*/  FSEL R68, R68, -INF , !P3 ;  /* 0xff80000044447808 */ /* 0x000fe20005800000 */
[----:B------:R-:W0:Y:S01]  /*11be0*/  SHFL.BFLY PT, R45, R38, 0x1, 0x1f ;  /* 0x0c201f00262d7f89 */ /* 0x000e2200000e0000 */
[----:B------:R-:W-:-:S02]  /*11bf0*/  ISETP.GT.AND P4, PT, R87, 0x60, P2 ;  /* 0x000000605700780c */ /* 0x000fc40001784270 */
[----:B------:R-:W-:Y:S02]  /*11c00*/  ISETP.GT.AND P3, PT, R87, 0x61, P2 ;  /* 0x000000615700780c */ /* 0x000fe40001764270 */
[----:B------:R-:W-:Y:S02]  /*11c10*/  @P1 LOP3.LUT R17, R17, 0x8, RZ, 0xfc, !PT ;  /* 0x0000000811111812 */ /* 0x000fe400078efcff */
[----:B------:R-:W-:Y:S02]  /*11c20*/  ISETP.GT.AND P1, PT, R87, 0x79, P2 ;  /* 0x000000795700780c */ /* 0x000fe40001724270 */
[C---:B------:R-:W-:Y:S02]  /*11c30*/  ISETP.LT.OR P4, PT, R86.reuse, 0x61, P4 ;  /* 0x000000615600780c */ /* 0x040fe40002781670 */
[----:B------:R-:W-:Y:S02]  /*11c40*/  ISETP.LT.OR P3, PT, R86, 0x62, P3 ;  /* 0x000000625600780c */ /* 0x000fe40001f61670 */
[----:B------:R-:W-:-:S02]  /*11c50*/  FSEL R69, R69, -INF , !P4 ;  /* 0xff80000045457808 */ /* 0x000fc40006000000 */
[----:B------:R-:W-:Y:S02]  /*11c60*/  FSEL R70, R70, -INF , !P3 ;  /* 0xff80000046467808 */ /* 0x000fe40005800000 */
[C---:B------:R-:W-:Y:S02]  /*11c70*/  ISETP.GT.AND P0, PT, R87.reuse, 0x68, P2 ;  /* 0x000000685700780c */ /* 0x040fe40001704270 */
[C---:B------:R-:W-:Y:S02]  /*11c80*/  ISETP.GT.AND P3, PT, R87.reuse, 0x69, P2 ;  /* 0x000000695700780c */ /* 0x040fe40001764270 */
[C---:B------:R-:W-:Y:S02]  /*11c90*/  ISETP.GT.AND P4, PT, R87.reuse, 0x70, P2 ;  /* 0x000000705700780c */ /* 0x040fe40001784270 */
[C---:B------:R-:W-:Y:S02]  /*11ca0*/  ISETP.GT.AND P5, PT, R87.reuse, 0x71, P2 ;  /* 0x000000715700780c */ /* 0x040fe400017a4270 */
[----:B------:R-:W-:-:S02]  /*11cb0*/  ISETP.GT.AND P6, PT, R87, 0x78, P2 ;  /* 0x000000785700780c */ /* 0x000fc400017c4270 */
[C---:B------:R-:W-:Y:S02]  /*11cc0*/  LOP3.LUT P2, RZ, R17.reuse, 0x8, RZ, 0xc0, !PT ;  /* 0x0000000811ff7812 */ /* 0x040fe4000784c0ff */
[----:B------:R-:W-:Y:S02]  /*11cd0*/  LOP3.LUT R17, R17, 0xfffffffd, RZ, 0xc0, !PT ;  /* 0xfffffffd11117812 */ /* 0x000fe400078ec0ff */
[----:B0-----:R-:W-:Y:S02]  /*11ce0*/  FMNMX.FTZ R38, R38, R45, !PT ;  /* 0x0000002d26267209 */ /* 0x001fe40007810000 */
[----:B------:R-:W-:Y:S02]  /*11cf0*/  @P1 LOP3.LUT R17, R17, 0x2, RZ, 0xfc, !PT ;  /* 0x0000000211111812 */ /* 0x000fe400078efcff */
[----:B------:R-:W-:Y:S01]  /*11d00*/  ISETP.LT.OR P1, PT, R86, 0x69, P0 ;  /* 0x000000695600780c */ /* 0x000fe20000721670 */
[----:B------:R-:W-:-:S01]  /*11d10*/  FFMA.FTZ R82, R38, R65, -8 ;  /* 0xc100000026527423 */ /* 0x000fc20000010041 */
[----:B------:R-:W-:-:S02]  /*11d20*/  ISETP.LT.OR P0, PT, R86, 0x6a, P3 ;  /* 0x0000006a5600780c */ /* 0x000fc40001f01670 */
[C---:B------:R-:W-:Y:S02]  /*11d30*/  LOP3.LUT P3, RZ, R17.reuse, 0x2, RZ, 0xc0, !PT ;  /* 0x0000000211ff7812 */ /* 0x040fe4000786c0ff */
[----:B------:R-:W-:Y:S02]  /*11d40*/  LOP3.LUT R17, R17, 0xffffffef, RZ, 0xc0, !PT ;  /* 0xffffffef11117812 */ /* 0x000fe400078ec0ff */
[----:B------:R-:W-:Y:S02]  /*11d50*/  ISETP.LT.OR P2, PT, R86, 0x1, P2 ;  /* 0x000000015600780c */ /* 0x000fe40001741670 */
[----:B------:R-:W-:Y:S02]  /*11d60*/  FSEL R75, R75, -INF , !P0 ;  /* 0xff8000004b4b7808 */ /* 0x000fe40004000000 */
[----:B------:R-:W-:Y:S02]  /*11d70*/  FSEL R13, R13, -INF , !P2 ;  /* 0xff8000000d0d7808 */ /* 0x000fe40005000000 */
[----:B------:R-:W-:-:S02]  /*11d80*/  @P1 LOP3.LUT R17, R17, 0x10, RZ, 0xfc, !PT ;  /* 0x0000001011111812 */ /* 0x000fc400078efcff */
[----:B------:R-:W-:Y:S02]  /*11d90*/  ISETP.LT.OR P1, PT, R86, 0x71, P4 ;  /* 0x000000715600780c */ /* 0x000fe40002721670 */
[----:B------:R-:W-:Y:S02]  /*11da0*/  FSETP.NEU.FTZ.AND P4, PT, R38, -INF , PT ;  /* 0xff8000002600780b */ /* 0x000fe40003f9d000 */
[----:B------:R-:W-:Y:S02]  /*11db0*/  ISETP.LT.OR P5, PT, R86, 0x72, P5 ;  /* 0x000000725600780c */ /* 0x000fe40002fa1670 */
[----:B------:R-:W-:Y:S02]  /*11dc0*/  FSEL R45, R38, RZ, P4 ;  /* 0x000000ff262d7208 */ /* 0x000fe40002000000 */
[----:B------:R-:W-:Y:S02]  /*11dd0*/  FSEL R82, R82, RZ, P4 ;  /* 0x000000ff52527208 */ /* 0x000fe40002000000 */
[----:B------:R-:W-:Y:S01]  /*11de0*/  LOP3.LUT P4, RZ, R17, 0x10, RZ, 0xc0, !PT ;  /* 0x0000001011ff7812 */ /* 0x000fe2000788c0ff */
[----:B------:R-:W-:-:S01]  /*11df0*/  FADD.FTZ R9, -R45, R9 ;  /* 0x000000092d097221 */ /* 0x000fc20000010100 */
[----:B------:R-:W-:Y:S01]  /*11e00*/  FMNMX.FTZ R45, R13, R8, !PT ;  /* 0x000000080d2d7209 */ /* 0x000fe20007810000 */
[----:B------:R-:W-:-:S01]  /*11e10*/  FFMA.FTZ R43, R43, R65, -R82 ;  /* 0x000000412b2b7223 */ /* 0x000fc20000010852 */
[----:B------:R-:W-:Y:S01]  /*11e20*/  FSEL R74, R74, -INF , !P4 ;  /* 0xff8000004a4a7808 */ /* 0x000fe20006000000 */
[----:B------:R-:W-:-:S01]  /*11e30*/  FFMA.FTZ R12, R12, R65, -R82 ;  /* 0x000000410c0c7223 */ /* 0x000fc20000010852 */
[----:B------:R-:W-:Y:S01]  /*11e40*/  FMNMX.FTZ R45, R15, R45, !PT ;  /* 0x0000002d0f2d7209 */ /* 0x000fe20007810000 */
[----:B------:R-:W-:-:S01]  /*11e50*/  FFMA.FTZ R14, R14, R65, -R82 ;  /* 0x000000410e0e7223 */ /* 0x000fc20000010852 */
[----:B------:R-:W-:Y:S01]  /*11e60*/  FSEL R76, R76, -INF , !P1 ;  /* 0xff8000004c4c7808 */ /* 0x000fe20004800000 */
[----:B------:R-:W-:-:S01]  /*11e70*/  FFMA.FTZ R18, R18, R65, -R82 ;  /* 0x0000004112127223 */ /* 0x000fc20000010852 */
[----:B------:R-:W-:Y:S01]  /*11e80*/  FMNMX.FTZ R45, R25, R45, !PT ;  /* 0x0000002d192d7209 */ /* 0x000fe20007810000 */
[----:B------:R-:W-:-:S01]  /*11e90*/  FFMA.FTZ R24, R24, R65, -R82 ;  /* 0x0000004118187223 */ /* 0x000fc20000010852 */
[----:B------:R-:W-:Y:S01]  /*11ea0*/  ISETP.LT.OR P6, PT, R86, 0x79, P6 ;  /* 0x000000795600780c */ /* 0x000fe200037c1670 */
        /* <DEDUP_REMOVED lines=19> */
[-CC-:B------:R-:W-:Y:S01]  /*11fe0*/  FFMA.FTZ R50, R50, R65.reuse, -R82.reuse ;  /* 0x0000004132327223 */ /* 0x180fe20000010852 */
        /* <DEDUP_REMOVED lines=22> */
[----:B------:R-:W-:Y:S01]  /*12150*/  MUFU.EX2 R85, R43 ;  /* 0x0000002b00557308 */ /* 0x000fe20000000800 */
[----:B------:R-:W-:Y:S01]  /*12160*/  FMUL.FTZ R9, R9, R65 ;  /* 0x0000004109097220 */ /* 0x000fe20000410000 */
[----:B------:R-:W-:-:S02]  /*12170*/  LOP3.LUT P0, RZ, R17, 0x80000000, RZ, 0xc0, !PT ;  /* 0x8000000011ff7812 */ /* 0x000fc4000780c0ff */
[----:B------:R-:W-:Y:S02]  /*12180*/  FMNMX.FTZ R45, R51, R45, !PT ;  /* 0x0000002d332d7209 */ /* 0x000fe40007810000 */
[----:B------:R-:W-:Y:S02]  /*12190*/  LOP3.LUT P1, RZ, R17, 0x40000000, RZ, 0xc0, !PT ;  /* 0x4000000011ff7812 */ /* 0x000fe4000782c0ff */
[----:B------:R-:W-:Y:S01]  /*121a0*/  FMNMX.FTZ R45, R52, R45, !PT ;  /* 0x0000002d342d7209 */ /* 0x000fe20007810000 */
[----:B------:R-:W-:Y:S03]  /*121b0*/  MUFU.EX2 R12, R12 ;  /* 0x0000000c000c7308 */ /* 0x000fe60000000800 */
[----:B------:R-:W-:-:S04]  /*121c0*/  FMNMX.FTZ R45, R55, R45, !PT ;  /* 0x0000002d372d7209 */ /* 0x000fc80007810000 */
[----:B------:R-:W-:Y:S01]  /*121d0*/  FMNMX.FTZ R45, R56, R45, !PT ;  /* 0x0000002d382d7209 */ /* 0x000fe20007810000 */
[----:B------:R-:W0:Y:S03]  /*121e0*/  MUFU.EX2 R9, R9 ;  /* 0x0000000900097308 */ /* 0x000e260000000800 */
[----:B------:R-:W-:-:S04]  /*121f0*/  FMNMX.FTZ R45, R59, R45, !PT ;  /* 0x0000002d3b2d7209 */ /* 0x000fc80007810000 */
[----:B------:R-:W-:Y:S01]  /*12200*/  FMNMX.FTZ R45, R60, R45, !PT ;  /* 0x0000002d3c2d7209 */ /* 0x000fe20007810000 */
[----:B------:R-:W1:Y:S03]  /*12210*/  MUFU.EX2 R14, R14 ;  /* 0x0000000e000e7308 */ /* 0x000e660000000800 */
[----:B------:R-:W-:-:S04]  /*12220*/  FMNMX.FTZ R45, R63, R45, !PT ;  /* 0x0000002d3f2d7209 */ /* 0x000fc80007810000 */
[----:B------:R-:W-:Y:S01]  /*12230*/  FMNMX.FTZ R45, R64, R45, !PT ;  /* 0x0000002d402d7209 */ /* 0x000fe20007810000 */
[----:B------:R-:W-:Y:S01]  /*12240*/  MUFU.EX2 R18, R18 ;  /* 0x0000001200127308 */ /* 0x000fe20000000800 */
[----:B0-----:R-:W-:-:S02]  /*12250*/  FFMA.FTZ R4, R9, R4, R12 ;  /* 0x0000000409047223 */ /* 0x001fc4000001000c */
[----:B------:R-:W-:-:S04]  /*12260*/  FMNMX.FTZ R45, R67, R45, !PT ;  /* 0x0000002d432d7209 */ /* 0x000fc80007810000 */
[----:B------:R-:W-:Y:S01]  /*12270*/  FMNMX.FTZ R45, R68, R45, !PT ;  /* 0x0000002d442d7209 */ /* 0x000fe20007810000 */
[----:B------:R-:W-:Y:S01]  /*12280*/  MUFU.EX2 R24, R24 ;  /* 0x0000001800187308 */ /* 0x000fe20000000800 */
[----:B-1----:R-:W-:-:S02]  /*12290*/  FADD.FTZ R4, R14, R4 ;  /* 0x000000040e047221 */ /* 0x002fc40000010000 */
[----:B------:R-:W-:-:S04]  /*122a0*/  FMNMX.FTZ R45, R69, R45, !PT ;  /* 0x0000002d452d7209 */ /* 0x000fc80007810000 */
[----:B------:R-:W-:Y:S01]  /*122b0*/  FMNMX.FTZ R45, R70, R45, !PT ;  /* 0x0000002d462d7209 */ /* 0x000fe20007810000 */
[----:B------:R-:W-:Y:S03]  /*122c0*/  MUFU.EX2 R27, R27 ;  /* 0x0000001b001b7308 */ /* 0x000fe60000000800 */
        /* <DEDUP_REMOVED lines=8> */
[----:B------:R-:W-:Y:S04]  /*12350*/  MUFU.EX2 R32, R32 ;  /* 0x0000002000207308 */ /* 0x000fe80000000800 */
[----:B------:R-:W0:Y:S04]  /*12360*/  SHFL.BFLY PT, R84, R45, 0x2, 0x1f ;  /* 0x0c401f002d547f89 */ /* 0x000e2800000e0000 */
[----:B------:R-:W-:Y:S08]  /*12370*/  MUFU.EX2 R35, R35 ;  /* 0x0000002300237308 */ /* 0x000ff00000000800 */
[----:B------:R-:W-:Y:S08]  /*12380*/  MUFU.EX2 R36, R36 ;  /* 0x0000002400247308 */ /* 0x000ff00000000800 */
[----:B------:R-:W-:Y:S01]  /*12390*/  MUFU.EX2 R39, R39 ;  /* 0x0000002700277308 */ /* 0x000fe20000000800 */
[----:B0-----:R-:W-:-:S07]  /*123a0*/  FMNMX.FTZ R84, R45, R84, !PT ;  /* 0x000000542d547209 */ /* 0x001fce0007810000 */
[----:B------:R-:W-:Y:S01]  /*123b0*/  MUFU.EX2 R40, R40 ;  /* 0x0000002800287308 */ /* 0x000fe20000000800 */
[----:B------:R-:W0:Y:S07]  /*123c0*/  SHFL.BFLY PT, R43, R84, 0x1, 0x1f ;  /* 0x0c201f00542b7f89 */ /* 0x000e2e00000e0000 */
[----:B------:R-:W-:Y:S08]  /*123d0*/  MUFU.EX2 R46, R46 ;  /* 0x0000002e002e7308 */ /* 0x000ff00000000800 */
[----:B------:R-:W-:Y:S08]  /*123e0*/  MUFU.EX2 R49, R49 ;  /* 0x0000003100317308 */ /* 0x000ff00000000800 */
[----:B------:R-:W-:Y:S01]  /*123f0*/  MUFU.EX2 R50, R50 ;  /* 0x0000003200327308 */ /* 0x000fe20000000800 */
[----:B0-----:R-:W-:-:S04]  /*12400*/  FMNMX.FTZ R43, R84, R43, !PT ;  /* 0x0000002b542b7209 */ /* 0x001fc80007810000 */
[----:B------:R-:W-:-:S03]  /*12410*/  FSETP.NEU.FTZ.AND P2, PT, R43, -INF , PT ;  /* 0xff8000002b00780b */ /* 0x000fc60003f5d000 */
[----:B------:R-:W-:Y:S01]  /*12420*/  MUFU.EX2 R53, R53 ;  /* 0x0000003500357308 */ /* 0x000fe20000000800 */
[----:B------:R-:W-:-:S05]  /*12430*/  FSEL R45, R43, RZ, P2 ;  /* 0x000000ff2b2d7208 */ /* 0x000fca0001000000 */
[----:B------:R-:W-:Y:S01]  /*12440*/  FADD.FTZ R8, -R45, R8 ;  /* 0x000000082d087221 */ /* 0x000fe20000010100 */
[----:B------:R-:W-:-:S01]  /*12450*/  FFMA.FTZ R45, R43, R65, -8 ;  /* 0xc10000002b2d7423 */ /* 0x000fc20000010041 */
[----:B------:R-:W-:Y:S02]  /*12460*/  MUFU.EX2 R54, R54 ;  /* 0x0000003600367308 */ /* 0x000fe40000000800 */
[----:B------:R-:W-:Y:S02]  /*12470*/  FMUL.FTZ R8, R8, R65 ;  /* 0x0000004108087220 */ /* 0x000fe40000410000 */
[----:B------:R-:W-:-:S04]  /*12480*/  FSEL R84, R45, RZ, P2 ;  /* 0x000000ff2d547208 */ /* 0x000fc80001000000 */
[----:B------:R-:W-:Y:S01]  /*12490*/  MUFU.EX2 R8, R8 ;  /* 0x0000000800087308 */ /* 0x000fe20000000800 */
[----:B------:R-:W-:-:S01]  /*124a0*/  FFMA.FTZ R13, R13, R65, -R84 ;  /* 0x000000410d0d7223 */ /* 0x000fc20000010854 */
[-CC-:B------:R-:W-:Y:S01]  /*124b0*/  FFMA.FTZ R15, R15, R65.reuse, -R84.reuse ;  /* 0x000000410f0f7223 */ /* 0x180fe20000010854 */
[----:B------:R-:W-:-:S01]  /*124c0*/  FFMA.FTZ R25, R25, R65, -R84 ;  /* 0x0000004119197223 */ /* 0x000fc20000010854 */
[-CC-:B------:R-:W-:Y:S01]  /*124d0*/  FFMA.FTZ R26, R26, R65.reuse, -R84.reuse ;  /* 0x000000411a1a7223 */ /* 0x180fe20000010854 */
[----:B------:R-:W-:-:S01]  /*124e0*/  FFMA.FTZ R29, R29, R65, -R84 ;  /* 0x000000411d1d7223 */ /* 0x000fc20000010854 */
[-CC-:B------:R-:W-:Y:S01]  /*124f0*/  FFMA.FTZ R30, R30, R65.reuse, -R84.reuse ;  /* 0x000000411e1e7223 */ /* 0x180fe20000010854 */
[----:B------:R-:W-:-:S01]  /*12500*/  FFMA.FTZ R33, R33, R65, -R84 ;  /* 0x0000004121217223 */ /* 0x000fc20000010854 */
        /* <DEDUP_REMOVED lines=17> */
[----:B0-----:R-:W-:-:S01]  /*12620*/  FFMA.FTZ R3, R8, R3, R13 ;  /* 0x0000000308037223 */ /* 0x001fc2000001000d */
        /* <DEDUP_REMOVED lines=8> */
[----:B------:R-:W-:Y:S01]  /*126b0*/  FADD.FTZ R3, R18, R4 ;  /* 0x0000000412037221 */ /* 0x000fe20000010000 */
[----:B------:R-:W-:-:S01]  /*126c0*/  FFMA.FTZ R75, R75, R65, -R84 ;  /* 0x000000414b4b7223 */ /* 0x000fc20000010854 */
[-CC-:B------:R-:W-:Y:S01]  /*126d0*/  FFMA.FTZ R76, R76, R65.reuse, -R84.reuse ;  /* 0x000000414c4c7223 */ /* 0x180fe20000010854 */
[----:B------:R-:W-:-:S01]  /*126e0*/  FFMA.FTZ R78, R78, R65, -R84 ;  /* 0x000000414e4e7223 */ /* 0x000fc20000010854 */
[----:B------:R-:W-:Y:S01]  /*126f0*/  FADD.FTZ R3, R24, R3 ;  /* 0x0000000318037221 */ /* 0x000fe20000010000 */
[----:B------:R-:W-:-:S01]  /*12700*/  FFMA.FTZ R21, R21, R65, -R84 ;  /* 0x0000004115157223 */ /* 0x000fc20000010854 */
[----:B------:R-:W1:Y:S01]  /*12710*/  MUFU.EX2 R29, R29 ;  /* 0x0000001d001d7308 */ /* 0x000e620000000800 */
[----:B--2---:R-:W-:-:S01]  /*12720*/  FADD.FTZ R4, R25, R45 ;  /* 0x0000002d19047221 */ /* 0x004fc20000010000 */
[----:B------:R-:W-:Y:S01]  /*12730*/  FADD.FTZ R3, R27, R3 ;  /* 0x000000031b037221 */ /* 0x000fe20000010000 */
[----:B------:R-:W-:-:S03]  /*12740*/  FFMA.FTZ R81, R81, R65, -R84 ;  /* 0x0000004151517223 */ /* 0x000fc60000010854 */
        /* <DEDUP_REMOVED lines=99> */
.L_x_1254:
[----:B------:R-:W2:Y:S01]  /*12d80*/  LDL R45, [R1+0x1c] ;  /* 0x00001c00012d7983 */ /* 0x000ea20000100800 */
[----:B------:R-:W-:-:S05]  /*12d90*/  VIADD R22, R22, 0x19c60 ;  /* 0x00019c6016167836 */ /* 0x000fca0000000000 */
[----:B--2---:R-:W-:Y:S02]  /*12da0*/  PRMT R22, R45, 0x654, R22 ;  /* 0x000006542d167816 */ /* 0x004fe40000000016 */
[----:B------:R-:W2:Y:S01]  /*12db0*/  LDL R45, [R1+0x24] ;  /* 0x00002400012d7983 */ /* 0x000ea20000100800 */
[----:B------:R-:W-:Y:S01]  /*12dc0*/  F2FP.SATFINITE.E4M3.F32.PACK_AB_MERGE_C R18, R24, R18, RZ ;  /* 0x000000121812723e */ /* 0x000fe200048070ff */
[----:B------:R0:W-:Y:S01]  /*12dd0*/  SYNCS.ARRIVE.TRANS64.RED.A1T0 RZ, [R22+URZ], RZ ;  /* 0x000000ff16ff79a7 */ /* 0x0001e2000810043f */
        /* <DEDUP_REMOVED lines=79> */
[----:B------:R-:W-:Y:S01]  /*132d0*/  F2FP.SATFINITE.E4M3.F32.PACK_AB_MERGE_C R138, R80, R79, R82 ;  /* 0x0000004f508a723e */ /* 0x000fe20004807052 */
[----:B0-----:R-:W-:Y:S01]  /*132e0*/  IMAD.MOV.U32 R22, RZ, RZ, R20 ;  /* 0x000000ffff167224 */ /* 0x001fe200078e0014 */
[----:B------:R-:W-:Y:S01]  /*132f0*/  F2FP.SATFINITE.E4M3.F32.PACK_AB_MERGE_C R139, R78, R76, R21 ;  /* 0x0000004c4e8b723e */ /* 0x000fe20004807015 */
        /* <DEDUP_REMOVED lines=12> */
[----:B------:R-:W-:Y:S01]  /*133c0*/  IMAD.MOV.U32 R143, RZ, RZ, R67 ;  /* 0x000000ffff8f7224 */ /* 0x000fe200078e0043 */
[C---:B--2---:R-:W-:Y:S01]  /*133d0*/  ISETP.GT.AND P2, PT, R0.reuse, R45, PT ;  /* 0x0000002d0000720c */ /* 0x044fe20003f44270 */
[----:B------:R-:W-:-:S12]  /*133e0*/  VIADD R0, R0, 0xffffffff ;  /* 0xffffffff00007836 */ /* 0x000fd80000000000 */
[----:B------:R-:W-:Y:S05]  /*133f0*/  @P2 BRA `(.L_x_1255) ;  /* 0xffffffc800382947 */ /* 0x000fea000383ffff */
[----:B------:R-:W-:Y:S05]  /*13400*/  BSYNC B0 ;  /* 0x0000000000007941 */ /* 0x000fea0003800000 */
.L_x_1235:
[----:B------:R-:W-:Y:S02]  /*13410*/  IMAD.MOV.U32 R8, RZ, RZ, R43 ;  /* 0x000000ffff087224 */ /* 0x000fe400078e002b */
[----:B------:R-:W-:Y:S02]  /*13420*/  IMAD.MOV.U32 R9, RZ, RZ, R38 ;  /* 0x000000ffff097224 */ /* 0x000fe400078e0026 */
[----:B------:R-:W-:Y:S02]  /*13430*/  IMAD.MOV.U32 R18, RZ, RZ, R5 ;  /* 0x000000ffff127224 */ /* 0x000fe400078e0005 */
[----:B------:R-:W-:-:S07]  /*13440*/  IMAD.MOV.U32 R22, RZ, RZ, R20 ;  /* 0x000000ffff167224 */ /* 0x000fce00078e0014 */
.L_x_1234:
[----:B------:R-:W-:Y:S05]  /*13450*/  BSYNC B1 ;  /* 0x0000000000017941 */ /* 0x000fea0003800000 */
.L_x_1233:
[----:B------:R-:W2:Y:S01]  /*13460*/  LDL R5, [R1+0xc] ;  /* 0x00000c0001057983 */ /* 0x000ea20000100800 */
[----:B------:R-:W0:Y:S03]  /*13470*/  LDC R12, c[0x0][0x448] ;  /* 0x00011200ff0c7b82 */ /* 0x000e260000000800 */
[----:B------:R-:W3:Y:S01]  /*13480*/  LDL R14, [R1] ;  /* 0x00000000010e7983 */ /* 0x000ee20000100800 */
[----:B------:R-:W-:Y:S01]  /*13490*/  LOP3.LUT R17, R17, 0xffffffdf, RZ, 0xc0, !PT ;  /* 0xffffffdf11117812 */ /* 0x000fe200078ec0ff */
[----:B------:R-:W-:-:S03]  /*134a0*/  ULDC UR4, c[0x0][0x9dc] ;  /* 0x0002770000047ab9 */ /* 0x000fc60000000800 */
[----:B------:R-:W1:Y:S01]  /*134b0*/  LDC R15, c[0x0][0x9e4] ;  /* 0x00027900ff0f7b82 */ /* 0x000e620000000800 */
[----:B0-----:R-:W-:-:S13]  /*134c0*/  ISETP.NE.AND P2, PT, R12, 0x1, PT ;  /* 0x000000010c00780c */ /* 0x001fda0003f45270 */
[----:B------:R-:W0:Y:S01]  /*134d0*/  @P2 LDC R12, c[0x0][0x44c] ;  /* 0x00011300ff0c2b82 */ /* 0x000e220000000800 */
[----:B------:R-:W-:-:S04]  /*134e0*/  @P2 LOP3.LUT R17, R17, 0x20, RZ, 0xfc, !PT ;  /* 0x0000002011112812 */ /* 0x000fc800078efcff */
[----:B------:R-:W-:-:S03]  /*134f0*/  LOP3.LUT R17, R17, 0xffffffbf, RZ, 0xc0, !PT ;  /* 0xffffffbf11117812 */ /* 0x000fc600078ec0ff */
[----:B------:R-:W4:Y:S01]  /*13500*/  @P2 LDC R13, c[0x0][0x450] ;  /* 0x00011400ff0d2b82 */ /* 0x000f220000000800 */
[----:B--2---:R-:W-:-:S04]  /*13510*/  VIADD R5, R5, 0xbf ;  /* 0x000000bf05057836 */ /* 0x004fc80000000000 */
[----:B0-----:R-:W-:Y:S01]  /*13520*/  @P2 IMAD.HI.U32 R12, R5, R12, RZ ;  /* 0x0000000c050c2227 */ /* 0x001fe200078e00ff */
[----:B---3--:R-:W-:-:S04]  /*13530*/  IADD3 R14, R14, 0x1, -R155 ;  /* 0x000000010e0e7810 */ /* 0x008fc80007ffe89b */
[----:B----4-:R-:W-:Y:S02]  /*13540*/  @P2 SHF.R.U32.HI R5, RZ, R13, R12 ;  /* 0x0000000dff052219 */ /* 0x010fe4000001160c */
[----:B-1----:R-:W-:-:S03]  /*13550*/  ISETP.GE.AND P2, PT, R15, 0x1, PT ;  /* 0x000000010f00780c */ /* 0x002fc60003f46270 */
[----:B------:R-:W-:-:S04]  /*13560*/  IMAD.IADD R5, R5, 0x1, R14 ;  /* 0x0000000105057824 */ /* 0x000fc800078e020e */
[----:B------:R-:W-:-:S06]  /*13570*/  VIADD R14, R5, -UR4 ;  /* 0x80000004050e7c36 */ /* 0x000fcc0008000000 */
[----:B------:R-:W-:Y:S01]  /*13580*/  @P2 LOP3.LUT R17, R17, 0x40, RZ, 0xfc, !PT ;  /* 0x0000004011112812 */ /* 0x000fe200078efcff */
        /* <DEDUP_REMOVED lines=11> */
.L_x_1258:
[----:B------:R-:W-:-:S13]  /*13640*/  ISETP.NE.AND P2, PT, R15, 0x1, PT ;  /* 0x000000010f00780c */ /* 0x000fda0003f45270 */
[----:B------:R-:W0:Y:S02]  /*13650*/  @P2 LDC.64 R12, c[0x0][0x9e8] ;  /* 0x00027a00ff0c2b82 */ /* 0x000e240000000a00 */
[----:B0-----:R-:W-:-:S05]  /*13660*/  @P2 IMAD.HI.U32 R12, R5, R12, RZ ;  /* 0x0000000c050c2227 */ /* 0x001fca00078e00ff */
[----:B------:R-:W-:-:S07]  /*13670*/  @P2 SHF.R.U32.HI R5, RZ, R13, R12 ;  /* 0x0000000dff052219 */ /* 0x000fce000001160c */
.L_x_1259:
[----:B------:R-:W-:Y:S05]  /*13680*/  BSYNC B0 ;  /* 0x0000000000007941 */ /* 0x000fea0003800000 */
.L_x_1257:
[----:B------:R-:W-:-:S05]  /*13690*/  IMAD R5, R5, R15, RZ ;  /* 0x0000000f05057224 */ /* 0x000fca00078e02ff */
[----:B------:R-:W-:-:S07]  /*136a0*/  VIMNMX R14, R14, R5, !PT ;  /* 0x000000050e0e7248 */ /* 0x000fce0007fe0100 */
.L_x_1256:
[----:B------:R-:W2:Y:S01]  /*136b0*/  LDL R12, [R1+0x38] ;  /* 0x00003800010c7983 */ /* 0x000ea20000100800 */
[----:B------:R-:W-:Y:S01]  /*136c0*/  VIADD R14, R14, 0x7f ;  /* 0x0000007f0e0e7836 */ /* 0x000fe20000000000 */
[----:B------:R-:W-:Y:S04]  /*136d0*/  BSSY B0, `(.L_x_1260) ;  /* 0x0000265000007945 */ /* 0x000fe80003800000 */
[----:B------:R-:W-:-:S04]  /*136e0*/  SHF.R.S32.HI R5, RZ, 0x1f, R14 ;  /* 0x0000001fff057819 */ /* 0x000fc8000001140e */
[----:B------:R-:W-:-:S04]  /*136f0*/  LEA.HI R5, R5, R14, RZ, 0x7 ;  /* 0x0000000e05057211 */ /* 0x000fc800078f38ff */
[----:B------:R-:W-:-:S04]  /*13700*/  SHF.R.S32.HI R5, RZ, 0x7, R5 ;  /* 0x00000007ff057819 */ /* 0x000fc80000011405 */
[----:B--2---:R-:W-:-:S04]  /*13710*/  VIMNMX R21, R12, R5, !PT ;  /* 0x000000050c157248 */ /* 0x004fc80007fe0100 */
[----:B------:R-:W-:-:S13]  /*13720*/  ISETP.GE.AND P2, PT, R0, R21, PT ;  /* 0x000000150000720c */ /* 0x000fda0003f46270 */
[----:B------:R-:W-:Y:S05]  /*13730*/  @!P2 BRA `(.L_x_1261) ;  /* 0x000000240078a947 */ /* 0x000fea0003800000 */
[----:B------:R-:W-:Y:S01]  /*13740*/  BSSY B1, `(.L_x_1261) ;  /* 0x000025d000017945 */ /* 0x000fe20003800000 */
[----:B------:R-:W-:Y:S02]  /*13750*/  IMAD.MOV.U32 R5, RZ, RZ, R8 ;  /* 0x000000ffff057224 */ /* 0x000fe400078e0008 */
[----:B------:R-:W-:Y:S02]  /*13760*/  IMAD.MOV.U32 R14, RZ, RZ, R9 ;  /* 0x000000ffff0e7224 */ /* 0x000fe400078e0009 */
[----:B------:R-:W-:Y:S02]  /*13770*/  IMAD.MOV.U32 R13, RZ, RZ, R22 ;  /* 0x000000ffff0d7224 */ /* 0x000fe400078e0016 */
[----:B------:R-:W-:-:S07]  /*13780*/  IMAD.MOV.U32 R12, RZ, RZ, R18 ;  /* 0x000000ffff0c7224 */ /* 0x000fce00078e0012 */
.L_x_1273:
[----:B------:R-:W-:-:S04]  /*13790*/  ISETP.NE.AND P2, PT, R12, 0x1, PT ;  /* 0x000000010c00780c */ /* 0x000fc80003f45270 */
[----:B------:R-:W-:-:S04]  /*137a0*/  SEL R22, RZ, 0x1, P2 ;  /* 0x00000001ff167807 */ /* 0x000fc80001000000 */
[----:B------:R-:W-:Y:S01]  /*137b0*/  LOP3.LUT R22, R13, R22, RZ, 0x3c, !PT ;  /* 0x000000160d167212 */ /* 0x000fe200078e3cff */
[----:B0-----:R-:W-:Y:S06]  /*137c0*/  @!P0 BRA `(.L_x_1262) ;  /* 0x0000000000048947 */ /* 0x001fec0003800000 */
[----:B------:R-:W-:Y:S01]  /*137d0*/  BPT.TRAP 0x1 ;  /* 0x000000040000795c */ /* 0x000fe20000300000 */
.L_x_1262:
[----:B------:R-:W-:Y:S01]  /*137e0*/  VIADD R18, R12, 0x1 ;  /* 0x000000010c127836 */ /* 0x000fe20000000000 */
[----:B------:R-:W-:-:S04]  /*137f0*/  SHF.L.U32 R8, R22, 0x1f, RZ ;  /* 0x0000001f16087819 */ /* 0x000fc800000006ff */
[----:B------:R-:W-:-:S04]  /*13800*/  ISETP.NE.AND P2, PT, R18, 0x2, PT ;  /* 0x000000021200780c */ /* 0x000fc80003f45270 */
[----:B------:R-:W-:-:S05]  /*13810*/  SEL R18, R18, RZ, P2 ;  /* 0x000000ff12127207 */ /* 0x000fca0001000000 */
[----:B------:R-:W-:-:S04]  /*13820*/  IMAD R15, R18, 0x8, R16 ;  /* 0x00000008120f7824 */ /* 0x000fc800078e0210 */
[----:B------:R0:W1:Y:S01]  /*13830*/  SYNCS.PHASECHK.TRANS64.TRYWAIT P2, [R15+URZ+0x19c30], R8 ;  /* 0x019c30080f0075a7 */ /* 0x000062000804017f */
[----:B------:R-:W-:Y:S05]  /*13840*/  @!P0 BRA `(.L_x_1263) ;  /* 0x0000000000048947 */ /* 0x000fea0003800000 */
[----:B------:R-:W-:Y:S01]  /*13850*/  BPT.TRAP 0x1 ;  /* 0x000000040000795c */ /* 0x000fe20000300000 */
.L_x_1263:
[----:B------:R-:W2:Y:S01]  /*13860*/  LDL R9, [R1+0x18] ;  /* 0x0000180001097983 */ /* 0x000ea20000100800 */
[----:B------:R-:W-:Y:S01]  /*13870*/  BSSY B2, `(.L_x_1264) ;  /* 0x0000006000027945 */ /* 0x000fe20003800000 */
[----:B------:R-:W-:Y:S02]  /*13880*/  IMAD.MOV.U32 R25, RZ, RZ, -0x3ffffff0 ;  /* 0xc0000010ff197424 */ /* 0x000fe400078e00ff */
[----:B--2---:R-:W-:Y:S01]  /*13890*/  IMAD R24, R18, 0x300, R9 ;  /* 0x0000030012187824 */ /* 0x004fe200078e0209 */
[----:B-1----:R-:W-:Y:S06]  /*138a0*/  @P2 BRA `(.L_x_1265) ;  /* 0x0000000000082947 */ /* 0x002fec0003800000 */
[----:B------:R-:W1:Y:S02]  /*138b0*/  SYNCS.PHASECHK.TRANS64.TRYWAIT P2, [R15+URZ+0x19c30], R8 ;  /* 0x019c30080f0075a7 */ /* 0x000e64000804017f */
[----:B-1----:R-:W-:Y:S05]  /*138c0*/  @!P2 BRA `(.L_x_1266) ;  /* 0x0000011c00d8a947 */ /* 0x002fea0003800000 */
.L_x_1265:
[----:B------:R-:W-:Y:S05]  /*138d0*/  BSYNC B2 ;  /* 0x0000000000027941 */ /* 0x000fea0003800000 */
.L_x_1264:
[C---:B------:R-:W-:Y:S01]  /*138e0*/  R2UR UR6, R24.reuse ;  /* 0x00000000180672ca */ /* 0x040fe200000e0000 */
[C---:B01----:R-:W-:Y:S01]  /*138f0*/  VIADD R8, R24.reuse, 0x100 ;  /* 0x0000010018087836 */ /* 0x043fe20000000000 */
[----:B------:R-:W-:Y:S01]  /*13900*/  R2UR UR7, R25 ;  /* 0x00000000190772ca */ /* 0x000fe200000e0000 */
[----:B------:R-:W-:Y:S01]  /*13910*/  VIADD R24, R24, 0x200 ;  /* 0x0000020018187836 */ /* 0x000fe20000000000 */
[----:B------:R-:W-:Y:S01]  /*13920*/  R2UR UR4, R6 ;  /* 0x00000000060472ca */ /* 0x000fe200000e0000 */
[----:B------:R-:W-:Y:S01]  /*13930*/  IMAD.MOV.U32 R25, RZ, RZ, -0x3ffffff0 ;  /* 0xc0000010ff197424 */ /* 0x000fe200078e00ff */
[----:B------:R-:W-:Y:S01]  /*13940*/  R2UR UR5, R7 ;  /* 0x00000000070572ca */ /* 0x000fe200000e0000 */
[----:B------:R-:W-:Y:S01]  /*13950*/  IMAD.MOV.U32 R9, RZ, RZ, -0x3ffffff0 ;  /* 0xc0000010ff097424 */ /* 0x000fe200078e00ff */
[----:B------:R-:W-:Y:S02]  /*13960*/  R2UR UR14, R24 ;  /* 0x00000000180e72ca */ /* 0x000fe400000e0000 */
[----:B------:R-:W-:-:S02]  /*13970*/  R2UR UR15, R25 ;  /* 0x00000000190f72ca */ /* 0x000fc400000e0000 */
[----:B------:R-:W-:Y:S01]  /*13980*/  WARPGROUP.ARRIVE ;  /* 0x00000000000079c5 */ /* 0x000fe20000000000 */
[----:B------:R-:W-:Y:S02]  /*13990*/  R2UR UR10, R8 ;  /* 0x00000000080a72ca */ /* 0x000fe400000e0000 */
[----:B------:R-:W-:Y:S02]  /*139a0*/  R2UR UR11, R9 ;  /* 0x00000000090b72ca */ /* 0x000fe400000e0000 */
[----:B------:R-:W-:Y:S02]  /*139b0*/  R2UR UR8, R156 ;  /* 0x000000009c0872ca */ /* 0x000fe400000e0000 */
[----:B------:R-:W-:Y:S01]  /*139c0*/  QGMMA.64x128x32.F32.E4M3.E4M3 R24, gdesc[UR4], RZ, !UPT, gsb0 ;  /* 0x01e00000041879f3 */ /* 0x000fe2000c0008ff */
[----:B------:R-:W-:Y:S02]  /*139d0*/  R2UR UR9, R157 ;  /* 0x000000009d0972ca */ /* 0x000fe400000e0000 */
[----:B------:R-:W-:-:S02]  /*139e0*/  R2UR UR12, R10 ;  /* 0x000000000a0c72ca */ /* 0x000fc400000e0000 */
[----:B------:R-:W-:Y:S01]  /*139f0*/  R2UR UR13, R11 ;  /* 0x000000000b0d72ca */ /* 0x000fe200000e0000 */
[----:B------:R-:W-:Y:S02]  /*13a00*/  WARPGROUP.DEPBAR.LE gsb0, 0x0 ;  /* 0x00008000000079c5 */ /* 0x000fe40000010000 */
        /* <DEDUP_REMOVED lines=8> */
.L_x_1267:
[----:B------:R-:W-:Y:S01]  /*13a90*/  SHF.L.U32 R8, R13, 0x1f, RZ ;  /* 0x0000001f0d087819 */ /* 0x000fe200000006ff */
[----:B------:R-:W-:-:S04]  /*13aa0*/  IMAD R20, R12, 0x8, R16 ;  /* 0x000000080c147824 */ /* 0x000fc800078e0210 */
[----:B------:R0:W1:Y:S01]  /*13ab0*/  SYNCS.PHASECHK.TRANS64.TRYWAIT P2, [R20+URZ+0x19c50], R8 ;  /* 0x019c5008140075a7 */ /* 0x000062000804017f */
[----:B------:R-:W-:Y:S05]  /*13ac0*/  @!P0 BRA `(.L_x_1268) ;  /* 0x0000000000048947 */ /* 0x000fea0003800000 */
[----:B------:R-:W-:Y:S01]  /*13ad0*/  BPT.TRAP 0x1 ;  /* 0x000000040000795c */ /* 0x000fe20000300000 */
.L_x_1268:
[----:B------:R-:W-:Y:S04]  /*13ae0*/  BSSY B2, `(.L_x_1269) ;  /* 0x0000004000027945 */ /* 0x000fe80003800000 */
[----:B-1----:R-:W-:Y:S05]  /*13af0*/  @P2 BRA `(.L_x_1270) ;  /* 0x0000000000082947 */ /* 0x002fea0003800000 */
[----:B------:R-:W1:Y:S02]  /*13b00*/  SYNCS.PHASECHK.TRANS64.TRYWAIT P2, [R20+URZ+0x19c50], R8 ;  /* 0x019c5008140075a7 */ /* 0x000e64000804017f */
[----:B-1----:R-:W-:Y:S05]  /*13b10*/  @!P2 BRA `(.L_x_1271) ;  /* 0x0000011c0058a947 */ /* 0x002fea0003800000 */
.L_x_1270:
[----:B------:R-:W-:Y:S05]  /*13b20*/  BSYNC B2 ;  /* 0x0000000000027941 */ /* 0x000fea0003800000 */
.L_x_1269:
[----:B01----:R-:W-:Y:S01]  /*13b30*/  VIADD R8, R16, 0x3000 ;  /* 0x0000300010087836 */ /* 0x003fe20000000000 */
[----:B------:R-:W-:Y:S01]  /*13b40*/  WARPGROUP.ARRIVE ;  /* 0x00000000000079c5 */ /* 0x000fe20000000000 */
[----:B------:R-:W-:Y:S02]  /*13b50*/  IMAD.MOV.U32 R9, RZ, RZ, 0x40000040 ;  /* 0x40000040ff097424 */ /* 0x000fe400078e00ff */
[----:B------:R-:W-:Y:S01]  /*13b60*/  IMAD.MOV.U32 R13, RZ, RZ, 0x40000040 ;  /* 0x40000040ff0d7424 */ /* 0x000fe200078e00ff */
[----:B------:R-:W-:Y:S01]  /*13b70*/  SHF.R.U32.HI R8, RZ, 0x4, R8 ;  /* 0x00000004ff087819 */ /* 0x000fe20000011608 */
[----:B------:R-:W-:Y:S01]  /*13b80*/  @!P1 VIADD R15, R15, 0x19c40 ;  /* 0x00019c400f0f9836 */ /* 0x000fe20000000000 */
[----:B------:R-:W-:Y:S02]  /*13b90*/  R2UR UR7, R9 ;  /* 0x00000000090772ca */ /* 0x000fe400000e0000 */
[----:B------:R-:W-:Y:S02]  /*13ba0*/  LOP3.LUT R8, R8, 0x3fff, RZ, 0xc0, !PT ;  /* 0x00003fff08087812 */ /* 0x000fe400078ec0ff */
[----:B------:R-:W-:-:S02]  /*13bb0*/  @!P1 PRMT R15, RZ, 0x654, R15 ;  /* 0x00000654ff0f9816 */ /* 0x000fc4000000000f */
[----:B------:R-:W-:-:S05]  /*13bc0*/  LOP3.LUT R8, R8, 0x10000, RZ, 0xfc, !PT ;  /* 0x0001000008087812 */ /* 0x000fca00078efcff */
[----:B------:R-:W-:-:S04]  /*13bd0*/  IMAD R8, R12, 0x300, R8 ;  /* 0x000003000c087824 */ /* 0x000fc800078e0208 */
[C---:B------:R-:W-:Y:S01]  /*13be0*/  VIADD R12, R8.reuse, 0x2 ;  /* 0x00000002080c7836 */ /* 0x040fe20000000000 */
[----:B------:R-:W-:-:S13]  /*13bf0*/  R2UR UR6, R8 ;  /* 0x00000000080672ca */ /* 0x000fda00000e0000 */
[----:B------:R-:W-:Y:S01]  /*13c00*/  QGMMA.64x96x32.F32.E4M3.E4M3 R88, R148, gdesc[UR4], R88, gsb0 ;  /* 0x0160000494587df3 */ /* 0x000fe20008000858 */
[----:B------:R-:W-:Y:S01]  /*13c10*/  R2UR UR6, R12 ;  /* 0x000000000c0672ca */ /* 0x000fe200000e0000 */
[C---:B------:R-:W-:Y:S01]  /*13c20*/  VIADD R12, R8.reuse, 0x4 ;  /* 0x00000004080c7836 */ /* 0x040fe20000000000 */
[----:B------:R-:W-:Y:S01]  /*13c30*/  R2UR UR7, R13 ;  /* 0x000000000d0772ca */ /* 0x000fe200000e0000 */
[----:B------:R-:W-:Y:S02]  /*13c40*/  IMAD.MOV.U32 R13, RZ, RZ, 0x40000040 ;  /* 0x40000040ff0d7424 */ /* 0x000fe400078e00ff */
[----:B------:R-:W-:Y:S01]  /*13c50*/  VIADD R8, R8, 0x6 ;  /* 0x0000000608087836 */ /* 0x000fe20000000000 */
[----:B------:R-:W-:Y:S02]  /*13c60*/  WARPGROUP.DEPBAR.LE gsb0, 0x0 ;  /* 0x00008000000079c5 */ /* 0x000fe40000010000 */
[----:B------:R-:W-:-:S07]  /*13c70*/  WARPGROUP.ARRIVE ;  /* 0x00000000000079c5 */ /* 0x000fce0000000000 */
        /* <DEDUP_REMOVED lines=9> */
[----:B------:R-:W0:Y:S01]  /*13d10*/  MUFU.TANH R12, R12 ;  /* 0x0000000c000c7308 */ /* 0x000e220000002400 */
[C---:B------:R-:W-:Y:S01]  /*13d20*/  FMUL.FTZ R31, R2.reuse, R33 ;  /* 0x00000021021f7220 */ /* 0x040fe20000410000 */
        /* <DEDUP_REMOVED lines=23> */
[----:B0-----:R-:W-:Y:S01]  /*13ea0*/  FMNMX.FTZ R65, R12, R14, !PT ;  /* 0x0000000e0c417209 */ /* 0x001fe20007810000 */
[----:B------:R-:W-:Y:S01]  /*13eb0*/  FMUL.FTZ R34, R2, R36 ;  /* 0x0000002402227220 */ /* 0x000fe20000410000 */
[----:B-1----:R-:W-:Y:S01]  /*13ec0*/  FMNMX.FTZ R9, R24, R5, !PT ;  /* 0x0000000518097209 */ /* 0x002fe20007810000 */
[C---:B------:R-:W-:Y:S01]  /*13ed0*/  FMUL.FTZ R36, R2.reuse, R38 ;  /* 0x0000002602247220 */ /* 0x040fe20000410000 */
[C---:B------:R-:W-:Y:S01]  /*13ee0*/  FMUL.FTZ R38, R2.reuse, R40 ;  /* 0x0000002802267220 */ /* 0x040fe20000410000 */
[C---:B------:R-:W-:Y:S01]  /*13ef0*/  FMUL.FTZ R40, R2.reuse, R42 ;  /* 0x0000002a02287220 */ /* 0x040fe20000410000 */
[C---:B------:R-:W-:Y:S01]  /*13f00*/  FMUL.FTZ R42, R2.reuse, R44 ;  /* 0x0000002c022a7220 */ /* 0x040fe20000410000 */
        /* <DEDUP_REMOVED lines=42> */
[C---:B------:R-:W-:Y:S01]  /*141b0*/  FMUL.FTZ R85, R2.reuse, R86 ;  /* 0x0000005602557220 */ /* 0x040fe20000410000 */
[----:B------:R-:W-:-:S05]  /*141c0*/  FMUL.FTZ R86, R2, R87 ;  /* 0x0000005702567220 */ /* 0x000fca0000410000 */
        /* <DEDUP_REMOVED lines=10> */
[----:B------:R-:W-:Y:S01]  /*14270*/  QGMMA.64x96x32.F32.E4M3.E4M3 R88, R140, gdesc[UR4], R88, gsb0 ;  /* 0x016000048c587df3 */ /* 0x000fe20008000858 */
[----:B------:R-:W-:-:S05]  /*14280*/  R2UR UR6, R8 ;  /* 0x00000000080672ca */ /* 0x000fca00000e0000 */
        /* <DEDUP_REMOVED lines=101> */
[----:B0-----:R-:W-:Y:S02]  /*148e0*/  FMNMX.FTZ R9, R85, R9, !PT ;  /* 0x0000000955097209 */ /* 0x001fe40007810000 */
[----:B-1----:R-:W-:-:S05]  /*148f0*/  FMNMX.FTZ R87, R84, R65, !PT ;  /* 0x0000004154577209 */ /* 0x002fca0007810000 */
[----:B------:R-:W0:Y:S01]  /*14900*/  SHFL.BFLY PT, R140, R87, 0x2, 0x1f ;  /* 0x0c401f00578c7f89 */ /* 0x000e2200000e0000 */
[----:B--2---:R-:W-:-:S05]  /*14910*/  FMNMX.FTZ R65, R86, R9, !PT ;  /* 0x0000000956417209 */ /* 0x004fca0007810000 */
[----:B------:R-:W1:Y:S01]  /*14920*/  SHFL.BFLY PT, R9, R65, 0x2, 0x1f ;  /* 0x0c401f0041097f89 */ /* 0x000e6200000e0000 */
[----:B0-----:R-:W-:-:S05]  /*14930*/  FMNMX.FTZ R87, R87, R140, !PT ;  /* 0x0000008c57577209 */ /* 0x001fca0007810000 */
[----:B------:R-:W0:Y:S01]  /*14940*/  SHFL.BFLY PT, R140, R87, 0x1, 0x1f ;  /* 0x0c201f00578c7f89 */ /* 0x000e2200000e0000 */
[----:B-1----:R-:W-:Y:S01]  /*14950*/  FMNMX.FTZ R65, R65, R9, !PT ;  /* 0x0000000941417209 */ /* 0x002fe20007810000 */
[----:B------:R-:W-:-:S04]  /*14960*/  IMAD.MOV.U32 R9, RZ, RZ, 0x40000040 ;  /* 0x40000040ff097424 */ /* 0x000fc800078e00ff */
[----:B------:R-:W1:Y:S01]  /*14970*/  SHFL.BFLY PT, R141, R65, 0x1, 0x1f ;  /* 0x0c201f00418d7f89 */ /* 0x000e6200000e0000 */
[----:B------:R-:W-:-:S13]  /*14980*/  R2UR UR7, R9 ;  /* 0x00000000090772ca */ /* 0x000fda00000e0000 */
[----:B------:R-:W-:Y:S01]  /*14990*/  QGMMA.64x96x32.F32.E4M3.E4M3 R88, R136, gdesc[UR4], R88, gsb0 ;  /* 0x0160000488587df3 */ /* 0x000fe20008000858 */
[----:B0-----:R-:W-:-:S05]  /*149a0*/  FMNMX.FTZ R9, R87, R140, !PT ;  /* 0x0000008c57097209 */ /* 0x001fca0007810000 */
[----:B------:R-:W-:Y:S01]  /*149b0*/  FADD.FTZ R14, -R9, R14 ;  /* 0x0000000e090e7221 */ /* 0x000fe20000010100 */
[----:B-1----:R-:W-:Y:S01]  /*149c0*/  FMNMX.FTZ R8, R65, R141, !PT ;  /* 0x0000008d41087209 */ /* 0x002fe20007810000 */
[----:B------:R-:W-:-:S04]  /*149d0*/  IMAD.U32 R65, RZ, RZ, UR39 ;  /* 0x00000027ff417e24 */ /* 0x000fc8000f8e00ff */
[----:B------:R-:W-:Y:S01]  /*149e0*/  FADD.FTZ R5, -R8, R5 ;  /* 0x0000000508057221 */ /* 0x000fe20000010100 */
[----:B------:R-:W-:-:S03]  /*149f0*/  FMUL.FTZ R14, R14, R65 ;  /* 0x000000410e0e7220 */ /* 0x000fc60000410000 */
[----:B------:R-:W-:-:S03]  /*14a00*/  FMUL.FTZ R5, R5, R65 ;  /* 0x0000004105057220 */ /* 0x000fc60000410000 */
[----:B------:R-:W-:Y:S08]  /*14a10*/  MUFU.EX2 R14, R14 ;  /* 0x0000000e000e7308 */ /* 0x000ff00000000800 */
[----:B------:R-:W-:Y:S01]  /*14a20*/  MUFU.EX2 R5, R5 ;  /* 0x0000000500057308 */ /* 0x000fe20000000800 */
[----:B------:R-:W-:Y:S02]  /*14a30*/  WARPGROUP.DEPBAR.LE gsb0, 0x0 ;  /* 0x00008000000079c5 */ /* 0x000fe40000010000 */
[-C--:B------:R-:W-:Y:S01]  /*14a40*/  FFMA.FTZ R136, R9, R65.reuse, -8 ;  /* 0xc100000009887423 */ /* 0x080fe20000010041 */
[----:B------:R0:W-:Y:S03]  /*14a50*/  @!P1 SYNCS.ARRIVE.TRANS64.RED.A1T0 RZ, [R15+URZ], RZ ;  /* 0x000000ff0fff99a7 */ /* 0x0001e6000810043f */
        /* <DEDUP_REMOVED lines=31> */
[-C--:B------:R-:W-:Y:S01]  /*14c50*/  FFMA.FTZ R84, R84, R65.reuse, -R136 ;  /* 0x0000004154547223 */ /* 0x080fe20000010888 */
[----:B------:R-:W-:-:S01]  /*14c60*/  FFMA.FTZ R136, R8, R65, -8 ;  /* 0xc100000008887423 */ /* 0x000fc20000010041 */
[----:B------:R-:W1:Y:S03]  /*14c70*/  MUFU.EX2 R12, R12 ;  /* 0x0000000c000c7308 */ /* 0x000e660000000800 */
[----:B------:R-:W-:-:S01]  /*14c80*/  FFMA.FTZ R24, R24, R65, -R136 ;  /* 0x0000004118187223 */ /* 0x000fc20000010888 */
[-CC-:B------:R-:W-:Y:S01]  /*14c90*/  FFMA.FTZ R25, R25, R65.reuse, -R136.reuse ;  /* 0x0000004119197223 */ /* 0x180fe20000010888 */
[----:B------:R-:W-:-:S01]  /*14ca0*/  FFMA.FTZ R28, R28, R65, -R136 ;  /* 0x000000411c1c7223 */ /* 0x000fc20000010888 */
[-CC-:B------:R-:W-:Y:S01]  /*14cb0*/  FFMA.FTZ R29, R29, R65.reuse, -R136.reuse ;  /* 0x000000411d1d7223 */ /* 0x180fe20000010888 */
[----:B------:R-:W-:-:S01]  /*14cc0*/  FFMA.FTZ R32, R32, R65, -R136 ;  /* 0x0000004120207223 */ /* 0x000fc20000010888 */
[----:B------:R-:W2:Y:S01]  /*14cd0*/  MUFU.EX2 R13, R13 ;  /* 0x0000000d000d7308 */ /* 0x000ea20000000800 */
[----:B------:R-:W-:-:S01]  /*14ce0*/  FFMA.FTZ R33, R33, R65, -R136 ;  /* 0x0000004121217223 */ /* 0x000fc20000010888 */
[-CC-:B------:R-:W-:Y:S01]  /*14cf0*/  FFMA.FTZ R36, R36, R65.reuse, -R136.reuse ;  /* 0x0000004124247223 */ /* 0x180fe20000010888 */
[----:B------:R-:W-:-:S01]  /*14d00*/  FFMA.FTZ R37, R37, R65, -R136 ;  /* 0x0000004125257223 */ /* 0x000fc20000010888 */
[-CC-:B------:R-:W-:Y:S01]  /*14d10*/  FFMA.FTZ R40, R40, R65.reuse, -R136.reuse ;  /* 0x0000004128287223 */ /* 0x180fe20000010888 */
[----:B------:R-:W-:-:S01]  /*14d20*/  FFMA.FTZ R41, R41, R65, -R136 ;  /* 0x0000004129297223 */ /* 0x000fc20000010888 */
[-CC-:B------:R-:W-:Y:S01]  /*14d30*/  FFMA.FTZ R44, R44, R65.reuse, -R136.reuse ;  /* 0x000000412c2c7223 */ /* 0x180fe20000010888 */
[----:B------:R-:W-:-:S01]  /*14d40*/  FFMA.FTZ R45, R45, R65, -R136 ;  /* 0x000000412d2d7223 */ /* 0x000fc20000010888 */
[----:B------:R-:W3:Y:S01]  /*14d50*/  MUFU.EX2 R24, R24 ;  /* 0x0000001800187308 */ /* 0x000ee20000000800 */
        /* <DEDUP_REMOVED lines=9> */
[-CC-:B------:R-:W-:Y:S01]  /*14df0*/  FFMA.FTZ R60, R60, R65.reuse, -R136.reuse ;  /* 0x000000413c3c7223 */ /* 0x180fe20000010888 */
[----:B------:R-:W-:-:S01]  /*14e00*/  FFMA.FTZ R61, R61, R65, -R136 ;  /* 0x000000413d3d7223 */ /* 0x000fc20000010888 */
[-CC-:B------:R-:W-:Y:S01]  /*14e10*/  FFMA.FTZ R64, R64, R65.reuse, -R136.reuse ;  /* 0x0000004140407223 */ /* 0x180fe20000010888 */
[----:B------:R-:W-:-:S01]  /*14e20*/  FFMA.FTZ R66, R66, R65, -R136 ;  /* 0x0000004142427223 */ /* 0x000fc20000010888 */
[-CC-:B------:R-:W-:Y:S01]  /*14e30*/  FFMA.FTZ R69, R69, R65.reuse, -R136.reuse ;  /* 0x0000004145457223 */ /* 0x180fe20000010888 */
[----:B------:R-:W-:-:S01]  /*14e40*/  FFMA.FTZ R70, R70, R65, -R136 ;  /* 0x0000004146467223 */ /* 0x000fc20000010888 */
[----:B------:R-:W2:Y:S01]  /*14e50*/  MUFU.EX2 R26, R26 ;  /* 0x0000001a001a7308 */ /* 0x000ea20000000800 */
[----:B---3--:R-:W-:-:S01]  /*14e60*/  FFMA.FTZ R3, R5, R3, R24 ;  /* 0x0000000305037223 */ /* 0x008fc20000010018 */
[-CC-:B------:R-:W-:Y:S01]  /*14e70*/  FFMA.FTZ R73, R73, R65.reuse, -R136.reuse ;  /* 0x0000004149497223 */ /* 0x180fe20000010888 */
[----:B------:R-:W-:-:S01]  /*14e80*/  FFMA.FTZ R74, R74, R65, -R136 ;  /* 0x000000414a4a7223 */ /* 0x000fc20000010888 */
[-CC-:B------:R-:W-:Y:S01]  /*14e90*/  FFMA.FTZ R77, R77, R65.reuse, -R136.reuse ;  /* 0x000000414d4d7223 */ /* 0x180fe20000010888 */
[----:B------:R-:W-:-:S01]  /*14ea0*/  FFMA.FTZ R78, R78, R65, -R136 ;  /* 0x000000414e4e7223 */ /* 0x000fc20000010888 */
[-CC-:B------:R-:W-:Y:S01]  /*14eb0*/  FFMA.FTZ R81, R81, R65.reuse, -R136.reuse ;  /* 0x0000004151517223 */ /* 0x180fe20000010888 */
[----:B------:R-:W-:-:S01]  /*14ec0*/  FFMA.FTZ R82, R82, R65, -R136 ;  /* 0x0000004152527223 */ /* 0x000fc20000010888 */
[----:B------:R-:W3:Y:S01]  /*14ed0*/  MUFU.EX2 R28, R28 ;  /* 0x0000001c001c7308 */ /* 0x000ee20000000800 */
[----:B-1----:R-:W-:-:S01]  /*14ee0*/  FADD.FTZ R3, R25, R3 ;  /* 0x0000000319037221 */ /* 0x002fc20000010000 */
[-CC-:B------:R-:W-:Y:S01]  /*14ef0*/  FFMA.FTZ R85, R85, R65.reuse, -R136.reuse ;  /* 0x0000004155557223 */ /* 0x180fe20000010888 */
[----:B------:R-:W-:-:S05]  /*14f00*/  FFMA.FTZ R86, R86, R65, -R136 ;  /* 0x0000004156567223 */ /* 0x000fca0000010888 */
        /* <DEDUP_REMOVED lines=115> */
[----:B--2---:R-:W-:-:S01]  /*15640*/  FADD.FTZ R3, R85, R3 ;  /* 0x0000000355037221 */ /* 0x004fc20000010000 */
[----:B---3--:R-:W-:-:S03]  /*15650*/  FADD.FTZ R4, R84, R4 ;  /* 0x0000000454047221 */ /* 0x008fc60000010000 */
[----:B-1----:R-:W-:Y:S01]  /*15660*/  FADD.FTZ R3, R86, R3 ;  /* 0x0000000356037221 */ /* 0x002fe20000010000 */
[----:B0-----:R-:W-:Y:S06]  /*15670*/  @!P0 BRA `(.L_x_1272) ;  /* 0x0000000000048947 */ /* 0x001fec0003800000 */
[----:B------:R-:W-:Y:S01]  /*15680*/  BPT.TRAP 0x1 ;  /* 0x000000040000795c */ /* 0x000fe20000300000 */
.L_x_1272:
[----:B------:R-:W2:Y:S01]  /*15690*/  LDL R15, [R1+0x1c] ;  /* 0x00001c00010f7983 */ /* 0x000ea20000100800 */
[----:B------:R-:W-:Y:S01]  /*156a0*/  ISETP.GT.AND P2, PT, R0, R21, PT ;  /* 0x000000150000720c */ /* 0x000fe20003f44270 */
[----:B------:R-:W-:Y:S01]  /*156b0*/  VIADD R20, R20, 0x19c60 ;  /* 0x00019c6014147836 */ /* 0x000fe20000000000 */
        /* <DEDUP_REMOVED lines=97> */
[----:B------:R-:W-:Y:S01]  /*15cd0*/  IMAD.MOV.U32 R136, RZ, RZ, R75 ;  /* 0x000000ffff887224 */ /* 0x000fe200078e004b */
[----:B--2---:R-:W-:-:S04]  /*15ce0*/  PRMT R20, R15, 0x654, R20 ;  /* 0x000006540f147816 */ /* 0x004fc80000000014 */
[----:B------:R0:W-:Y:S01]  /*15cf0*/  SYNCS.ARRIVE.TRANS64.RED.A1T0 RZ, [R20+URZ], RZ ;  /* 0x000000ff14ff79a7 */ /* 0x0001e2000810043f */
[----:B------:R-:W-:Y:S05]  /*15d00*/  @P2 BRA `(.L_x_1273) ;  /* 0xffffffd800a02947 */ /* 0x000fea000383ffff */
[----:B------:R-:W-:Y:S05]  /*15d10*/  BSYNC B1 ;  /* 0x0000000000017941 */ /* 0x000fea0003800000 */
.L_x_1261:
[----:B------:R-:W-:Y:S05]  /*15d20*/  BSYNC B0 ;  /* 0x0000000000007941 */ /* 0x000fea0003800000 */
.L_x_1260:
[----:B------:R-:W2:Y:S01]  /*15d30*/  LDL R5, [R1+0x38] ;  /* 0x0000380001057983 */ /* 0x000ea20000100800 */
[----:B------:R-:W-:Y:S01]  /*15d40*/  BSSY B0, `(.L_x_1274) ;  /* 0x000037b000007945 */ /* 0x000fe20003800000 */
[----:B--2---:R-:W-:-:S13]  /*15d50*/  ISETP.GE.AND P2, PT, R0, R5, PT ;  /* 0x000000050000720c */ /* 0x004fda0003f46270 */
[----:B------:R-:W-:Y:S05]  /*15d60*/  @!P2 BRA `(.L_x_1275) ;  /* 0x0000003400e0a947 */ /* 0x000fea0003800000 */
[----:B------:R-:W-:Y:S02]  /*15d70*/  IMAD.MOV.U32 R5, RZ, RZ, R8 ;  /* 0x000000ffff057224 */ /* 0x000fe400078e0008 */
[----:B------:R-:W-:Y:S02]  /*15d80*/  IMAD.MOV.U32 R14, RZ, RZ, R9 ;  /* 0x000000ffff0e7224 */ /* 0x000fe400078e0009 */
[----:B------:R-:W-:Y:S02]  /*15d90*/  IMAD.MOV.U32 R13, RZ, RZ, R22 ;  /* 0x000000ffff0d7224 */ /* 0x000fe400078e0016 */
[----:B------:R-:W-:-:S07]  /*15da0*/  IMAD.MOV.U32 R12, RZ, RZ, R18 ;  /* 0x000000ffff0c7224 */ /* 0x000fce00078e0012 */
.L_x_1295:
[----:B------:R-:W-:-:S04]  /*15db0*/  ISETP.NE.AND P2, PT, R12, 0x1, PT ;  /* 0x000000010c00780c */ /* 0x000fc80003f45270 */
[----:B------:R-:W-:-:S04]  /*15dc0*/  SEL R22, RZ, 0x1, P2 ;  /* 0x00000001ff167807 */ /* 0x000fc80001000000 */
[----:B------:R-:W-:Y:S01]  /*15dd0*/  LOP3.LUT R22, R13, R22, RZ, 0x3c, !PT ;  /* 0x000000160d167212 */ /* 0x000fe200078e3cff */
[----:B------:R-:W-:Y:S06]  /*15de0*/  @!P0 BRA `(.L_x_1276) ;  /* 0x0000000000048947 */ /* 0x000fec0003800000 */
[----:B------:R-:W-:Y:S01]  /*15df0*/  BPT.TRAP 0x1 ;  /* 0x000000040000795c */ /* 0x000fe20000300000 */
.L_x_1276:
[----:B------:R-:W-:Y:S01]  /*15e00*/  VIADD R18, R12, 0x1 ;  /* 0x000000010c127836 */ /* 0x000fe20000000000 */
[----:B------:R-:W-:-:S04]  /*15e10*/  SHF.L.U32 R9, R22, 0x1f, RZ ;  /* 0x0000001f16097819 */ /* 0x000fc800000006ff */
[----:B------:R-:W-:-:S04]  /*15e20*/  ISETP.NE.AND P2, PT, R18, 0x2, PT ;  /* 0x000000021200780c */ /* 0x000fc80003f45270 */
[----:B------:R-:W-:-:S05]  /*15e30*/  SEL R18, R18, RZ, P2 ;  /* 0x000000ff12127207 */ /* 0x000fca0001000000 */
[----:B0-----:R-:W-:-:S04]  /*15e40*/  IMAD R20, R18, 0x8, R16 ;  /* 0x0000000812147824 */ /* 0x001fc800078e0210 */
[----:B------:R0:W1:Y:S01]  /*15e50*/  SYNCS.PHASECHK.TRANS64.TRYWAIT P2, [R20+URZ+0x19c30], R9 ;  /* 0x019c3009140075a7 */ /* 0x000062000804017f */
[----:B------:R-:W-:Y:S05]  /*15e60*/  @!P0 BRA `(.L_x_1277) ;  /* 0x0000000000048947 */ /* 0x000fea0003800000 */
[----:B------:R-:W-:Y:S01]  /*15e70*/  BPT.TRAP 0x1 ;  /* 0x000000040000795c */ /* 0x000fe20000300000 */
.L_x_1277:
[----:B------:R-:W2:Y:S01]  /*15e80*/  LDL R8, [R1+0x18] ;  /* 0x0000180001087983 */ /* 0x000ea20000100800 */
[----:B------:R-:W-:Y:S01]  /*15e90*/  BSSY B1, `(.L_x_1278) ;  /* 0x0000006000017945 */ /* 0x000fe20003800000 */
[----:B------:R-:W-:Y:S02]  /*15ea0*/  IMAD.MOV.U32 R25, RZ, RZ, -0x3ffffff0 ;  /* 0xc0000010ff197424 */ /* 0x000fe400078e00ff */
[----:B--2---:R-:W-:Y:S01]  /*15eb0*/  IMAD R24, R18, 0x300, R8 ;  /* 0x0000030012187824 */ /* 0x004fe200078e0208 */
[----:B-1----:R-:W-:Y:S06]  /*15ec0*/  @P2 BRA `(.L_x_1279) ;  /* 0x0000000000082947 */ /* 0x002fec0003800000 */
[----:B------:R-:W1:Y:S02]  /*15ed0*/  SYNCS.PHASECHK.TRANS64.TRYWAIT P2, [R20+URZ+0x19c30], R9 ;  /* 0x019c3009140075a7 */ /* 0x000e64000804017f */
[----:B-1----:R-:W-:Y:S05]  /*15ee0*/  @!P2 BRA `(.L_x_1280) ;  /* 0x000000f80078a947 */ /* 0x002fea0003800000 */
.L_x_1279:
[----:B------:R-:W-:Y:S05]  /*15ef0*/  BSYNC B1 ;  /* 0x0000000000017941 */ /* 0x000fea0003800000 */
.L_x_1278:
[C---:B------:R-:W-:Y:S01]  /*15f00*/  R2UR UR6, R24.reuse ;  /* 0x00000000180672ca */ /* 0x040fe200000e0000 */
[C---:B------:R-:W-:Y:S01]  /*15f10*/  VIADD R8, R24.reuse, 0x100 ;  /* 0x0000010018087836 */ /* 0x040fe20000000000 */
[----:B------:R-:W-:Y:S01]  /*15f20*/  R2UR UR7, R25 ;  /* 0x00000000190772ca */ /* 0x000fe200000e0000 */
[----:B------:R-:W-:Y:S01]  /*15f30*/  VIADD R24, R24, 0x200 ;  /* 0x0000020018187836 */ /* 0x000fe20000000000 */
[----:B------:R-:W-:Y:S01]  /*15f40*/  R2UR UR4, R6 ;  /* 0x00000000060472ca */ /* 0x000fe200000e0000 */
[----:B------:R-:W-:Y:S01]  /*15f50*/  IMAD.MOV.U32 R25, RZ, RZ, -0x3ffffff0 ;  /* 0xc0000010ff197424 */ /* 0x000fe200078e00ff */
[----:B------:R-:W-:Y:S01]  /*15f60*/  R2UR UR5, R7 ;  /* 0x00000000070572ca */ /* 0x000fe200000e0000 */
[----:B01----:R-:W-:Y:S01]  /*15f70*/  IMAD.MOV.U32 R9, RZ, RZ, -0x3ffffff0 ;  /* 0xc0000010ff097424 */ /* 0x003fe200078e00ff */
        /* <DEDUP_REMOVED lines=19> */
.L_x_1281:
[----:B------:R-:W-:Y:S01]  /*160b0*/  SHF.L.U32 R8, R13, 0x1f, RZ ;  /* 0x0000001f0d087819 */ /* 0x000fe200000006ff */
[----:B------:R-:W-:-:S04]  /*160c0*/  IMAD R15, R12, 0x8, R16 ;  /* 0x000000080c0f7824 */ /* 0x000fc800078e0210 */
[----:B------:R0:W1:Y:S01]  /*160d0*/  SYNCS.PHASECHK.TRANS64.TRYWAIT P2, [R15+URZ+0x19c50], R8 ;  /* 0x019c50080f0075a7 */ /* 0x000062000804017f */
[----:B------:R-:W-:Y:S05]  /*160e0*/  @!P0 BRA `(.L_x_1282) ;  /* 0x0000000000048947 */ /* 0x000fea0003800000 */
[----:B------:R-:W-:Y:S01]  /*160f0*/  BPT.TRAP 0x1 ;  /* 0x000000040000795c */ /* 0x000fe20000300000 */
.L_x_1282:
[----:B------:R-:W-:Y:S04]  /*16100*/  BSSY B1, `(.L_x_1283) ;  /* 0x0000004000017945 */ /* 0x000fe80003800000 */
[----:B-1----:R-:W-:Y:S05]  /*16110*/  @P2 BRA `(.L_x_1284) ;  /* 0x0000000000082947 */ /* 0x002fea0003800000 */
[----:B------:R-:W1:Y:S02]  /*16120*/  SYNCS.PHASECHK.TRANS64.TRYWAIT P2, [R15+URZ+0x19c50], R8 ;  /* 0x019c50080f0075a7 */ /* 0x000e64000804017f */
[----:B-1----:R-:W-:Y:S05]  /*16130*/  @!P2 BRA `(.L_x_1285) ;  /* 0x000000f400f8a947 */ /* 0x002fea0003800000 */
.L_x_1284:
[----:B------:R-:W-:Y:S05]  /*16140*/  BSYNC B1 ;  /* 0x0000000000017941 */ /* 0x000fea0003800000 */
.L_x_1283:
[----:B01----:R-:W-:Y:S01]  /*16150*/  VIADD R8, R16, 0x3000 ;  /* 0x0000300010087836 */ /* 0x003fe20000000000 */
[----:B------:R-:W-:Y:S01]  /*16160*/  WARPGROUP.ARRIVE ;  /* 0x00000000000079c5 */ /* 0x000fe20000000000 */
[----:B------:R-:W-:-:S03]  /*16170*/  IMAD.MOV.U32 R9, RZ, RZ, 0x40000040 ;  /* 0x40000040ff097424 */ /* 0x000fc600078e00ff */
        /* <DEDUP_REMOVED lines=45> */
[----:B------:R-:W-:Y:S01]  /*16450*/  FMUL.FTZ R21, R2, R28 ;  /* 0x0000001c02157220 */ /* 0x000fe20000410000 */
[----:B------:R-:W0:Y:S07]  /*16460*/  MUFU.TANH R12, R12 ;  /* 0x0000000c000c7308 */ /* 0x000e2e0000002400 */
[----:B------:R-:W1:Y:S01]  /*16470*/  @P2 LDC R45, c[0x0][0x44c] ;  /* 0x00011300ff2d2b82 */ /* 0x000e620000000800 */
[----:B------:R-:W-:-:S02]  /*16480*/  WARPGROUP.DEPBAR.LE gsb0, 0x0 ;  /* 0x00008000000079c5 */ /* 0x000fc40000010000 */
[----:B------:R-:W-:Y:S01]  /*16490*/  WARPGROUP.ARRIVE ;  /* 0x00000000000079c5 */ /* 0x000fe20000000000 */
[C---:B------:R-:W-:Y:S01]  /*164a0*/  FMUL.FTZ R78, R2.reuse, R80 ;  /* 0x00000050024e7220 */ /* 0x040fe20000410000 */
[C---:B------:R-:W-:Y:S01]  /*164b0*/  FMUL.FTZ R28, R2.reuse, R33 ;  /* 0x00000021021c7220 */ /* 0x040fe20000410000 */
[C---:B------:R-:W-:Y:S01]  /*164c0*/  FMUL.FTZ R33, R2.reuse, R38 ;  /* 0x0000002602217220 */ /* 0x040fe20000410000 */
[C---:B------:R-:W-:Y:S01]  /*164d0*/  FMUL.FTZ R38, R2.reuse, R43 ;  /* 0x0000002b02267220 */ /* 0x040fe20000410000 */
[----:B------:R-:W-:Y:S01]  /*164e0*/  FMUL.FTZ R43, R2, R48 ;  /* 0x00000030022b7220 */ /* 0x000fe20000410000 */
        /* <DEDUP_REMOVED lines=10> */
[----:B------:R-:W3:Y:S01]  /*16590*/  @P2 LDC R44, c[0x0][0x450] ;  /* 0x00011400ff2c2b82 */ /* 0x000ee20000000800 */
        /* <DEDUP_REMOVED lines=22> */
[----:B------:R-:W-:-:S07]  /*16700*/  FMUL.FTZ R85, R2, R85 ;  /* 0x0000005502557220 */ /* 0x000fce0000410000 */
        /* <DEDUP_REMOVED lines=16> */
[----:B------:R-:W-:Y:S01]  /*16810*/  FMUL.FTZ R79, R2, R81 ;  /* 0x00000051024f7220 */ /* 0x000fe20000410000 */
[----:B------:R-:W-:Y:S02]  /*16820*/  IMAD.SHL.U32 R82, R0, 0x80, RZ ;  /* 0x0000008000527824 */ /* 0x000fe400078e00ff */
[----:B------:R-:W-:-:S02]  /*16830*/  FMUL.FTZ R81, R2, R87 ;  /* 0x0000005702517220 */ /* 0x000fc40000410000 */
[----:B------:R-:W0:Y:S01]  /*16840*/  MUFU.TANH R8, R8 ;  /* 0x0000000800087308 */ /* 0x000e220000002400 */
[----:B------:R-:W-:-:S07]  /*16850*/  IADD3 R87, -R23, 0x1, -R82 ;  /* 0x0000000117577810 */ /* 0x000fce0007ffe952 */
        /* <DEDUP_REMOVED lines=9> */
[----:B------:R-:W1:Y:S08]  /*168f0*/  MUFU.TANH R39, R39 ;  /* 0x0000002700277308 */ /* 0x000e700000002400 */
[----:B------:R-:W2:Y:S08]  /*16900*/  MUFU.TANH R40, R40 ;  /* 0x0000002800287308 */ /* 0x000eb00000002400 */
[----:B------:R-:W0:Y:S08]  /*16910*/  MUFU.TANH R41, R41 ;  /* 0x0000002900297308 */ /* 0x000e300000002400 */
[----:B------:R-:W0:Y:S08]  /*16920*/  MUFU.TANH R42, R42 ;  /* 0x0000002a002a7308 */ /* 0x000e300000002400 */
[----:B------:R-:W0:Y:S08]  /*16930*/  MUFU.TANH R43, R43 ;  /* 0x0000002b002b7308 */ /* 0x000e300000002400 */
[----:B------:R-:W0:Y:S01]  /*16940*/  MUFU.TANH R46, R46 ;  /* 0x0000002e002e7308 */ /* 0x000e220000002400 */
[----:B------:R-:W-:-:S02]  /*16950*/  WARPGROUP.DEPBAR.LE gsb0, 0x0 ;  /* 0x00008000000079c5 */ /* 0x000fc40000010000 */
[----:B------:R-:W4:Y:S01]  /*16960*/  LDC R139, c[0x0][0x9e4] ;  /* 0x00027900ff8b7b82 */ /* 0x000f220000000800 */
[C---:B------:R-:W-:Y:S01]  /*16970*/  FMUL.FTZ R136, R2.reuse, R77 ;  /* 0x0000004d02887220 */ /* 0x040fe20000410000 */
[C---:B------:R-:W-:Y:S01]  /*16980*/  FMUL.FTZ R77, R2.reuse, R83 ;  /* 0x00000053024d7220 */ /* 0x040fe20000410000 */
[C---:B------:R-:W-:Y:S01]  /*16990*/  FMUL.FTZ R83, R2.reuse, R84 ;  /* 0x0000005402537220 */ /* 0x040fe20000410000 */
[----:B------:R-:W-:Y:S01]  /*169a0*/  IMAD.MOV.U32 R84, RZ, RZ, R80 ;  /* 0x000000ffff547224 */ /* 0x000fe200078e0050 */
[----:B---3--:R-:W-:Y:S01]  /*169b0*/  @P2 SHF.R.U32.HI R84, RZ, R44, R45 ;  /* 0x0000002cff542219 */ /* 0x008fe2000001162d */
[----:B------:R-:W3:Y:S04]  /*169c0*/  MUFU.TANH R47, R47 ;  /* 0x0000002f002f7308 */ /* 0x000ee80000002400 */
[----:B------:R-:W1:Y:S01]  /*169d0*/  SHFL.IDX PT, R138, R84, RZ, 0x1c1f ;  /* 0x001c1fff548a7589 */ /* 0x000e6200000e0000 */
[----:B------:R-:W-:Y:S01]  /*169e0*/  FMUL.FTZ R80, R2, R86 ;  /* 0x0000005602507220 */ /* 0x000fe20000410000 */
[----:B------:R-:W-:-:S02]  /*169f0*/  @!P1 VIADD R44, R20, 0x19c40 ;  /* 0x00019c40142c9836 */ /* 0x000fc40000000000 */
[----:B------:R-:W0:Y:S08]  /*16a00*/  MUFU.TANH R48, R48 ;  /* 0x0000003000307308 */ /* 0x000e300000002400 */
[----:B------:R-:W0:Y:S01]  /*16a10*/  MUFU.TANH R49, R49 ;  /* 0x0000003100317308 */ /* 0x000e220000002400 */
[----:B----4-:R-:W-:-:S07]  /*16a20*/  ISETP.GE.AND P5, PT, R139, 0x1, PT ;  /* 0x000000018b00780c */ /* 0x010fce0003fa6270 */
[----:B------:R-:W4:Y:S01]  /*16a30*/  MUFU.TANH R50, R50 ;  /* 0x0000003200327308 */ /* 0x000f220000002400 */
[----:B------:R-:W-:-:S04]  /*16a40*/  @!P1 PRMT R44, RZ, 0x654, R44 ;  /* 0x00000654ff2c9816 */ /* 0x000fc8000000002c */
[----:B------:R0:W-:Y:S03]  /*16a50*/  @!P1 SYNCS.ARRIVE.TRANS64.RED.A1T0 RZ, [R44+URZ], RZ ;  /* 0x000000ff2cff99a7 */ /* 0x0001e6000810043f */
        /* <DEDUP_REMOVED lines=20> */
[----:B------:R-:W0:Y:S01]  /*16ba0*/  MUFU.TANH R72, R72 ;  /* 0x0000004800487308 */ /* 0x000e220000002400 */
[----:B------:R-:W-:-:S07]  /*16bb0*/  VIADD R137, R87, UR44 ;  /* 0x0000002c57897c36 */ /* 0x000fce0008000000 */
        /* <DEDUP_REMOVED lines=13> */
[----:B------:R-:W-:-:S02]  /*16c90*/  VIADD R87, R87, UR36 ;  /* 0x0000002457577c36 */ /* 0x000fc40008000000 */
[----:B-1----:R-:W-:-:S05]  /*16ca0*/  IMAD.IADD R86, R137, 0x1, R138 ;  /* 0x0000000189567824 */ /* 0x002fca00078e028a */
[----:B------:R1:W0:Y:S02]  /*16cb0*/  MUFU.TANH R20, R85 ;  /* 0x0000005500147308 */ /* 0x0002240000002400 */
[----:B-1----:R-:W-:Y:S01]  /*16cc0*/  IMAD.IADD R85, R87, 0x1, R138 ;  /* 0x0000000157557824 */ /* 0x002fe200078e028a */
[----:B--234-:R-:W-:Y:S06]  /*16cd0*/  @!P5 BRA `(.L_x_1286) ;  /* 0x000000000058d947 */ /* 0x01cfec0003800000 */
[----:B------:R-:W-:Y:S01]  /*16ce0*/  IADD3 R138, -R155, R140, R138 ;  /* 0x0000008c9b8a7210 */ /* 0x000fe20007ffe18a */
[----:B------:R-:W-:Y:S03]  /*16cf0*/  BSSY B1, `(.L_x_1287) ;  /* 0x0000010000017945 */ /* 0x000fe60003800000 */
        /* <DEDUP_REMOVED lines=10> */
.L_x_1288:
[----:B------:R-:W-:-:S05]  /*16da0*/  IMAD.U32 R139, RZ, RZ, UR38 ;  /* 0x00000026ff8b7e24 */ /* 0x000fca000f8e00ff */
[----:B------:R-:W-:-:S13]  /*16db0*/  ISETP.NE.AND P2, PT, R139, 0x1, PT ;  /* 0x000000018b00780c */ /* 0x000fda0003f45270 */
[----:B0-----:R-:W0:Y:S02]  /*16dc0*/  @P2 LDC.64 R44, c[0x0][0x9e8] ;  /* 0x00027a00ff2c2b82 */ /* 0x001e240000000a00 */
[----:B0-----:R-:W-:-:S05]  /*16dd0*/  @P2 IMAD.HI.U32 R44, R138, R44, RZ ;  /* 0x0000002c8a2c2227 */ /* 0x001fca00078e00ff */
[----:B------:R-:W-:-:S07]  /*16de0*/  @P2 SHF.R.U32.HI R138, RZ, R45, R44 ;  /* 0x0000002dff8a2219 */ /* 0x000fce000001162c */
.L_x_1289:
[----:B------:R-:W-:Y:S05]  /*16df0*/  BSYNC B1 ;  /* 0x0000000000017941 */ /* 0x000fea0003800000 */
.L_x_1287:
[----:B------:R-:W-:-:S04]  /*16e00*/  IMAD R138, R138, R139, -R82 ;  /* 0x0000008b8a8a7224 */ /* 0x000fc800078e0a52 */
[----:B------:R-:W-:-:S05]  /*16e10*/  IMAD.IADD R138, R138, 0x1, -R23 ;  /* 0x000000018a8a7824 */ /* 0x000fca00078e0a17 */
[----:B------:R-:W-:Y:S02]  /*16e20*/  VIMNMX R85, R85, R138, !PT ;  /* 0x0000008a55557248 */ /* 0x000fe40007fe0100 */
[----:B------:R-:W-:-:S07]  /*16e30*/  VIADDMNMX R86, R138, R139, R86, PT ;  /* 0x0000008b8a567246 */ /* 0x000fce0003800156 */
.L_x_1286:
        /* <DEDUP_REMOVED lines=113> */
.L_x_1292:
[----:B------:R-:W-:-:S05]  /*17550*/  IMAD.U32 R9, RZ, RZ, UR38 ;  /* 0x00000026ff097e24 */ /* 0x000fca000f8e00ff */
[----:B------:R-:W-:-:S13]  /*17560*/  ISETP.NE.AND P3, PT, R9, 0x1, PT ;  /* 0x000000010900780c */ /* 0x000fda0003f65270 */
[----:B------:R-:W0:Y:S02]  /*17570*/  @P3 LDC.64 R20, c[0x0][0x9e8] ;  /* 0x00027a00ff143b82 */ /* 0x000e240000000a00 */
[----:B0-----:R-:W-:-:S05]  /*17580*/  @P3 IMAD.HI.U32 R20, R84, R20, RZ ;  /* 0x0000001454143227 */ /* 0x001fca00078e00ff */
[----:B------:R-:W-:-:S07]  /*17590*/  @P3 SHF.R.U32.HI R84, RZ, R21, R20 ;  /* 0x00000015ff543219 */ /* 0x000fce0000011614 */
.L_x_1293:
[----:B------:R-:W-:Y:S05]  /*175a0*/  BSYNC B1 ;  /* 0x0000000000017941 */ /* 0x000fea0003800000 */
.L_x_1291:
[----:B------:R-:W-:-:S04]  /*175b0*/  IMAD R82, R84, R9, -R82 ;  /* 0x0000000954527224 */ /* 0x000fc800078e0a52 */
[----:B------:R-:W-:-:S05]  /*175c0*/  IMAD.IADD R82, R82, 0x1, -R23 ;  /* 0x0000000152527824 */ /* 0x000fca00078e0a17 */
[----:B------:R-:W-:Y:S02]  /*175d0*/  VIMNMX R87, R87, R82, !PT ;  /* 0x0000005257577248 */ /* 0x000fe40007fe0100 */
[----:B------:R-:W-:-:S07]  /*175e0*/  VIADDMNMX R137, R82, R9, R137, PT ;  /* 0x0000000952897246 */ /* 0x000fce0003800189 */
.L_x_1290:
        /* <DEDUP_REMOVED lines=14> */
[----:B------:R-:W-:Y:S02]  /*176d0*/  FMNMX.FTZ R9, R44, R14, !PT ;  /* 0x0000000e2c097209 */ /* 0x000fe40007810000 */
[----:B------:R-:W-:Y:S02]  /*176e0*/  FSEL R29, R29, -INF , !P4 ;  /* 0xff8000001d1d7808 */ /* 0x000fe40006000000 */
[----:B------:R-:W-:Y:S02]  /*176f0*/  FSEL R30, R30, -INF , !P3 ;  /* 0xff8000001e1e7808 */ /* 0x000fe40005800000 */
[C---:B------:R-:W-:Y:S02]  /*17700*/  ISETP.GT.AND P4, PT, R87.reuse, 0x18, P2 ;  /* 0x000000185700780c */ /* 0x040fe40001784270 */
[----:B------:R-:W-:-:S02]  /*17710*/  ISETP.GT.AND P3, PT, R87, 0x19, P2 ;  /* 0x000000195700780c */ /* 0x000fc40001764270 */
[----:B------:R-:W-:Y:S02]  /*17720*/  FMNMX.FTZ R9, R12, R9, !PT ;  /* 0x000000090c097209 */ /* 0x000fe40007810000 */
[C---:B------:R-:W-:Y:S02]  /*17730*/  ISETP.LT.OR P4, PT, R137.reuse, 0x19, P4 ;  /* 0x000000198900780c */ /* 0x040fe40002781670 */
[----:B------:R-:W-:Y:S02]  /*17740*/  ISETP.LT.OR P3, PT, R137, 0x1a, P3 ;  /* 0x0000001a8900780c */ /* 0x000fe40001f61670 */
[----:B------:R-:W-:Y:S02]  /*17750*/  FMNMX.FTZ R9, R45, R9, !PT ;  /* 0x000000092d097209 */ /* 0x000fe40007810000 */
[----:B------:R-:W-:Y:S02]  /*17760*/  FSEL R33, R33, -INF , !P4 ;  /* 0xff80000021217808 */ /* 0x000fe40006000000 */
[----:B------:R-:W-:-:S02]  /*17770*/  FSEL R34, R34, -INF , !P3 ;  /* 0xff80000022227808 */ /* 0x000fc40005800000 */
[C---:B------:R-:W-:Y:S02]  /*17780*/  ISETP.GT.AND P4, PT, R87.reuse, 0x20, P2 ;  /* 0x000000205700780c */ /* 0x040fe40001784270 */
[----:B------:R-:W-:Y:S02]  /*17790*/  ISETP.GT.AND P3, PT, R87, 0x21, P2 ;  /* 0x000000215700780c */ /* 0x000fe40001764270 */
[----:B------:R-:W-:Y:S02]  /*177a0*/  FMNMX.FTZ R9, R24, R9, !PT ;  /* 0x0000000918097209 */ /* 0x000fe40007810000 */
[C---:B------:R-:W-:Y:S02]  /*177b0*/  ISETP.LT.OR P4, PT, R137.reuse, 0x21, P4 ;  /* 0x000000218900780c */ /* 0x040fe40002781670 */
[----:B------:R-:W-:Y:S02]  /*177c0*/  ISETP.LT.OR P3, PT, R137, 0x22, P3 ;  /* 0x000000228900780c */ /* 0x000fe40001f61670 */
[----:B------:R-:W-:-:S02]  /*177d0*/  FMNMX.FTZ R9, R27, R9, !PT ;  /* 0x000000091b097209 */ /* 0x000fc40007810000 */
[----:B------:R-:W-:Y:S02]  /*177e0*/  FSEL R37, R37, -INF , !P4 ;  /* 0xff80000025257808 */ /* 0x000fe40006000000 */
[----:B------:R-:W-:Y:S02]  /*177f0*/  FSEL R38, R38, -INF , !P3 ;  /* 0xff80000026267808 */ /* 0x000fe40005800000 */
[----:B------:R-:W-:Y:S02]  /*17800*/  FMNMX.FTZ R9, R28, R9, !PT ;  /* 0x000000091c097209 */ /* 0x000fe40007810000 */
[C---:B------:R-:W-:Y:S02]  /*17810*/  ISETP.GT.AND P4, PT, R87.reuse, 0x28, P2 ;  /* 0x000000285700780c */ /* 0x040fe40001784270 */
[----:B------:R-:W-:Y:S02]  /*17820*/  ISETP.GT.AND P3, PT, R87, 0x29, P2 ;  /* 0x000000295700780c */ /* 0x000fe40001764270 */
[----:B------:R-:W-:-:S02]  /*17830*/  FMNMX.FTZ R9, R31, R9, !PT ;  /* 0x000000091f097209 */ /* 0x000fc40007810000 */
[C---:B------:R-:W-:Y:S02]  /*17840*/  ISETP.LT.OR P4, PT, R137.reuse, 0x29, P4 ;  /* 0x000000298900780c */ /* 0x040fe40002781670 */
[----:B------:R-:W-:Y:S02]  /*17850*/  ISETP.LT.OR P3, PT, R137, 0x2a, P3 ;  /* 0x0000002a8900780c */ /* 0x000fe40001f61670 */
[----:B------:R-:W-:Y:S02]  /*17860*/  FMNMX.FTZ R9, R32, R9, !PT ;  /* 0x0000000920097209 */ /* 0x000fe40007810000 */
[----:B------:R-:W-:Y:S02]  /*17870*/  FSEL R41, R41, -INF , !P4 ;  /* 0xff80000029297808 */ /* 0x000fe40006000000 */
[----:B------:R-:W-:Y:S02]  /*17880*/  FSEL R42, R42, -INF , !P3 ;  /* 0xff8000002a2a7808 */ /* 0x000fe40005800000 */
[----:B------:R-:W-:-:S02]  /*17890*/  ISETP.GT.AND P4, PT, R87, 0x30, P2 ;  /* 0x000000305700780c */ /* 0x000fc40001784270 */
[----:B------:R-:W-:Y:S02]  /*178a0*/  ISETP.GT.AND P3, PT, R87, 0x31, P2 ;  /* 0x000000315700780c */ /* 0x000fe40001764270 */
[----:B------:R-:W-:Y:S02]  /*178b0*/  FMNMX.FTZ R9, R35, R9, !PT ;  /* 0x0000000923097209 */ /* 0x000fe40007810000 */
[C---:B------:R-:W-:Y:S02]  /*178c0*/  ISETP.LT.OR P4, PT, R137.reuse, 0x31, P4 ;  /* 0x000000318900780c */ /* 0x040fe40002781670 */
[----:B------:R-:W-:Y:S02]  /*178d0*/  ISETP.LT.OR P3, PT, R137, 0x32, P3 ;  /* 0x000000328900780c */ /* 0x000fe40001f61670 */
[----:B------:R-:W-:Y:S02]  /*178e0*/  FMNMX.FTZ R9, R36, R9, !PT ;  /* 0x0000000924097209 */ /* 0x000fe40007810000 */
[----:B------:R-:W-:-:S02]  /*178f0*/  FSEL R47, R47, -INF , !P4 ;  /* 0xff8000002f2f7808 */ /* 0x000fc40006000000 */
[----:B------:R-:W-:Y:S02]  /*17900*/  FSEL R48, R48, -INF , !P3 ;  /* 0xff80000030307808 */ /* 0x000fe40005800000 */
[C---:B------:R-:W-:Y:S02]  /*17910*/  ISETP.GT.AND P4, PT, R87.reuse, 0x38, P2 ;  /* 0x000000385700780c */ /* 0x040fe40001784270 */
[----:B------:R-:W-:Y:S02]  /*17920*/  ISETP.GT.AND P3, PT, R87, 0x39, P2 ;  /* 0x000000395700780c */ /* 0x000fe40001764270 */
[----:B------:R-:W-:Y:S02]  /*17930*/  FMNMX.FTZ R9, R39, R9, !PT ;  /* 0x0000000927097209 */ /* 0x000fe40007810000 */
[C---:B------:R-:W-:Y:S02]  /*17940*/  ISETP.LT.OR P4, PT, R137.reuse, 0x39, P4 ;  /* 0x000000398900780c */ /* 0x040fe40002781670 */
[----:B------:R-:W-:-:S02]  /*17950*/  ISETP.LT.OR P3, PT, R137, 0x3a, P3 ;  /* 0x0000003a8900780c */ /* 0x000fc40001f61670 */
[----:B------:R-:W-:Y:S02]  /*17960*/  FMNMX.FTZ R9, R40, R9, !PT ;  /* 0x0000000928097209 */ /* 0x000fe40007810000 */
[----:B------:R-:W-:Y:S02]  /*17970*/  FSEL R51, R51, -INF , !P4 ;  /* 0xff80000033337808 */ /* 0x000fe40006000000 */
[----:B------:R-:W-:Y:S02]  /*17980*/  FSEL R52, R52, -INF , !P3 ;  /* 0xff80000034347808 */ /* 0x000fe40005800000 */
        /* <DEDUP_REMOVED lines=8> */
[----:B------:R-:W-:-:S02]  /*17a10*/  FMNMX.FTZ R9, R49, R9, !PT ;  /* 0x0000000931097209 */ /* 0x000fc40007810000 */
[C---:B------:R-:W-:Y:S02]  /*17a20*/  ISETP.GT.AND P4, PT, R87.reuse, 0x48, P2 ;  /* 0x000000485700780c */ /* 0x040fe40001784270 */
[----:B------:R-:W-:Y:S02]  /*17a30*/  ISETP.GT.AND P3, PT, R87, 0x49, P2 ;  /* 0x000000495700780c */ /* 0x000fe40001764270 */
[----:B------:R-:W-:Y:S02]  /*17a40*/  FMNMX.FTZ R9, R50, R9, !PT ;  /* 0x0000000932097209 */ /* 0x000fe40007810000 */
[C---:B------:R-:W-:Y:S02]  /*17a50*/  ISETP.LT.OR P4, PT, R137.reuse, 0x49, P4 ;  /* 0x000000498900780c */ /* 0x040fe40002781670 */
[----:B------:R-:W-:Y:S02]  /*17a60*/  ISETP.LT.OR P3, PT, R137, 0x4a, P3 ;  /* 0x0000004a8900780c */ /* 0x000fe40001f61670 */
[----:B------:R-:W-:-:S02]  /*17a70*/  LOP3.LUT R17, R17, 0x7fffffff, RZ, 0xc0, !PT ;  /* 0x7fffffff11117812 */ /* 0x000fc400078ec0ff */
[----:B------:R-:W-:Y:S02]  /*17a80*/  FMNMX.FTZ R9, R53, R9, !PT ;  /* 0x0000000935097209 */ /* 0x000fe40007810000 */
[----:B------:R-:W-:Y:S02]  /*17a90*/  FSEL R59, R59, -INF , !P4 ;  /* 0xff8000003b3b7808 */ /* 0x000fe40006000000 */
[----:B------:R-:W-:Y:S02]  /*17aa0*/  FSEL R60, R60, -INF , !P3 ;  /* 0xff8000003c3c7808 */ /* 0x000fe40005800000 */
[C---:B------:R-:W-:Y:S02]  /*17ab0*/  ISETP.GT.AND P4, PT, R87.reuse, 0x50, P2 ;  /* 0x000000505700780c */ /* 0x040fe40001784270 */
[----:B------:R-:W-:Y:S02]  /*17ac0*/  ISETP.GT.AND P3, PT, R87, 0x51, P2 ;  /* 0x000000515700780c */ /* 0x000fe40001764270 */
[----:B------:R-:W-:-:S02]  /*17ad0*/  @P0 LOP3.LUT R17, R17, 0x80000000, RZ, 0xfc, !PT ;  /* 0x8000000011110812 */ /* 0x000fc400078efcff */
[----:B------:R-:W-:Y:S02]  /*17ae0*/  FMNMX.FTZ R9, R54, R9, !PT ;  /* 0x0000000936097209 */ /* 0x000fe40007810000 */
[C---:B------:R-:W-:Y:S02]  /*17af0*/  ISETP.LT.OR P4, PT, R137.reuse, 0x51, P4 ;  /* 0x000000518900780c */ /* 0x040fe40002781670 */
[----:B------:R-:W-:Y:S02]  /*17b00*/  ISETP.LT.OR P3, PT, R137, 0x52, P3 ;  /* 0x000000528900780c */ /* 0x000fe40001f61670 */
[----:B------:R-:W-:Y:S02]  /*17b10*/  LOP3.LUT R17, R17, 0xbfffffff, RZ, 0xc0, !PT ;  /* 0xbfffffff11117812 */ /* 0x000fe400078ec0ff */
[----:B------:R-:W-:Y:S02]  /*17b20*/  FMNMX.FTZ R9, R57, R9, !PT ;  /* 0x0000000939097209 */ /* 0x000fe40007810000 */
[----:B------:R-:W-:-:S02]  /*17b30*/  FSEL R63, R63, -INF , !P4 ;  /* 0xff8000003f3f7808 */ /* 0x000fc40006000000 */
[----:B------:R-:W-:Y:S02]  /*17b40*/  FSEL R64, R64, -INF , !P3 ;  /* 0xff80000040407808 */ /* 0x000fe40005800000 */
[C---:B------:R-:W-:Y:S02]  /*17b50*/  ISETP.GT.AND P4, PT, R87.reuse, 0x58, P2 ;  /* 0x000000585700780c */ /* 0x040fe40001784270 */
[----:B------:R-:W-:Y:S02]  /*17b60*/  ISETP.GT.AND P3, PT, R87, 0x59, P2 ;  /* 0x000000595700780c */ /* 0x000fe40001764270 */
[----:B------:R-:W-:Y:S02]  /*17b70*/  @P1 LOP3.LUT R17, R17, 0x40000000, RZ, 0xfc, !PT ;  /* 0x4000000011111812 */ /* 0x000fe400078efcff */
[----:B------:R-:W-:Y:S02]  /*17b80*/  FMNMX.FTZ R9, R58, R9, !PT ;  /* 0x000000093a097209 */ /* 0x000fe40007810000 */
[----:B------:R-:W-:-:S02]  /*17b90*/  ISETP.GT.AND P1, PT, R87, RZ, P2 ;  /* 0x000000ff5700720c */ /* 0x000fc40001724270 */
        /* <DEDUP_REMOVED lines=8> */
[----:B------:R-:W-:Y:S02]  /*17c20*/  LOP3.LUT R17, R17, 0xfffffff7, RZ, 0xc0, !PT ;  /* 0xfffffff711117812 */ /* 0x000fe400078ec0ff */
[C---:B------:R-:W-:Y:S02]  /*17c30*/  ISETP.LT.OR P4, PT, R137.reuse, 0x61, P4 ;  /* 0x000000618900780c */ /* 0x040fe40002781670 */
[----:B------:R-:W-:Y:S02]  /*17c40*/  ISETP.LT.OR P3, PT, R137, 0x62, P3 ;  /* 0x000000628900780c */ /* 0x000fe40001f61670 */
[----:B------:R-:W-:-:S02]  /*17c50*/  FMNMX.FTZ R9, R138, R9, !PT ;  /* 0x000000098a097209 */ /* 0x000fc40007810000 */
[----:B------:R-:W-:Y:S02]  /*17c60*/  @P1 LOP3.LUT R17, R17, 0x8, RZ, 0xfc, !PT ;  /* 0x0000000811111812 */ /* 0x000fe400078efcff */
[----:B------:R-:W-:Y:S02]  /*17c70*/  FSEL R69, R69, -INF , !P4 ;  /* 0xff80000045457808 */ /* 0x000fe40006000000 */
[----:B------:R-:W-:Y:S02]  /*17c80*/  FSEL R70, R70, -INF , !P3 ;  /* 0xff80000046467808 */ /* 0x000fe40005800000 */
[----:B------:R-:W-:Y:S02]  /*17c90*/  FMNMX.FTZ R9, R66, R9, !PT ;  /* 0x0000000942097209 */ /* 0x000fe40007810000 */
[C---:B------:R-:W-:Y:S02]  /*17ca0*/  ISETP.GT.AND P0, PT, R87.reuse, 0x68, P2 ;  /* 0x000000685700780c */ /* 0x040fe40001704270 */
[----:B------:R-:W-:-:S02]  /*17cb0*/  ISETP.GT.AND P3, PT, R87, 0x69, P2 ;  /* 0x000000695700780c */ /* 0x000fc40001764270 */
[C---:B------:R-:W-:Y:S02]  /*17cc0*/  ISETP.GT.AND P4, PT, R87.reuse, 0x70, P2 ;  /* 0x000000705700780c */ /* 0x040fe40001784270 */
[C---:B------:R-:W-:Y:S02]  /*17cd0*/  ISETP.GT.AND P5, PT, R87.reuse, 0x71, P2 ;  /* 0x000000715700780c */ /* 0x040fe400017a4270 */
[C---:B------:R-:W-:Y:S02]  /*17ce0*/  ISETP.GT.AND P6, PT, R87.reuse, 0x78, P2 ;  /* 0x000000785700780c */ /* 0x040fe400017c4270 */
[----:B------:R-:W-:Y:S02]  /*17cf0*/  ISETP.GT.AND P1, PT, R87, 0x79, P2 ;  /* 0x000000795700780c */ /* 0x000fe40001724270 */
[----:B------:R-:W-:Y:S02]  /*17d00*/  LOP3.LUT P2, RZ, R17, 0x8, RZ, 0xc0, !PT ;  /* 0x0000000811ff7812 */ /* 0x000fe4000784c0ff */
[----:B------:R-:W-:-:S02]  /*17d10*/  FMNMX.FTZ R9, R71, R9, !PT ;  /* 0x0000000947097209 */ /* 0x000fc40007810000 */
[----:B------:R-:W-:Y:S02]  /*17d20*/  ISETP.LT.OR P2, PT, R137, 0x1, P2 ;  /* 0x000000018900780c */ /* 0x000fe40001741670 */
[----:B------:R-:W-:Y:S02]  /*17d30*/  FMNMX.FTZ R9, R72, R9, !PT ;  /* 0x0000000948097209 */ /* 0x000fe40007810000 */
[----:B------:R-:W-:Y:S02]  /*17d40*/  FSEL R21, R8, -INF , !P2 ;  /* 0xff80000008157808 */ /* 0x000fe40005000000 */
[----:B------:R-:W-:Y:S02]  /*17d50*/  FMNMX.FTZ R9, R74, R9, !PT ;  /* 0x000000094a097209 */ /* 0x000fe40007810000 */
[----:B------:R-:W-:Y:S02]  /*17d60*/  FMNMX.FTZ R8, R21, R5, !PT ;  /* 0x0000000515087209 */ /* 0x000fe40007810000 */
[----:B------:R-:W-:-:S02]  /*17d70*/  FMNMX.FTZ R9, R136, R9, !PT ;  /* 0x0000000988097209 */ /* 0x000fc40007810000 */
[----:B------:R-:W-:Y:S02]  /*17d80*/  FMNMX.FTZ R8, R13, R8, !PT ;  /* 0x000000080d087209 */ /* 0x000fe40007810000 */
[----:B------:R-:W-:Y:S02]  /*17d90*/  FMNMX.FTZ R9, R78, R9, !PT ;  /* 0x000000094e097209 */ /* 0x000fe40007810000 */
[----:B------:R-:W-:Y:S02]  /*17da0*/  FMNMX.FTZ R8, R25, R8, !PT ;  /* 0x0000000819087209 */ /* 0x000fe40007810000 */
[----:B------:R-:W-:Y:S02]  /*17db0*/  FMNMX.FTZ R9, R79, R9, !PT ;  /* 0x000000094f097209 */ /* 0x000fe40007810000 */
[----:B------:R-:W-:Y:S02]  /*17dc0*/  FMNMX.FTZ R8, R26, R8, !PT ;  /* 0x000000081a087209 */ /* 0x000fe40007810000 */
[----:B------:R-:W-:-:S02]  /*17dd0*/  FMNMX.FTZ R9, R83, R9, !PT ;  /* 0x0000000953097209 */ /* 0x000fc40007810000 */
[----:B------:R-:W-:Y:S02]  /*17de0*/  FMNMX.FTZ R8, R29, R8, !PT ;  /* 0x000000081d087209 */ /* 0x000fe40007810000 */
[----:B------:R-:W-:Y:S02]  /*17df0*/  FMNMX.FTZ R9, R85, R9, !PT ;  /* 0x0000000955097209 */ /* 0x000fe40007810000 */
[----:B------:R-:W-:Y:S02]  /*17e00*/  FMNMX.FTZ R8, R30, R8, !PT ;  /* 0x000000081e087209 */ /* 0x000fe40007810000 */
[----:B------:R-:W-:Y:S01]  /*17e10*/  LOP3.LUT R17, R17, 0xfffffffd, RZ, 0xc0, !PT ;  /* 0xfffffffd11117812 */ /* 0x000fe200078ec0ff */
[----:B------:R-:W0:Y:S01]  /*17e20*/  SHFL.BFLY PT, R20, R9, 0x2, 0x1f ;  /* 0x0c401f0009147f89 */ /* 0x000e2200000e0000 */
[----:B------:R-:W-:Y:S02]  /*17e30*/  FMNMX.FTZ R8, R33, R8, !PT ;  /* 0x0000000821087209 */ /* 0x000fe40007810000 */
[----:B------:R-:W-:-:S02]  /*17e40*/  @P1 LOP3.LUT R17, R17, 0x2, RZ, 0xfc, !PT ;  /* 0x0000000211111812 */ /* 0x000fc400078efcff */
[----:B------:R-:W-:Y:S02]  /*17e50*/  FMNMX.FTZ R8, R34, R8, !PT ;  /* 0x0000000822087209 */ /* 0x000fe40007810000 */
[----:B------:R-:W-:Y:S02]  /*17e60*/  ISETP.LT.OR P1, PT, R137, 0x69, P0 ;  /* 0x000000698900780c */ /* 0x000fe40000721670 */
[----:B------:R-:W-:Y:S02]  /*17e70*/  FMNMX.FTZ R8, R37, R8, !PT ;  /* 0x0000000825087209 */ /* 0x000fe40007810000 */
[----:B------:R-:W-:Y:S02]  /*17e80*/  ISETP.LT.OR P0, PT, R137, 0x6a, P3 ;  /* 0x0000006a8900780c */ /* 0x000fe40001f01670 */
[----:B------:R-:W-:Y:S02]  /*17e90*/  FMNMX.FTZ R8, R38, R8, !PT ;  /* 0x0000000826087209 */ /* 0x000fe40007810000 */
[----:B------:R-:W-:-:S02]  /*17ea0*/  LOP3.LUT P3, RZ, R17, 0x2, RZ, 0xc0, !PT ;  /* 0x0000000211ff7812 */ /* 0x000fc4000786c0ff */
[----:B------:R-:W-:Y:S02]  /*17eb0*/  FMNMX.FTZ R8, R41, R8, !PT ;  /* 0x0000000829087209 */ /* 0x000fe40007810000 */
[----:B------:R-:W-:Y:S02]  /*17ec0*/  LOP3.LUT R17, R17, 0xffffffef, RZ, 0xc0, !PT ;  /* 0xffffffef11117812 */ /* 0x000fe400078ec0ff */
[----:B------:R-:W-:Y:S02]  /*17ed0*/  FMNMX.FTZ R8, R42, R8, !PT ;  /* 0x000000082a087209 */ /* 0x000fe40007810000 */
[----:B------:R-:W-:Y:S02]  /*17ee0*/  @P1 LOP3.LUT R17, R17, 0x10, RZ, 0xfc, !PT ;  /* 0x0000001011111812 */ /* 0x000fe400078efcff */
[----:B0-----:R-:W-:Y:S02]  /*17ef0*/  FMNMX.FTZ R9, R9, R20, !PT ;  /* 0x0000001409097209 */ /* 0x001fe40007810000 */
[----:B------:R-:W-:-:S02]  /*17f00*/  FMNMX.FTZ R8, R47, R8, !PT ;  /* 0x000000082f087209 */ /* 0x000fc40007810000 */
[----:B------:R-:W-:Y:S01]  /*17f10*/  ISETP.LT.OR P1, PT, R137, 0x71, P4 ;  /* 0x000000718900780c */ /* 0x000fe20002721670 */
[----:B------:R-:W0:Y:S01]  /*17f20*/  SHFL.BFLY PT, R20, R9, 0x1, 0x1f ;  /* 0x0c201f0009147f89 */ /* 0x000e2200000e0000 */
[----:B------:R-:W-:Y:S02]  /*17f30*/  FMNMX.FTZ R8, R48, R8, !PT ;  /* 0x0000000830087209 */ /* 0x000fe40007810000 */
[----:B------:R-:W-:Y:S02]  /*17f40*/  FSEL R75, R75, -INF , !P0 ;  /* 0xff8000004b4b7808 */ /* 0x000fe40004000000 */
[----:B------:R-:W-:Y:S02]  /*17f50*/  FMNMX.FTZ R8, R51, R8, !PT ;  /* 0x0000000833087209 */ /* 0x000fe40007810000 */
[----:B------:R-:W-:Y:S02]  /*17f60*/  ISETP.LT.OR P5, PT, R137, 0x72, P5 ;  /* 0x000000728900780c */ /* 0x000fe40002fa1670 */
[----:B------:R-:W-:-:S02]  /*17f70*/  FMNMX.FTZ R8, R52, R8, !PT ;  /* 0x0000000834087209 */ /* 0x000fc40007810000 */
[----:B------:R-:W-:Y:S02]  /*17f80*/  FSEL R76, R76, -INF , !P1 ;  /* 0xff8000004c4c7808 */ /* 0x000fe40004800000 */
[----:B------:R-:W-:Y:S02]  /*17f90*/  FMNMX.FTZ R8, R55, R8, !PT ;  /* 0x0000000837087209 */ /* 0x000fe40007810000 */
[----:B------:R-:W-:Y:S02]  /*17fa0*/  ISETP.LT.OR P6, PT, R137, 0x79, P6 ;  /* 0x000000798900780c */ /* 0x000fe400037c1670 */
[----:B------:R-:W-:Y:S02]  /*17fb0*/  FMNMX.FTZ R8, R56, R8, !PT ;  /* 0x0000000838087209 */ /* 0x000fe40007810000 */
[----:B------:R-:W-:Y:S02]  /*17fc0*/  FSEL R77, R77, -INF , !P5 ;  /* 0xff8000004d4d7808 */ /* 0x000fe40006800000 */
[----:B------:R-:W-:-:S02]  /*17fd0*/  FMNMX.FTZ R8, R59, R8, !PT ;  /* 0x000000083b087209 */ /* 0x000fc40007810000 */
[----:B------:R-:W-:Y:S02]  /*17fe0*/  ISETP.LT.OR P3, PT, R137, 0x7a, P3 ;  /* 0x0000007a8900780c */ /* 0x000fe40001f61670 */
[----:B0-----:R-:W-:Y:S02]  /*17ff0*/  FMNMX.FTZ R9, R9, R20, !PT ;  /* 0x0000001409097209 */ /* 0x001fe40007810000 */
[----:B------:R-:W-:Y:S02]  /*18000*/  FMNMX.FTZ R8, R60, R8, !PT ;  /* 0x000000083c087209 */ /* 0x000fe40007810000 */
[----:B------:R-:W-:Y:S02]  /*18010*/  FSETP.NEU.FTZ.AND P4, PT, R9, -INF , PT ;  /* 0xff8000000900780b */ /* 0x000fe40003f9d000 */
[----:B------:R-:W-:Y:S02]  /*18020*/  FMNMX.FTZ R8, R63, R8, !PT ;  /* 0x000000083f087209 */ /* 0x000fe40007810000 */
[----:B------:R-:W-:-:S02]  /*18030*/  FSEL R20, R9, RZ, P4 ;  /* 0x000000ff09147208 */ /* 0x000fc40002000000 */
[----:B------:R-:W-:Y:S02]  /*18040*/  FMNMX.FTZ R8, R64, R8, !PT ;  /* 0x0000000840087209 */ /* 0x000fe40007810000 */
[----:B------:R-:W-:Y:S01]  /*18050*/  FSEL R80, R80, -INF , !P6 ;  /* 0xff80000050507808 */ /* 0x000fe20007000000 */
[----:B------:R-:W-:-:S01]  /*18060*/  FADD.FTZ R14, -R20, R14 ;  /* 0x0000000e140e7221 */ /* 0x000fc20000010100 */
[----:B------:R-:W-:Y:S01]  /*18070*/  FMNMX.FTZ R8, R67, R8, !PT ;  /* 0x0000000843087209 */ /* 0x000fe20007810000 */
[----:B------:R-:W-:-:S01]  /*18080*/  FFMA.FTZ R20, R9, R65, -8 ;  /* 0xc100000009147423 */ /* 0x000fc20000010041 */
[----:B------:R-:W-:Y:S01]  /*18090*/  FSEL R81, R81, -INF , !P3 ;  /* 0xff80000051517808 */ /* 0x000fe20005800000 */
[----:B------:R-:W-:Y:S01]  /*180a0*/  FMUL.FTZ R14, R14, R65 ;  /* 0x000000410e0e7220 */ /* 0x000fe20000410000 */
[----:B------:R-:W-:Y:S02]  /*180b0*/  FMNMX.FTZ R8, R68, R8, !PT ;  /* 0x0000000844087209 */ /* 0x000fe40007810000 */
[----:B------:R-:W-:-:S02]  /*180c0*/  FSEL R20, R20, RZ, P4 ;  /* 0x000000ff14147208 */ /* 0x000fc40002000000 */
[----:B------:R-:W-:Y:S01]  /*180d0*/  LOP3.LUT P4, RZ, R17, 0x10, RZ, 0xc0, !PT ;  /* 0x0000001011ff7812 */ /* 0x000fe2000788c0ff */
[----:B------:R-:W-:Y:S01]  /*180e0*/  MUFU.EX2 R14, R14 ;  /* 0x0000000e000e7308 */ /* 0x000fe20000000800 */
[----:B------:R-:W-:Y:S01]  /*180f0*/  FMNMX.FTZ R8, R69, R8, !PT ;  /* 0x0000000845087209 */ /* 0x000fe20007810000 */
[-CC-:B------:R-:W-:Y:S01]  /*18100*/  FFMA.FTZ R44, R44, R65.reuse, -R20.reuse ;  /* 0x000000412c2c7223 */ /* 0x180fe20000010814 */
[----:B------:R-:W-:Y:S01]  /*18110*/  FSEL R73, R73, -INF , !P4 ;  /* 0xff80000049497808 */ /* 0x000fe20006000000 */
[-CC-:B------:R-:W-:Y:S01]  /*18120*/  FFMA.FTZ R12, R12, R65.reuse, -R20.reuse ;  /* 0x000000410c0c7223 */ /* 0x180fe20000010814 */
[----:B------:R-:W-:Y:S01]  /*18130*/  FMNMX.FTZ R8, R70, R8, !PT ;  /* 0x0000000846087209 */ /* 0x000fe20007810000 */
[-CC-:B------:R-:W-:Y:S01]  /*18140*/  FFMA.FTZ R45, R45, R65.reuse, -R20.reuse ;  /* 0x000000412d2d7223 */ /* 0x180fe20000010814 */
[----:B------:R-:W-:-:S01]  /*18150*/  FFMA.FTZ R24, R24, R65, -R20 ;  /* 0x0000004118187223 */ /* 0x000fc20000010814 */
[----:B------:R-:W0:Y:S01]  /*18160*/  MUFU.EX2 R44, R44 ;  /* 0x0000002c002c7308 */ /* 0x000e220000000800 */
[----:B------:R-:W-:Y:S01]  /*18170*/  FMNMX.FTZ R8, R73, R8, !PT ;  /* 0x0000000849087209 */ /* 0x000fe20007810000 */
[-CC-:B------:R-:W-:Y:S01]  /*18180*/  FFMA.FTZ R27, R27, R65.reuse, -R20.reuse ;  /* 0x000000411b1b7223 */ /* 0x180fe20000010814 */
[----:B------:R-:W-:-:S01]  /*18190*/  FFMA.FTZ R28, R28, R65, -R20 ;  /* 0x000000411c1c7223 */ /* 0x000fc20000010814 */
[-CC-:B------:R-:W-:Y:S01]  /*181a0*/  FFMA.FTZ R31, R31, R65.reuse, -R20.reuse ;  /* 0x000000411f1f7223 */ /* 0x180fe20000010814 */
[----:B------:R-:W-:Y:S01]  /*181b0*/  FMNMX.FTZ R8, R75, R8, !PT ;  /* 0x000000084b087209 */ /* 0x000fe20007810000 */
[-CC-:B------:R-:W-:Y:S01]  /*181c0*/  FFMA.FTZ R32, R32, R65.reuse, -R20.reuse ;  /* 0x0000004120207223 */ /* 0x180fe20000010814 */
[----:B------:R-:W-:-:S01]  /*181d0*/  FFMA.FTZ R35, R35, R65, -R20 ;  /* 0x0000004123237223 */ /* 0x000fc20000010814 */
[----:B------:R-:W1:Y:S01]  /*181e0*/  MUFU.EX2 R12, R12 ;  /* 0x0000000c000c7308 */ /* 0x000e620000000800 */
[----:B------:R-:W-:Y:S01]  /*181f0*/  FMNMX.FTZ R8, R76, R8, !PT ;  /* 0x000000084c087209 */ /* 0x000fe20007810000 */
[-CC-:B------:R-:W-:Y:S01]  /*18200*/  FFMA.FTZ R36, R36, R65.reuse, -R20.reuse ;  /* 0x0000004124247223 */ /* 0x180fe20000010814 */
[----:B------:R-:W-:-:S01]  /*18210*/  FFMA.FTZ R39, R39, R65, -R20 ;  /* 0x0000004127277223 */ /* 0x000fc20000010814 */
[-CC-:B------:R-:W-:Y:S01]  /*18220*/  FFMA.FTZ R40, R40, R65.reuse, -R20.reuse ;  /* 0x0000004128287223 */ /* 0x180fe20000010814 */
[----:B------:R-:W-:Y:S01]  /*18230*/  FMNMX.FTZ R8, R77, R8, !PT ;  /* 0x000000084d087209 */ /* 0x000fe20007810000 */
[-CC-:B------:R-:W-:Y:S01]  /*18240*/  FFMA.FTZ R43, R43, R65.reuse, -R20.reuse ;  /* 0x000000412b2b7223 */ /* 0x180fe20000010814 */
[----:B------:R-:W-:-:S01]  /*18250*/  FFMA.FTZ R46, R46, R65, -R20 ;  /* 0x000000412e2e7223 */ /* 0x000fc20000010814 */
[----:B------:R-:W-:Y:S01]  /*18260*/  MUFU.EX2 R45, R45 ;  /* 0x0000002d002d7308 */ /* 0x000fe20000000800 */
[----:B------:R-:W-:Y:S01]  /*18270*/  FMNMX.FTZ R8, R80, R8, !PT ;  /* 0x0000000850087209 */ /* 0x000fe20007810000 */
[----:B0-----:R-:W-:Y:S01]  /*18280*/  FFMA.FTZ R4, R14, R4, R44 ;  /* 0x000000040e047223 */ /* 0x001fe2000001002c */
[----:B------:R-:W-:-:S01]  /*18290*/  FFMA.FTZ R49, R49, R65, -R20 ;  /* 0x0000004131317223 */ /* 0x000fc20000010814 */
[-CC-:B------:R-:W-:Y:S01]  /*182a0*/  FFMA.FTZ R50, R50, R65.reuse, -R20.reuse ;  /* 0x0000004132327223 */ /* 0x180fe20000010814 */
[----:B------:R-:W-:Y:S01]  /*182b0*/  FMNMX.FTZ R8, R81, R8, !PT ;  /* 0x0000000851087209 */ /* 0x000fe20007810000 */
[-CC-:B------:R-:W-:Y:S01]  /*182c0*/  FFMA.FTZ R53, R53, R65.reuse, -R20.reuse ;  /* 0x0000004135357223 */ /* 0x180fe20000010814 */
[----:B------:R-:W-:-:S01]  /*182d0*/  FFMA.FTZ R54, R54, R65, -R20 ;  /* 0x0000004136367223 */ /* 0x000fc20000010814 */
[----:B------:R-:W-:Y:S01]  /*182e0*/  MUFU.EX2 R24, R24 ;  /* 0x0000001800187308 */ /* 0x000fe20000000800 */
[----:B-1----:R-:W-:-:S01]  /*182f0*/  FADD.FTZ R4, R12, R4 ;  /* 0x000000040c047221 */ /* 0x002fc20000010000 */
[----:B------:R-:W0:Y:S01]  /*18300*/  SHFL.BFLY PT, R82, R8, 0x2, 0x1f ;  /* 0x0c401f0008527f89 */ /* 0x000e2200000e0000 */
[----:B------:R-:W-:-:S01]  /*18310*/  FFMA.FTZ R57, R57, R65, -R20 ;  /* 0x0000004139397223 */ /* 0x000fc20000010814 */
[-CC-:B------:R-:W-:Y:S01]  /*18320*/  FFMA.FTZ R58, R58, R65.reuse, -R20.reuse ;  /* 0x000000413a3a7223 */ /* 0x180fe20000010814 */
[----:B------:R-:W-:-:S01]  /*18330*/  FFMA.FTZ R61, R61, R65, -R20 ;  /* 0x000000413d3d7223 */ /* 0x000fc20000010814 */
[-CC-:B------:R-:W-:Y:S01]  /*18340*/  FFMA.FTZ R62, R62, R65.reuse, -R20.reuse ;  /* 0x000000413e3e7223 */ /* 0x180fe20000010814 */
[----:B------:R-:W-:-:S01]  /*18350*/  FFMA.FTZ R138, R138, R65, -R20 ;  /* 0x000000418a8a7223 */ /* 0x000fc20000010814 */
        /* <DEDUP_REMOVED lines=8> */
[----:B------:R-:W-:Y:S01]  /*183e0*/  MUFU.EX2 R28, R28 ;  /* 0x0000001c001c7308 */ /* 0x000fe20000000800 */
[----:B------:R-:W-:-:S01]  /*183f0*/  FFMA.FTZ R83, R83, R65, -R20 ;  /* 0x0000004153537223 */ /* 0x000fc20000010814 */
[----:B------:R-:W-:Y:S01]  /*18400*/  FFMA.FTZ R20, R85, R65, -R20 ;  /* 0x0000004155147223 */ /* 0x000fe20000010814 */
[----:B------:R-:W-:-:S02]  /*18410*/  LOP3.LUT P0, RZ, R17, 0x80000000, RZ, 0xc0, !PT ;  /* 0x8000000011ff7812 */ /* 0x000fc4000780c0ff */
[----:B------:R-:W-:-:S03]  /*18420*/  LOP3.LUT P1, RZ, R17, 0x40000000, RZ, 0xc0, !PT ;  /* 0x4000000011ff7812 */ /* 0x000fc6000782c0ff */
[----:B------:R-:W-:Y:S01]  /*18430*/  MUFU.EX2 R31, R31 ;  /* 0x0000001f001f7308 */ /* 0x000fe20000000800 */
[----:B0-----:R-:W-:-:S05]  /*18440*/  FMNMX.FTZ R8, R8, R82, !PT ;  /* 0x0000005208087209 */ /* 0x001fca0007810000 */
[----:B------:R-:W0:Y:S02]  /*18450*/  SHFL.BFLY PT, R82, R8, 0x1, 0x1f ;  /* 0x0c201f0008527f89 */ /* 0x000e2400000e0000 */
[----:B------:R-:W-:Y:S08]  /*18460*/  MUFU.EX2 R32, R32 ;  /* 0x0000002000207308 */ /* 0x000ff00000000800 */
[----:B------:R-:W-:Y:S08]  /*18470*/  MUFU.EX2 R35, R35 ;  /* 0x0000002300237308 */ /* 0x000ff00000000800 */
[----:B------:R-:W-:Y:S01]  /*18480*/  MUFU.EX2 R36, R36 ;  /* 0x0000002400247308 */ /* 0x000fe20000000800 */
[----:B0-----:R-:W-:-:S07]  /*18490*/  FMNMX.FTZ R8, R8, R82, !PT ;  /* 0x0000005208087209 */ /* 0x001fce0007810000 */
[----:B------:R-:W-:Y:S01]  /*184a0*/  MUFU.EX2 R39, R39 ;  /* 0x0000002700277308 */ /* 0x000fe20000000800 */
[----:B------:R-:W-:-:S04]  /*184b0*/  FSETP.NEU.FTZ.AND P2, PT, R8, -INF , PT ;  /* 0xff8000000800780b */ /* 0x000fc80003f5d000 */
[----:B------:R-:W-:-:S03]  /*184c0*/  FSEL R82, R8, RZ, P2 ;  /* 0x000000ff08527208 */ /* 0x000fc60001000000 */
[----:B------:R-:W-:Y:S02]  /*184d0*/  MUFU.EX2 R40, R40 ;  /* 0x0000002800287308 */ /* 0x000fe40000000800 */
[----:B------:R-:W-:-:S01]  /*184e0*/  FADD.FTZ R5, -R82, R5 ;  /* 0x0000000552057221 */ /* 0x000fc20000010100 */
[----:B------:R-:W-:-:S03]  /*184f0*/  FFMA.FTZ R82, R8, R65, -8 ;  /* 0xc100000008527423 */ /* 0x000fc60000010041 */
[----:B------:R-:W-:Y:S02]  /*18500*/  FMUL.FTZ R5, R5, R65 ;  /* 0x0000004105057220 */ /* 0x000fe40000410000 */
[----:B------:R-:W-:Y:S01]  /*18510*/  MUFU.EX2 R43, R43 ;  /* 0x0000002b002b7308 */ /* 0x000fe20000000800 */
[----:B------:R-:W-:-:S05]  /*18520*/  FSEL R82, R82, RZ, P2 ;  /* 0x000000ff52527208 */ /* 0x000fca0001000000 */
        /* <DEDUP_REMOVED lines=38> */
[----:B-1----:R-:W-:Y:S01]  /*18790*/  FADD.FTZ R82, R13, R3 ;  /* 0x000000030d527221 */ /* 0x002fe20000010000 */
[----:B------:R-:W-:-:S03]  /*187a0*/  FADD.FTZ R3, R45, R4 ;  /* 0x000000042d037221 */ /* 0x000fc60000010000 */
        /* <DEDUP_REMOVED lines=105> */
[----:B--2---:R-:W-:Y:S01]  /*18e40*/  FADD.FTZ R3, R81, R82 ;  /* 0x0000005251037221 */ /* 0x004fe20000010000 */
[----:B------:R-:W-:Y:S06]  /*18e50*/  @!P0 BRA `(.L_x_1294) ;  /* 0x0000000000048947 */ /* 0x000fec0003800000 */
[----:B------:R-:W-:Y:S01]  /*18e60*/  BPT.TRAP 0x1 ;  /* 0x000000040000795c */ /* 0x000fe20000300000 */
.L_x_1294:
        /* <DEDUP_REMOVED lines=103> */
[----:B-1----:R-:W-:Y:S05]  /*194e0*/  @P2 BRA `(.L_x_1295) ;  /* 0xffffffc800302947 */ /* 0x002fea000383ffff */
.L_x_1275:
[----:B------:R-:W-:Y:S05]  /*194f0*/  BSYNC B0 ;  /* 0x0000000000007941 */ /* 0x000fea0003800000 */
.L_x_1274:
[----:B------:R-:W-:Y:S06]  /*19500*/  BAR.ARV 0x8, 0x200 ;  /* 0x0208000000007b1d */ /* 0x000fec0000002000 */
[----:B------:R-:W-:Y:S05]  /*19510*/  @!P0 BRA `(.L_x_1296) ;  /* 0x0000000000048947 */ /* 0x000fea0003800000 */
[----:B------:R-:W-:Y:S01]  /*19520*/  BPT.TRAP 0x1 ;  /* 0x000000040000795c */ /* 0x000fe20000300000 */
.L_x_1296:
[----:B------:R-:W-:Y:S01]  /*19530*/  IMAD R5, R18, 0x8, R16 ;  /* 0x0000000812057824 */ /* 0x000fe200078e0210 */
[----:B------:R-:W-:-:S04]  /*19540*/  SHF.L.U32 R0, R22, 0x1f, RZ ;  /* 0x0000001f16007819 */ /* 0x000fc800000006ff */
[----:B------:R1:W2:Y:S01]  /*19550*/  SYNCS.PHASECHK.TRANS64.TRYWAIT P1, [R5+URZ+0x19c50], R0 ;  /* 0x019c5000050075a7 */ /* 0x0002a2000802017f */
[----:B------:R-:W-:Y:S05]  /*19560*/  @!P0 BRA `(.L_x_1297) ;  /* 0x0000000000048947 */ /* 0x000fea0003800000 */
[----:B------:R-:W-:Y:S01]  /*19570*/  BPT.TRAP 0x1 ;  /* 0x000000040000795c */ /* 0x000fe20000300000 */
.L_x_1297:
[----:B------:R-:W-:Y:S04]  /*19580*/  BSSY B0, `(.L_x_1298) ;  /* 0x0000004000007945 */ /* 0x000fe80003800000 */
[----:B--2---:R-:W-:Y:S05]  /*19590*/  @P1 BRA `(.L_x_1299) ;  /* 0x0000000000081947 */ /* 0x004fea0003800000 */
[----:B------:R-:W2:Y:S02]  /*195a0*/  SYNCS.PHASECHK.TRANS64.TRYWAIT P1, [R5+URZ+0x19c50], R0 ;  /* 0x019c5000050075a7 */ /* 0x000ea4000802017f */
[----:B--2---:R-:W-:Y:S05]  /*195b0*/  @!P1 BRA `(.L_x_1300) ;  /* 0x000000c000ec9947 */ /* 0x004fea0003800000 */
.L_x_1299:
[----:B------:R-:W-:Y:S05]  /*195c0*/  BSYNC B0 ;  /* 0x0000000000007941 */ /* 0x000fea0003800000 */
.L_x_1298:
[----:B------:R-:W3:Y:S01]  /*195d0*/  LDL.LU R14, [R1+0x4c] ;  /* 0x00004c00010e7983 */ /* 0x000ee20000300800 */
[----:B------:R-:W-:-:S03]  /*195e0*/  ULDC.64 UR4, c[0x0][0x9a0] ;  /* 0x0002680000047ab9 */ /* 0x000fc60000000a00 */
[----:B------:R-:W4:Y:S01]  /*195f0*/  LDL R2, [R1+0x3c] ;  /* 0x00003c0001027983 */ /* 0x000f220000100800 */
[----:B------:R-:W-:Y:S01]  /*19600*/  VIADD R16, R16, 0x3000 ;  /* 0x0000300010107836 */ /* 0x000fe20000000000 */
[----:B------:R-:W-:Y:S01]  /*19610*/  ISETP.NE.U32.AND P1, PT, RZ, UR4, PT ;  /* 0x00000004ff007c0c */ /* 0x000fe2000bf25070 */
[----:B------:R-:W-:-:S03]  /*19620*/  WARPGROUP.ARRIVE ;  /* 0x00000000000079c5 */ /* 0x000fc60000000000 */
[----:B------:R-:W-:Y:S02]  /*19630*/  SHF.R.U32.HI R16, RZ, 0x4, R16 ;  /* 0x00000004ff107819 */ /* 0x000fe40000011610 */
[----:B------:R-:W-:Y:S02]  /*19640*/  ISETP.NE.AND.EX P1, PT, RZ, UR5, PT, P1 ;  /* 0x00000005ff007c0c */ /* 0x000fe4000bf25310 */
[----:B------:R-:W-:-:S04]  /*19650*/  LOP3.LUT R16, R16, 0x3fff, RZ, 0xc0, !PT ;  /* 0x00003fff10107812 */ /* 0x000fc800078ec0ff */
[----:B------:R-:W-:-:S05]  /*19660*/  LOP3.LUT R11, R16, 0x10000, RZ, 0xfc, !PT ;  /* 0x00010000100b7812 */ /* 0x000fca00078efcff */
[----:B------:R-:W-:Y:S02]  /*19670*/  IMAD R10, R18, 0x300, R11 ;  /* 0x00000300120a7824 */ /* 0x000fe400078e020b */
[----:B------:R-:W-:Y:S01]  /*19680*/  IMAD.MOV.U32 R11, RZ, RZ, 0x40000040 ;  /* 0x40000040ff0b7424 */ /* 0x000fe200078e00ff */
[----:B------:R-:W1:Y:S02]  /*19690*/  @P1 LDC.64 R6, c[0x0][0x9c8] ;  /* 0x00027200ff061b82 */ /* 0x000e640000000a00 */
[----:B------:R-:W-:Y:S02]  /*196a0*/  R2UR UR6, R10 ;  /* 0x000000000a0672ca */ /* 0x000fe400000e0000 */
[----:B------:R-:W-:-:S04]  /*196b0*/  R2UR UR7, R11 ;  /* 0x000000000b0772ca */ /* 0x000fc800000e0000 */
[----:B------:R-:W4:Y:S09]  /*196c0*/  @P1 LDC.64 R12, c[0x0][0x9d0] ;  /* 0x00027400ff0c1b82 */ /* 0x000f320000000a00 */
[----:B------:R-:W-:Y:S03]  /*196d0*/  QGMMA.64x96x32.F32.E4M3.E4M3 R88, R148, gdesc[UR4], R88, gsb0 ;  /* 0x0160000494587df3 */ /* 0x000fe60008000858 */
[----:B------:R-:W-:-:S02]  /*196e0*/  WARPGROUP.DEPBAR.LE gsb0, 0x0 ;  /* 0x00008000000079c5 */ /* 0x000fc40000010000 */
[----:B------:R-:W-:Y:S01]  /*196f0*/  WARPGROUP.ARRIVE ;  /* 0x00000000000079c5 */ /* 0x000fe20000000000 */
[----:B---3--:R-:W-:-:S05]  /*19700*/  @P1 SHF.R.S32.HI R15, RZ, 0x1f, R14 ;  /* 0x0000001fff0f1819 */ /* 0x008fca000001140e */
[----:B-12---:R-:W-:-:S04]  /*19710*/  @P1 IMAD R0, R15, R6, RZ ;  /* 0x000000060f001224 */ /* 0x006fc800078e02ff */
[C---:B------:R-:W-:Y:S02]  /*19720*/  @P1 IMAD R11, R14.reuse, R7, R0 ;  /* 0x000000070e0b1224 */ /* 0x040fe400078e0200 */
[----:B------:R-:W-:-:S04]  /*19730*/  @P1 IMAD.WIDE.U32 R6, R14, R6, RZ ;  /* 0x000000060e061225 */ /* 0x000fc800078e00ff */
[----:B------:R-:W-:Y:S02]  /*19740*/  @P1 IMAD.IADD R7, R7, 0x1, R11 ;  /* 0x0000000107071824 */ /* 0x000fe400078e020b */
[----:B------:R-:W-:Y:S02]  /*19750*/  IMAD.MOV.U32 R14, RZ, RZ, 0x3f800000 ;  /* 0x3f800000ff0e7424 */ /* 0x000fe400078e00ff */
[----:B----4-:R-:W-:-:S04]  /*19760*/  @P1 IMAD.WIDE.U32 R6, R2, R12, R6 ;  /* 0x0000000c02061225 */ /* 0x010fc800078e0006 */
[----:B------:R-:W-:Y:S01]  /*19770*/  @P1 IMAD R13, R2, R13, R7 ;  /* 0x0000000d020d1224 */ /* 0x000fe200078e0207 */
[----:B------:R-:W-:-:S04]  /*19780*/  @P1 LEA R12, P2, R6, UR4, 0x2 ;  /* 0x00000004060c1c11 */ /* 0x000fc8000f8410ff */
[----:B------:R-:W-:-:S05]  /*19790*/  @P1 LEA.HI.X R13, R6, UR5, R13, 0x2, P2 ;  /* 0x00000005060d1c11 */ /* 0x000fca00090f140d */
[----:B------:R1:W2:Y:S01]  /*197a0*/  @P1 LDG.E R14, desc[UR40][R12.64] ;  /* 0x000000280c0e1981 */ /* 0x0002a2000c1e1900 */
[----:B------:R-:W-:Y:S02]  /*197b0*/  VIADD R6, R10, 0x2 ;  /* 0x000000020a067836 */ /* 0x000fe40000000000 */
[----:B------:R-:W-:Y:S01]  /*197c0*/  IMAD.MOV.U32 R7, RZ, RZ, 0x40000040 ;  /* 0x40000040ff077424 */ /* 0x000fe200078e00ff */
[----:B------:R-:W3:Y:S01]  /*197d0*/  SHFL.BFLY PT, R2, R3, 0x2, 0x1f ;  /* 0x0c401f0003027f89 */ /* 0x000ee200000e0000 */
[----:B------:R-:W-:Y:S01]  /*197e0*/  IMAD.MOV.U32 R11, RZ, RZ, 0x40000040 ;  /* 0x40000040ff0b7424 */ /* 0x000fe200078e00ff */
[----:B------:R-:W-:Y:S01]  /*197f0*/  R2UR UR6, R6 ;  /* 0x00000000060672ca */ /* 0x000fe200000e0000 */
[C---:B------:R-:W-:Y:S01]  /*19800*/  VIADD R6, R10.reuse, 0x4 ;  /* 0x000000040a067836 */ /* 0x040fe20000000000 */
[----:B------:R-:W-:Y:S01]  /*19810*/  R2UR UR7, R7 ;  /* 0x00000000070772ca */ /* 0x000fe200000e0000 */
[----:B------:R-:W-:Y:S02]  /*19820*/  IMAD.MOV.U32 R7, RZ, RZ, 0x40000040 ;  /* 0x40000040ff077424 */ /* 0x000fe400078e00ff */
[----:B------:R-:W-:-:S10]  /*19830*/  VIADD R10, R10, 0x6 ;  /* 0x000000060a0a7836 */ /* 0x000fd40000000000 */
[----:B------:R-:W-:Y:S01]  /*19840*/  QGMMA.64x96x32.F32.E4M3.E4M3 R88, R144, gdesc[UR4], R88, gsb0 ;  /* 0x0160000490587df3 */ /* 0x000fe20008000858 */
[----:B------:R-:W-:Y:S02]  /*19850*/  R2UR UR6, R6 ;  /* 0x00000000060672ca */ /* 0x000fe400000e0000 */
[----:B------:R-:W-:Y:S02]  /*19860*/  R2UR UR7, R7 ;  /* 0x00000000070772ca */ /* 0x000fe400000e0000 */
[----:B------:R-:W4:Y:S01]  /*19870*/  SHFL.BFLY PT, R7, R4, 0x2, 0x1f ;  /* 0x0c401f0004077f89 */ /* 0x000f2200000e0000 */
[----:B---3--:R-:W-:-:S01]  /*19880*/  FADD.FTZ R2, R2, R3 ;  /* 0x0000000302027221 */ /* 0x008fc20000010000 */
[----:B------:R-:W-:Y:S02]  /*19890*/  IMAD.MOV.U32 R3, RZ, RZ, RZ ;  /* 0x000000ffff037224 */ /* 0x000fe400078e00ff */
[----:B----4-:R-:W-:-:S05]  /*198a0*/  FADD.FTZ R7, R7, R4 ;  /* 0x0000000407077221 */ /* 0x010fca0000010000 */
[----:B------:R-:W1:Y:S02]  /*198b0*/  SHFL.BFLY PT, R0, R7, 0x1, 0x1f ;  /* 0x0c201f0007007f89 */ /* 0x000e6400000e0000 */
[----:B-1----:R-:W-:-:S01]  /*198c0*/  FADD.FTZ R12, R7, R0 ;  /* 0x00000000070c7221 */ /* 0x002fc20000010000 */
[----:B------:R-:W-:-:S03]  /*198d0*/  IMAD.MOV.U32 R0, RZ, RZ, -0x800000 ;  /* 0xff800000ff007424 */ /* 0x000fc600078e00ff */
[C---:B------:R-:W-:Y:S01]  /*198e0*/  FMUL.FTZ R6, R12.reuse, 0.00390625 ;  /* 0x3b8000000c067820 */ /* 0x040fe20000410000 */
[----:B------:R-:W-:-:S04]  /*198f0*/  FSETP.NE.FTZ.AND P1, PT, R12, RZ, PT ;  /* 0x000000ff0c00720b */ /* 0x000fc80003f35000 */
[----:B------:R-:W-:-:S09]  /*19900*/  FSETP.NE.FTZ.AND P2, PT, R6, RZ, PT ;  /* 0x000000ff0600720b */ /* 0x000fd20003f55000 */
[----:B------:R-:W-:Y:S04]  /*19910*/  @P1 MUFU.RCP R3, R12 ;  /* 0x0000000c00031308 */ /* 0x000fe80000001000 */
[----:B------:R-:W-:-:S04]  /*19920*/  @P2 FMUL.FTZ R4, R65, 0.69314718246459960938 ;  /* 0x3f31721841042820 */ /* 0x000fc80000410000 */
[----:B------:R-:W1:Y:S02]  /*19930*/  @P2 MUFU.LG2 R6, R6 ;  /* 0x0000000600062308 */ /* 0x000e640000000c00 */
[----:B-1----:R-:W-:-:S04]  /*19940*/  @P2 FMUL.FTZ R7, R6, 0.69314718246459960938 ;  /* 0x3f31721806072820 */ /* 0x002fc80000410000 */
[----:B------:R-:W-:Y:S01]  /*19950*/  @P2 FFMA.FTZ R0, R4, R9, R7 ;  /* 0x0000000904002223 */ /* 0x000fe20000010007 */
[----:B------:R-:W-:Y:S02]  /*19960*/  WARPGROUP.DEPBAR.LE gsb0, 0x0 ;  /* 0x00008000000079c5 */ /* 0x000fe40000010000 */
[----:B------:R-:W-:-:S06]  /*19970*/  WARPGROUP.ARRIVE ;  /* 0x00000000000079c5 */ /* 0x000fcc0000000000 */
[----:B------:R-:W-:Y:S01]  /*19980*/  QGMMA.64x96x32.F32.E4M3.E4M3 R88, R140, gdesc[UR4], R88, gsb0 ;  /* 0x016000048c587df3 */ /* 0x000fe20008000858 */
[----:B------:R-:W-:Y:S02]  /*19990*/  R2UR UR6, R10 ;  /* 0x000000000a0672ca */ /* 0x000fe400000e0000 */
[----:B------:R-:W-:Y:S02]  /*199a0*/  R2UR UR7, R11 ;  /* 0x000000000b0772ca */ /* 0x000fe400000e0000 */
[----:B------:R-:W1:Y:S02]  /*199b0*/  SHFL.BFLY PT, R11, R2, 0x1, 0x1f ;  /* 0x0c201f00020b7f89 */ /* 0x000e6400000e0000 */
[----:B-1----:R-:W-:-:S01]  /*199c0*/  FADD.FTZ R15, R2, R11 ;  /* 0x0000000b020f7221 */ /* 0x002fc20000010000 */
[----:B------:R-:W-:Y:S02]  /*199d0*/  IMAD.MOV.U32 R11, RZ, RZ, RZ ;  /* 0x000000ffff0b7224 */ /* 0x000fe400078e00ff */
[----:B------:R-:W-:-:S02]  /*199e0*/  IMAD.MOV.U32 R2, RZ, RZ, -0x800000 ;  /* 0xff800000ff027424 */ /* 0x000fc400078e00ff */
        /* <DEDUP_REMOVED lines=16> */
.L_x_1301:
        /* <DEDUP_REMOVED lines=20> */
[-C--:B0-----:R-:W-:Y:S01]  /*19c30*/  FMUL.FTZ R20, R97, R4.reuse ;  /* 0x0000000461147220 */ /* 0x081fe20000410000 */
        /* <DEDUP_REMOVED lines=38> */
[----:B------:R-:W-:-:S03]  /*19ea0*/  FMUL.FTZ R3, R116, R4 ;  /* 0x0000000474037220 */ /* 0x000fc60000410000 */
[----:B------:R-:W-:-:S07]  /*19eb0*/  LOP3.LUT R22, R22, R5, RZ, 0x3c, !PT ;  /* 0x0000000516167212 */ /* 0x000fce00078e3cff */
.L_x_1188:
[----:B------:R-:W2:Y:S01]  /*19ec0*/  LDL R93, [R1+0x58] ;  /* 0x00005800015d7983 */ /* 0x000ea20000100800 */
[----:B------:R-:W0:Y:S01]  /*19ed0*/  S2UR UR4, SR_CgaCtaId ;  /* 0x00000000000479c3 */ /* 0x000e220000008800 */
[----:B-1----:R-:W-:Y:S01]  /*19ee0*/  MOV R16, 0x400 ;  /* 0x0000040000107802 */ /* 0x002fe20000000f00 */
[----:B------:R-:W-:Y:S01]  /*19ef0*/  BSSY B0, `(.L_x_1302) ;  /* 0x0000334000007945 */ /* 0x000fe20003800000 */
[----:B0-----:R-:W-:-:S05]  /*19f00*/  IMAD.U32 R4, RZ, RZ, UR4 ;  /* 0x00000004ff047e24 */ /* 0x001fca000f8e00ff */
[----:B------:R-:W-:Y:S01]  /*19f10*/  LEA R16, R4, R16, 0x18 ;  /* 0x0000001004107211 */ /* 0x000fe200078ec0ff */
[----:B------:R-:W-:Y:S06]  /*19f20*/  BAR.SYNC.DEFER_BLOCKING 0x5, 0x200 ;  /* 0x0148000000007b1d */ /* 0x000fec0000010000 */
[----:B------:R-:W-:Y:S04]  /*19f30*/  STL [R1+0x1c], R4 ;  /* 0x00001c0401007387 */ /* 0x000fe80000100800 */
[----:B------:R-:W0:Y:S04]  /*19f40*/  LDS.128 R44, [R16+0x19cd0] ;  /* 0x019cd000102c7984 */ /* 0x000e280000000c00 */
[----:B0-----:R0:W-:Y:S04]  /*19f50*/  STL.64 [R1+0x40], R44 ;  /* 0x0000402c01007387 */ /* 0x0011e80000100a00 */
[----:B------:R0:W-:Y:S01]  /*19f60*/  STL.64 [R1+0x48], R46 ;  /* 0x0000482e01007387 */ /* 0x0001e20000100a00 */
[----:B------:R-:W-:Y:S06]  /*19f70*/  BAR.ARV 0x4, 0x200 ;  /* 0x0108000000007b1d */ /* 0x000fec0000002000 */
[----:B--2---:R-:W-:-:S13]  /*19f80*/  ISETP.NE.AND P1, PT, R93, RZ, PT ;  /* 0x000000ff5d00720c */ /* 0x004fda0003f25270 */
[----:B------:R-:W1:Y:S02]  /*19f90*/  @!P1 LDC R93, c[0x0][0xad4] ;  /* 0x0002b500ff5d9b82 */ /* 0x000e640000000800 */
[----:B-1----:R0:W-:Y:S01]  /*19fa0*/  @!P1 STL [R1+0x58], R93 ;  /* 0x0000585d01009387 */ /* 0x0021e20000100800 */
[----:B------:R-:W-:Y:S05]  /*19fb0*/  @P0 BRA `(.L_x_1303) ;  /* 0x0000002400e40947 */ /* 0x000fea0003800000 */
[----:B------:R-:W2:Y:S01]  /*19fc0*/  LDL R4, [R1+0x3c] ;  /* 0x00003c0001047983 */ /* 0x000ea20000100800 */
[----:B------:R-:W-:Y:S01]  /*19fd0*/  ULDC.64 UR4, c[0x4][0x38] ;  /* 0x01000e0000047ab9 */ /* 0x000fe20000000a00 */
[----:B------:R-:W-:Y:S01]  /*19fe0*/  ULDC.64 UR6, c[0x0][0xc08] ;  /* 0x0003020000067ab9 */ /* 0x000fe20000000a00 */
[----:B------:R-:W1:Y:S01]  /*19ff0*/  S2R R21, SR_TID.X ;  /* 0x0000000000157919 */ /* 0x000e620000002100 */
[----:B------:R-:W-:Y:S01]  /*1a000*/  BAR.SYNC.DEFER_BLOCKING 0x1, 0x180 ;  /* 0x0046000000007b1d */ /* 0x000fe20000010000 */
[----:B--2--5:R-:W-:Y:S02]  /*1a010*/  IMAD.MOV.U32 R24, RZ, RZ, R4 ;  /* 0x000000ffff187224 */ /* 0x024fe400078e0004 */
[----:B-1----:R-:W-:-:S05]  /*1a020*/  IMAD.SHL.U32 R4, R21, 0x4, RZ ;  /* 0x0000000415047824 */ /* 0x002fca00078e00ff */
[----:B------:R-:W-:-:S04]  /*1a030*/  LOP3.LUT R4, R4, 0xc, RZ, 0xc0, !PT ;  /* 0x0000000c04047812 */ /* 0x000fc800078ec0ff */
[----:B------:R-:W-:-:S05]  /*1a040*/  IADD3 R4, P0, R4, UR4, RZ ;  /* 0x0000000404047c10 */ /* 0x000fca000ff1e0ff */
[----:B------:R-:W-:Y:S01]  /*1a050*/  IMAD.X R5, RZ, RZ, UR5, P0 ;  /* 0x00000005ff057e24 */ /* 0x000fe200080e06ff */
[----:B------:R-:W-:-:S04]  /*1a060*/  ULDC.64 UR4, c[0x0][0xc00] ;  /* 0x0003000000047ab9 */ /* 0x000fc80000000a00 */
[----:B------:R1:W2:Y:S01]  /*1a070*/  LDG.E.CONSTANT R12, desc[UR40][R4.64] ;  /* 0x00000028040c7981 */ /* 0x0002a2000c1e9900 */
[----:B------:R-:W-:Y:S01]  /*1a080*/  LOP3.LUT P0, R21, R21, 0x3, RZ, 0xc0, !PT ;  /* 0x0000000315157812 */ /* 0x000fe2000780c0ff */
[----:B------:R-:W-:Y:S02]  /*1a090*/  IMAD.MOV.U32 R38, RZ, RZ, R24 ;  /* 0x000000ffff267224 */ /* 0x000fe400078e0018 */
[----:B------:R-:W3:Y:S01]  /*1a0a0*/  LDL R4, [R1+0x80] ;  /* 0x0000800001047983 */ /* 0x000ee20000100800 */
[----:B------:R-:W-:Y:S01]  /*1a0b0*/  ISETP.EQ.OR P0, PT, R21, 0x3, !P0 ;  /* 0x000000031500780c */ /* 0x000fe20004702670 */
[----:B------:R-:W-:Y:S02]  /*1a0c0*/  IMAD.MOV.U32 R90, RZ, RZ, R38 ;  /* 0x000000ffff5a7224 */ /* 0x000fe400078e0026 */
[----:B------:R-:W4:Y:S01]  /*1a0d0*/  LDL.LU R94, [R1+0x5c] ;  /* 0x00005c00015e7983 */ /* 0x000f220000300800 */
[----:B------:R-:W-:Y:S02]  /*1a0e0*/  SEL R37, R15, R20, P0 ;  /* 0x000000140f257207 */ /* 0x000fe40000000000 */
[----:B------:R-:W-:Y:S01]  /*1a0f0*/  SEL R15, R20, R15, P0 ;  /* 0x0000000f140f7207 */ /* 0x000fe20000000000 */
[----:B-1----:R-:W1:Y:S01]  /*1a100*/  S2R R5, SR_SWINHI ;  /* 0x0000000000057919 */ /* 0x002e620000002f00 */
[----:B------:R-:W-:-:S02]  /*1a110*/  SEL R35, R9, R14, P0 ;  /* 0x0000000e09237207 */ /* 0x000fc40000000000 */
[----:B0-----:R-:W-:Y:S01]  /*1a120*/  SEL R45, R27, R8, P0 ;  /* 0x000000081b2d7207 */ /* 0x001fe20000000000 */
[----:B------:R-:W4:Y:S01]  /*1a130*/  LDL R92, [R1+0x34] ;  /* 0x00003400015c7983 */ /* 0x000f220000100800 */
[----:B------:R-:W-:Y:S02]  /*1a140*/  SEL R14, R14, R9, P0 ;  /* 0x000000090e0e7207 */ /* 0x000fe40000000000 */
[----:B------:R-:W-:Y:S01]  /*1a150*/  SEL R27, R8, R27, P0 ;  /* 0x0000001b081b7207 */ /* 0x000fe20000000000 */
[----:B------:R-:W4:Y:S01]  /*1a160*/  LDL R88, [R1+0x68] ;  /* 0x0000680001587983 */ /* 0x000f220000100800 */
        /* <DEDUP_REMOVED lines=12> */
[----:B------:R-:W-:Y:S02]  /*1a230*/  MOV R20, R16 ;  /* 0x0000001000147202 */ /* 0x000fe40000000f00 */
[----:B-1----:R-:W-:Y:S02]  /*1a240*/  MOV R21, R5 ;  /* 0x0000000500157202 */ /* 0x002fe40000000f00 */
[----:B------:R-:W-:-:S02]  /*1a250*/  SEL R57, R32, R91, P0 ;  /* 0x0000005b20397207 */ /* 0x000fc40000000000 */
[----:B------:R-:W-:Y:S02]  /*1a260*/  SEL R26, R26, R7, P0 ;  /* 0x000000071a1a7207 */ /* 0x000fe40000000000 */
        /* <DEDUP_REMOVED lines=44> */
[----:B------:R-:W-:Y:S01]  /*1a530*/  LOP3.LUT R42, R89, 0x180, RZ, 0xc0, !PT ;  /* 0x00000180592a7812 */ /* 0x000fe200078ec0ff */
[----:B------:R-:W-:Y:S01]  /*1a540*/  IMAD.X R11, RZ, RZ, R9, P5 ;  /* 0x000000ffff0b7224 */ /* 0x000fe200028e0609 */
[----:B------:R-:W-:Y:S01]  /*1a550*/  SHF.R.U64 R4, R4, 0x3, RZ ;  /* 0x0000000304047819 */ /* 0x000fe200000012ff */
[----:B--2---:R0:W-:Y:S01]  /*1a560*/  SHFL.IDX PT, R62, R45, R12, 0x1c1f ;  /* 0x001c1f0c2d3e7589 */ /* 0x0041e200000e0000 */
[----:B------:R-:W-:Y:S02]  /*1a570*/  SHF.R.U64 R3, R3, 0x3, RZ ;  /* 0x0000000303037819 */ /* 0x000fe400000012ff */
[----:B------:R-:W-:-:S02]  /*1a580*/  SHF.R.U64 R38, R38, 0x3, RZ ;  /* 0x0000000326267819 */ /* 0x000fc400000012ff */
[----:B------:R-:W-:Y:S01]  /*1a590*/  SHF.R.U64 R42, R42, 0x3, RZ ;  /* 0x000000032a2a7819 */ /* 0x000fe200000012ff */
[--C-:B------:R-:W-:Y:S01]  /*1a5a0*/  IMAD.X R83, RZ, RZ, R9.reuse, P3 ;  /* 0x000000ffff537224 */ /* 0x100fe200018e0609 */
[----:B------:R-:W-:Y:S01]  /*1a5b0*/  LOP3.LUT R82, R4, R81, RZ, 0x3c, !PT ;  /* 0x0000005104527212 */ /* 0x000fe200078e3cff */
[--C-:B------:R-:W-:Y:S01]  /*1a5c0*/  IMAD.X R7, RZ, RZ, R9.reuse, P4 ;  /* 0x000000ffff077224 */ /* 0x100fe200020e0609 */
[----:B0-----:R-:W-:Y:S01]  /*1a5d0*/  LOP3.LUT R45, R12, 0x2, RZ, 0x3c, !PT ;  /* 0x000000020c2d7812 */ /* 0x001fe200078e3cff */
[--C-:B------:R-:W-:Y:S01]  /*1a5e0*/  IMAD.X R5, RZ, RZ, R9.reuse, P2 ;  /* 0x000000ffff057224 */ /* 0x100fe200010e0609 */
[----:B------:R-:W-:Y:S01]  /*1a5f0*/  LOP3.LUT R6, R3, R36, RZ, 0x3c, !PT ;  /* 0x0000002403067212 */ /* 0x000fe200078e3cff */
[----:B------:R-:W-:Y:S01]  /*1a600*/  IMAD.X R85, RZ, RZ, R9, P1 ;  /* 0x000000ffff557224 */ /* 0x000fe200008e0609 */
[----:B------:R-:W-:Y:S02]  /*1a610*/  LOP3.LUT R4, R38, R87, RZ, 0x3c, !PT ;  /* 0x0000005726047212 */ /* 0x000fe400078e3cff */
[----:B------:R-:W-:Y:S01]  /*1a620*/  MOV R86, R10 ;  /* 0x0000000a00567202 */ /* 0x000fe20000000f00 */
[----:B------:R-:W-:Y:S01]  /*1a630*/  SHFL.IDX PT, R57, R57, R12, 0x1c1f ;  /* 0x001c1f0c39397589 */ /* 0x000fe200000e0000 */
[----:B------:R-:W-:Y:S01]  /*1a640*/  LOP3.LUT R84, R42, R89, RZ, 0x3c, !PT ;  /* 0x000000592a547212 */ /* 0x000fe200078e3cff */
[----:B------:R-:W4:Y:S02]  /*1a650*/  LDC.64 R80, c[0x0][0xc00] ;  /* 0x00030000ff507b82 */ /* 0x000f240000000a00 */
[----:B------:R-:W-:Y:S01]  /*1a660*/  SHFL.IDX PT, R11, R39, R12, 0x1c1f ;  /* 0x001c1f0c270b7589 */ /* 0x000fe200000e0000 */
[----:B------:R-:W-:-:S03]  /*1a670*/  MOV R82, R82 ;  /* 0x0000005200527202 */ /* 0x000fc60000000f00 */
[----:B------:R-:W-:Y:S01]  /*1a680*/  SHFL.IDX PT, R42, R35, R12, 0x1c1f ;  /* 0x001c1f0c232a7589 */ /* 0x000fe200000e0000 */
[----:B------:R-:W-:-:S03]  /*1a690*/  MOV R3, R8 ;  /* 0x0000000800037202 */ /* 0x000fc60000000f00 */
[----:B------:R-:W0:Y:S01]  /*1a6a0*/  SHFL.IDX PT, R39, R14, R45, 0x1c1f ;  /* 0x001c1f2d0e277589 */ /* 0x000e2200000e0000 */
[----:B------:R-:W-:Y:S02]  /*1a6b0*/  MOV R87, R6 ;  /* 0x0000000600577202 */ /* 0x000fe40000000f00 */
[----:B------:R-:W-:Y:S01]  /*1a6c0*/  MOV R83, R4 ;  /* 0x0000000400537202 */ /* 0x000fe20000000f00 */
[----:B------:R-:W-:Y:S04]  /*1a6d0*/  SHFL.IDX PT, R38, R33, R12, 0x1c1f ;  /* 0x001c1f0c21267589 */ /* 0x000fe800000e0000 */
[----:B------:R-:W1:Y:S04]  /*1a6e0*/  SHFL.IDX PT, R13, R13, R45, 0x1c1f ;  /* 0x001c1f2d0d0d7589 */ /* 0x000e6800000e0000 */
[----:B------:R-:W-:Y:S04]  /*1a6f0*/  SHFL.IDX PT, R59, R59, R12, 0x1c1f ;  /* 0x001c1f0c3b3b7589 */ /* 0x000fe800000e0000 */
[----:B------:R-:W-:Y:S04]  /*1a700*/  SHFL.IDX PT, R35, R79, R12, 0x1c1f ;  /* 0x001c1f0c4f237589 */ /* 0x000fe800000e0000 */
[----:B------:R-:W2:Y:S04]  /*1a710*/  SHFL.IDX PT, R32, R32, R45, 0x1c1f ;  /* 0x001c1f2d20207589 */ /* 0x000ea800000e0000 */
[----:B------:R-:W3:Y:S04]  /*1a720*/  SHFL.IDX PT, R34, R34, R45, 0x1c1f ;  /* 0x001c1f2d22227589 */ /* 0x000ee800000e0000 */
[----:B------:R0:W-:Y:S04]  /*1a730*/  SHFL.IDX PT, R46, R37, R12, 0x1c1f ;  /* 0x001c1f0c252e7589 */ /* 0x0001e800000e0000 */
        /* <DEDUP_REMOVED lines=16> */
[----:B------:R-:W4:Y:S04]  /*1a840*/  SHFL.IDX PT, R15, R15, R45, 0x1c1f ;  /* 0x001c1f2d0f0f7589 */ /* 0x000f2800000e0000 */
[----:B------:R-:W4:Y:S04]  /*1a850*/  SHFL.IDX PT, R79, R128, R45, 0x1c1f ;  /* 0x001c1f2d804f7589 */ /* 0x000f2800000e0000 */
[----:B------:R-:W4:Y:S04]  /*1a860*/  SHFL.IDX PT, R24, R24, R45, 0x1c1f ;  /* 0x001c1f2d18187589 */ /* 0x000f2800000e0000 */
[----:B------:R-:W-:Y:S04]  /*1a870*/  SHFL.IDX PT, R25, R25, R45, 0x1c1f ;  /* 0x001c1f2d19197589 */ /* 0x000fe800000e0000 */
[----:B------:R-:W4:Y:S04]  /*1a880*/  SHFL.IDX PT, R30, R30, R45, 0x1c1f ;  /* 0x001c1f2d1e1e7589 */ /* 0x000f2800000e0000 */
[----:B------:R-:W4:Y:S04]  /*1a890*/  SHFL.IDX PT, R12, R31, R45, 0x1c1f ;  /* 0x001c1f2d1f0c7589 */ /* 0x000f2800000e0000 */
[----:B------:R-:W-:Y:S04]  /*1a8a0*/  SHFL.IDX PT, R111, R111, R45, 0x1c1f ;  /* 0x001c1f2d6f6f7589 */ /* 0x000fe800000e0000 */
[----:B------:R2:W4:Y:S04]  /*1a8b0*/  SHFL.IDX PT, R65, R40, R45, 0x1c1f ;  /* 0x001c1f2d28417589 */ /* 0x00052800000e0000 */
[----:B------:R-:W4:Y:S04]  /*1a8c0*/  SHFL.IDX PT, R67, R114, R45, 0x1c1f ;  /* 0x001c1f2d72437589 */ /* 0x000f2800000e0000 */
[----:B------:R-:W4:Y:S04]  /*1a8d0*/  SHFL.IDX PT, R73, R122, R45, 0x1c1f ;  /* 0x001c1f2d7a497589 */ /* 0x000f2800000e0000 */
[----:B------:R-:W4:Y:S04]  /*1a8e0*/  SHFL.IDX PT, R26, R26, R45, 0x1c1f ;  /* 0x001c1f2d1a1a7589 */ /* 0x000f2800000e0000 */
[----:B------:R-:W-:Y:S04]  /*1a8f0*/  SHFL.IDX PT, R28, R28, R45, 0x1c1f ;  /* 0x001c1f2d1c1c7589 */ /* 0x000fe800000e0000 */
[----:B------:R-:W4:Y:S04]  /*1a900*/  SHFL.IDX PT, R27, R27, R45, 0x1c1f ;  /* 0x001c1f2d1b1b7589 */ /* 0x000f2800000e0000 */
[----:B------:R-:W4:Y:S04]  /*1a910*/  SHFL.IDX PT, R125, R125, R45, 0x1c1f ;  /* 0x001c1f2d7d7d7589 */ /* 0x000f2800000e0000 */
[----:B------:R-:W4:Y:S04]  /*1a920*/  SHFL.IDX PT, R133, R133, R45, 0x1c1f ;  /* 0x001c1f2d85857589 */ /* 0x000f2800000e0000 */
[----:B------:R-:W4:Y:S04]  /*1a930*/  SHFL.IDX PT, R130, R130, R45, 0x1c1f ;  /* 0x001c1f2d82827589 */ /* 0x000f2800000e0000 */
[----:B------:R-:W-:Y:S04]  /*1a940*/  SHFL.IDX PT, R29, R29, R45, 0x1c1f ;  /* 0x001c1f2d1d1d7589 */ /* 0x000fe800000e0000 */
[----:B------:R-:W4:Y:S04]  /*1a950*/  SHFL.IDX PT, R119, R119, R45, 0x1c1f ;  /* 0x001c1f2d77777589 */ /* 0x000f2800000e0000 */
[----:B------:R-:W4:Y:S04]  /*1a960*/  SHFL.IDX PT, R75, R126, R45, 0x1c1f ;  /* 0x001c1f2d7e4b7589 */ /* 0x000f2800000e0000 */
[----:B------:R4:W4:Y:S01]  /*1a970*/  SHFL.IDX PT, R134, R134, R45, 0x1c1f ;  /* 0x001c1f2d86867589 */ /* 0x00092200000e0000 */
[----:B0-----:R-:W-:-:S02]  /*1a980*/  SEL R37, R42, R39, P0 ;  /* 0x000000272a257207 */ /* 0x001fc40000000000 */
[----:B-1----:R-:W-:Y:S02]  /*1a990*/  SEL R36, R38, R13, P0 ;  /* 0x0000000d26247207 */ /* 0x002fe40000000000 */
[----:B------:R-:W-:Y:S02]  /*1a9a0*/  SEL R39, R39, R42, P0 ;  /* 0x0000002a27277207 */ /* 0x000fe40000000000 */
[----:B------:R-:W-:Y:S02]  /*1a9b0*/  SEL R38, R13, R38, P0 ;  /* 0x000000260d267207 */ /* 0x000fe40000000000 */
[----:B--2---:R-:W-:Y:S02]  /*1a9c0*/  SEL R40, R57, R32, P0 ;  /* 0x0000002039287207 */ /* 0x004fe40000000000 */
[----:B------:R-:W-:Y:S02]  /*1a9d0*/  SEL R42, R32, R57, P0 ;  /* 0x00000039202a7207 */ /* 0x000fe40000000000 */
[----:B---3--:R-:W-:-:S02]  /*1a9e0*/  SEL R41, R59, R34, P0 ;  /* 0x000000223b297207 */ /* 0x008fc40000000000 */
[----:B------:R-:W-:Y:S02]  /*1a9f0*/  SEL R43, R34, R59, P0 ;  /* 0x0000003b222b7207 */ /* 0x000fe40000000000 */
[----:B----4-:R-:W-:Y:S02]  /*1aa00*/  SEL R44, R46, R15, P0 ;  /* 0x0000000f2e2c7207 */ /* 0x010fe40000000000 */
        /* <DEDUP_REMOVED lines=39> */
[----:B------:R-:W-:-:S02]  /*1ac80*/  SEL R33, R35, R134, P0 ;  /* 0x0000008623217207 */ /* 0x000fc40000000000 */
[----:B------:R-:W-:Y:S02]  /*1ac90*/  SEL R70, R29, R70, P0 ;  /* 0x000000461d467207 */ /* 0x000fe40000000000 */
[----:B------:R-:W-:Y:S02]  /*1aca0*/  SEL R75, R75, R8, P0 ;  /* 0x000000084b4b7207 */ /* 0x000fe40000000000 */
[----:B------:R-:W-:Y:S02]  /*1acb0*/  SEL R35, R134, R35, P0 ;  /* 0x0000002386237207 */ /* 0x000fe40000000000 */
        /* <DEDUP_REMOVED lines=8> */
[----:B------:R0:W-:Y:S01]  /*1ad40*/  STSM.16.M88.4 [R3], R4 ;  /* 0x0000000403007844 */ /* 0x0001e20000000200 */
[----:B------:R-:W-:-:S02]  /*1ad50*/  F2FP.BF16.F32.PACK_AB R24, R61, R60 ;  /* 0x0000003c3d18723e */ /* 0x000fc400000010ff */
[----:B------:R-:W-:Y:S02]  /*1ad60*/  F2FP.BF16.F32.PACK_AB R25, R65, R64 ;  /* 0x000000404119723e */ /* 0x000fe400000010ff */
[----:B------:R-:W-:Y:S02]  /*1ad70*/  F2FP.BF16.F32.PACK_AB R26, R63, R62 ;  /* 0x0000003e3f1a723e */ /* 0x000fe400000010ff */
[----:B------:R-:W-:Y:S02]  /*1ad80*/  F2FP.BF16.F32.PACK_AB R27, R67, R66 ;  /* 0x00000042431b723e */ /* 0x000fe400000010ff */
[----:B------:R-:W-:Y:S02]  /*1ad90*/  F2FP.BF16.F32.PACK_AB R28, R69, R68 ;  /* 0x00000044451c723e */ /* 0x000fe400000010ff */
[----:B------:R-:W-:Y:S02]  /*1ada0*/  F2FP.BF16.F32.PACK_AB R29, R73, R72 ;  /* 0x00000048491d723e */ /* 0x000fe400000010ff */
[----:B------:R-:W-:-:S02]  /*1adb0*/  F2FP.BF16.F32.PACK_AB R30, R71, R70 ;  /* 0x00000046471e723e */ /* 0x000fc400000010ff */
[----:B------:R-:W-:Y:S01]  /*1adc0*/  F2FP.BF16.F32.PACK_AB R31, R75, R74 ;  /* 0x0000004a4b1f723e */ /* 0x000fe200000010ff */
[----:B------:R-:W-:Y:S01]  /*1add0*/  STSM.16.M88.4 [R86], R8 ;  /* 0x0000000856007844 */ /* 0x000fe20000000200 */
[----:B------:R-:W-:Y:S02]  /*1ade0*/  MOV R84, R84 ;  /* 0x0000005400547202 */ /* 0x000fe40000000f00 */
[----:B0-----:R-:W-:Y:S02]  /*1adf0*/  F2FP.BF16.F32.PACK_AB R4, R77, R76 ;  /* 0x0000004c4d04723e */ /* 0x001fe400000010ff */
[----:B------:R-:W-:Y:S02]  /*1ae00*/  F2FP.BF16.F32.PACK_AB R5, R33, R32 ;  /* 0x000000202105723e */ /* 0x000fe400000010ff */
[----:B------:R-:W-:Y:S02]  /*1ae10*/  F2FP.BF16.F32.PACK_AB R6, R79, R78 ;  /* 0x0000004e4f06723e */ /* 0x000fe400000010ff */
[----:B------:R-:W-:Y:S01]  /*1ae20*/  F2FP.BF16.F32.PACK_AB R7, R35, R34 ;  /* 0x000000222307723e */ /* 0x000fe200000010ff */
[----:B------:R0:W-:Y:S04]  /*1ae30*/  STSM.16.M88.4 [R87], R12 ;  /* 0x0000000c57007844 */ /* 0x0001e80000000200 */
[----:B------:R1:W-:Y:S04]  /*1ae40*/  STSM.16.M88.4 [R82], R24 ;  /* 0x0000001852007844 */ /* 0x0003e80000000200 */
[----:B------:R-:W-:Y:S04]  /*1ae50*/  STSM.16.M88.4 [R83], R28 ;  /* 0x0000001c53007844 */ /* 0x000fe80000000200 */
[----:B------:R2:W-:Y:S01]  /*1ae60*/  STSM.16.M88.4 [R84], R4 ;  /* 0x0000000454007844 */ /* 0x0005e20000000200 */
[----:B------:R-:W-:Y:S01]  /*1ae70*/  ISETP.NE.U32.AND P0, PT, RZ, UR4, PT ;  /* 0x00000004ff007c0c */ /* 0x000fe2000bf05070 */
[----:B------:R-:W-:-:S02]  /*1ae80*/  IMAD.MOV.U32 R3, RZ, RZ, RZ ;  /* 0x000000ffff037224 */ /* 0x000fc400078e00ff */
[----:B------:R-:W-:Y:S01]  /*1ae90*/  IMAD.WIDE R80, R94, 0x4, R80 ;  /* 0x000000045e507825 */ /* 0x000fe200078e0250 */
[----:B------:R-:W-:Y:S01]  /*1aea0*/  ISETP.NE.AND.EX P0, PT, RZ, UR5, PT, P0 ;  /* 0x00000005ff007c0c */ /* 0x000fe2000bf05300 */
[----:B------:R-:W-:Y:S01]  /*1aeb0*/  BAR.SYNC.DEFER_BLOCKING 0x1, 0x180 ;  /* 0x0046000000007b1d */ /* 0x000fe20000010000 */
[----:B------:R-:W-:Y:S01]  /*1aec0*/  ISETP.NE.U32.AND P1, PT, RZ, UR6, PT ;  /* 0x00000006ff007c0c */ /* 0x000fe2000bf25070 */
[----:B0-----:R-:W-:Y:S01]  /*1aed0*/  IMAD.MOV.U32 R14, RZ, RZ, 0x9b8 ;  /* 0x000009b8ff0e7424 */ /* 0x001fe200078e00ff */
[----:B------:R-:W-:-:S05]  /*1aee0*/  ISETP.GT.AND P3, PT, R93, 0x1, PT ;  /* 0x000000015d00780c */ /* 0x000fca0003f64270 */
[----:B-1----:R-:W0:Y:S01]  /*1aef0*/  LDC R82, c[0x0][0xbe8] ;  /* 0x0002fa00ff527b82 */ /* 0x002e220000000800 */
[----:B------:R-:W-:-:S07]  /*1af00*/  ISETP.NE.U32.AND P2, PT, RZ, UR4, PT ;  /* 0x00000004ff007c0c */ /* 0x000fce000bf45070 */
[----:B------:R-:W1:Y:S01]  /*1af10*/  LDC.64 R12, c[0x0][0xba8] ;  /* 0x0002ea00ff0c7b82 */ /* 0x000e620000000a00 */
[----:B------:R-:W3:Y:S01]  /*1af20*/  @P0 LDG.E R3, desc[UR40][R80.64] ;  /* 0x0000002850030981 */ /* 0x000ee2000c1e1900 */
[----:B------:R-:W-:Y:S02]  /*1af30*/  ISETP.NE.AND.EX P1, PT, RZ, UR7, PT, P1 ;  /* 0x00000007ff007c0c */ /* 0x000fe4000bf25310 */
[----:B------:R-:W-:-:S04]  /*1af40*/  SEL R14, R14, 0x978, P3 ;  /* 0x000009780e0e7807 */ /* 0x000fc80001800000 */
[----:B--2---:R-:W2:Y:S08]  /*1af50*/  LDC.64 R6, c[0x0][R14+0x220] ;  /* 0x000088000e067b82 */ /* 0x004eb00000000a00 */
[----:B------:R-:W4:Y:S08]  /*1af60*/  @P1 LDC.64 R4, c[0x0][0xc08] ;  /* 0x00030200ff041b82 */ /* 0x000f300000000a00 */
[----:B------:R-:W1:Y:S01]  /*1af70*/  LDC.64 R8, c[0x0][R14+0x218] ;  /* 0x000086000e087b82 */ /* 0x000e620000000a00 */
[----:B------:R-:W-:Y:S01]  /*1af80*/  ULDC UR6, c[0x0][0xa88] ;  /* 0x0002a20000067ab9 */ /* 0x000fe20000000800 */
[----:B0-----:R-:W-:-:S06]  /*1af90*/  ISETP.NE.AND P4, PT, R82, 0x1, PT ;  /* 0x000000015200780c */ /* 0x001fcc0003f85270 */
[----:B------:R-:W0:Y:S01]  /*1afa0*/  LDC.64 R10, c[0x0][R14+0x228] ;  /* 0x00008a000e0a7b82 */ /* 0x000e220000000a00 */
[----:B------:R-:W-:Y:S02]  /*1afb0*/  IMAD.U32 R85, RZ, RZ, UR6 ;  /* 0x00000006ff557e24 */ /* 0x000fe4000f8e00ff */
[----:B----4-:R-:W-:-:S05]  /*1afc0*/  @P1 IMAD.WIDE R4, R94, 0x4, R4 ;  /* 0x000000045e041825 */ /* 0x010fca00078e0204 */
[----:B------:R-:W4:Y:S01]  /*1afd0*/  @P4 LDC R24, c[0x0][0xbec] ;  /* 0x0002fb00ff184b82 */ /* 0x000f220000000800 */
[----:B------:R2:W5:Y:S01]  /*1afe0*/  @P1 LDG.E R85, desc[UR40][R4.64] ;  /* 0x0000002804551981 */ /* 0x000562000c1e1900 */
[----:B------:R-:W-:-:S06]  /*1aff0*/  ISETP.NE.AND.EX P2, PT, RZ, UR5, PT, P2 ;  /* 0x00000005ff007c0c */ /* 0x000fcc000bf45320 */
[----:B------:R-:W4:Y:S08]  /*1b000*/  @P4 LDC R31, c[0x0][0xbf0] ;  /* 0x0002fc00ff1f4b82 */ /* 0x000f300000000800 */
[----:B--2---:R2:W2:Y:S01]  /*1b010*/  LDC.64 R4, c[0x0][R14+0x210] ;  /* 0x000084000e047b82 */ /* 0x0044a20000000a00 */
[----:B------:R-:W-:Y:S02]  /*1b020*/  SHF.R.S32.HI R15, RZ, 0x1f, R94 ;  /* 0x0000001fff0f7819 */ /* 0x000fe4000001145e */
[----:B------:R-:W-:-:S02]  /*1b030*/  SEL R83, R94, RZ, !P2 ;  /* 0x000000ff5e537207 */ /* 0x000fc40005000000 */
[----:B------:R-:W-:-:S03]  /*1b040*/  SEL R15, R15, RZ, !P2 ;  /* 0x000000ff0f0f7207 */ /* 0x000fc60005000000 */
[----:B------:R-:W-:Y:S01]  /*1b050*/  IMAD R7, R7, R83, RZ ;  /* 0x0000005307077224 */ /* 0x000fe200078e02ff */
[----:B------:R-:W-:Y:S01]  /*1b060*/  SEL R25, R88, RZ, P3 ;  /* 0x000000ff58197207 */ /* 0x000fe20001800000 */
[----:B-1----:R-:W1:Y:S02]  /*1b070*/  @!P3 LDC R12, c[0x0][0xb50] ;  /* 0x0002d400ff0cbb82 */ /* 0x002e640000000800 */
[C---:B------:R-:W-:Y:S02]  /*1b080*/  IMAD R29, R6.reuse, R15, R7 ;  /* 0x0000000f061d7224 */ /* 0x040fe400078e0207 */
[----:B------:R-:W-:-:S04]  /*1b090*/  IMAD.WIDE.U32 R6, R6, R83, RZ ;  /* 0x0000005306067225 */ /* 0x000fc800078e00ff */
[-C--:B------:R-:W-:Y:S01]  /*1b0a0*/  IMAD R27, R9, R90.reuse, RZ ;  /* 0x0000005a091b7224 */ /* 0x080fe200078e02ff */
[----:B------:R-:W1:Y:S01]  /*1b0b0*/  @!P3 LDC R13, c[0x0][0xb54] ;  /* 0x0002d500ff0dbb82 */ /* 0x000e620000000800 */
[----:B------:R-:W-:-:S04]  /*1b0c0*/  IMAD.WIDE.U32 R8, R8, R90, RZ ;  /* 0x0000005a08087225 */ /* 0x000fc800078e00ff */
[----:B------:R-:W-:Y:S02]  /*1b0d0*/  IMAD.IADD R15, R92, 0x1, R91 ;  /* 0x000000015c0f7824 */ /* 0x000fe400078e025b */
[----:B------:R-:W-:Y:S02]  /*1b0e0*/  IMAD.IADD R29, R7, 0x1, R29 ;  /* 0x00000001071d7824 */ /* 0x000fe400078e021d */
[----:B------:R-:W-:Y:S02]  /*1b0f0*/  IMAD.MOV.U32 R7, RZ, RZ, R15 ;  /* 0x000000ffff077224 */ /* 0x000fe400078e000f */
[----:B------:R-:W-:Y:S02]  /*1b100*/  IMAD.IADD R9, R9, 0x1, R27 ;  /* 0x0000000109097824 */ /* 0x000fe400078e021b */
[-C--:B0-----:R-:W-:Y:S02]  /*1b110*/  IMAD R27, R11, R25.reuse, RZ ;  /* 0x000000190b1b7224 */ /* 0x081fe400078e02ff */
[----:B------:R-:W-:-:S04]  /*1b120*/  IMAD.WIDE.U32 R10, R10, R25, RZ ;  /* 0x000000190a0a7225 */ /* 0x000fc800078e00ff */
[----:B------:R-:W-:Y:S01]  /*1b130*/  IMAD.IADD R27, R11, 0x1, R27 ;  /* 0x000000010b1b7824 */ /* 0x000fe200078e021b */
[--C-:B---3--:R-:W-:Y:S01]  /*1b140*/  IADD3 R8, P2, P5, R6, R8, R3.reuse ;  /* 0x0000000806087210 */ /* 0x108fe20007d5e003 */
[----:B----4-:R-:W-:Y:S01]  /*1b150*/  @P4 IMAD.HI.U32 R6, R15, R24, RZ ;  /* 0x000000180f064227 */ /* 0x010fe200078e00ff */
        /* <DEDUP_REMOVED lines=12> */
[----:B-1----:R-:W-:-:S03]  /*1b220*/  LEA R12, P2, R10, R12, 0x2 ;  /* 0x0000000c0a0c7211 */ /* 0x002fc600078410ff */
[----:B------:R-:W-:-:S05]  /*1b230*/  IMAD.IADD R4, R11, 0x1, R5 ;  /* 0x000000010b047824 */ /* 0x000fca00078e0205 */
[----:B------:R-:W-:Y:S01]  /*1b240*/  LEA.HI.X R13, R10, R13, R4, 0x2, P2 ;  /* 0x0000000d0a0d7211 */ /* 0x000fe200010f1404 */
[----:B------:R-:W-:Y:S06]  /*1b250*/  @P1 BRA `(.L_x_1304) ;  /* 0x0000000000101947 */ /* 0x000fec0003800000 */
[----:B------:R-:W-:Y:S05]  /*1b260*/  @!P0 BRA `(.L_x_1304) ;  /* 0x00000000000c8947 */ /* 0x000fea0003800000 */
[----:B------:R-:W2:Y:S04]  /*1b270*/  LDG.E R4, desc[UR40][R80.64] ;  /* 0x0000002850047981 */ /* 0x000ea8000c1e1900 */
[----:B-----5:R-:W2:Y:S02]  /*1b280*/  LDG.E R85, desc[UR40][R80.64+0x4] ;  /* 0x0000042850557981 */ /* 0x020ea4000c1e1900 */
[----:B--2---:R-:W-:-:S07]  /*1b290*/  IMAD.IADD R85, R85, 0x1, -R4 ;  /* 0x0000000155557824 */ /* 0x004fce00078e0a04 */
.L_x_1304:
        /* <DEDUP_REMOVED lines=13> */
[----:B--2---:R-:W-:-:S04]  /*1b370*/  IMAD.IADD R9, R9, 0x1, R91 ;  /* 0x0000000109097824 */ /* 0x004fc800078e025b */
        /* <DEDUP_REMOVED lines=27> */
[----:B------:R-:W-:Y:S02]  /*1b530*/  IMAD.IADD R3, R3, 0x1, R37 ;  /* 0x0000000103037824 */ /* 0x000fe400078e0225 */
[----:B------:R-:W-:-:S04]  /*1b540*/  IMAD.WIDE.U32 R2, R90, UR4, R2 ;  /* 0x000000045a027c25 */ /* 0x000fc8000f8e0002 */
[----:B------:R-:W-:Y:S01]  /*1b550*/  IMAD R3, R90, UR5, R3 ;  /* 0x000000055a037c24 */ /* 0x000fe2000f8e0203 */
[----:B------:R-:W-:Y:S02]  /*1b560*/  ULDC.64 UR4, c[0x0][0xaf0] ;  /* 0x0002bc0000047ab9 */ /* 0x000fe40000000a00 */
[----:B------:R-:W-:-:S04]  /*1b570*/  IMAD.WIDE.U32 R2, R83, UR4, R2 ;  /* 0x0000000453027c25 */ /* 0x000fc8000f8e0002 */
[C---:B------:R-:W-:Y:S01]  /*1b580*/  IMAD.IADD R43, R86.reuse, 0x1, R91 ;  /* 0x00000001562b7824 */ /* 0x040fe200078e025b */
[----:B------:R-:W-:Y:S01]  /*1b590*/  BSSY B1, `(.L_x_1306) ;  /* 0x0000058000017945 */ /* 0x000fe20003800000 */
[----:B--2---:R-:W-:-:S04]  /*1b5a0*/  IMAD R5, R86, 0x20, R81 ;  /* 0x0000002056057824 */ /* 0x004fc800078e0251 */
[----:B------:R-:W-:-:S03]  /*1b5b0*/  IMAD.WIDE R20, R5, 0x2, R20 ;  /* 0x0000000205147825 */ /* 0x000fc600078e0214 */
[----:B------:R-:W-:-:S04]  /*1b5c0*/  IADD3 R5, P5, R20, 0x7800, RZ ;  /* 0x0000780014057810 */ /* 0x000fc80007fbe0ff */
[----:B------:R-:W-:Y:S02]  /*1b5d0*/  LOP3.LUT R0, R5, 0x180, RZ, 0xc0, !PT ;  /* 0x0000018005007812 */ /* 0x000fe400078ec0ff */
[----:B------:R-:W-:Y:S02]  /*1b5e0*/  LOP3.LUT R7, R20, 0x180, RZ, 0xc0, !PT ;  /* 0x0000018014077812 */ /* 0x000fe400078ec0ff */
[----:B------:R-:W-:Y:S02]  /*1b5f0*/  SHF.R.U64 R0, R0, 0x3, RZ ;  /* 0x0000000300007819 */ /* 0x000fe400000012ff */
[C---:B------:R-:W-:Y:S02]  /*1b600*/  IADD3 R9, P0, R20.reuse, 0x1800, RZ ;  /* 0x0000180014097810 */ /* 0x040fe40007f1e0ff */
[C---:B------:R-:W-:Y:S02]  /*1b610*/  IADD3 R13, P1, R20.reuse, 0x3000, RZ ;  /* 0x00003000140d7810 */ /* 0x040fe40007f3e0ff */
[----:B------:R-:W-:-:S02]  /*1b620*/  IADD3 R25, P2, R20, 0x4800, RZ ;  /* 0x0000480014197810 */ /* 0x000fc40007f5e0ff */
[----:B------:R-:W-:Y:S02]  /*1b630*/  IADD3 R29, P3, R20, 0x6000, RZ ;  /* 0x00006000141d7810 */ /* 0x000fe40007f7e0ff */
[----:B------:R-:W-:Y:S02]  /*1b640*/  SHF.R.U64 R7, R7, 0x3, RZ ;  /* 0x0000000307077819 */ /* 0x000fe400000012ff */
[----:B------:R-:W-:Y:S01]  /*1b650*/  LOP3.LUT R32, R0, R5, RZ, 0x3c, !PT ;  /* 0x0000000500207212 */ /* 0x000fe200078e3cff */
[----:B------:R-:W-:Y:S01]  /*1b660*/  IMAD R0, R36, 0x60, R86 ;  /* 0x0000006024007824 */ /* 0x000fe200078e0256 */
[----:B------:R-:W-:Y:S02]  /*1b670*/  LOP3.LUT R8, R9, 0x180, RZ, 0xc0, !PT ;  /* 0x0000018009087812 */ /* 0x000fe400078ec0ff */
[----:B------:R-:W-:Y:S02]  /*1b680*/  LOP3.LUT R12, R13, 0x180, RZ, 0xc0, !PT ;  /* 0x000001800d0c7812 */ /* 0x000fe400078ec0ff */
[----:B------:R-:W-:-:S02]  /*1b690*/  LOP3.LUT R24, R25, 0x180, RZ, 0xc0, !PT ;  /* 0x0000018019187812 */ /* 0x000fc400078ec0ff */
[----:B------:R-:W-:Y:S02]  /*1b6a0*/  LOP3.LUT R28, R29, 0x180, RZ, 0xc0, !PT ;  /* 0x000001801d1c7812 */ /* 0x000fe400078ec0ff */
[----:B------:R-:W-:Y:S01]  /*1b6b0*/  LOP3.LUT R20, R7, R20, RZ, 0x3c, !PT ;  /* 0x0000001407147212 */ /* 0x000fe200078e3cff */
[----:B------:R-:W-:Y:S01]  /*1b6c0*/  IMAD.IADD R36, R91, 0x1, R0 ;  /* 0x000000015b247824 */ /* 0x000fe200078e0200 */
[----:B------:R-:W-:Y:S02]  /*1b6d0*/  SHF.R.U64 R8, R8, 0x3, RZ ;  /* 0x0000000308087819 */ /* 0x000fe400000012ff */
[----:B------:R-:W-:Y:S01]  /*1b6e0*/  SHF.R.U64 R12, R12, 0x3, RZ ;  /* 0x000000030c0c7819 */ /* 0x000fe200000012ff */
[----:B------:R0:W5:Y:S01]  /*1b6f0*/  LD.E.128 R4, desc[UR40][R20.64] ;  /* 0x0000002814047980 */ /* 0x000162000c101d00 */
[----:B------:R-:W-:Y:S02]  /*1b700*/  SHF.R.U64 R24, R24, 0x3, RZ ;  /* 0x0000000318187819 */ /* 0x000fe400000012ff */
[----:B------:R-:W-:Y:S01]  /*1b710*/  SHF.R.U64 R28, R28, 0x3, RZ ;  /* 0x000000031c1c7819 */ /* 0x000fe200000012ff */
[----:B-1----:R-:W-:Y:S01]  /*1b720*/  @P4 IMAD.HI.U32 R0, R36, R39, RZ ;  /* 0x0000002724004227 */ /* 0x002fe200078e00ff */
[----:B------:R-:W-:-:S02]  /*1b730*/  LOP3.LUT R8, R8, R9, RZ, 0x3c, !PT ;  /* 0x0000000908087212 */ /* 0x000fc400078e3cff */
[----:B------:R-:W-:Y:S02]  /*1b740*/  LOP3.LUT R12, R12, R13, RZ, 0x3c, !PT ;  /* 0x0000000d0c0c7212 */ /* 0x000fe400078e3cff */
[----:B0-----:R-:W-:Y:S01]  /*1b750*/  SHF.R.S32.HI R20, RZ, 0x1f, R83 ;  /* 0x0000001fff147819 */ /* 0x001fe20000011453 */
[--C-:B------:R-:W-:Y:S01]  /*1b760*/  IMAD.X R9, RZ, RZ, R21.reuse, P0 ;  /* 0x000000ffff097224 */ /* 0x100fe200000e0615 */
[----:B------:R-:W-:Y:S01]  /*1b770*/  LOP3.LUT R24, R24, R25, RZ, 0x3c, !PT ;  /* 0x0000001918187212 */ /* 0x000fe200078e3cff */
[--C-:B------:R-:W-:Y:S01]  /*1b780*/  IMAD.X R13, RZ, RZ, R21.reuse, P1 ;  /* 0x000000ffff0d7224 */ /* 0x100fe200008e0615 */
[----:B------:R-:W-:Y:S01]  /*1b790*/  LOP3.LUT R28, R28, R29, RZ, 0x3c, !PT ;  /* 0x0000001d1c1c7212 */ /* 0x000fe200078e3cff */
[--C-:B------:R-:W-:Y:S02]  /*1b7a0*/  IMAD.X R25, RZ, RZ, R21.reuse, P2 ;  /* 0x000000ffff197224 */ /* 0x100fe400010e0615 */
[--C-:B------:R-:W-:Y:S01]  /*1b7b0*/  IMAD.X R29, RZ, RZ, R21.reuse, P3 ;  /* 0x000000ffff1d7224 */ /* 0x100fe200018e0615 */
[----:B------:R-:W5:Y:S01]  /*1b7c0*/  LD.E.128 R8, desc[UR40][R8.64] ;  /* 0x0000002808087980 */ /* 0x000f62000c101d00 */
[----:B------:R-:W-:-:S02]  /*1b7d0*/  IMAD.X R33, RZ, RZ, R21, P5 ;  /* 0x000000ffff217224 */ /* 0x000fc400028e0615 */
[----:B------:R-:W-:Y:S01]  /*1b7e0*/  IMAD.MOV.U32 R21, RZ, RZ, R36 ;  /* 0x000000ffff157224 */ /* 0x000fe200078e0024 */
[----:B---3--:R-:W-:Y:S01]  /*1b7f0*/  @P4 SHF.R.U32.HI R21, RZ, R41, R0 ;  /* 0x00000029ff154219 */ /* 0x008fe20000011600 */
[----:B------:R-:W-:Y:S01]  /*1b800*/  IMAD R20, R20, UR4, RZ ;  /* 0x0000000414147c24 */ /* 0x000fe2000f8e02ff */
[----:B------:R-:W5:Y:S02]  /*1b810*/  LD.E.128 R12, desc[UR40][R12.64] ;  /* 0x000000280c0c7980 */ /* 0x000f64000c101d00 */
[--C-:B------:R-:W-:Y:S01]  /*1b820*/  SHF.R.S32.HI R0, RZ, 0x1f, R21.reuse ;  /* 0x0000001fff007819 */ /* 0x100fe20000011415 */
[----:B------:R-:W-:Y:S01]  /*1b830*/  IMAD R37, R83, UR5, R20 ;  /* 0x0000000553257c24 */ /* 0x000fe2000f8e0214 */
[----:B------:R-:W-:Y:S01]  /*1b840*/  ULDC.64 UR4, c[0x0][0xae0] ;  /* 0x0002b80000047ab9 */ /* 0x000fe20000000a00 */
[----:B------:R-:W-:Y:S01]  /*1b850*/  IMAD.MOV R39, RZ, RZ, -R21 ;  /* 0x000000ffff277224 */ /* 0x000fe200078e0a15 */
[----:B------:R-:W5:Y:S01]  /*1b860*/  LD.E.128 R24, desc[UR40][R24.64] ;  /* 0x0000002818187980 */ /* 0x000f62000c101d00 */
[----:B------:R-:W-:-:S02]  /*1b870*/  IMAD.IADD R3, R3, 0x1, R37 ;  /* 0x0000000103037824 */ /* 0x000fc400078e0225 */
[----:B------:R-:W-:Y:S01]  /*1b880*/  IMAD R0, R0, UR4, RZ ;  /* 0x0000000400007c24 */ /* 0x000fe2000f8e02ff */
[----:B------:R-:W5:Y:S01]  /*1b890*/  LD.E.128 R28, desc[UR40][R28.64] ;  /* 0x000000281c1c7980 */ /* 0x000f62000c101d00 */
[----:B------:R-:W-:Y:S02]  /*1b8a0*/  IMAD R37, R82, R39, R36 ;  /* 0x0000002752257224 */ /* 0x000fe400078e0224 */
        /* <DEDUP_REMOVED lines=31> */
[C---:B------:R-:W-:Y:S02]  /*1baa0*/  @!P2 LEA R38, P4, R42.reuse, R20, 0x1 ;  /* 0x000000142a26a211 */ /* 0x040fe400078808ff */
[----:B--2---:R-:W-:Y:S01]  /*1bab0*/  @!P0 IMAD.WIDE R2, R81, 0x2, R20 ;  /* 0x0000000251028825 */ /* 0x004fe200078e0214 */
[-C--:B------:R-:W-:Y:S02]  /*1bac0*/  @!P1 LEA.HI.X R37, R45, R21.reuse, R46, 0x1, P3 ;  /* 0x000000152d259211 */ /* 0x080fe400018f0c2e */
[----:B------:R-:W-:Y:S02]  /*1bad0*/  @!P2 LEA.HI.X R39, R42, R21, R44, 0x1, P4 ;  /* 0x000000152a27a211 */ /* 0x000fe400020f0c2c */
[----:B------:R3:W-:Y:S04]  /*1bae0*/  @!P0 ST.E.128 desc[UR40][R2.64], R4 ;  /* 0x0000000402008985 */ /* 0x0007e8000c101d28 */
[----:B------:R3:W-:Y:S04]  /*1baf0*/  @!P1 ST.E.128 desc[UR40][R36.64], R12 ;  /* 0x0000000c24009985 */ /* 0x0007e8000c101d28 */
[----:B------:R3:W-:Y:S02]  /*1bb00*/  @!P2 ST.E.128 desc[UR40][R38.64], R28 ;  /* 0x0000001c2600a985 */ /* 0x0007e4000c101d28 */
.L_x_1307:
[----:B------:R-:W-:Y:S05]  /*1bb10*/  BSYNC B1 ;  /* 0x0000000000017941 */ /* 0x000fea0003800000 */
.L_x_1306:
[----:B---3--:R-:W-:Y:S01]  /*1bb20*/  VIADD R3, R43, 0x60 ;  /* 0x000000602b037836 */ /* 0x008fe20000000000 */
[----:B-----5:R3:W4:Y:S04]  /*1bb30*/  SHFL.IDX PT, R5, R41, 0x1, 0x1c1f ;  /* 0x003c1f0029057f89 */ /* 0x02072800000e0000 */
[----:B------:R-:W-:Y:S01]  /*1bb40*/  ISETP.GE.AND P0, PT, R3, R80, PT ;  /* 0x000000500300720c */ /* 0x000fe20003f06270 */
[----:B------:R3:W0:-:S12]  /*1bb50*/  SHFL.IDX PT, R4, R40, 0x1, 0x1c1f ;  /* 0x003c1f0028047f89 */ /* 0x00061800000e0000 */
[----:B---3--:R-:W-:Y:S05]  /*1bb60*/  @P0 BRA `(.L_x_1308) ;  /* 0x0000001400b00947 */ /* 0x008fea0003800000 */
[----:B------:R-:W-:Y:S02]  /*1bb70*/  ULDC UR4, c[0x0][0xac8] ;  /* 0x0002b20000047ab9 */ /* 0x000fe40000000800 */
[----:B------:R-:W-:Y:S02]  /*1bb80*/  ISETP.GE.AND P2, PT, R45, UR4, PT ;  /* 0x000000042d007c0c */ /* 0x000fe4000bf46270 */
[----:B------:R-:W-:-:S11]  /*1bb90*/  ISETP.GE.AND P1, PT, R81, UR4, PT ;  /* 0x0000000451007c0c */ /* 0x000fd6000bf26270 */
[----:B0-----:R-:W-:Y:S02]  /*1bba0*/  @!P2 LEA R6, P0, R45, R4, 0x1 ;  /* 0x000000042d06a211 */ /* 0x001fe400078008ff */
        /* <DEDUP_REMOVED lines=10> */
.L_x_1305:
[----:B0-----:R-:W0:Y:S01]  /*1bc50*/  @P4 LDC R6, c[0x0][0xbec] ;  /* 0x0002fb00ff064b82 */ /* 0x001e220000000800 */
[----:B------:R-:W-:Y:S01]  /*1bc60*/  ULDC.64 UR4, c[0x0][0xb08] ;  /* 0x0002c20000047ab9 */ /* 0x000fe20000000a00 */
[----:B------:R-:W-:Y:S01]  /*1bc70*/  SHF.R.S32.HI R0, RZ, 0x1f, R83 ;  /* 0x0000001fff007819 */ /* 0x000fe20000011453 */
[----:B------:R-:W-:Y:S01]  /*1bc80*/  IMAD R84, R84, UR4, RZ ;  /* 0x0000000454547c24 */ /* 0x000fe2000f8e02ff */
[----:B------:R-:W-:Y:S01]  /*1bc90*/  ULDC.64 UR6, c[0x0][0xb30] ;  /* 0x0002cc0000067ab9 */ /* 0x000fe20000000a00 */
[----:B------:R-:W-:Y:S01]  /*1bca0*/  IMAD.WIDE.U32 R4, R3, UR4, RZ ;  /* 0x0000000403047c25 */ /* 0x000fe2000f8e00ff */
[----:B------:R-:W-:Y:S01]  /*1bcb0*/  ISETP.GE.AND P0, PT, R9, R80, PT ;  /* 0x000000500900720c */ /* 0x000fe20003f06270 */
[----:B------:R-:W-:Y:S01]  /*1bcc0*/  BSSY B1, `(.L_x_1309) ;  /* 0x0000071000017945 */ /* 0x000fe20003800000 */
[----:B------:R-:W1:Y:S01]  /*1bcd0*/  @P4 LDC R13, c[0x0][0xbf0] ;  /* 0x0002fc00ff0d4b82 */ /* 0x000e620000000800 */
[----:B------:R-:W-:Y:S01]  /*1bce0*/  IMAD R3, R3, UR5, R84 ;  /* 0x0000000503037c24 */ /* 0x000fe2000f8e0254 */
[----:B------:R-:W-:Y:S01]  /*1bcf0*/  ULDC.64 UR4, c[0x0][0xb38] ;  /* 0x0002ce0000047ab9 */ /* 0x000fe20000000a00 */
[----:B------:R-:W-:Y:S01]  /*1bd00*/  VIADD R86, R23, 0x8 ;  /* 0x0000000817567836 */ /* 0x000fe20000000000 */
[----:B------:R-:W-:Y:S01]  /*1bd10*/  SHF.R.S32.HI R84, RZ, 0x1f, R23 ;  /* 0x0000001fff547819 */ /* 0x000fe20000011417 */
[----:B------:R-:W-:-:S02]  /*1bd20*/  IMAD.IADD R5, R5, 0x1, R3 ;  /* 0x0000000105057824 */ /* 0x000fc400078e0203 */
[----:B------:R-:W-:Y:S01]  /*1bd30*/  VIADD R92, R23, 0x20 ;  /* 0x00000020175c7836 */ /* 0x000fe20000000000 */
[----:B------:R-:W-:Y:S01]  /*1bd40*/  SHF.R.S32.HI R85, RZ, 0x1f, R86 ;  /* 0x0000001fff557819 */ /* 0x000fe20000011456 */
[----:B------:R-:W-:-:S03]  /*1bd50*/  IMAD.WIDE.U32 R2, R90, UR4, R4 ;  /* 0x000000045a027c25 */ /* 0x000fc6000f8e0004 */
[----:B------:R-:W-:Y:S01]  /*1bd60*/  SHF.R.S32.HI R91, RZ, 0x1f, R92 ;  /* 0x0000001fff5b7819 */ /* 0x000fe2000001145c */
[----:B------:R-:W-:Y:S01]  /*1bd70*/  IMAD R3, R90, UR5, R3 ;  /* 0x000000055a037c24 */ /* 0x000fe2000f8e0203 */
[----:B------:R-:W-:Y:S01]  /*1bd80*/  ULDC.64 UR4, c[0x0][0xb40] ;  /* 0x0002d00000047ab9 */ /* 0x000fe20000000a00 */
[----:B------:R-:W-:Y:S02]  /*1bd90*/  IMAD.MOV.U32 R5, RZ, RZ, R15 ;  /* 0x000000ffff057224 */ /* 0x000fe400078e000f */
[----:B------:R-:W-:Y:S02]  /*1bda0*/  IMAD R0, R0, UR4, RZ ;  /* 0x0000000400007c24 */ /* 0x000fe4000f8e02ff */
[----:B0-----:R-:W-:-:S04]  /*1bdb0*/  @P4 IMAD.HI.U32 R6, R15, R6, RZ ;  /* 0x000000060f064227 */ /* 0x001fc800078e00ff */
[C---:B------:R-:W-:Y:S01]  /*1bdc0*/  IMAD R7, R83.reuse, UR5, R0 ;  /* 0x0000000553077c24 */ /* 0x040fe2000f8e0200 */
[----:B-1----:R-:W-:Y:S01]  /*1bdd0*/  @P4 SHF.R.U32.HI R5, RZ, R13, R6 ;  /* 0x0000000dff054219 */ /* 0x002fe20000011606 */
[----:B------:R-:W-:Y:S01]  /*1bde0*/  IMAD.WIDE.U32 R2, R83, UR4, R2 ;  /* 0x0000000453027c25 */ /* 0x000fe2000f8e0002 */
[----:B------:R-:W-:Y:S02]  /*1bdf0*/  ULDC.64 UR4, c[0x0][0xb48] ;  /* 0x0002d20000047ab9 */ /* 0x000fe40000000a00 */
[----:B------:R-:W-:Y:S01]  /*1be00*/  SHF.R.S32.HI R0, RZ, 0x1f, R5 ;  /* 0x0000001fff007819 */ /* 0x000fe20000011405 */
[----:B------:R-:W-:Y:S02]  /*1be10*/  IMAD.IADD R3, R3, 0x1, R7 ;  /* 0x0000000103037824 */ /* 0x000fe400078e0207 */
        /* <DEDUP_REMOVED lines=15> */
[----:B------:R-:W-:Y:S01]  /*1bf10*/  LEA R30, P1, R2, UR4, 0x2 ;  /* 0x00000004021e7c11 */ /* 0x000fe2000f8210ff */
[----:B------:R-:W-:Y:S02]  /*1bf20*/  VIADD R4, R16, 0x19c20 ;  /* 0x00019c2010047836 */ /* 0x000fe40000000000 */
[C---:B------:R-:W-:Y:S01]  /*1bf30*/  VIADD R88, R23.reuse, 0x10 ;  /* 0x0000001017587836 */ /* 0x040fe20000000000 */
[----:B------:R-:W-:Y:S01]  /*1bf40*/  LEA.HI.X R81, R2, UR5, R3, 0x2, P1 ;  /* 0x0000000502517c11 */ /* 0x000fe200088f1403 */
[C---:B------:R-:W-:Y:S01]  /*1bf50*/  VIADD R90, R23.reuse, 0x18 ;  /* 0x00000018175a7836 */ /* 0x040fe20000000000 */
[----:B------:R-:W-:Y:S01]  /*1bf60*/  PRMT R4, RZ, 0x654, R4 ;  /* 0x00000654ff047816 */ /* 0x000fe20000000004 */
[C---:B------:R-:W-:Y:S01]  /*1bf70*/  VIADD R28, R23.reuse, 0x28 ;  /* 0x00000028171c7836 */ /* 0x040fe20000000000 */
[----:B------:R0:W1:Y:S01]  /*1bf80*/  SHFL.IDX PT, R83, R30, RZ, 0x1c1f ;  /* 0x001c1fff1e537589 */ /* 0x00006200000e0000 */
[C---:B------:R-:W-:Y:S01]  /*1bf90*/  VIADD R26, R23.reuse, 0x30 ;  /* 0x00000030171a7836 */ /* 0x040fe20000000000 */
[----:B------:R0:W-:Y:S01]  /*1bfa0*/  SYNCS.ARRIVE.TRANS64.RED.A1T0 RZ, [R4+URZ], RZ ;  /* 0x000000ff04ff79a7 */ /* 0x0001e2000810043f */
[C---:B------:R-:W-:Y:S01]  /*1bfb0*/  VIADD R95, R23.reuse, 0x50 ;  /* 0x00000050175f7836 */ /* 0x040fe20000000000 */
[----:B------:R0:W2:Y:S01]  /*1bfc0*/  SHFL.IDX PT, R82, R81, RZ, 0x1c1f ;  /* 0x001c1fff51527589 */ /* 0x0000a200000e0000 */
[C---:B------:R-:W-:Y:S01]  /*1bfd0*/  VIADD R24, R23.reuse, 0x38 ;  /* 0x0000003817187836 */ /* 0x040fe20000000000 */
[----:B------:R-:W-:Y:S01]  /*1bfe0*/  SHF.R.S32.HI R87, RZ, 0x1f, R88 ;  /* 0x0000001fff577819 */ /* 0x000fe20000011458 */
[C---:B------:R-:W-:Y:S01]  /*1bff0*/  VIADD R20, R23.reuse, 0x40 ;  /* 0x0000004017147836 */ /* 0x040fe20000000000 */
[----:B------:R-:W-:Y:S01]  /*1c000*/  SHF.R.S32.HI R0, RZ, 0x1f, R95 ;  /* 0x0000001fff007819 */ /* 0x000fe2000001145f */
[C---:B------:R-:W-:Y:S01]  /*1c010*/  VIADD R21, R23.reuse, 0x48 ;  /* 0x0000004817157836 */ /* 0x040fe20000000000 */
[----:B------:R-:W-:Y:S01]  /*1c020*/  SHF.R.S32.HI R89, RZ, 0x1f, R90 ;  /* 0x0000001fff597819 */ /* 0x000fe2000001145a */
[C---:B------:R-:W-:Y:S01]  /*1c030*/  VIADD R94, R23.reuse, 0x58 ;  /* 0x00000058175e7836 */ /* 0x040fe20000000000 */
[----:B------:R-:W-:Y:S01]  /*1c040*/  SHF.R.S32.HI R31, RZ, 0x1f, R28 ;  /* 0x0000001fff1f7819 */ /* 0x000fe2000001141c */
[----:B------:R-:W-:Y:S01]  /*1c050*/  VIADD R93, R23, 0x58 ;  /* 0x00000058175d7836 */ /* 0x000fe20000000000 */
[----:B------:R-:W-:-:S02]  /*1c060*/  SHF.R.S32.HI R29, RZ, 0x1f, R26 ;  /* 0x0000001fff1d7819 */ /* 0x000fc4000001141a */
[----:B------:R-:W-:Y:S02]  /*1c070*/  SHF.R.S32.HI R27, RZ, 0x1f, R24 ;  /* 0x0000001fff1b7819 */ /* 0x000fe40000011418 */
[----:B------:R-:W-:Y:S02]  /*1c080*/  SHF.R.S32.HI R25, RZ, 0x1f, R20 ;  /* 0x0000001fff197819 */ /* 0x000fe40000011414 */
[----:B------:R-:W-:Y:S02]  /*1c090*/  SHF.R.S32.HI R10, RZ, 0x1f, R21 ;  /* 0x0000001fff0a7819 */ /* 0x000fe40000011415 */
[----:B------:R-:W-:Y:S01]  /*1c0a0*/  SHF.R.S32.HI R94, RZ, 0x1f, R94 ;  /* 0x0000001fff5e7819 */ /* 0x000fe2000001145e */
[----:B0-----:R-:W-:Y:S06]  /*1c0b0*/  @P0 BRA `(.L_x_1310) ;  /* 0x0000000000c40947 */ /* 0x001fec0003800000 */
[----:B------:R-:W-:Y:S02]  /*1c0c0*/  ULDC UR4, c[0x0][0xac8] ;  /* 0x0002b20000047ab9 */ /* 0x000fe40000000800 */
[----:B------:R-:W-:Y:S02]  /*1c0d0*/  ISETP.GE.AND P2, PT, R23, UR4, PT ;  /* 0x0000000417007c0c */ /* 0x000fe4000bf46270 */
[----:B------:R-:W-:Y:S02]  /*1c0e0*/  ISETP.GE.AND P4, PT, R86, UR4, PT ;  /* 0x0000000456007c0c */ /* 0x000fe4000bf86270 */
[----:B------:R-:W-:Y:S02]  /*1c0f0*/  ISETP.GE.AND P3, PT, R88, UR4, PT ;  /* 0x0000000458007c0c */ /* 0x000fe4000bf66270 */
[----:B------:R-:W-:-:S07]  /*1c100*/  ISETP.GE.AND P0, PT, R90, UR4, PT ;  /* 0x000000045a007c0c */ /* 0x000fce000bf06270 */
[CC--:B-1----:R-:W-:Y:S02]  /*1c110*/  @!P2 LEA R4, P1, R23.reuse, R83.reuse, 0x2 ;  /* 0x000000531704a211 */ /* 0x0c2fe400078210ff */
[----:B------:R-:W-:Y:S02]  /*1c120*/  @!P4 LEA R6, P6, R86, R83, 0x2 ;  /* 0x000000535606c211 */ /* 0x000fe400078c10ff */
[-C--:B--2---:R-:W-:Y:S02]  /*1c130*/  @!P2 LEA.HI.X R5, R23, R82.reuse, R84, 0x2, P1 ;  /* 0x000000521705a211 */ /* 0x084fe400008f1454 */
[----:B------:R-:W-:Y:S02]  /*1c140*/  ISETP.GE.AND P1, PT, R92, UR4, PT ;  /* 0x000000045c007c0c */ /* 0x000fe4000bf26270 */
[----:B------:R-:W-:Y:S01]  /*1c150*/  @!P4 LEA.HI.X R7, R86, R82, R85, 0x2, P6 ;  /* 0x000000525607c211 */ /* 0x000fe200030f1455 */
[----:B------:R-:W-:Y:S01]  /*1c160*/  @!P2 ST.E.64 desc[UR40][R4.64], R36 ;  /* 0x000000240400a985 */ /* 0x000fe2000c101b28 */
[----:B------:R-:W-:-:S02]  /*1c170*/  ISETP.GE.AND P2, PT, R28, UR4, PT ;  /* 0x000000041c007c0c */ /* 0x000fc4000bf46270 */
[-C--:B------:R-:W-:Y:S01]  /*1c180*/  @!P3 LEA R2, P5, R88, R83.reuse, 0x2 ;  /* 0x000000535802b211 */ /* 0x080fe200078a10ff */
[----:B------:R-:W-:Y:S01]  /*1c190*/  @!P4 ST.E.64 desc[UR40][R6.64], R38 ;  /* 0x000000260600c985 */ /* 0x000fe2000c101b28 */
[----:B------:R-:W-:Y:S02]  /*1c1a0*/  ISETP.GE.AND P4, PT, R26, UR4, PT ;  /* 0x000000041a007c0c */ /* 0x000fe4000bf86270 */
[-C--:B------:R-:W-:Y:S02]  /*1c1b0*/  @!P3 LEA.HI.X R3, R88, R82.reuse, R87, 0x2, P5 ;  /* 0x000000525803b211 */ /* 0x080fe400028f1457 */
[-C--:B------:R-:W-:Y:S02]  /*1c1c0*/  @!P0 LEA R8, P6, R90, R83.reuse, 0x2 ;  /* 0x000000535a088211 */ /* 0x080fe400078c10ff */
[----:B------:R-:W-:Y:S01]  /*1c1d0*/  @!P1 LEA R14, P5, R92, R83, 0x2 ;  /* 0x000000535c0e9211 */ /* 0x000fe200078a10ff */
[----:B------:R0:W-:Y:S01]  /*1c1e0*/  @!P3 ST.E.64 desc[UR40][R2.64], R44 ;  /* 0x0000002c0200b985 */ /* 0x0001e2000c101b28 */
[----:B------:R-:W-:-:S02]  /*1c1f0*/  @!P0 LEA.HI.X R9, R90, R82, R89, 0x2, P6 ;  /* 0x000000525a098211 */ /* 0x000fc400030f1459 */
[----:B------:R-:W-:Y:S02]  /*1c200*/  ISETP.GE.AND P3, PT, R24, UR4, PT ;  /* 0x0000000418007c0c */ /* 0x000fe4000bf66270 */
[----:B------:R-:W-:Y:S01]  /*1c210*/  @!P2 LEA R12, P6, R28, R83, 0x2 ;  /* 0x000000531c0ca211 */ /* 0x000fe200078c10ff */
[----:B------:R-:W-:Y:S01]  /*1c220*/  @!P0 ST.E.64 desc[UR40][R8.64], R46 ;  /* 0x0000002e08008985 */ /* 0x000fe2000c101b28 */
[-C--:B------:R-:W-:Y:S02]  /*1c230*/  @!P1 LEA.HI.X R15, R92, R82.reuse, R91, 0x2, P5 ;  /* 0x000000525c0f9211 */ /* 0x080fe400028f145b */
[----:B------:R-:W-:Y:S02]  /*1c240*/  @!P2 LEA.HI.X R13, R28, R82, R31, 0x2, P6 ;  /* 0x000000521c0da211 */ /* 0x000fe400030f141f */
[----:B------:R-:W-:Y:S01]  /*1c250*/  ISETP.GE.AND P0, PT, R20, UR4, PT ;  /* 0x0000000414007c0c */ /* 0x000fe2000bf06270 */
[----:B------:R-:W-:Y:S01]  /*1c260*/  @!P1 ST.E.64 desc[UR40][R14.64], R52 ;  /* 0x000000340e009985 */ /* 0x000fe2000c101b28 */
[----:B------:R-:W-:-:S02]  /*1c270*/  ISETP.GE.AND P5, PT, R21, UR4, PT ;  /* 0x0000000415007c0c */ /* 0x000fc4000bfa6270 */
[CC--:B0-----:R-:W-:Y:S01]  /*1c280*/  @!P4 LEA R2, P1, R26.reuse, R83.reuse, 0x2 ;  /* 0x000000531a02c211 */ /* 0x0c1fe200078210ff */
[----:B------:R0:W-:Y:S01]  /*1c290*/  @!P2 ST.E.64 desc[UR40][R12.64], R54 ;  /* 0x000000360c00a985 */ /* 0x0001e2000c101b28 */
[----:B------:R-:W-:Y:S02]  /*1c2a0*/  ISETP.GE.AND P2, PT, R95, UR4, PT ;  /* 0x000000045f007c0c */ /* 0x000fe4000bf46270 */
[----:B------:R-:W-:Y:S02]  /*1c2b0*/  @!P4 LEA.HI.X R3, R26, R82, R29, 0x2, P1 ;  /* 0x000000521a03c211 */ /* 0x000fe400008f141d */
[----:B------:R-:W-:Y:S02]  /*1c2c0*/  ISETP.GE.AND P1, PT, R93, UR4, PT ;  /* 0x000000045d007c0c */ /* 0x000fe4000bf26270 */
[-C--:B------:R-:W-:Y:S01]  /*1c2d0*/  @!P3 LEA R6, P6, R24, R83.reuse, 0x2 ;  /* 0x000000531806b211 */ /* 0x080fe200078c10ff */
[----:B------:R3:W-:Y:S01]  /*1c2e0*/  @!P4 ST.E.64 desc[UR40][R2.64], R60 ;  /* 0x0000003c0200c985 */ /* 0x0007e2000c101b28 */
[----:B------:R-:W-:-:S02]  /*1c2f0*/  @!P0 LEA R4, P4, R20, R83, 0x2 ;  /* 0x0000005314048211 */ /* 0x000fc400078810ff */
[-C--:B------:R-:W-:Y:S02]  /*1c300*/  @!P3 LEA.HI.X R7, R24, R82.reuse, R27, 0x2, P6 ;  /* 0x000000521807b211 */ /* 0x080fe400030f141b */
[-C--:B------:R-:W-:Y:S02]  /*1c310*/  @!P0 LEA.HI.X R5, R20, R82.reuse, R25, 0x2, P4 ;  /* 0x0000005214058211 */ /* 0x080fe400020f1419 */
[-C--:B0-----:R-:W-:Y:S01]  /*1c320*/  @!P2 LEA R12, P4, R95, R83.reuse, 0x2 ;  /* 0x000000535f0ca211 */ /* 0x081fe200078810ff */
[----:B------:R3:W-:Y:S01]  /*1c330*/  @!P3 ST.E.64 desc[UR40][R6.64], R62 ;  /* 0x0000003e0600b985 */ /* 0x0007e2000c101b28 */
[-C--:B------:R-:W-:Y:S02]  /*1c340*/  @!P5 LEA R8, P3, R21, R83.reuse, 0x2 ;  /* 0x000000531508d211 */ /* 0x080fe400078610ff */
[----:B------:R-:W-:Y:S01]  /*1c350*/  @!P1 LEA R14, P6, R93, R83, 0x2 ;  /* 0x000000535d0e9211 */ /* 0x000fe200078c10ff */
[----:B------:R3:W-:Y:S01]  /*1c360*/  @!P0 ST.E.64 desc[UR40][R4.64], R68 ;  /* 0x0000004404008985 */ /* 0x0007e2000c101b28 */
[----:B------:R-:W-:-:S02]  /*1c370*/  @!P5 LEA.HI.X R9, R21, R82, R10, 0x2, P3 ;  /* 0x000000521509d211 */ /* 0x000fc400018f140a */
[-C--:B------:R-:W-:Y:S02]  /*1c380*/  @!P2 LEA.HI.X R13, R95, R82.reuse, R0, 0x2, P4 ;  /* 0x000000525f0da211 */ /* 0x080fe400020f1400 */
[----:B------:R-:W-:Y:S01]  /*1c390*/  @!P1 LEA.HI.X R15, R93, R82, R94, 0x2, P6 ;  /* 0x000000525d0f9211 */ /* 0x000fe200030f145e */
[----:B------:R3:W-:Y:S04]  /*1c3a0*/  @!P5 ST.E.64 desc[UR40][R8.64], R70 ;  /* 0x000000460800d985 */ /* 0x0007e8000c101b28 */
[----:B------:R3:W-:Y:S04]  /*1c3b0*/  @!P2 ST.E.64 desc[UR40][R12.64], R76 ;  /* 0x0000004c0c00a985 */ /* 0x0007e8000c101b28 */
[----:B------:R3:W-:Y:S02]  /*1c3c0*/  @!P1 ST.E.64 desc[UR40][R14.64], R78 ;  /* 0x0000004e0e009985 */ /* 0x0007e4000c101b28 */
.L_x_1310:
[----:B------:R-:W-:Y:S05]  /*1c3d0*/  BSYNC B1 ;  /* 0x0000000000017941 */ /* 0x000fea0003800000 */
.L_x_1309:
[----:B------:R-:W-:Y:S01]  /*1c3e0*/  ISETP.GE.AND P0, PT, R11, R80, PT ;  /* 0x000000500b00720c */ /* 0x000fe20003f06270 */
[----:B------:R-:W0:Y:S04]  /*1c3f0*/  SHFL.IDX PT, R81, R81, 0x1, 0x1c1f ;  /* 0x003c1f0051517f89 */ /* 0x000e2800000e0000 */
[----:B------:R4:W0:Y:S08]  /*1c400*/  SHFL.IDX PT, R37, R30, 0x1, 0x1c1f ;  /* 0x003c1f001e257f89 */ /* 0x00083000000e0000 */
[----:B----4-:R-:W-:Y:S05]  /*1c410*/  @P0 BRA `(.L_x_1308) ;  /* 0x0000000c00840947 */ /* 0x010fea0003800000 */
[----:B------:R-:W-:Y:S02]  /*1c420*/  ULDC UR4, c[0x0][0xac8] ;  /* 0x0002b20000047ab9 */ /* 0x000fe40000000800 */
[----:B------:R-:W-:Y:S02]  /*1c430*/  ISETP.GE.AND P5, PT, R86, UR4, PT ;  /* 0x0000000456007c0c */ /* 0x000fe4000bfa6270 */
[----:B------:R-:W-:Y:S02]  /*1c440*/  ISETP.GE.AND P3, PT, R23, UR4, PT ;  /* 0x0000000417007c0c */ /* 0x000fe4000bf66270 */
[----:B------:R-:W-:Y:S02]  /*1c450*/  ISETP.GE.AND P4, PT, R88, UR4, PT ;  /* 0x0000000458007c0c */ /* 0x000fe4000bf86270 */
[----:B------:R-:W-:Y:S02]  /*1c460*/  ISETP.GE.AND P0, PT, R90, UR4, PT ;  /* 0x000000045a007c0c */ /* 0x000fe4000bf06270 */
[----:B------:R-:W-:-:S05]  /*1c470*/  ISETP.GE.AND P1, PT, R92, UR4, PT ;  /* 0x000000045c007c0c */ /* 0x000fca000bf26270 */
[----:B0--3--:R-:W-:-:S04]  /*1c480*/  @!P5 LEA R2, P2, R86, R37, 0x2 ;  /* 0x000000255602d211 */ /* 0x009fc800078410ff */
[----:B------:R-:W-:Y:S02]  /*1c490*/  @!P5 LEA.HI.X R3, R86, R81, R85, 0x2, P2 ;  /* 0x000000515603d211 */ /* 0x000fe400010f1455 */
[CC--:B------:R-:W-:Y:S02]  /*1c4a0*/  @!P3 LEA R6, P2, R23.reuse, R37.reuse, 0x2 ;  /* 0x000000251706b211 */ /* 0x0c0fe400078410ff */
[----:B------:R-:W-:Y:S02]  /*1c4b0*/  @!P4 LEA R4, P6, R88, R37, 0x2 ;  /* 0x000000255804c211 */ /* 0x000fe400078c10ff */
[-C--:B------:R-:W-:Y:S02]  /*1c4c0*/  @!P3 LEA.HI.X R7, R23, R81.reuse, R84, 0x2, P2 ;  /* 0x000000511707b211 */ /* 0x080fe400010f1454 */
[----:B------:R-:W-:Y:S02]  /*1c4d0*/  ISETP.GE.AND P2, PT, R28, UR4, PT ;  /* 0x000000041c007c0c */ /* 0x000fe4000bf46270 */
[----:B------:R-:W-:Y:S01]  /*1c4e0*/  @!P4 LEA.HI.X R5, R88, R81, R87, 0x2, P6 ;  /* 0x000000515805c211 */ /* 0x000fe200030f1457 */
[----:B------:R0:W-:Y:S01]  /*1c4f0*/  @!P3 ST.E.64 desc[UR40][R6.64], R40 ;  /* 0x000000280600b985 */ /* 0x0001e2000c101b28 */
[----:B------:R-:W-:-:S02]  /*1c500*/  @!P0 LEA R8, P6, R90, R37, 0x2 ;  /* 0x000000255a088211 */ /* 0x000fc400078c10ff */
[----:B------:R-:W-:Y:S01]  /*1c510*/  ISETP.GE.AND P3, PT, R26, UR4, PT ;  /* 0x000000041a007c0c */ /* 0x000fe2000bf66270 */
[----:B------:R-:W-:Y:S01]  /*1c520*/  @!P5 ST.E.64 desc[UR40][R2.64], R42 ;  /* 0x0000002a0200d985 */ /* 0x000fe2000c101b28 */
[----:B------:R-:W-:Y:S02]  /*1c530*/  @!P0 LEA.HI.X R9, R90, R81, R89, 0x2, P6 ;  /* 0x000000515a098211 */ /* 0x000fe400030f1459 */
[----:B------:R-:W-:Y:S01]  /*1c540*/  @!P1 LEA R12, P6, R92, R37, 0x2 ;  /* 0x000000255c0c9211 */ /* 0x000fe200078c10ff */
[----:B------:R3:W-:Y:S01]  /*1c550*/  @!P4 ST.E.64 desc[UR40][R4.64], R48 ;  /* 0x000000300400c985 */ /* 0x0007e2000c101b28 */
[----:B------:R-:W-:Y:S02]  /*1c560*/  ISETP.GE.AND P5, PT, R24, UR4, PT ;  /* 0x0000000418007c0c */ /* 0x000fe4000bfa6270 */
[----:B------:R-:W-:Y:S01]  /*1c570*/  @!P1 LEA.HI.X R13, R92, R81, R91, 0x2, P6 ;  /* 0x000000515c0d9211 */ /* 0x000fe200030f145b */
[----:B------:R4:W-:Y:S01]  /*1c580*/  @!P0 ST.E.64 desc[UR40][R8.64], R50 ;  /* 0x0000003208008985 */ /* 0x0009e2000c101b28 */
[----:B------:R-:W-:-:S02]  /*1c590*/  @!P2 LEA R14, P6, R28, R37, 0x2 ;  /* 0x000000251c0ea211 */ /* 0x000fc400078c10ff */
[----:B------:R-:W-:Y:S01]  /*1c5a0*/  ISETP.GE.AND P4, PT, R20, UR4, PT ;  /* 0x0000000414007c0c */ /* 0x000fe2000bf86270 */
[----:B------:R4:W-:Y:S01]  /*1c5b0*/  @!P1 ST.E.64 desc[UR40][R12.64], R56 ;  /* 0x000000380c009985 */ /* 0x0009e2000c101b28 */
[----:B------:R-:W-:Y:S02]  /*1c5c0*/  @!P2 LEA.HI.X R15, R28, R81, R31, 0x2, P6 ;  /* 0x000000511c0fa211 */ /* 0x000fe400030f141f */
[C---:B------:R-:W-:Y:S02]  /*1c5d0*/  @!P3 LEA R28, P6, R26.reuse, R37, 0x2 ;  /* 0x000000251a1cb211 */ /* 0x040fe400078c10ff */
[----:B------:R-:W-:Y:S01]  /*1c5e0*/  ISETP.GE.AND P0, PT, R21, UR4, PT ;  /* 0x0000000415007c0c */ /* 0x000fe2000bf06270 */
[----:B------:R4:W-:Y:S01]  /*1c5f0*/  @!P2 ST.E.64 desc[UR40][R14.64], R58 ;  /* 0x0000003a0e00a985 */ /* 0x0009e2000c101b28 */
[----:B------:R-:W-:Y:S02]  /*1c600*/  ISETP.GE.AND P1, PT, R95, UR4, PT ;  /* 0x000000045f007c0c */ /* 0x000fe4000bf26270 */
[----:B------:R-:W-:-:S02]  /*1c610*/  @!P3 LEA.HI.X R29, R26, R81, R29, 0x2, P6 ;  /* 0x000000511a1db211 */ /* 0x000fc400030f141d */
[----:B0-----:R-:W-:-:S03]  /*1c620*/  @!P5 LEA R6, P6, R24, R37, 0x2 ;  /* 0x000000251806d211 */ /* 0x001fc600078c10ff */
[----:B------:R4:W-:Y:S01]  /*1c630*/  @!P3 ST.E.64 desc[UR40][R28.64], R64 ;  /* 0x000000401c00b985 */ /* 0x0009e2000c101b28 */
[----:B------:R-:W-:Y:S02]  /*1c640*/  @!P5 LEA.HI.X R7, R24, R81, R27, 0x2, P6 ;  /* 0x000000511807d211 */ /* 0x000fe400030f141b */
[----:B------:R-:W-:-:S03]  /*1c650*/  @!P4 LEA R24, P6, R20, R37, 0x2 ;  /* 0x000000251418c211 */ /* 0x000fc600078c10ff */
[----:B---3--:R-:W-:Y:S01]  /*1c660*/  @!P1 LEA R4, P2, R95, R37, 0x2 ;  /* 0x000000255f049211 */ /* 0x008fe200078410ff */
[----:B------:R4:W-:Y:S01]  /*1c670*/  @!P5 ST.E.64 desc[UR40][R6.64], R66 ;  /* 0x000000420600d985 */ /* 0x0009e2000c101b28 */
[----:B------:R-:W-:Y:S02]  /*1c680*/  @!P4 LEA.HI.X R25, R20, R81, R25, 0x2, P6 ;  /* 0x000000511419c211 */ /* 0x000fe400030f1419 */
[----:B------:R-:W-:Y:S02]  /*1c690*/  @!P0 LEA R2, P6, R21, R37, 0x2 ;  /* 0x0000002515028211 */ /* 0x000fe400078c10ff */
[-C--:B------:R-:W-:Y:S01]  /*1c6a0*/  @!P1 LEA.HI.X R5, R95, R81.reuse, R0, 0x2, P2 ;  /* 0x000000515f059211 */ /* 0x080fe200010f1400 */
[----:B------:R4:W-:Y:S01]  /*1c6b0*/  @!P4 ST.E.64 desc[UR40][R24.64], R72 ;  /* 0x000000481800c985 */ /* 0x0009e2000c101b28 */
[----:B------:R-:W-:-:S05]  /*1c6c0*/  @!P0 LEA.HI.X R3, R21, R81, R10, 0x2, P6 ;  /* 0x0000005115038211 */ /* 0x000fca00030f140a */
[----:B------:R4:W-:Y:S01]  /*1c6d0*/  @!P0 ST.E.64 desc[UR40][R2.64], R74 ;  /* 0x0000004a02008985 */ /* 0x0009e2000c101b28 */
[----:B------:R-:W-:-:S03]  /*1c6e0*/  ISETP.GE.AND P0, PT, R93, UR4, PT ;  /* 0x000000045d007c0c */ /* 0x000fc6000bf06270 */
[----:B------:R4:W-:Y:S10]  /*1c6f0*/  @!P1 ST.E.64 desc[UR40][R4.64], R32 ;  /* 0x0000002004009985 */ /* 0x0009f4000c101b28 */
[----:B------:R-:W-:Y:S05]  /*1c700*/  @P0 BRA `(.L_x_1308) ;  /* 0x0000000800c80947 */ /* 0x000fea0003800000 */
[----:B----4-:R-:W-:-:S04]  /*1c710*/  LEA R2, P0, R93, R37, 0x2 ;  /* 0x000000255d027211 */ /* 0x010fc800078010ff */
[----:B------:R-:W-:-:S05]  /*1c720*/  LEA.HI.X R3, R93, R81, R94, 0x2, P0 ;  /* 0x000000515d037211 */ /* 0x000fca00000f145e */
[----:B------:R0:W-:Y:S01]  /*1c730*/  ST.E.64 desc[UR40][R2.64], R34 ;  /* 0x0000002202007985 */ /* 0x0001e2000c101b28 */
[----:B------:R-:W-:Y:S05]  /*1c740*/  BRA `(.L_x_1308) ;  /* 0x0000000800b87947 */ /* 0x000fea0003800000 */
.L_x_1303:
[----:B------:R-:W2:Y:S01]  /*1c750*/  LDL R7, [R1+0x5c] ;  /* 0x00005c0001077983 */ /* 0x000ea20000100800 */
[----:B------:R-:W-:Y:S01]  /*1c760*/  ULDC.64 UR4, c[0x0][0xc08] ;  /* 0x0003020000047ab9 */ /* 0x000fe20000000a00 */
[----:B------:R-:W2:Y:S01]  /*1c770*/  LDC.64 R2, c[0x0][0xc00] ;  /* 0x00030000ff027b82 */ /* 0x000ea20000000a00 */
[----:B------:R-:W-:Y:S01]  /*1c780*/  ISETP.NE.U32.AND P0, PT, RZ, UR4, PT ;  /* 0x00000004ff007c0c */ /* 0x000fe2000bf05070 */
[----:B------:R-:W-:Y:S01]  /*1c790*/  IMAD.MOV.U32 R15, RZ, RZ, RZ ;  /* 0x000000ffff0f7224 */ /* 0x000fe200078e00ff */
[----:B------:R-:W1:Y:S02]  /*1c7a0*/  S2R R6, SR_TID.X ;  /* 0x0000000000067919 */ /* 0x000e640000002100 */
[----:B------:R-:W-:Y:S01]  /*1c7b0*/  ISETP.NE.AND.EX P1, PT, RZ, UR5, PT, P0 ;  /* 0x00000005ff007c0c */ /* 0x000fe2000bf25300 */
[----:B------:R-:W-:Y:S02]  /*1c7c0*/  ULDC.64 UR4, c[0x0][0xc00] ;  /* 0x0003000000047ab9 */ /* 0x000fe40000000a00 */
[----:B------:R-:W-:-:S04]  /*1c7d0*/  ISETP.NE.U32.AND P0, PT, RZ, UR4, PT ;  /* 0x00000004ff007c0c */ /* 0x000fc8000bf05070 */
[----:B------:R-:W-:-:S06]  /*1c7e0*/  ISETP.NE.AND.EX P0, PT, RZ, UR5, PT, P0 ;  /* 0x00000005ff007c0c */ /* 0x000fcc000bf05300 */
[----:B------:R-:W3:Y:S01]  /*1c7f0*/  @P1 LDC.64 R4, c[0x0][0xc08] ;  /* 0x00030200ff041b82 */ /* 0x000ee20000000a00 */
[----:B------:R-:W-:Y:S02]  /*1c800*/  ULDC UR4, c[0x0][0xa88] ;  /* 0x0002a20000047ab9 */ /* 0x000fe40000000800 */
[----:B------:R-:W-:Y:S02]  /*1c810*/  IMAD.U32 R0, RZ, RZ, UR4 ;  /* 0x00000004ff007e24 */ /* 0x000fe4000f8e00ff */
[----:B--2---:R-:W-:-:S04]  /*1c820*/  IMAD.WIDE R2, R7, 0x4, R2 ;  /* 0x0000000407027825 */ /* 0x004fc800078e0202 */
[----:B---3--:R-:W-:Y:S01]  /*1c830*/  @P1 IMAD.WIDE R4, R7, 0x4, R4 ;  /* 0x0000000407041825 */ /* 0x008fe200078e0204 */
[----:B------:R2:W5:Y:S03]  /*1c840*/  @P0 LDG.E R15, desc[UR40][R2.64] ;  /* 0x00000028020f0981 */ /* 0x000566000c1e1900 */
[----:B-1----:R-:W-:Y:S01]  /*1c850*/  VIADD R30, R6, 0xffffff80 ;  /* 0xffffff80061e7836 */ /* 0x002fe20000000000 */
[----:B------:R2:W5:Y:S01]  /*1c860*/  @P1 LDG.E R0, desc[UR40][R4.64] ;  /* 0x0000002804001981 */ /* 0x000562000c1e1900 */
[----:B------:R-:W-:Y:S02]  /*1c870*/  ISETP.GT.AND P2, PT, R93, 0x1, PT ;  /* 0x000000015d00780c */ /* 0x000fe40003f44270 */
[----:B-----5:R-:W-:Y:S02]  /*1c880*/  SHF.R.S32.HI R24, RZ, 0x1f, R7 ;  /* 0x0000001fff187819 */ /* 0x020fe40000011407 */
[----:B------:R-:W-:Y:S01]  /*1c890*/  ISETP.GT.AND P3, PT, R30, 0xbf, PT ;  /* 0x000000bf1e00780c */ /* 0x000fe20003f64270 */
[----:B------:R-:W-:-:S12]  /*1c8a0*/  @P1 BRA `(.L_x_1311) ;  /* 0x0000000000101947 */ /* 0x000fd80003800000 */
[----:B------:R-:W-:Y:S05]  /*1c8b0*/  @!P0 BRA `(.L_x_1311) ;  /* 0x00000000000c8947 */ /* 0x000fea0003800000 */
[----:B--2---:R-:W2:Y:S04]  /*1c8c0*/  LDG.E R5, desc[UR40][R2.64] ;  /* 0x0000002802057981 */ /* 0x004ea8000c1e1900 */
[----:B------:R-:W2:Y:S02]  /*1c8d0*/  LDG.E R0, desc[UR40][R2.64+0x4] ;  /* 0x0000042802007981 */ /* 0x000ea4000c1e1900 */
[----:B--2---:R-:W-:-:S07]  /*1c8e0*/  IMAD.IADD R0, R0, 0x1, -R5 ;  /* 0x0000000100007824 */ /* 0x004fce00078e0a05 */
.L_x_1311:
[----:B------:R-:W-:Y:S01]  /*1c8f0*/  BSSY B1, `(.L_x_1312) ;  /* 0x0000038000017945 */ /* 0x000fe20003800000 */
[----:B------:R-:W-:Y:S02]  /*1c900*/  SEL R25, R7, RZ, !P0 ;  /* 0x000000ff07197207 */ /* 0x000fe40004000000 */
[----:B------:R-:W-:Y:S02]  /*1c910*/  SEL R24, R24, RZ, !P0 ;  /* 0x000000ff18187207 */ /* 0x000fe40004000000 */
[----:B------:R-:W-:Y:S01]  /*1c920*/  SHF.R.S32.HI R20, RZ, 0x1f, R15 ;  /* 0x0000001fff147819 */ /* 0x000fe2000001140f */
[----:B------:R-:W-:Y:S06]  /*1c930*/  @P3 BRA `(.L_x_1313) ;  /* 0x0000000000cc3947 */ /* 0x000fec0003800000 */
[----:B--2---:R-:W2:Y:S01]  /*1c940*/  LDL R3, [R1+0xc] ;  /* 0x00000c0001037983 */ /* 0x004ea20000100800 */
[----:B------:R-:W1:Y:S02]  /*1c950*/  LDC R29, c[0x0][0xbe8] ;  /* 0x0002fa00ff1d7b82 */ /* 0x000e640000000800 */
[----:B-1----:R-:W-:Y:S01]  /*1c960*/  IMAD R2, R0, R29, RZ ;  /* 0x0000001d00027224 */ /* 0x002fe200078e02ff */
[----:B--2---:R-:W-:-:S04]  /*1c970*/  IADD3 R27, R3, -0x80, R6 ;  /* 0xffffff80031b7810 */ /* 0x004fc80007ffe006 */
[----:B------:R-:W-:-:S13]  /*1c980*/  ISETP.GE.AND P0, PT, R27, R2, PT ;  /* 0x000000021b00720c */ /* 0x000fda0003f06270 */
[----:B------:R-:W-:Y:S05]  /*1c990*/  @P0 BRA `(.L_x_1313) ;  /* 0x0000000000b40947 */ /* 0x000fea0003800000 */
[----:B------:R-:W2:Y:S04]  /*1c9a0*/  LDL R12, [R1+0x3c] ;  /* 0x00003c00010c7983 */ /* 0x000ea80000100800 */
[----:B------:R-:W3:Y:S01]  /*1c9b0*/  LDL.LU R28, [R1+0x68] ;  /* 0x00006800011c7983 */ /* 0x000ee20000300800 */
[----:B------:R-:W-:Y:S01]  /*1c9c0*/  IMAD.MOV.U32 R2, RZ, RZ, 0x9b8 ;  /* 0x000009b8ff027424 */ /* 0x000fe200078e00ff */
[----:B------:R-:W-:Y:S01]  /*1c9d0*/  ISETP.GT.AND P3, PT, R93, 0x1, PT ;  /* 0x000000015d00780c */ /* 0x000fe20003f64270 */
[----:B------:R-:W-:Y:S01]  /*1c9e0*/  IMAD.MOV.U32 R21, RZ, RZ, R27 ;  /* 0x000000ffff157224 */ /* 0x000fe200078e001b */
[----:B------:R-:W-:Y:S02]  /*1c9f0*/  ISETP.NE.AND P0, PT, R29, 0x1, PT ;  /* 0x000000011d00780c */ /* 0x000fe40003f05270 */
[----:B------:R-:W-:-:S02]  /*1ca00*/  SEL R26, R2, 0x978, P3 ;  /* 0x00000978021a7807 */ /* 0x000fc40001800000 */
[----:B------:R-:W1:Y:S08]  /*1ca10*/  LDC.64 R2, c[0x0][0xba8] ;  /* 0x0002ea00ff027b82 */ /* 0x000e700000000a00 */
[----:B------:R-:W4:Y:S08]  /*1ca20*/  LDC.64 R8, c[0x0][R26+0x220] ;  /* 0x000088001a087b82 */ /* 0x000f300000000a00 */
[----:B------:R-:W2:Y:S08]  /*1ca30*/  LDC.64 R6, c[0x0][R26+0x218] ;  /* 0x000086001a067b82 */ /* 0x000eb00000000a00 */
[----:B------:R-:W5:Y:S08]  /*1ca40*/  LDC.64 R10, c[0x0][R26+0x228] ;  /* 0x00008a001a0a7b82 */ /* 0x000f700000000a00 */
[----:B------:R-:W0:Y:S08]  /*1ca50*/  LDC.64 R4, c[0x0][R26+0x210] ;  /* 0x000084001a047b82 */ /* 0x000e300000000a00 */
[----:B------:R-:W5:Y:S08]  /*1ca60*/  @P0 LDC R14, c[0x0][0xbec] ;  /* 0x0002fb00ff0e0b82 */ /* 0x000f700000000800 */
[----:B------:R-:W0:Y:S01]  /*1ca70*/  @P0 LDC R33, c[0x0][0xbf0] ;  /* 0x0002fc00ff210b82 */ /* 0x000e220000000800 */
[----:B----4-:R-:W-:-:S07]  /*1ca80*/  IMAD R9, R9, R25, RZ ;  /* 0x0000001909097224 */ /* 0x010fce00078e02ff */
[----:B-1----:R-:W1:Y:S01]  /*1ca90*/  @!P3 LDC R2, c[0x0][0xb50] ;  /* 0x0002d400ff02bb82 */ /* 0x002e620000000800 */
[----:B------:R-:W-:Y:S02]  /*1caa0*/  IMAD R9, R8, R24, R9 ;  /* 0x0000001808097224 */ /* 0x000fe400078e0209 */
[----:B-----5:R-:W-:-:S05]  /*1cab0*/  @P0 IMAD.HI.U32 R14, R27, R14, RZ ;  /* 0x0000000e1b0e0227 */ /* 0x020fca00078e00ff */
[----:B------:R-:W4:Y:S01]  /*1cac0*/  @!P3 LDC R3, c[0x0][0xb54] ;  /* 0x0002d500ff03bb82 */ /* 0x000f220000000800 */
[----:B0-----:R-:W-:Y:S01]  /*1cad0*/  @P0 SHF.R.U32.HI R21, RZ, R33, R14 ;  /* 0x00000021ff150219 */ /* 0x001fe2000001160e */
        /* <DEDUP_REMOVED lines=8> */
[----:B------:R-:W-:-:S04]  /*1cb60*/  IMAD.WIDE.U32 R6, R10, R33, RZ ;  /* 0x000000210a067225 */ /* 0x000fc800078e00ff */
[----:B------:R-:W-:Y:S02]  /*1cb70*/  IMAD R11, R11, R33, RZ ;  /* 0x000000210b0b7224 */ /* 0x000fe400078e02ff */
[----:B------:R-:W-:Y:S01]  /*1cb80*/  IMAD R9, R29, R8, R27 ;  /* 0x000000081d097224 */ /* 0x000fe200078e021b */
[----:B------:R-:W-:Y:S01]  /*1cb90*/  IADD3.X R8, R14, R13, R20, P0, P1 ;  /* 0x0000000d0e087210 */ /* 0x000fe200007e2414 */
[----:B------:R-:W-:Y:S01]  /*1cba0*/  IMAD.IADD R7, R11, 0x1, R7 ;  /* 0x000000010b077824 */ /* 0x000fe200078e0207 */
[----:B------:R-:W-:Y:S01]  /*1cbb0*/  IADD3 R6, P0, P1, R21, R12, R6 ;  /* 0x0000000c15067210 */ /* 0x000fe2000791e006 */
[----:B------:R-:W-:Y:S01]  /*1cbc0*/  IMAD R5, R5, R9, RZ ;  /* 0x0000000905057224 */ /* 0x000fe200078e02ff */
[----:B------:R-:W-:Y:S02]  /*1cbd0*/  SHF.R.S32.HI R21, RZ, 0x1f, R21 ;  /* 0x0000001fff157819 */ /* 0x000fe40000011415 */
[----:B------:R-:W-:Y:S02]  /*1cbe0*/  SHF.R.S32.HI R11, RZ, 0x1f, R9 ;  /* 0x0000001fff0b7819 */ /* 0x000fe40000011409 */
[----:B------:R-:W-:-:S03]  /*1cbf0*/  IADD3.X R7, R21, R8, R7, P0, P1 ;  /* 0x0000000815077210 */ /* 0x000fc600007e2407 */
[C---:B------:R-:W-:Y:S02]  /*1cc00*/  IMAD R11, R4.reuse, R11, R5 ;  /* 0x0000000b040b7224 */ /* 0x040fe400078e0205 */
[----:B------:R-:W-:-:S04]  /*1cc10*/  IMAD.WIDE.U32 R4, R4, R9, R6 ;  /* 0x0000000904047225 */ /* 0x000fc800078e0006 */
[----:B------:R-:W-:Y:S01]  /*1cc20*/  IMAD.IADD R5, R5, 0x1, R11 ;  /* 0x0000000105057824 */ /* 0x000fe200078e020b */
[----:B-1----:R-:W-:-:S04]  /*1cc30*/  LEA R2, P0, R4, R2, 0x2 ;  /* 0x0000000204027211 */ /* 0x002fc800078010ff */
[----:B----4-:R-:W-:Y:S01]  /*1cc40*/  LEA.HI.X R3, R4, R3, R5, 0x2, P0 ;  /* 0x0000000304037211 */ /* 0x010fe200000f1405 */
[----:B------:R-:W-:-:S05]  /*1cc50*/  IMAD.MOV.U32 R5, RZ, RZ, -0x800000 ;  /* 0xff800000ff057424 */ /* 0x000fca00078e00ff */
[----:B------:R1:W-:Y:S03]  /*1cc60*/  STG.E desc[UR40][R2.64], R5 ;  /* 0x0000000502007986 */ /* 0x0003e6000c101928 */
.L_x_1313:
[----:B------:R-:W-:Y:S05]  /*1cc70*/  BSYNC B1 ;  /* 0x0000000000017941 */ /* 0x000fea0003800000 */
.L_x_1312:
[----:B------:R-:W-:Y:S05]  /*1cc80*/  @P2 BRA `(.L_x_1308) ;  /* 0x0000000400682947 */ /* 0x000fea0003800000 */
[----:B------:R-:W3:Y:S01]  /*1cc90*/  LDL.LU R28, [R1+0x3c] ;  /* 0x00003c00011c7983 */ /* 0x000ee20000300800 */
[----:B------:R-:W4:Y:S01]  /*1cca0*/  LDC R11, c[0x0][0xbe8] ;  /* 0x0002fa00ff0b7b82 */ /* 0x000f220000000800 */
[--C-:B--2---:R-:W-:Y:S01]  /*1ccb0*/  SHF.R.S32.HI R4, RZ, 0x1f, R30.reuse ;  /* 0x0000001fff047819 */ /* 0x104fe2000001141e */
        /* <DEDUP_REMOVED lines=8> */
[----:B------:R-:W2:Y:S01]  /*1cd40*/  LDL.LU R13, [R1+0xc] ;  /* 0x00000c00010d7983 */ /* 0x000ea20000300800 */
[----:B----4-:R-:W-:Y:S01]  /*1cd50*/  ISETP.NE.AND P0, PT, R11, 0x1, PT ;  /* 0x000000010b00780c */ /* 0x010fe20003f05270 */
[----:B-1----:R-:W-:Y:S01]  /*1cd60*/  IMAD R2, R20, UR4, RZ ;  /* 0x0000000414027c24 */ /* 0x002fe2000f8e02ff */
        /* <DEDUP_REMOVED lines=10> */
[----:B------:R-:W1:Y:S01]  /*1ce10*/  @P0 LDC R7, c[0x0][0xbec] ;  /* 0x0002fb00ff070b82 */ /* 0x000e620000000800 */
[----:B------:R-:W-:Y:S02]  /*1ce20*/  IMAD.IADD R3, R3, 0x1, R5 ;  /* 0x0000000103037824 */ /* 0x000fe400078e0205 */
[----:B------:R-:W-:-:S05]  /*1ce30*/  IMAD R4, R4, 0x60, R12 ;  /* 0x0000006004047824 */ /* 0x000fca00078e020c */
[----:B------:R-:W4:Y:S01]  /*1ce40*/  @P0 LDC R9, c[0x0][0xbf0] ;  /* 0x0002fc00ff090b82 */ /* 0x000f220000000800 */
[----:B---3--:R-:W-:-:S04]  /*1ce50*/  IMAD.WIDE.U32 R2, R28, UR4, R2 ;  /* 0x000000041c027c25 */ /* 0x008fc8000f8e0002 */
[----:B------:R-:W-:Y:S01]  /*1ce60*/  IMAD R3, R28, UR5, R3 ;  /* 0x000000051c037c24 */ /* 0x000fe2000f8e0203 */
[----:B------:R-:W-:Y:S01]  /*1ce70*/  ULDC.64 UR4, c[0x0][0xae0] ;  /* 0x0002b80000047ab9 */ /* 0x000fe20000000a00 */
[----:B------:R-:W-:-:S04]  /*1ce80*/  IMAD.WIDE.U32 R2, R25, UR6, R2 ;  /* 0x0000000619027c25 */ /* 0x000fc8000f8e0002 */
[----:B--2---:R-:W-:-:S04]  /*1ce90*/  IMAD.IADD R8, R13, 0x1, R4 ;  /* 0x000000010d087824 */ /* 0x004fc800078e0204 */
[----:B-1----:R-:W-:-:S04]  /*1cea0*/  @P0 IMAD.HI.U32 R4, R8, R7, RZ ;  /* 0x0000000708040227 */ /* 0x002fc800078e00ff */
[----:B------:R-:W-:Y:S01]  /*1ceb0*/  IMAD.MOV.U32 R5, RZ, RZ, R8 ;  /* 0x000000ffff057224 */ /* 0x000fe200078e0008 */
[----:B----4-:R-:W-:Y:S01]  /*1cec0*/  @P0 SHF.R.U32.HI R5, RZ, R9, R4 ;  /* 0x00000009ff050219 */ /* 0x010fe20000011604 */
        /* <DEDUP_REMOVED lines=13> */
[----:B------:R-:W-:Y:S02]  /*1cfa0*/  IMAD.IADD R0, R12, 0x1, R13 ;  /* 0x000000010c007824 */ /* 0x000fe400078e020d */
[----:B------:R-:W-:-:S02]  /*1cfb0*/  IMAD R5, R7, UR5, R4 ;  /* 0x0000000507057c24 */ /* 0x000fc4000f8e0204 */
[----:B------:R-:W-:Y:S01]  /*1cfc0*/  IMAD.WIDE.U32 R2, R7, UR4, R2 ;  /* 0x0000000407027c25 */ /* 0x000fe2000f8e0002 */
[----:B------:R-:W-:Y:S01]  /*1cfd0*/  ISETP.GE.AND P0, PT, R0, R11, PT ;  /* 0x0000000b0000720c */ /* 0x000fe20003f06270 */
[----:B------:R-:W-:Y:S02]  /*1cfe0*/  ULDC.64 UR4, c[0x0][0xa80] ;  /* 0x0002a00000047ab9 */ /* 0x000fe40000000a00 */
[----:B------:R-:W-:Y:S01]  /*1cff0*/  IMAD.IADD R3, R3, 0x1, R5 ;  /* 0x0000000103037824 */ /* 0x000fe200078e0205 */
[----:B------:R-:W-:-:S04]  /*1d000*/  LEA R4, P1, R2, UR4, 0x1 ;  /* 0x0000000402047c11 */ /* 0x000fc8000f8208ff */
[----:B------:R-:W-:Y:S02]  /*1d010*/  LEA.HI.X R5, R2, UR5, R3, 0x1, P1 ;  /* 0x0000000502057c11 */ /* 0x000fe400088f0c03 */
[----:B------:R1:W2:Y:S04]  /*1d020*/  SHFL.IDX PT, R2, R4, RZ, 0x1c1f ;  /* 0x001c1fff04027589 */ /* 0x0002a800000e0000 */
[----:B------:R1:W3:Y:S01]  /*1d030*/  SHFL.IDX PT, R3, R5, RZ, 0x1c1f ;  /* 0x001c1fff05037589 */ /* 0x0002e200000e0000 */
[----:B------:R-:W-:Y:S05]  /*1d040*/  @P0 BRA `(.L_x_1315) ;  /* 0x0000000000300947 */ /* 0x000fea0003800000 */
[----:B------:R-:W-:Y:S02]  /*1d050*/  ULDC UR4, c[0x0][0xac8] ;  /* 0x0002b20000047ab9 */ /* 0x000fe40000000800 */
[----:B-----5:R-:W-:Y:S02]  /*1d060*/  ISETP.GE.AND P3, PT, R21, UR4, PT ;  /* 0x0000000415007c0c */ /* 0x020fe4000bf66270 */
[----:B------:R-:W-:Y:S02]  /*1d070*/  ISETP.GE.AND P4, PT, R10, UR4, PT ;  /* 0x000000040a007c0c */ /* 0x000fe4000bf86270 */
[----:B------:R-:W-:-:S09]  /*1d080*/  ISETP.GE.AND P2, PT, R27, UR4, PT ;  /* 0x000000041b007c0c */ /* 0x000fd2000bf46270 */
[-C--:B--2---:R-:W-:Y:S02]  /*1d090*/  @!P3 LEA R8, P0, R21, R2.reuse, 0x1 ;  /* 0x000000021508b211 */ /* 0x084fe400078008ff */
[C---:B------:R-:W-:Y:S02]  /*1d0a0*/  @!P4 LEA R12, P1, R10.reuse, R2, 0x1 ;  /* 0x000000020a0cc211 */ /* 0x040fe400078208ff */
[----:B---3--:R-:W-:Y:S01]  /*1d0b0*/  @!P2 IMAD.WIDE R6, R27, 0x2, R2 ;  /* 0x000000021b06a825 */ /* 0x008fe200078e0202 */
[-C--:B------:R-:W-:Y:S02]  /*1d0c0*/  @!P3 LEA.HI.X R9, R21, R3.reuse, R26, 0x1, P0 ;  /* 0x000000031509b211 */ /* 0x080fe400000f0c1a */
[----:B------:R-:W-:Y:S02]  /*1d0d0*/  @!P4 LEA.HI.X R13, R10, R3, R14, 0x1, P1 ;  /* 0x000000030a0dc211 */ /* 0x000fe400008f0c0e */
[----:B------:R4:W-:Y:S04]  /*1d0e0*/  @!P2 ST.E.128 desc[UR40][R6.64], RZ ;  /* 0x000000ff0600a985 */ /* 0x0009e8000c101d28 */
[----:B------:R4:W-:Y:S04]  /*1d0f0*/  @!P3 ST.E.128 desc[UR40][R8.64], RZ ;  /* 0x000000ff0800b985 */ /* 0x0009e8000c101d28 */
[----:B------:R4:W-:Y:S02]  /*1d100*/  @!P4 ST.E.128 desc[UR40][R12.64], RZ ;  /* 0x000000ff0c00c985 */ /* 0x0009e4000c101d28 */
.L_x_1315:
[----:B------:R-:W-:Y:S05]  /*1d110*/  BSYNC B1 ;  /* 0x0000000000017941 */ /* 0x000fea0003800000 */
.L_x_1314:
[----:B------:R-:W-:Y:S01]  /*1d120*/  VIADD R0, R0, 0x60 ;  /* 0x0000006000007836 */ /* 0x000fe20000000000 */
[----:B---3--:R3:W0:Y:S04]  /*1d130*/  SHFL.IDX PT, R3, R5, 0x1, 0x1c1f ;  /* 0x003c1f0005037f89 */ /* 0x00862800000e0000 */
[----:B------:R-:W-:Y:S01]  /*1d140*/  ISETP.GE.AND P0, PT, R0, R11, PT ;  /* 0x0000000b0000720c */ /* 0x000fe20003f06270 */
[----:B--2---:R3:W2:-:S12]  /*1d150*/  SHFL.IDX PT, R2, R4, 0x1, 0x1c1f ;  /* 0x003c1f0004027f89 */ /* 0x00469800000e0000 */
[----:B---3--:R-:W-:Y:S05]  /*1d160*/  @P0 BRA `(.L_x_1308) ;  /* 0x0000000000300947 */ /* 0x008fea0003800000 */
[----:B------:R-:W-:Y:S02]  /*1d170*/  ULDC UR4, c[0x0][0xac8] ;  /* 0x0002b20000047ab9 */ /* 0x000fe40000000800 */
[----:B-----5:R-:W-:Y:S02]  /*1d180*/  ISETP.GE.AND P3, PT, R21, UR4, PT ;  /* 0x0000000415007c0c */ /* 0x020fe4000bf66270 */
[----:B------:R-:W-:Y:S02]  /*1d190*/  ISETP.GE.AND P4, PT, R10, UR4, PT ;  /* 0x000000040a007c0c */ /* 0x000fe4000bf86270 */
[----:B------:R-:W-:-:S09]  /*1d1a0*/  ISETP.GE.AND P2, PT, R27, UR4, PT ;  /* 0x000000041b007c0c */ /* 0x000fd2000bf46270 */
[-C--:B--2-4-:R-:W-:Y:S02]  /*1d1b0*/  @!P3 LEA R6, P0, R21, R2.reuse, 0x1 ;  /* 0x000000021506b211 */ /* 0x094fe400078008ff */
[C---:B------:R-:W-:Y:S02]  /*1d1c0*/  @!P4 LEA R8, P1, R10.reuse, R2, 0x1 ;  /* 0x000000020a08c211 */ /* 0x040fe400078208ff */
[----:B01----:R-:W-:Y:S01]  /*1d1d0*/  @!P2 IMAD.WIDE R4, R27, 0x2, R2 ;  /* 0x000000021b04a825 */ /* 0x003fe200078e0202 */
[-C--:B------:R-:W-:Y:S02]  /*1d1e0*/  @!P3 LEA.HI.X R7, R21, R3.reuse, R26, 0x1, P0 ;  /* 0x000000031507b211 */ /* 0x080fe400000f0c1a */
[----:B------:R-:W-:Y:S02]  /*1d1f0*/  @!P4 LEA.HI.X R9, R10, R3, R14, 0x1, P1 ;  /* 0x000000030a09c211 */ /* 0x000fe400008f0c0e */
[----:B------:R3:W-:Y:S04]  /*1d200*/  @!P2 ST.E.128 desc[UR40][R4.64], RZ ;  /* 0x000000ff0400a985 */ /* 0x0007e8000c101d28 */
[----:B------:R3:W-:Y:S04]  /*1d210*/  @!P3 ST.E.128 desc[UR40][R6.64], RZ ;  /* 0x000000ff0600b985 */ /* 0x0007e8000c101d28 */
[----:B------:R3:W-:Y:S02]  /*1d220*/  @!P4 ST.E.128 desc[UR40][R8.64], RZ ;  /* 0x000000ff0800c985 */ /* 0x0007e4000c101d28 */
.L_x_1308:
[----:B------:R-:W-:Y:S05]  /*1d230*/  BSYNC B0 ;  /* 0x0000000000007941 */ /* 0x000fea0003800000 */
.L_x_1302:
[----:B0-----:R-:W4:Y:S01]  /*1d240*/  LDL R0, [R1+0x4c] ;  /* 0x00004c0001007983 */ /* 0x001f220000100800 */
[----:B------:R-:W-:Y:S02]  /*1d250*/  ULDC UR4, c[0x0][0xc3c] ;  /* 0x00030f0000047ab9 */ /* 0x000fe40000000800 */
[----:B----4-:R-:W-:-:S13]  /*1d260*/  ISETP.GE.AND P0, PT, R0, UR4, PT ;  /* 0x0000000400007c0c */ /* 0x010fda000bf06270 */
[----:B------:R-:W-:Y:S05]  /*1d270*/  @!P0 BRA `(.L_x_1316) ;  /* 0xfffffe3c00d48947 */ /* 0x000fea000383ffff */
[----:B------:R-:W-:Y:S05]  /*1d280*/  BRA `(.L_x_1117) ;  /* 0x0000007c00d07947 */ /* 0x000fea0003800000 */
.L_x_1115:
[----:B------:R-:W-:-:S08]  /*1d290*/  NOP ;  /* 0x0000000000007918 */ /* 0x000fd00000000000 */
[----:B--2---:R-:W0:-:S00]  /*1d2a0*/  USETMAXREG.DEALLOC.CTAPOOL 0x20 ;  /* 0x00000020000079c8 */ /* 0x004e0000080e0500 */
        /* <DEDUP_REMOVED lines=11> */
[----:B------:R-:W0:Y:S01]  /*1d360*/  LDS.128 R24, [UR4+0x19cd0] ;  /* 0x019cd004ff187984 */ /* 0x000e220008000c00 */
[----:B------:R-:W-:Y:S06]  /*1d370*/  BAR.ARV 0x4, 0x200 ;  /* 0x0108000000007b1d */ /* 0x000fec0000002000 */
[----:B------:R-:W-:Y:S05]  /*1d380*/  BRA `(.L_x_1318) ;  /* 0x0000000c008c7947 */ /* 0x000fea0003800000 */
.L_x_1317:
[----:B------:R-:W0:Y:S01]  /*1d390*/  S2R R0, SR_TID.X ;  /* 0x0000000000007919 */ /* 0x000e220000002100 */
[----:B------:R-:W-:Y:S01]  /*1d3a0*/  ULDC UR4, c[0x0][0xc3c] ;  /* 0x00030f0000047ab9 */ /* 0x000fe20000000800 */
[----:B------:R-:W-:Y:S01]  /*1d3b0*/  IMAD.MOV.U32 R8, RZ, RZ, RZ ;  /* 0x000000ffff087224 */ /* 0x000fe200078e00ff */
[----:B------:R-:W1:Y:S01]  /*1d3c0*/  S2UR UR6, SR_CTAID.X ;  /* 0x00000000000679c3 */ /* 0x000e620000002500 */
[----:B------:R-:W-:Y:S01]  /*1d3d0*/  ULDC UR5, c[0x0][0xc38] ;  /* 0x00030e0000057ab9 */ /* 0x000fe20000000800 */
        /* <DEDUP_REMOVED lines=33> */
[----:B-1----:R-:W-:Y:S01]  /*1d5f0*/  ISETP.GT.AND P6, PT, R7, UR6, PT ;  /* 0x0000000607007c0c */ /* 0x002fe2000bfc4270 */
[----:B------:R-:W-:-:S12]  /*1d600*/  IMAD.MOV.U32 R4, RZ, RZ, R7 ;  /* 0x000000ffff047224 */ /* 0x000fd800078e0007 */
[----:B------:R-:W-:Y:S05]  /*1d610*/  @P6 BRA `(.L_x_1319) ;  /* 0x0000000000a06947 */ /* 0x000fea0003800000 */
[----:B------:R-:W-:Y:S01]  /*1d620*/  IMAD.MOV.U32 R7, RZ, RZ, R4 ;  /* 0x000000ffff077224 */ /* 0x000fe200078e0004 */
[----:B------:R-:W-:Y:S01]  /*1d630*/  UMOV UR4, URZ ;  /* 0x0000003f00047c82 */ /* 0x000fe20008000000 */
[----:B------:R-:W-:-:S05]  /*1d640*/  ULDC UR5, c[0x0][0xc38] ;  /* 0x00030e0000057ab9 */ /* 0x000fca0000000800 */
.L_x_1321:
        /* <DEDUP_REMOVED lines=37> */
.L_x_1319:
        /* <DEDUP_REMOVED lines=8> */
[----:B------:R1:W2:Y:S01]  /*1d920*/  SHFL.IDX PT, R25, R25, R27, 0x1f ;  /* 0x00001f1b19197589 */ /* 0x0002a200000e0000 */
[----:B0-----:R-:W-:-:S07]  /*1d930*/  ISETP.NE.AND P1, PT, R8, 0x1, PT ;  /* 0x000000010800780c */ /* 0x001fce0003f25270 */
[----:B-1----:R-:W-:Y:S06]  /*1d940*/  @!P0 BRA `(.L_x_1322) ;  /* 0x0000000000088947 */ /* 0x002fec0003800000 */
[----:B------:R-:W-:-:S05]  /*1d950*/  VIADD R3, R27, 0xffffffff ;  /* 0xffffffff1b037836 */ /* 0x000fca0000000000 */
[----:B------:R0:W1:Y:S02]  /*1d960*/  SHFL.IDX PT, R24, R2, R3, 0x1f ;  /* 0x00001f0302187589 */ /* 0x00006400000e0000 */
.L_x_1322:
[----:B-1----:R-:W-:Y:S02]  /*1d970*/  IMAD R24, R24, UR5, R5 ;  /* 0x0000000518187c24 */ /* 0x002fe4000f8e0205 */
[----:B------:R-:W-:-:S03]  /*1d980*/  VIADD R27, R27, UR4 ;  /* 0x000000041b1b7c36 */ /* 0x000fc60008000000 */
[----:B------:R-:W-:Y:S01]  /*1d990*/  IADD3 R4, -R24, UR6, RZ ;  /* 0x0000000618047c10 */ /* 0x000fe2000fffe1ff */
[----:B------:R-:W-:Y:S06]  /*1d9a0*/  @!P1 BRA `(.L_x_1323) ;  /* 0x0000000000e49947 */ /* 0x000fec0003800000 */
[----:B--2---:R-:W-:Y:S02]  /*1d9b0*/  IABS R7, R25 ;  /* 0x0000001900077213 */ /* 0x004fe40000000000 */
[----:B------:R-:W-:Y:S02]  /*1d9c0*/  IABS R5, R8 ;  /* 0x0000000800057213 */ /* 0x000fe40000000000 */
[----:B------:R-:W1:Y:S08]  /*1d9d0*/  I2F.RP R9, R7 ;  /* 0x0000000700097306 */ /* 0x000e700000209400 */
[----:B-1----:R-:W0:Y:S02]  /*1d9e0*/  MUFU.RCP R9, R9 ;  /* 0x0000000900097308 */ /* 0x002e240000001000 */
[----:B0-----:R-:W-:-:S06]  /*1d9f0*/  VIADD R2, R9, 0xffffffe ;  /* 0x0ffffffe09027836 */ /* 0x001fcc0000000000 */
[----:B------:R-:W0:Y:S08]  /*1da00*/  I2F.RP R9, R5 ;  /* 0x0000000500097306 */ /* 0x000e300000209400 */
[----:B------:R1:W2:Y:S08]  /*1da10*/  F2I.FTZ.U32.TRUNC.NTZ R3, R2 ;  /* 0x0000000200037305 */ /* 0x0002b0000021f000 */
[----:B0-----:R-:W0:Y:S01]  /*1da20*/  MUFU.RCP R9, R9 ;  /* 0x0000000900097308 */ /* 0x001e220000001000 */
[----:B-1----:R-:W-:-:S02]  /*1da30*/  IMAD.MOV.U32 R2, RZ, RZ, RZ ;  /* 0x000000ffff027224 */ /* 0x002fc400078e00ff */
[----:B--2---:R-:W-:-:S04]  /*1da40*/  IMAD.MOV R10, RZ, RZ, -R3 ;  /* 0x000000ffff0a7224 */ /* 0x004fc800078e0a03 */
[----:B------:R-:W-:Y:S01]  /*1da50*/  IMAD R11, R10, R7, RZ ;  /* 0x000000070a0b7224 */ /* 0x000fe200078e02ff */
[----:B------:R-:W-:-:S03]  /*1da60*/  IABS R10, R4 ;  /* 0x00000004000a7213 */ /* 0x000fc60000000000 */
[----:B------:R-:W-:Y:S01]  /*1da70*/  IMAD.HI.U32 R3, R3, R11, R2 ;  /* 0x0000000b03037227 */ /* 0x000fe200078e0002 */
[----:B------:R-:W-:-:S05]  /*1da80*/  IABS R11, R25 ;  /* 0x00000019000b7213 */ /* 0x000fca0000000000 */
[----:B------:R-:W-:Y:S02]  /*1da90*/  IMAD.MOV R11, RZ, RZ, -R11 ;  /* 0x000000ffff0b7224 */ /* 0x000fe400078e0a0b */
[----:B------:R-:W-:-:S04]  /*1daa0*/  IMAD.HI.U32 R2, R3, R10, RZ ;  /* 0x0000000a03027227 */ /* 0x000fc800078e00ff */
[----:B------:R-:W-:Y:S02]  /*1dab0*/  IMAD R10, R2, R11, R10 ;  /* 0x0000000b020a7224 */ /* 0x000fe400078e020a */
[----:B0-----:R-:W-:-:S03]  /*1dac0*/  VIADD R3, R9, 0xffffffe ;  /* 0x0ffffffe09037836 */ /* 0x001fc60000000000 */
[----:B------:R-:W-:-:S03]  /*1dad0*/  ISETP.GT.U32.AND P1, PT, R7, R10, PT ;  /* 0x0000000a0700720c */ /* 0x000fc60003f24070 */
[----:B------:R-:W0:Y:S10]  /*1dae0*/  F2I.FTZ.U32.TRUNC.NTZ R3, R3 ;  /* 0x0000000300037305 */ /* 0x000e34000021f000 */
[----:B------:R-:W-:-:S02]  /*1daf0*/  @!P1 IMAD.IADD R10, R10, 0x1, -R7 ;  /* 0x000000010a0a9824 */ /* 0x000fc400078e0a07 */
[----:B------:R-:W-:Y:S01]  /*1db00*/  @!P1 VIADD R2, R2, 0x1 ;  /* 0x0000000102029836 */ /* 0x000fe20000000000 */
[----:B------:R-:W-:Y:S02]  /*1db10*/  ISETP.NE.AND P1, PT, R25, RZ, PT ;  /* 0x000000ff1900720c */ /* 0x000fe40003f25270 */
[----:B------:R-:W-:Y:S01]  /*1db20*/  ISETP.GE.U32.AND P0, PT, R10, R7, PT ;  /* 0x000000070a00720c */ /* 0x000fe20003f06070 */
[----:B0-----:R-:W-:Y:S01]  /*1db30*/  IMAD.MOV R9, RZ, RZ, -R3 ;  /* 0x000000ffff097224 */ /* 0x001fe200078e0a03 */
[----:B------:R-:W-:-:S04]  /*1db40*/  LOP3.LUT R7, R4, R25, RZ, 0x3c, !PT ;  /* 0x0000001904077212 */ /* 0x000fc800078e3cff */
[----:B------:R-:W-:-:S07]  /*1db50*/  ISETP.GE.AND P2, PT, R7, RZ, PT ;  /* 0x000000ff0700720c */ /* 0x000fce0003f46270 */
[----:B------:R-:W-:-:S04]  /*1db60*/  @P0 VIADD R2, R2, 0x1 ;  /* 0x0000000102020836 */ /* 0x000fc80000000000 */
[----:B------:R-:W-:Y:S02]  /*1db70*/  IMAD.MOV.U32 R7, RZ, RZ, R2 ;  /* 0x000000ffff077224 */ /* 0x000fe400078e0002 */
[----:B------:R-:W-:Y:S02]  /*1db80*/  IMAD.MOV.U32 R2, RZ, RZ, R9 ;  /* 0x000000ffff027224 */ /* 0x000fe400078e0009 */
[----:B------:R-:W-:Y:S01]  /*1db90*/  @!P2 IMAD.MOV R7, RZ, RZ, -R7 ;  /* 0x000000ffff07a224 */ /* 0x000fe200078e0a07 */
[----:B------:R-:W-:Y:S01]  /*1dba0*/  @!P1 LOP3.LUT R7, RZ, R25, RZ, 0x33, !PT ;  /* 0x00000019ff079212 */ /* 0x000fe200078e33ff */
[----:B------:R-:W-:Y:S02]  /*1dbb0*/  IMAD R9, R2, R5, RZ ;  /* 0x0000000502097224 */ /* 0x000fe400078e02ff */
[----:B------:R-:W-:-:S04]  /*1dbc0*/  IMAD.MOV.U32 R2, RZ, RZ, RZ ;  /* 0x000000ffff027224 */ /* 0x000fc800078e00ff */
[----:B------:R-:W-:Y:S01]  /*1dbd0*/  IMAD.HI.U32 R2, R3, R9, R2 ;  /* 0x0000000903027227 */ /* 0x000fe200078e0002 */
[----:B------:R-:W-:Y:S02]  /*1dbe0*/  IABS R9, R8 ;  /* 0x0000000800097213 */ /* 0x000fe40000000000 */
[----:B------:R-:W-:-:S03]  /*1dbf0*/  IABS R3, R7 ;  /* 0x0000000700037213 */ /* 0x000fc60000000000 */
[----:B------:R-:W-:Y:S02]  /*1dc00*/  IMAD.MOV R10, RZ, RZ, -R9 ;  /* 0x000000ffff0a7224 */ /* 0x000fe400078e0a09 */
[----:B------:R-:W-:-:S04]  /*1dc10*/  IMAD.HI.U32 R2, R2, R3, RZ ;  /* 0x0000000302027227 */ /* 0x000fc800078e00ff */
[----:B------:R-:W-:Y:S01]  /*1dc20*/  IMAD R10, R2, R10, R3 ;  /* 0x0000000a020a7224 */ /* 0x000fe200078e0203 */
[----:B------:R-:W-:-:S04]  /*1dc30*/  LOP3.LUT R3, R7, R8, RZ, 0x3c, !PT ;  /* 0x0000000807037212 */ /* 0x000fc800078e3cff */
[----:B------:R-:W-:Y:S02]  /*1dc40*/  ISETP.GT.U32.AND P1, PT, R5, R10, PT ;  /* 0x0000000a0500720c */ /* 0x000fe40003f24070 */
[----:B------:R-:W-:Y:S01]  /*1dc50*/  ISETP.GE.AND P2, PT, R3, RZ, PT ;  /* 0x000000ff0300720c */ /* 0x000fe20003f46270 */
[----:B------:R-:W-:-:S10]  /*1dc60*/  IMAD.MOV R3, RZ, RZ, -R7 ;  /* 0x000000ffff037224 */ /* 0x000fd400078e0a07 */
        /* <DEDUP_REMOVED lines=13> */
.L_x_1323:
[----:B0-----:R-:W0:Y:S02]  /*1dd40*/  LDC.64 R2, c[0x0][0xc90] ;  /* 0x00032400ff027b82 */ /* 0x001e240000000a00 */
[----:B0-----:R-:W-:-:S05]  /*1dd50*/  IMAD.WIDE R2, R27, 0x4, R2 ;  /* 0x000000041b027825 */ /* 0x001fca00078e0202 */
        /* <DEDUP_REMOVED lines=29> */
[----:B------:R-:W-:Y:S02]  /*1df30*/  IMAD R11, R5, R2, R4 ;  /* 0x00000002050b7224 */ /* 0x000fe400078e0204 */
[----:B------:R-:W-:Y:S01]  /*1df40*/  IMAD.MOV.U32 R2, RZ, RZ, RZ ;  /* 0x000000ffff027224 */ /* 0x000fe200078e00ff */
[----:B------:R-:W-:Y:S02]  /*1df50*/  VIADDMNMX R8, R3, UR5, R8, PT ;  /* 0x0000000503087c46 */ /* 0x000fe4000b800108 */
[----:B------:R-:W-:-:S02]  /*1df60*/  IADD3 R7, R7, 0x1000000, R11 ;  /* 0x0100000007077810 */ /* 0x000fc40007ffe00b */
[-C--:B------:R-:W-:Y:S01]  /*1df70*/  IABS R9, R8.reuse ;  /* 0x0000000800097213 */ /* 0x080fe20000000000 */
[----:B------:R-:W-:Y:S01]  /*1df80*/  IMAD.MOV R26, RZ, RZ, -R8 ;  /* 0x000000ffff1a7224 */ /* 0x000fe200078e0a08 */
[----:B------:R-:W-:Y:S02]  /*1df90*/  IABS R4, R8 ;  /* 0x0000000800047213 */ /* 0x000fe40000000000 */
[----:B------:R-:W0:Y:S03]  /*1dfa0*/  I2F.RP R10, R9 ;  /* 0x00000009000a7306 */ /* 0x000e260000209400 */
[----:B------:R-:W-:-:S05]  /*1dfb0*/  IMAD.MOV R4, RZ, RZ, -R4 ;  /* 0x000000ffff047224 */ /* 0x000fca00078e0a04 */
[----:B0-----:R-:W0:Y:S02]  /*1dfc0*/  MUFU.RCP R10, R10 ;  /* 0x0000000a000a7308 */ /* 0x001e240000001000 */
[----:B0-----:R-:W-:-:S06]  /*1dfd0*/  VIADD R3, R10, 0xffffffe ;  /* 0x0ffffffe0a037836 */ /* 0x001fcc0000000000 */
[----:B------:R-:W0:Y:S02]  /*1dfe0*/  F2I.FTZ.U32.TRUNC.NTZ R3, R3 ;  /* 0x0000000300037305 */ /* 0x000e24000021f000 */
[----:B0-----:R-:W-:-:S04]  /*1dff0*/  IMAD.MOV R12, RZ, RZ, -R3 ;  /* 0x000000ffff0c7224 */ /* 0x001fc800078e0a03 */
[----:B------:R-:W-:-:S04]  /*1e000*/  IMAD R5, R12, R9, RZ ;  /* 0x000000090c057224 */ /* 0x000fc800078e02ff */
[----:B------:R-:W-:Y:S01]  /*1e010*/  IMAD.HI.U32 R2, R3, R5, R2 ;  /* 0x0000000503027227 */ /* 0x000fe200078e0002 */
        /* <DEDUP_REMOVED lines=14> */
.L_x_1324:
[----:B------:R-:W-:-:S05]  /*1e100*/  LOP3.LUT R2, RZ, R2, RZ, 0x33, !PT ;  /* 0x00000002ff027212 */ /* 0x000fca00078e33ff */
[----:B------:R-:W-:Y:S01]  /*1e110*/  IMAD.IADD R25, R25, 0x1, R2 ;  /* 0x0000000119197824 */ /* 0x000fe200078e0202 */
[----:B------:R-:W-:Y:S06]  /*1e120*/  BRA `(.L_x_1325) ;  /* 0x00000000000c7947 */ /* 0x000fec0003800000 */
.L_x_1320:
[----:B------:R-:W-:Y:S02]  /*1e130*/  IMAD.MOV.U32 R25, RZ, RZ, RZ ;  /* 0x000000ffff197224 */ /* 0x000fe400078e00ff */
[----:B------:R-:W-:Y:S02]  /*1e140*/  IMAD.U32 R24, RZ, RZ, UR6 ;  /* 0x00000006ff187e24 */ /* 0x000fe4000f8e00ff */
[----:B------:R-:W-:-:S07]  /*1e150*/  IMAD.MOV.U32 R26, RZ, RZ, RZ ;  /* 0x000000ffff1a7224 */ /* 0x000fce00078e00ff */
.L_x_1325:
[----:B------:R-:W-:-:S13]  /*1e160*/  ISETP.NE.AND P0, PT, R0, RZ, PT ;  /* 0x000000ff0000720c */ /* 0x000fda0003f05270 */
[----:B------:R-:W0:Y:S01]  /*1e170*/  @!P0 S2R R3, SR_CgaCtaId ;  /* 0x0000000000038919 */ /* 0x000e220000008800 */
[----:B------:R-:W-:-:S04]  /*1e180*/  @!P0 MOV R0, 0x400 ;  /* 0x0000040000008802 */ /* 0x000fc80000000f00 */
[----:B0-----:R-:W-:-:S05]  /*1e190*/  @!P0 LEA R0, R3, R0, 0x18 ;  /* 0x0000000003008211 */ /* 0x001fca00078ec0ff */
[----:B------:R1:W-:Y:S01]  /*1e1a0*/  @!P0 STS.128 [R0+0x19cd0], R24 ;  /* 0x019cd01800008388 */ /* 0x0003e20000000c00 */
[----:B------:R-:W-:Y:S06]  /*1e1b0*/  BAR.ARV 0x5, 0x200 ;  /* 0x0148000000007b1d */ /* 0x000fec0000002000 */
.L_x_1318:
[----:B------:R2:W-:Y:S01]  /*1e1c0*/  STL [R1+0x44], RZ ;  /* 0x000044ff01007387 */ /* 0x0005e20000100800 */
[----:B------:R-:W-:Y:S01]  /*1e1d0*/  ULDC UR4, c[0x0][0xc3c] ;  /* 0x00030f0000047ab9 */ /* 0x000fe20000000800 */
[----:B------:R-:W-:Y:S01]  /*1e1e0*/  IMAD.MOV.U32 R28, RZ, RZ, 0x1 ;  /* 0x00000001ff1c7424 */ /* 0x000fe200078e00ff */
[----:B0-----:R-:W-:Y:S01]  /*1e1f0*/  ISETP.GE.AND P0, PT, R27, UR4, PT ;  /* 0x000000041b007c0c */ /* 0x001fe2000bf06270 */
[----:B------:R-:W-:-:S12]  /*1e200*/  IMAD.MOV.U32 R22, RZ, RZ, RZ ;  /* 0x000000ffff167224 */ /* 0x000fd800078e00ff */
[----:B--2---:R-:W-:Y:S05]  /*1e210*/  @P0 BRA `(.L_x_1326) ;  /* 0x0000006800f40947 */ /* 0x004fea0003800000 */
[----:B------:R-:W2:Y:S01]  /*1e220*/  LDL R10, [R1+0x40] ;  /* 0x00004000010a7983 */ /* 0x000ea20000100800 */
[----:B------:R-:W0:Y:S01]  /*1e230*/  S2R R12, SR_TID.X ;  /* 0x00000000000c7919 */ /* 0x000e220000002100 */
[----:B------:R-:W3:Y:S01]  /*1e240*/  S2UR UR5, SR_CgaCtaId ;  /* 0x00000000000579c3 */ /* 0x000ee20000008800 */
[C---:B0-----:R-:W-:Y:S01]  /*1e250*/  LOP3.LUT R11, R12.reuse, 0x7f, RZ, 0xc0, !PT ;  /* 0x0000007f0c0b7812 */ /* 0x041fe200078ec0ff */
[C---:B-1----:R-:W-:Y:S02]  /*1e260*/  IMAD.SHL.U32 R0, R12.reuse, 0x10, RZ ;  /* 0x000000100c007824 */ /* 0x042fe400078e00ff */
[----:B------:R-:W-:Y:S02]  /*1e270*/  IMAD.SHL.U32 R2, R12, 0x20, RZ ;  /* 0x000000200c027824 */ /* 0x000fe400078e00ff */
        /* <DEDUP_REMOVED lines=25> */
[----:B---3--:R-:W-:Y:S01]  /*1e410*/  ULEA UR4, UR5, UR4, 0x18 ;  /* 0x0000000405047291 */ /* 0x008fe2000f8ec03f */
        /* <DEDUP_REMOVED lines=14> */
[----:B------:R-:W-:Y:S01]  /*1e500*/  IMAD.MOV.U32 R29, RZ, RZ, 0x1 ;  /* 0x00000001ff1d7424 */ /* 0x000fe200078e00ff */
[----:B------:R-:W-:Y:S01]  /*1e510*/  CS2R R22, SRZ ;  /* 0x0000000000167805 */ /* 0x000fe2000001ff00 */
[----:B------:R-:W-:Y:S01]  /*1e520*/  IMAD.MOV.U32 R28, RZ, RZ, 0x1 ;  /* 0x00000001ff1c7424 */ /* 0x000fe200078e00ff */
[----:B------:R-:W-:Y:S01]  /*1e530*/  ULDC.64 UR38, c[0x0][0x198] ;  /* 0x0000660000267ab9 */ /* 0x000fe20000000a00 */
[----:B------:R-:W-:Y:S01]  /*1e540*/  ULDC UR36, c[0x0][0xc] ;  /* 0x0000030000247ab9 */ /* 0x000fe20000000800 */
[C---:B--2---:R-:W-:Y:S02]  /*1e550*/  LOP3.LUT R3, R10.reuse, 0x1, RZ, 0xfc, !PT ;  /* 0x000000010a037812 */ /* 0x044fe400078efcff */
[----:B------:R-:W-:-:S03]  /*1e560*/  LOP3.LUT R2, R10, 0x2, RZ, 0xfc, !PT ;  /* 0x000000020a027812 */ /* 0x000fc600078efcff */
[----:B------:R-:W-:Y:S04]  /*1e570*/  STL [R1+0x48], R3 ;  /* 0x0000480301007387 */ /* 0x000fe80000100800 */
[----:B------:R0:W-:Y:S04]  /*1e580*/  STL [R1+0x24], R2 ;  /* 0x0000240201007387 */ /* 0x0001e80000100800 */
[----:B------:R1:W-:Y:S01]  /*1e590*/  STL [R1+0x44], RZ ;  /* 0x000044ff01007387 */ /* 0x0003e20000100800 */
[C---:B0-----:R-:W-:Y:S02]  /*1e5a0*/  LOP3.LUT R2, R0.reuse, 0x20, RZ, 0xfc, !PT ;  /* 0x0000002000027812 */ /* 0x041fe400078efcff */
[----:B-1----:R-:W-:-:S07]  /*1e5b0*/  LOP3.LUT R0, R0, 0x40, RZ, 0xfc, !PT ;  /* 0x0000004000007812 */ /* 0x002fce00078efcff */
.L_x_1462:
[----:B------:R-:W-:Y:S05]  /*1e5c0*/  YIELD ;  /* 0x0000000000007946 */ /* 0x000fea0003800000 */
[----:B------:R-:W-:Y:S01]  /*1e5d0*/  ULDC.64 UR4, c[0x0][0xa28] ;  /* 0x00028a0000047ab9 */ /* 0x000fe20000000a00 */
[----:B------:R-:W-:Y:S02]  /*1e5e0*/  CS2R R6, SRZ ;  /* 0x0000000000067805 */ /* 0x000fe4000001ff00 */
[----:B------:R-:W-:Y:S01]  /*1e5f0*/  ISETP.NE.U32.AND P0, PT, RZ, UR4, PT ;  /* 0x00000004ff007c0c */ /* 0x000fe2000bf05070 */
[----:B0-----:R-:W0:Y:S01]  /*1e600*/  LDC.64 R10, c[0x0][0xa00] ;  /* 0x00028000ff0a7b82 */ /* 0x001e220000000a00 */
[----:B------:R-:W-:Y:S01]  /*1e610*/  IMAD.MOV.U32 R0, RZ, RZ, RZ ;  /* 0x000000ffff007224 */ /* 0x000fe200078e00ff */
[----:B------:R-:W-:Y:S01]  /*1e620*/  ULDC.64 UR6, c[0x0][0xa08] ;  /* 0x0002820000067ab9 */ /* 0x000fe20000000a00 */
[----:B------:R-:W-:Y:S01]  /*1e630*/  ISETP.NE.AND.EX P0, PT, RZ, UR5, PT, P0 ;  /* 0x00000005ff007c0c */ /* 0x000fe2000bf05300 */
[----:B------:R-:W-:Y:S01]  /*1e640*/  ULDC.64 UR4, c[0x0][0xa18] ;  /* 0x0002860000047ab9 */ /* 0x000fe20000000a00 */
[----:B------:R-:W-:-:S03]  /*1e650*/  ULDC.64 UR8, c[0x0][0xa10] ;  /* 0x0002840000087ab9 */ /* 0x000fc60000000a00 */
[----:B-1----:R-:W1:Y:S08]  /*1e660*/  LDC.64 R4, c[0x0][0xa08] ;  /* 0x00028200ff047b82 */ /* 0x002e700000000a00 */
[----:B------:R-:W2:Y:S02]  /*1e670*/  @P0 LDC.64 R2, c[0x0][0xa28] ;  /* 0x00028a00ff020b82 */ /* 0x000ea40000000a00 */
[----:B--2---:R-:W-:-:S05]  /*1e680*/  @P0 IMAD.WIDE R2, R27, 0x4, R2 ;  /* 0x000000041b020825 */ /* 0x004fca00078e0202 */
[----:B------:R2:W5:Y:S01]  /*1e690*/  @P0 LDG.E R7, desc[UR40][R2.64] ;  /* 0x0000002802070981 */ /* 0x000562000c1e1900 */
[----:B------:R-:W-:Y:S01]  /*1e6a0*/  ISETP.NE.U32.AND P0, PT, RZ, UR4, PT ;  /* 0x00000004ff007c0c */ /* 0x000fe2000bf05070 */
[C---:B0-----:R-:W-:Y:S01]  /*1e6b0*/  IMAD.WIDE R10, R27.reuse, 0x4, R10 ;  /* 0x000000041b0a7825 */ /* 0x041fe200078e020a */
[----:B------:R-:W-:Y:S02]  /*1e6c0*/  ISETP.NE.U32.AND P2, PT, RZ, UR6, PT ;  /* 0x00000006ff007c0c */ /* 0x000fe4000bf45070 */
[----:B------:R-:W-:Y:S01]  /*1e6d0*/  ISETP.NE.AND.EX P0, PT, RZ, UR5, PT, P0 ;  /* 0x00000005ff007c0c */ /* 0x000fe2000bf05300 */
[----:B------:R-:W-:Y:S01]  /*1e6e0*/  ULDC.64 UR4, c[0x0][0xa00] ;  /* 0x0002800000047ab9 */ /* 0x000fe20000000a00 */
[----:B------:R-:W-:Y:S01]  /*1e6f0*/  ISETP.NE.U32.AND P4, PT, RZ, UR8, PT ;  /* 0x00000008ff007c0c */ /* 0x000fe2000bf85070 */
[----:B------:R-:W-:Y:S01]  /*1e700*/  IMAD.MOV.U32 R9, RZ, RZ, RZ ;  /* 0x000000ffff097224 */ /* 0x000fe200078e00ff */
[----:B------:R-:W-:Y:S01]  /*1e710*/  ISETP.NE.U32.AND P1, PT, RZ, UR4, PT ;  /* 0x00000004ff007c0c */ /* 0x000fe2000bf25070 */
[----:B--2---:R-:W0:Y:S01]  /*1e720*/  LDC.64 R2, c[0x0][0xa10] ;  /* 0x00028400ff027b82 */ /* 0x004e220000000a00 */
[----:B-1----:R-:W-:-:S02]  /*1e730*/  IMAD.WIDE R4, R27, 0x4, R4 ;  /* 0x000000041b047825 */ /* 0x002fc400078e0204 */
[----:B------:R-:W-:-:S05]  /*1e740*/  ISETP.NE.AND.EX P3, PT, RZ, UR5, PT, P1 ;  /* 0x00000005ff007c0c */ /* 0x000fca000bf65310 */
[----:B------:R-:W1:Y:S01]  /*1e750*/  @P0 LDC.64 R12, c[0x0][0xa18] ;  /* 0x00028600ff0c0b82 */ /* 0x000e620000000a00 */
[----:B------:R-:W-:Y:S01]  /*1e760*/  ULDC UR4, c[0x0][0x288] ;  /* 0x0000a20000047ab9 */ /* 0x000fe20000000800 */
[----:B------:R-:W-:Y:S02]  /*1e770*/  ISETP.NE.AND.EX P1, PT, RZ, UR7, PT, P2 ;  /* 0x00000007ff007c0c */ /* 0x000fe4000bf25320 */
[----:B------:R-:W-:-:S04]  /*1e780*/  ISETP.NE.AND.EX P2, PT, RZ, UR9, PT, P4 ;  /* 0x00000009ff007c0c */ /* 0x000fc8000bf45340 */
[----:B------:R-:W2:Y:S07]  /*1e790*/  @P3 LDG.E R0, desc[UR40][R10.64] ;  /* 0x000000280a003981 */ /* 0x000eae000c1e1900 */
[----:B------:R3:W5:Y:S01]  /*1e7a0*/  @P1 LDG.E R9, desc[UR40][R4.64] ;  /* 0x0000002804091981 */ /* 0x000762000c1e1900 */
[----:B0-----:R-:W-:-:S05]  /*1e7b0*/  IMAD.WIDE R2, R27, 0x4, R2 ;  /* 0x000000041b027825 */ /* 0x001fca00078e0202 */
[----:B------:R3:W5:Y:S01]  /*1e7c0*/  @P2 LDG.E R6, desc[UR40][R2.64] ;  /* 0x0000002802062981 */ /* 0x000762000c1e1900 */
[----:B-1----:R-:W-:-:S03]  /*1e7d0*/  @P0 IMAD.WIDE R12, R27, 0x4, R12 ;  /* 0x000000041b0c0825 */ /* 0x002fc600078e020c */
[----:B--2---:R0:W-:Y:S02]  /*1e7e0*/  STL [R1+0x20], R0 ;  /* 0x0000200001007387 */ /* 0x0041e40000100800 */
[----:B0-----:R-:W-:Y:S01]  /*1e7f0*/  IMAD.U32 R0, RZ, RZ, UR4 ;  /* 0x00000004ff007e24 */ /* 0x001fe2000f8e00ff */
[----:B------:R-:W-:-:S05]  /*1e800*/  ULDC.64 UR4, c[0x0][0x418] ;  /* 0x0001060000047ab9 */ /* 0x000fca0000000a00 */
[----:B------:R-:W2:Y:S01]  /*1e810*/  @P0 LDG.E R0, desc[UR40][R12.64] ;  /* 0x000000280c000981 */ /* 0x000ea2000c1e1900 */
[----:B------:R-:W-:-:S03]  /*1e820*/  UISETP.NE.U32.AND UP0, UPT, UR4, URZ, UPT ;  /* 0x0000003f0400728c */ /* 0x000fc6000bf05070 */
[----:B------:R-:W-:Y:S01]  /*1e830*/  ULDC UR4, c[0x0][0x424] ;  /* 0x0001090000047ab9 */ /* 0x000fe20000000800 */
[----:B------:R-:W-:-:S03]  /*1e840*/  UISETP.NE.AND.EX UP0, UPT, UR5, URZ, UPT, UP0 ;  /* 0x0000003f0500728c */ /* 0x000fc6000bf05300 */
[----:B------:R-:W-:Y:S01]  /*1e850*/  ULDC UR5, c[0x0][0x2f0] ;  /* 0x0000bc0000057ab9 */ /* 0x000fe20000000800 */
[----:B------:R-:W-:-:S04]  /*1e860*/  USEL UR4, UR4, 0x1, UP0 ;  /* 0x0000000104047887 */ /* 0x000fc80008000000 */
[----:B------:R-:W-:-:S03]  /*1e870*/  UIMAD UR4, UR4, UR5, URZ ;  /* 0x00000005040472a4 */ /* 0x000fc6000f8e023f */
[----:B------:R-:W-:Y:S02]  /*1e880*/  ULDC UR5, c[0x0][0x348] ;  /* 0x0000d20000057ab9 */ /* 0x000fe40000000800 */
[----:B------:R-:W-:Y:S01]  /*1e890*/  IMAD.U32 R8, RZ, RZ, UR5 ;  /* 0x00000005ff087e24 */ /* 0x000fe2000f8e00ff */
[----:B--2---:R0:W-:Y:S01]  /*1e8a0*/  STL [R1+0x18], R0 ;  /* 0x0000180001007387 */ /* 0x0041e20000100800 */
[----:B------:R-:W-:Y:S02]  /*1e8b0*/  IMAD.MOV.U32 R13, RZ, RZ, R0 ;  /* 0x000000ffff0d7224 */ /* 0x000fe400078e0000 */
[----:B0-----:R-:W-:Y:S01]  /*1e8c0*/  IMAD.U32 R0, RZ, RZ, UR4 ;  /* 0x00000004ff007e24 */ /* 0x001fe2000f8e00ff */
[----:B---3--:R-:W-:Y:S06]  /*1e8d0*/  @P0 BRA `(.L_x_1327) ;  /* 0x0000000000140947 */ /* 0x008fec0003800000 */
[----:B------:R-:W-:Y:S05]  /*1e8e0*/  @!P3 BRA `(.L_x_1327) ;  /* 0x000000000010b947 */ /* 0x000fea0003800000 */
[----:B------:R-:W2:Y:S04]  /*1e8f0*/  LDG.E R12, desc[UR40][R10.64] ;  /* 0x000000280a0c7981 */ /* 0x000ea8000c1e1900 */
[----:B------:R-:W2:Y:S02]  /*1e900*/  LDG.E R10, desc[UR40][R10.64+0x4] ;  /* 0x000004280a0a7981 */ /* 0x000ea4000c1e1900 */
[----:B--2---:R-:W-:-:S05]  /*1e910*/  IMAD.IADD R13, R10, 0x1, -R12 ;  /* 0x000000010a0d7824 */ /* 0x004fca00078e0a0c */
[----:B------:R0:W-:Y:S02]  /*1e920*/  STL [R1+0x18], R13 ;  /* 0x0000180d01007387 */ /* 0x0001e40000100800 */
.L_x_1327:
[----:B-----5:R-:W-:Y:S01]  /*1e930*/  IMAD.IADD R9, R9, 0x1, R7 ;  /* 0x0000000109097824 */ /* 0x020fe200078e0207 */
[----:B------:R-:W-:Y:S01]  /*1e940*/  ULDC.64 UR4, c[0x0][0xa20] ;  /* 0x0002880000047ab9 */ /* 0x000fe20000000a00 */
[C---:B------:R-:W-:Y:S02]  /*1e950*/  LOP3.LUT R10, R26.reuse, 0xff000000, RZ, 0xc0, !PT ;  /* 0xff0000001a0a7812 */ /* 0x040fe400078ec0ff */
[----:B------:R-:W-:Y:S01]  /*1e960*/  ISETP.NE.U32.AND P0, PT, RZ, UR4, PT ;  /* 0x00000004ff007c0c */ /* 0x000fe2000bf05070 */
[----:B------:R1:W-:Y:S01]  /*1e970*/  STL [R1+0x4], R9 ;  /* 0x0000040901007387 */ /* 0x0003e20000100800 */
[----:B------:R-:W-:Y:S02]  /*1e980*/  SHF.R.U32.HI R10, RZ, 0x8, R10 ;  /* 0x00000008ff0a7819 */ /* 0x000fe4000001160a */
[----:B------:R-:W-:Y:S02]  /*1e990*/  ISETP.NE.AND.EX P0, PT, RZ, UR5, PT, P0 ;  /* 0x00000005ff007c0c */ /* 0x000fe4000bf05300 */
[----:B------:R-:W-:-:S02]  /*1e9a0*/  LOP3.LUT R11, R26, 0xff0000, RZ, 0xc0, !PT ;  /* 0x00ff00001a0b7812 */ /* 0x000fc400078ec0ff */
[----:B------:R-:W-:Y:S02]  /*1e9b0*/  LOP3.LUT R16, R26, 0xffff, RZ, 0xc0, !PT ;  /* 0x0000ffff1a107812 */ /* 0x000fe400078ec0ff */
[----:B------:R-:W-:-:S07]  /*1e9c0*/  LEA.HI R10, R11, R10, RZ, 0x10 ;  /* 0x0000000a0b0a7211 */ /* 0x000fce00078f80ff */
[----:B-1----:R-:W-:Y:S05]  /*1e9d0*/  @!P0 BRA `(.L_x_1328) ;  /* 0x0000000000108947 */ /* 0x002fea0003800000 */
[----:B------:R-:W1:Y:S02]  /*1e9e0*/  LDC.64 R4, c[0x0][0xa20] ;  /* 0x00028800ff047b82 */ /* 0x000e640000000a00 */
[----:B-1----:R-:W-:-:S05]  /*1e9f0*/  IMAD.WIDE R4, R27, 0x4, R4 ;  /* 0x000000041b047825 */ /* 0x002fca00078e0204 */
[----:B------:R1:W5:Y:S01]  /*1ea00*/  LDG.E R0, desc[UR40][R4.64] ;  /* 0x0000002804007981 */ /* 0x000362000c1e1900 */
[----:B------:R-:W-:Y:S05]  /*1ea10*/  BRA `(.L_x_1329) ;  /* 0x0000000000107947 */ /* 0x000fea0003800000 */
.L_x_1328:
[----:B------:R-:W-:Y:S05]  /*1ea20*/  @!P1 BRA `(.L_x_1329) ;  /* 0x00000000000c9947 */ /* 0x000fea0003800000 */
[----:B------:R-:W2:Y:S04]  /*1ea30*/  LDG.E R0, desc[UR40][R4.64] ;  /* 0x0000002804007981 */ /* 0x000ea8000c1e1900 */
[----:B------:R-:W2:Y:S02]  /*1ea40*/  LDG.E R4, desc[UR40][R4.64+0x4] ;  /* 0x0000042804047981 */ /* 0x000ea4000c1e1900 */
[----:B--2---:R-:W-:-:S07]  /*1ea50*/  IMAD.IADD R0, R4, 0x1, -R0 ;  /* 0x0000000104007824 */ /* 0x004fce00078e0a00 */
.L_x_1329:
[----:B-1----:R-:W2:Y:S04]  /*1ea60*/  @P2 LDG.E R4, desc[UR40][R2.64] ;  /* 0x0000002802042981 */ /* 0x002ea8000c1e1900 */
[----:B------:R1:W2:Y:S01]  /*1ea70*/  @P2 LDG.E R3, desc[UR40][R2.64+0x4] ;  /* 0x0000042802032981 */ /* 0x0002a2000c1e1900 */
[----:B------:R-:W-:Y:S02]  /*1ea80*/  IMAD R11, R25, 0xc0, RZ ;  /* 0x000000c0190b7824 */ /* 0x000fe400078e02ff */
[----:B-----5:R-:W-:Y:S02]  /*1ea90*/  IMAD.IADD R7, R0, 0x1, -R7 ;  /* 0x0000000100077824 */ /* 0x020fe400078e0a07 */
[----:B------:R-:W-:Y:S01]  /*1eaa0*/  VIADD R0, R11, 0xbf ;  /* 0x000000bf0b007836 */ /* 0x000fe20000000000 */
[----:B------:R3:W-:Y:S01]  /*1eab0*/  STL [R1+0x14], R11 ;  /* 0x0000140b01007387 */ /* 0x0007e20000100800 */
[----:B-1----:R-:W1:Y:S02]  /*1eac0*/  LDC R2, c[0x0][0x448] ;  /* 0x00011200ff027b82 */ /* 0x002e640000000800 */
[----:B-1----:R-:W-:-:S13]  /*1ead0*/  ISETP.NE.AND P1, PT, R2, 0x1, PT ;  /* 0x000000010200780c */ /* 0x002fda0003f25270 */
[----:B------:R-:W1:Y:S08]  /*1eae0*/  @P1 LDC R2, c[0x0][0x44c] ;  /* 0x00011300ff021b82 */ /* 0x000e700000000800 */
[----:B------:R-:W4:Y:S01]  /*1eaf0*/  @P1 LDC R5, c[0x0][0x450] ;  /* 0x00011400ff051b82 */ /* 0x000f220000000800 */
[----:B-1----:R-:W-:-:S05]  /*1eb00*/  @P1 IMAD.HI.U32 R2, R0, R2, RZ ;  /* 0x0000000200021227 */ /* 0x002fca00078e00ff */
[----:B----4-:R-:W-:Y:S01]  /*1eb10*/  @P1 SHF.R.U32.HI R0, RZ, R5, R2 ;  /* 0x00000005ff001219 */ /* 0x010fe20000011602 */
[----:B--2---:R-:W-:-:S04]  /*1eb20*/  @P2 IMAD.IADD R8, R3, 0x1, -R4 ;  /* 0x0000000103082824 */ /* 0x004fc800078e0a04 */
[----:B------:R-:W-:-:S04]  /*1eb30*/  IMAD.IADD R18, R7, 0x1, R8 ;  /* 0x0000000107127824 */ /* 0x000fc800078e0208 */
[C---:B------:R-:W-:Y:S01]  /*1eb40*/  VIADD R21, R18.reuse, 0x7f ;  /* 0x0000007f12157836 */ /* 0x040fe20000000000 */
[----:B------:R-:W-:-:S04]  /*1eb50*/  IADD3 R20, R18, 0x1, -R13 ;  /* 0x0000000112147810 */ /* 0x000fc80007ffe80d */
[----:B------:R-:W-:Y:S01]  /*1eb60*/  SHF.R.S32.HI R2, RZ, 0x1f, R21 ;  /* 0x0000001fff027819 */ /* 0x000fe20000011415 */
[----:B------:R-:W-:-:S03]  /*1eb70*/  IMAD.IADD R0, R20, 0x1, R0 ;  /* 0x0000000114007824 */ /* 0x000fc600078e0200 */
[----:B------:R-:W-:Y:S02]  /*1eb80*/  LEA.HI R21, R2, R21, RZ, 0x7 ;  /* 0x0000001502157211 */ /* 0x000fe400078f38ff */
[----:B------:R-:W1:Y:S02]  /*1eb90*/  LDC.64 R2, c[0x0][0x9e0] ;  /* 0x00027800ff027b82 */ /* 0x000e640000000a00 */
[----:B------:R-:W-:Y:S02]  /*1eba0*/  SHF.R.S32.HI R21, RZ, 0x7, R21 ;  /* 0x00000007ff157819 */ /* 0x000fe40000011415 */
[----:B-1----:R-:W-:Y:S01]  /*1ebb0*/  ISETP.GE.AND P3, PT, R3, 0x1, PT ;  /* 0x000000010300780c */ /* 0x002fe20003f66270 */
[----:B------:R-:W-:-:S12]  /*1ebc0*/  IMAD.IADD R2, R0, 0x1, R2 ;  /* 0x0000000100027824 */ /* 0x000fd800078e0202 */
[----:B---3--:R-:W-:Y:S05]  /*1ebd0*/  @!P3 BRA `(.L_x_1330) ;  /* 0x000000000048b947 */ /* 0x008fea0003800000 */
        /* <DEDUP_REMOVED lines=11> */
.L_x_1332:
[----:B------:R-:W-:-:S13]  /*1ec90*/  ISETP.NE.AND P0, PT, R3, 0x1, PT ;  /* 0x000000010300780c */ /* 0x000fda0003f05270 */
[----:B------:R-:W1:Y:S02]  /*1eca0*/  @P0 LDC.64 R4, c[0x0][0x9e8] ;  /* 0x00027a00ff040b82 */ /* 0x000e640000000a00 */
[----:B-1----:R-:W-:-:S05]  /*1ecb0*/  @P0 IMAD.HI.U32 R4, R9, R4, RZ ;  /* 0x0000000409040227 */ /* 0x002fca00078e00ff */
[----:B------:R-:W-:-:S07]  /*1ecc0*/  @P0 SHF.R.U32.HI R9, RZ, R5, R4 ;  /* 0x00000005ff090219 */ /* 0x000fce0000011604 */
.L_x_1333:
[----:B------:R-:W-:Y:S05]  /*1ecd0*/  BSYNC B0 ;  /* 0x0000000000007941 */ /* 0x000fea0003800000 */
.L_x_1331:
[----:B------:R-:W-:-:S05]  /*1ece0*/  IMAD R9, R9, R3, R3 ;  /* 0x0000000309097224 */ /* 0x000fca00078e0203 */
[----:B------:R-:W-:-:S07]  /*1ecf0*/  VIMNMX R2, R2, R9, PT ;  /* 0x0000000902027248 */ /* 0x000fce0003fe0100 */
.L_x_1330:
[----:B------:R-:W1:Y:S01]  /*1ed00*/  @P1 LDC R4, c[0x0][0x44c] ;  /* 0x00011300ff041b82 */ /* 0x000e620000000800 */
[----:B------:R-:W-:Y:S01]  /*1ed10*/  VIADD R2, R2, 0x7f ;  /* 0x0000007f02027836 */ /* 0x000fe20000000000 */
[----:B------:R-:W-:Y:S01]  /*1ed20*/  ULDC UR4, c[0x0][0x9dc] ;  /* 0x0002770000047ab9 */ /* 0x000fe20000000800 */
[----:B------:R-:W-:Y:S02]  /*1ed30*/  IMAD.MOV.U32 R0, RZ, RZ, R11 ;  /* 0x000000ffff007224 */ /* 0x000fe400078e000b */
[----:B------:R-:W-:-:S03]  /*1ed40*/  IMAD.IADD R18, R18, 0x1, -R13 ;  /* 0x0000000112127824 */ /* 0x000fc600078e0a0d */
[----:B------:R-:W2:Y:S01]  /*1ed50*/  @P1 LDC R5, c[0x0][0x450] ;  /* 0x00011400ff051b82 */ /* 0x000ea20000000800 */
[----:B-1----:R-:W-:-:S05]  /*1ed60*/  @P1 IMAD.HI.U32 R4, R11, R4, RZ ;  /* 0x000000040b041227 */ /* 0x002fca00078e00ff */
[----:B--2---:R-:W-:Y:S02]  /*1ed70*/  @P1 SHF.R.U32.HI R0, RZ, R5, R4 ;  /* 0x00000005ff001219 */ /* 0x004fe40000011604 */
[----:B------:R-:W-:-:S04]  /*1ed80*/  SHF.R.S32.HI R4, RZ, 0x1f, R2 ;  /* 0x0000001fff047819 */ /* 0x000fc80000011402 */
[----:B------:R-:W-:Y:S01]  /*1ed90*/  LEA.HI R4, R4, R2, RZ, 0x7 ;  /* 0x0000000204047211 */ /* 0x000fe200078f38ff */
[----:B------:R-:W-:-:S03]  /*1eda0*/  IMAD.IADD R2, R18, 0x1, R0 ;  /* 0x0000000112027824 */ /* 0x000fc600078e0200 */
[----:B------:R-:W-:Y:S01]  /*1edb0*/  SHF.R.S32.HI R4, RZ, 0x7, R4 ;  /* 0x00000007ff047819 */ /* 0x000fe20000011404 */
[----:B------:R-:W-:-:S03]  /*1edc0*/  VIADD R0, R2, -UR4 ;  /* 0x8000000402007c36 */ /* 0x000fc60008000000 */
[----:B------:R-:W-:Y:S01]  /*1edd0*/  VIMNMX R9, R21, R4, PT ;  /* 0x0000000415097248 */ /* 0x000fe20003fe0100 */
        /* <DEDUP_REMOVED lines=11> */
.L_x_1336:
[----:B------:R-:W-:-:S13]  /*1ee90*/  ISETP.NE.AND P0, PT, R3, 0x1, PT ;  /* 0x000000010300780c */ /* 0x000fda0003f05270 */
[----:B------:R-:W1:Y:S02]  /*1eea0*/  @P0 LDC.64 R4, c[0x0][0x9e8] ;  /* 0x00027a00ff040b82 */ /* 0x000e640000000a00 */
[----:B-1----:R-:W-:-:S05]  /*1eeb0*/  @P0 IMAD.HI.U32 R4, R2, R4, RZ ;  /* 0x0000000402040227 */ /* 0x002fca00078e00ff */
[----:B------:R-:W-:-:S07]  /*1eec0*/  @P0 SHF.R.U32.HI R2, RZ, R5, R4 ;  /* 0x00000005ff020219 */ /* 0x000fce0000011604 */
.L_x_1337:
[----:B------:R-:W-:Y:S05]  /*1eed0*/  BSYNC B0 ;  /* 0x0000000000007941 */ /* 0x000fea0003800000 */
.L_x_1335:
[----:B------:R-:W-:-:S05]  /*1eee0*/  IMAD R2, R2, R3, RZ ;  /* 0x0000000302027224 */ /* 0x000fca00078e02ff */
[----:B------:R-:W-:-:S07]  /*1eef0*/  VIMNMX R0, R0, R2, !PT ;  /* 0x0000000200007248 */ /* 0x000fce0007fe0100 */
.L_x_1334:
[----:B------:R-:W-:Y:S01]  /*1ef00*/  SHF.R.S32.HI R2, RZ, 0x1f, R0 ;  /* 0x0000001fff027819 */ /* 0x000fe20000011400 */
[----:B------:R-:W-:Y:S01]  /*1ef10*/  BSSY B0, `(.L_x_1338) ;  /* 0x0000027000007945 */ /* 0x000fe20003800000 */
[----:B------:R-:W-:Y:S02]  /*1ef20*/  LOP3.LUT R26, R10, 0xff, RZ, 0xc0, !PT ;  /* 0x000000ff0a1a7812 */ /* 0x000fe400078ec0ff */
[----:B------:R-:W-:Y:S02]  /*1ef30*/  LEA.HI R2, R2, R0, RZ, 0x7 ;  /* 0x0000000002027211 */ /* 0x000fe400078f38ff */
[----:B------:R-:W-:Y:S02]  /*1ef40*/  SHF.R.U32.HI R0, RZ, 0x10, R10 ;  /* 0x00000010ff007819 */ /* 0x000fe4000001160a */
[----:B------:R-:W-:-:S04]  /*1ef50*/  SHF.R.S32.HI R2, RZ, 0x7, R2 ;  /* 0x00000007ff027819 */ /* 0x000fc80000011402 */
[----:B------:R-:W-:Y:S01]  /*1ef60*/  VIMNMX R4, RZ, R2, !PT ;  /* 0x00000002ff047248 */ /* 0x000fe20007fe0100 */
[----:B------:R-:W-:-:S03]  /*1ef70*/  IMAD.MOV.U32 R2, RZ, RZ, RZ ;  /* 0x000000ffff027224 */ /* 0x000fc600078e00ff */
[----:B------:R-:W-:-:S13]  /*1ef80*/  ISETP.GT.AND P0, PT, R9, R4, PT ;  /* 0x000000040900720c */ /* 0x000fda0003f04270 */
[----:B------:R-:W-:Y:S05]  /*1ef90*/  @!P0 BRA `(.L_x_1339) ;  /* 0x0000000000788947 */ /* 0x000fea0003800000 */
[----:B------:R-:W-:Y:S01]  /*1efa0*/  ISETP.NE.AND P0, PT, R0, RZ, PT ;  /* 0x000000ff0000720c */ /* 0x000fe20003f05270 */
[----:B------:R-:W-:-:S03]  /*1efb0*/  ULDC UR4, c[0x0][0x9f0] ;  /* 0x00027c0000047ab9 */ /* 0x000fc60000000800 */
[----:B------:R-:W-:-:S04]  /*1efc0*/  SEL R5, R0, UR4, P0 ;  /* 0x0000000400057c07 */ /* 0x000fc80008000000 */
[----:B------:R-:W-:Y:S02]  /*1efd0*/  IABS R10, R5 ;  /* 0x00000005000a7213 */ /* 0x000fe40000000000 */
[----:B------:R-:W-:Y:S02]  /*1efe0*/  IADD3 R11, R5, -0x1, R9 ;  /* 0xffffffff050b7810 */ /* 0x000fe40007ffe009 */
[----:B------:R-:W1:Y:S03]  /*1eff0*/  I2F.RP R2, R10 ;  /* 0x0000000a00027306 */ /* 0x000e660000209400 */
[----:B------:R-:W-:-:S05]  /*1f000*/  IMAD.IADD R11, R11, 0x1, -R4 ;  /* 0x000000010b0b7824 */ /* 0x000fca00078e0a04 */
[----:B-1----:R-:W1:Y:S02]  /*1f010*/  MUFU.RCP R2, R2 ;  /* 0x0000000200027308 */ /* 0x002e640000001000 */
[----:B-1----:R-:W-:-:S06]  /*1f020*/  VIADD R2, R2, 0xffffffe ;  /* 0x0ffffffe02027836 */ /* 0x002fcc0000000000 */
[----:B------:R1:W2:Y:S02]  /*1f030*/  F2I.FTZ.U32.TRUNC.NTZ R3, R2 ;  /* 0x0000000200037305 */ /* 0x0002a4000021f000 */
[----:B-1----:R-:W-:-:S04]  /*1f040*/  LOP3.LUT R2, R11, R5, RZ, 0x3c, !PT ;  /* 0x000000050b027212 */ /* 0x002fc800078e3cff */
        /* <DEDUP_REMOVED lines=18> */
[----:B------:R-:W-:-:S07]  /*1f170*/  @!P1 LOP3.LUT R2, RZ, R5, RZ, 0x33, !PT ;  /* 0x00000005ff029212 */ /* 0x000fce00078e33ff */
.L_x_1339:
[----:B------:R-:W-:Y:S05]  /*1f180*/  BSYNC B0 ;  /* 0x0000000000007941 */ /* 0x000fea0003800000 */
.L_x_1338:
[-C--:B------:R-:W-:Y:S01]  /*1f190*/  IMAD R4, R26, R2.reuse, R4 ;  /* 0x000000021a047224 */ /* 0x080fe200078e0204 */
        /* <DEDUP_REMOVED lines=19> */
[----:B------:R-:W1:Y:S02]  /*1f2d0*/  S2R R5, SR_TID.X ;  /* 0x0000000000057919 */ /* 0x000e640000002100 */
[----:B-1----:R-:W-:-:S04]  /*1f2e0*/  SHF.R.U32.HI R5, RZ, 0x5, R5 ;  /* 0x00000005ff057819 */ /* 0x002fc80000011605 */
[----:B------:R-:W-:-:S05]  /*1f2f0*/  LOP3.LUT R5, R5, 0x3, RZ, 0xc0, !PT ;  /* 0x0000000305057812 */ /* 0x000fca00078ec0ff */
[----:B------:R1:W2:Y:S02]  /*1f300*/  SHFL.IDX PT, R14, R5, RZ, 0x1f ;  /* 0x00001fff050e7589 */ /* 0x0002a400000e0000 */
.L_x_1497:
[----:B--2---:R-:W-:Y:S02]  /*1f310*/  ISETP.NE.AND P0, PT, R14, RZ, PT ;  /* 0x000000ff0e00720c */ /* 0x004fe40003f05270 */
[----:B------:R-:W-:-:S11]  /*1f320*/  PLOP3.LUT P6, PT, PT, PT, PT, 0x8, 0x0 ;  /* 0x000000000000781c */ /* 0x000fd60003fce170 */
[----:B------:R-:W-:Y:S05]  /*1f330*/  @P0 BRA `(.L_x_1343) ;  /* 0x00000000000c0947 */ /* 0x000fea0003800000 */
[----:B------:R-:W-:-:S03]  /*1f340*/  UMOV UR4, 0xffffffff ;  /* 0xffffffff00047882 */ /* 0x000fc60000000000 */
[----:B------:R-:W-:Y:S05]  /*1f350*/  BRA.DIV UR4, `(.L_x_1344) ;  /* 0x0000006604cc7947 */ /* 0x000fea000b800000 */
[----:B------:R-:W-:-:S13]  /*1f360*/  ELECT P6, URZ, PT ;  /* 0x00000000003f782f */ /* 0x000fda00038c0000 */
.L_x_1343:
[----:B-1----:R-:W2:Y:S01]  /*1f370*/  LDL R5, [R1+0x44] ;  /* 0x0000440001057983 */ /* 0x002ea20000100800 */
[----:B------:R-:W-:Y:S01]  /*1f380*/  BSSY B1, `(.L_x_1345) ;  /* 0x0000008000017945 */ /* 0x000fe20003800000 */
[----:B--2---:R-:W-:-:S05]  /*1f390*/  VIADD R5, R5, 0x1 ;  /* 0x0000000105057836 */ /* 0x004fca0000000000 */
[----:B------:R-:W-:-:S04]  /*1f3a0*/  LEA.HI R7, R5, R5, RZ, 0x1 ;  /* 0x0000000505077211 */ /* 0x000fc800078f08ff */
[----:B------:R-:W-:-:S05]  /*1f3b0*/  LOP3.LUT R7, R7, 0xfffffffe, RZ, 0xc0, !PT ;  /* 0xfffffffe07077812 */ /* 0x000fca00078ec0ff */
[----:B------:R-:W-:-:S05]  /*1f3c0*/  IMAD.IADD R5, R5, 0x1, -R7 ;  /* 0x0000000105057824 */ /* 0x000fca00078e0a07 */
[----:B------:R-:W-:-:S04]  /*1f3d0*/  SHF.L.U32 R5, R5, 0x1f, RZ ;  /* 0x0000001f05057819 */ /* 0x000fc800000006ff */
[----:B------:R-:W1:Y:S02]  /*1f3e0*/  SYNCS.PHASECHK.TRANS64.TRYWAIT P0, [R19+URZ+0x19c20], R5 ;  /* 0x019c2005130075a7 */ /* 0x000e64000800017f */
[----:B-1----:R-:W-:Y:S05]  /*1f3f0*/  @!P0 BRA `(.L_x_1346) ;  /* 0x0000006400c48947 */ /* 0x002fea0003800000 */
.L_x_1500:
[----:B------:R-:W-:Y:S05]  /*1f400*/  BSYNC B1 ;  /* 0x0000000000017941 */ /* 0x000fea0003800000 */
.L_x_1345:
        /* <DEDUP_REMOVED lines=10> */
.L_x_1501:
[----:B------:R-:W-:Y:S05]  /*1f4b0*/  BSYNC B2 ;  /* 0x0000000000027941 */ /* 0x000fea0003800000 */
.L_x_1349:
[----:B------:R-:W-:Y:S04]  /*1f4c0*/  BSSY B2, `(.L_x_1351) ;  /* 0x0000009000027945 */ /* 0x000fe80003800000 */
[----:B------:R-:W-:Y:S05]  /*1f4d0*/  @P1 BRA `(.L_x_1352) ;  /* 0x00000000001c1947 */ /* 0x000fea0003800000 */
[----:B-1----:R-:W1:Y:S02]  /*1f4e0*/  S2R R5, SR_TID.X ;  /* 0x0000000000057919 */ /* 0x002e640000002100 */
[----:B-1----:R-:W-:Y:S01]  /*1f4f0*/  LOP3.LUT R7, R5, 0x1f, RZ, 0xc0, !PT ;  /* 0x0000001f05077812 */ /* 0x002fe200078ec0ff */
[----:B------:R-:W-:-:S03]  /*1f500*/  IMAD.MOV.U32 R5, RZ, RZ, 0x3000 ;  /* 0x00003000ff057424 */ /* 0x000fc600078e00ff */
[----:B------:R-:W-:Y:S01]  /*1f510*/  ISETP.NE.AND P0, PT, R7, RZ, PT ;  /* 0x000000ff0700720c */ /* 0x000fe20003f05270 */
[----:B------:R3:W-:-:S12]  /*1f520*/  SYNCS.ARRIVE.TRANS64 RZ, [R10+URZ+0x19c90], R5 ;  /* 0x019c90050aff79a7 */ /* 0x0007d8000800003f */
[----:B---3--:R-:W-:Y:S05]  /*1f530*/  @!P0 BRA `(.L_x_1352) ;  /* 0x0000000000048947 */ /* 0x008fea0003800000 */
[----:B------:R-:W-:Y:S01]  /*1f540*/  BPT.TRAP 0x1 ;  /* 0x000000040000795c */ /* 0x000fe20000300000 */
.L_x_1352:
[----:B------:R-:W-:Y:S05]  /*1f550*/  BSYNC B2 ;  /* 0x0000000000027941 */ /* 0x000fea0003800000 */
.L_x_1351:
        /* <DEDUP_REMOVED lines=8> */
[----:B-1----:R-:W-:Y:S01]  /*1f5e0*/  VIADD R5, R10, 0x19c90 ;  /* 0x00019c900a057836 */ /* 0x002fe20000000000 */
[----:B------:R-:W-:Y:S01]  /*1f5f0*/  UMOV UR6, 0x0 ;  /* 0x0000000000067882 */ /* 0x000fe20000000000 */
[----:B------:R-:W-:Y:S01]  /*1f600*/  VIADD R11, R8, 0x13800 ;  /* 0x00013800080b7836 */ /* 0x000fe20000000000 */
[----:B------:R-:W-:-:S09]  /*1f610*/  UMOV UR7, 0x12f00000 ;  /* 0x12f0000000077882 */ /* 0x000fd20000000000 */
.L_x_1353:
        /* <DEDUP_REMOVED lines=16> */
.L_x_1354:
        /* <DEDUP_REMOVED lines=16> */
.L_x_1355:
        /* <DEDUP_REMOVED lines=13> */
.L_x_1502:
[----:B------:R-:W-:Y:S05]  /*1f8f0*/  BSYNC B2 ;  /* 0x0000000000027941 */ /* 0x000fea0003800000 */
.L_x_1356:
[----:B------:R-:W-:Y:S01]  /*1f900*/  BSSY B2, `(.L_x_1358) ;  /* 0x000000b000027945 */ /* 0x000fe20003800000 */
[----:B------:R-:W-:Y:S02]  /*1f910*/  IMAD.MOV.U32 R12, RZ, RZ, 0x0 ;  /* 0x00000000ff0c7424 */ /* 0x000fe400078e00ff */
[----:B0-----:R-:W-:Y:S01]  /*1f920*/  IMAD.MOV.U32 R13, RZ, RZ, 0x12f00000 ;  /* 0x12f00000ff0d7424 */ /* 0x001fe200078e00ff */
        /* <DEDUP_REMOVED lines=8> */
.L_x_1359:
[----:B------:R-:W-:Y:S05]  /*1f9b0*/  BSYNC B2 ;  /* 0x0000000000027941 */ /* 0x000fea0003800000 */
.L_x_1358:
[----:B------:R-:W-:Y:S01]  /*1f9c0*/  R2UR UR10, R25 ;  /* 0x00000000190a72ca */ /* 0x000fe200000e0000 */
[----:B------:R-:W-:Y:S01]  /*1f9d0*/  UIADD3 UR4, UP0, UR38, 0x670, URZ ;  /* 0x0000067026047890 */ /* 0x000fe2000ff1e03f */
[----:B------:R-:W-:Y:S01]  /*1f9e0*/  R2UR UR6, R12 ;  /* 0x000000000c0672ca */ /* 0x000fe200000e0000 */
[----:B-12---:R-:W-:Y:S01]  /*1f9f0*/  VIADD R10, R10, 0x19cb0 ;  /* 0x00019cb00a0a7836 */ /* 0x006fe20000000000 */
[----:B------:R-:W-:Y:S01]  /*1fa00*/  R2UR UR7, R13 ;  /* 0x000000000d0772ca */ /* 0x000fe200000e0000 */
[----:B------:R-:W-:Y:S01]  /*1fa10*/  VIADD R5, R8, 0x9000 ;  /* 0x0000900008057836 */ /* 0x000fe20000000000 */
[----:B------:R-:W-:Y:S01]  /*1fa20*/  PLOP3.LUT P0, PT, PT, PT, PT, 0x80, 0x0 ;  /* 0x000000000000781c */ /* 0x000fe20003f0f070 */
[----:B------:R-:W-:-:S12]  /*1fa30*/  UIADD3.X UR5, URZ, UR39, URZ, UP0, !UPT ;  /* 0x000000273f057290 */ /* 0x000fd800087fe43f */
.L_x_1360:
        /* <DEDUP_REMOVED lines=15> */
.L_x_1361:
        /* <DEDUP_REMOVED lines=15> */
.L_x_1362:
        /* <DEDUP_REMOVED lines=10> */
.L_x_1348:
[----:B------:R-:W-:Y:S05]  /*1fcc0*/  BSYNC B1 ;  /* 0x0000000000017941 */ /* 0x000fea0003800000 */
.L_x_1347:
        /* <DEDUP_REMOVED lines=9> */
.L_x_1379:
        /* <DEDUP_REMOVED lines=11> */
.L_x_1503:
[----:B------:R-:W-:Y:S05]  /*1fe10*/  BSYNC B2 ;  /* 0x0000000000027941 */ /* 0x000fea0003800000 */
.L_x_1365:
[----:B------:R-:W-:Y:S04]  /*1fe20*/  BSSY B2, `(.L_x_1367) ;  /* 0x0000009000027945 */ /* 0x000fe80003800000 */
[----:B------:R-:W-:Y:S05]  /*1fe30*/  @P2 BRA `(.L_x_1368) ;  /* 0x00000000001c2947 */ /* 0x000fea0003800000 */
[----:B------:R-:W1:Y:S02]  /*1fe40*/  S2R R3, SR_TID.X ;  /* 0x0000000000037919 */ /* 0x000e640000002100 */
[----:B-1----:R-:W-:Y:S01]  /*1fe50*/  LOP3.LUT R5, R3, 0x1f, RZ, 0xc0, !PT ;  /* 0x0000001f03057812 */ /* 0x002fe200078ec0ff */
[----:B------:R-:W-:-:S03]  /*1fe60*/  IMAD.MOV.U32 R3, RZ, RZ, 0x3000 ;  /* 0x00003000ff037424 */ /* 0x000fc600078e00ff */
[----:B------:R-:W-:Y:S01]  /*1fe70*/  ISETP.NE.AND P1, PT, R5, RZ, PT ;  /* 0x000000ff0500720c */ /* 0x000fe20003f25270 */
[----:B------:R3:W-:-:S12]  /*1fe80*/  SYNCS.ARRIVE.TRANS64 RZ, [R9+URZ+0x19c90], R3 ;  /* 0x019c900309ff79a7 */ /* 0x0007d8000800003f */
[----:B---3--:R-:W-:Y:S05]  /*1fe90*/  @!P1 BRA `(.L_x_1368) ;  /* 0x0000000000049947 */ /* 0x008fea0003800000 */
[----:B------:R-:W-:Y:S01]  /*1fea0*/  BPT.TRAP 0x1 ;  /* 0x000000040000795c */ /* 0x000fe20000300000 */
.L_x_1368:
[----:B------:R-:W-:Y:S05]  /*1feb0*/  BSYNC B2 ;  /* 0x0000000000027941 */ /* 0x000fea0003800000 */
.L_x_1367:
[----:B------:R-:W-:Y:S01]  /*1fec0*/  IMAD.MOV.U32 R14, RZ, RZ, RZ ;  /* 0x000000ffff0e7224 */ /* 0x000fe200078e00ff */
[----:B------:R-:W-:Y:S01]  /*1fed0*/  UIADD3 UR4, UP0, UR38, 0x570, URZ ;  /* 0x0000057026047890 */ /* 0x000fe2000ff1e03f */
[----:B------:R-:W-:Y:S01]  /*1fee0*/  IMAD R7, R23, 0x3000, R19 ;  /* 0x0000300017077824 */ /* 0x000fe200078e0213 */
[----:B------:R-:W-:Y:S01]  /*1fef0*/  PLOP3.LUT P1, PT, PT, PT, PT, 0x80, 0x0 ;  /* 0x000000000000781c */ /* 0x000fe20003f2f070 */
[----:B-1----:R-:W-:Y:S01]  /*1ff00*/  IMAD R5, R10, 0x80, R6 ;  /* 0x000000800a057824 */ /* 0x002fe200078e0206 */
[----:B------:R-:W-:Y:S01]  /*1ff10*/  R2UR UR10, R14 ;  /* 0x000000000e0a72ca */ /* 0x000fe200000e0000 */
[----:B------:R-:W-:Y:S01]  /*1ff20*/  VIADD R3, R9, 0x19c90 ;  /* 0x00019c9009037836 */ /* 0x000fe20000000000 */
[----:B------:R-:W-:Y:S01]  /*1ff30*/  UIADD3.X UR5, URZ, UR39, URZ, UP0, !UPT ;  /* 0x000000273f057290 */ /* 0x000fe200087fe43f */
[----:B------:R-:W-:Y:S01]  /*1ff40*/  VIADD R11, R7, 0x13800 ;  /* 0x00013800070b7836 */ /* 0x000fe20000000000 */
[----:B------:R-:W-:Y:S01]  /*1ff50*/  UMOV UR6, 0x0 ;  /* 0x0000000000067882 */ /* 0x000fe20000000000 */
[----:B------:R-:W-:-:S10]  /*1ff60*/  UMOV UR7, 0x12f00000 ;  /* 0x12f0000000077882 */ /* 0x000fd40000000000 */
.L_x_1369:
        /* <DEDUP_REMOVED lines=16> */
.L_x_1370:
        /* <DEDUP_REMOVED lines=16> */
.L_x_1371:
        /* <DEDUP_REMOVED lines=13> */
.L_x_1504:
[----:B------:R-:W-:Y:S05]  /*20240*/  BSYNC B2 ;  /* 0x0000000000027941 */ /* 0x000fea0003800000 */
.L_x_1372:
        /* <DEDUP_REMOVED lines=11> */
.L_x_1375:
[----:B------:R-:W-:Y:S05]  /*20300*/  BSYNC B2 ;  /* 0x0000000000027941 */ /* 0x000fea0003800000 */
.L_x_1374:
        /* <DEDUP_REMOVED lines=8> */
.L_x_1376:
        /* <DEDUP_REMOVED lines=15> */
.L_x_1377:
        /* <DEDUP_REMOVED lines=15> */
.L_x_1378:
        /* <DEDUP_REMOVED lines=10> */
.L_x_1364:
[----:B------:R-:W-:Y:S05]  /*20610*/  BSYNC B1 ;  /* 0x0000000000017941 */ /* 0x000fea0003800000 */
.L_x_1363:
[C---:B------:R-:W-:Y:S01]  /*20620*/  ISETP.GT.AND P2, PT, R10.reuse, R4, PT ;  /* 0x000000040a00720c */ /* 0x040fe20003f44270 */
[----:B------:R-:W-:Y:S02]  /*20630*/  VIADD R23, R23, 0x1 ;  /* 0x0000000117177836 */ /* 0x000fe40000000000 */
[----:B------:R-:W-:-:S03]  /*20640*/  VIADD R10, R10, 0xffffffff ;  /* 0xffffffff0a0a7836 */ /* 0x000fc60000000000 */
[----:B------:R-:W-:-:S04]  /*20650*/  ISETP.NE.AND P1, PT, R23, 0x2, PT ;  /* 0x000000021700780c */ /* 0x000fc80003f25270 */
[----:B------:R-:W-:Y:S02]  /*20660*/  SEL R3, RZ, 0x1, P1 ;  /* 0x00000001ff037807 */ /* 0x000fe40000800000 */
[----:B------:R-:W-:Y:S02]  /*20670*/  SEL R23, R23, RZ, P1 ;  /* 0x000000ff17177207 */ /* 0x000fe40000800000 */
[----:B------:R-:W-:Y:S01]  /*20680*/  LOP3.LUT R29, R29, R3, RZ, 0x3c, !PT ;  /* 0x000000031d1d7212 */ /* 0x000fe200078e3cff */
[----:B------:R-:W-:Y:S06]  /*20690*/  @P2 BRA `(.L_x_1379) ;  /* 0xfffffff400b02947 */ /* 0x000fec000383ffff */
.L_x_1341:
[----:B------:R-:W-:Y:S05]  /*206a0*/  BSYNC B0 ;  /* 0x0000000000007941 */ /* 0x000fea0003800000 */
.L_x_1340:
[----:B------:R-:W2:Y:S01]  /*206b0*/  LDL R7, [R1+0x14] ;  /* 0x0000140001077983 */ /* 0x000ea20000100800 */
[----:B------:R-:W3:Y:S01]  /*206c0*/  LDC R2, c[0x0][0x448] ;  /* 0x00011200ff027b82 */ /* 0x000ee20000000800 */
[----:B------:R-:W-:Y:S07]  /*206d0*/  @!P0 WARPSYNC.ALL ;  /* 0x0000000000008948 */ /* 0x000fee0003800000 */
[----:B------:R-:W-:Y:S01]  /*206e0*/  @!P0 BAR.SYNC.DEFER_BLOCKING 0xc, 0x200 ;  /* 0x0308000000008b1d */ /* 0x000fe20000010000 */
[----:B---3--:R-:W-:-:S13]  /*206f0*/  ISETP.NE.AND P1, PT, R2, 0x1, PT ;  /* 0x000000010200780c */ /* 0x008fda0003f25270 */
[----:B------:R-:W3:Y:S08]  /*20700*/  @P1 LDC R4, c[0x0][0x44c] ;  /* 0x00011300ff041b82 */ /* 0x000ef00000000800 */
[----:B------:R-:W4:Y:S01]  /*20710*/  @P1 LDC R2, c[0x0][0x450] ;  /* 0x00011400ff021b82 */ /* 0x000f220000000800 */
[----:B--2---:R-:W-:-:S04]  /*20720*/  VIADD R3, R7, 0xbf ;  /* 0x000000bf07037836 */ /* 0x004fc80000000000 */
[----:B---3--:R-:W-:-:S05]  /*20730*/  @P1 IMAD.HI.U32 R4, R3, R4, RZ ;  /* 0x0000000403041227 */ /* 0x008fca00078e00ff */
[----:B----4-:R-:W-:-:S05]  /*20740*/  @P1 SHF.R.U32.HI R3, RZ, R2, R4 ;  /* 0x00000002ff031219 */ /* 0x010fca0000011604 */
[----:B------:R-:W-:Y:S02]  /*20750*/  IMAD.IADD R20, R20, 0x1, R3 ;  /* 0x0000000114147824 */ /* 0x000fe400078e0203 */
[----:B------:R-:W2:Y:S02]  /*20760*/  LDC.64 R2, c[0x0][0x9e0] ;  /* 0x00027800ff027b82 */ /* 0x000ea40000000a00 */
[----:B--2---:R-:W-:Y:S01]  /*20770*/  ISETP.GE.AND P2, PT, R3, 0x1, PT ;  /* 0x000000010300780c */ /* 0x004fe20003f46270 */
[----:B------:R-:W-:-:S12]  /*20780*/  IMAD.IADD R2, R20, 0x1, R2 ;  /* 0x0000000114027824 */ /* 0x000fd800078e0202 */
[----:B------:R-:W-:Y:S05]  /*20790*/  @!P2 BRA `(.L_x_1380) ;  /* 0x000000000048a947 */ /* 0x000fea0003800000 */
[C---:B------:R-:W-:Y:S01]  /*207a0*/  ISETP.GT.AND P0, PT, R20.reuse, RZ, PT ;  /* 0x000000ff1400720c */ /* 0x040fe20003f04270 */
[----:B------:R-:W-:Y:S01]  /*207b0*/  BSSY B0, `(.L_x_1381) ;  /* 0x000000e000007945 */ /* 0x000fe20003800000 */
[----:B------:R-:W-:-:S11]  /*207c0*/  VIADD R6, R20, 0xffffffff ;  /* 0xffffffff14067836 */ /* 0x000fd60000000000 */
[----:B------:R-:W-:Y:S05]  /*207d0*/  @P0 BRA `(.L_x_1382) ;  /* 0x00000000001c0947 */ /* 0x000fea0003800000 */
[----:B------:R-:W-:Y:S01]  /*207e0*/  ISETP.NE.AND P0, PT, R3, 0x1, PT ;  /* 0x000000010300780c */ /* 0x000fe20003f05270 */
[----:B------:R-:W-:-:S12]  /*207f0*/  IMAD.MOV R6, RZ, RZ, -R20 ;  /* 0x000000ffff067224 */ /* 0x000fd800078e0a14 */
[----:B-1----:R-:W1:Y:S02]  /*20800*/  @P0 LDC.64 R4, c[0x0][0x9e8] ;  /* 0x00027a00ff040b82 */ /* 0x002e640000000a00 */
[----:B-1----:R-:W-:-:S05]  /*20810*/  @P0 IMAD.HI.U32 R4, R6, R4, RZ ;  /* 0x0000000406040227 */ /* 0x002fca00078e00ff */
[----:B------:R-:W-:-:S04]  /*20820*/  @P0 SHF.R.U32.HI R6, RZ, R5, R4 ;  /* 0x00000005ff060219 */ /* 0x000fc80000011604 */
[----:B------:R-:W-:Y:S01]  /*20830*/  LOP3.LUT R6, RZ, R6, RZ, 0x33, !PT ;  /* 0x00000006ff067212 */ /* 0x000fe200078e33ff */
[----:B------:R-:W-:Y:S06]  /*20840*/  BRA `(.L_x_1383) ;  /* 0x0000000000107947 */ /* 0x000fec0003800000 */
.L_x_1382:
[----:B------:R-:W-:-:S13]  /*20850*/  ISETP.NE.AND P0, PT, R3, 0x1, PT ;  /* 0x000000010300780c */ /* 0x000fda0003f05270 */
[----:B-1----:R-:W1:Y:S02]  /*20860*/  @P0 LDC.64 R4, c[0x0][0x9e8] ;  /* 0x00027a00ff040b82 */ /* 0x002e640000000a00 */
[----:B-1----:R-:W-:-:S05]  /*20870*/  @P0 IMAD.HI.U32 R4, R6, R4, RZ ;  /* 0x0000000406040227 */ /* 0x002fca00078e00ff */
[----:B------:R-:W-:-:S07]  /*20880*/  @P0 SHF.R.U32.HI R6, RZ, R5, R4 ;  /* 0x00000005ff060219 */ /* 0x000fce0000011604 */
.L_x_1383:
[----:B------:R-:W-:Y:S05]  /*20890*/  BSYNC B0 ;  /* 0x0000000000007941 */ /* 0x000fea0003800000 */
.L_x_1381:
[----:B------:R-:W-:-:S05]  /*208a0*/  IMAD R6, R6, R3, R3 ;  /* 0x0000000306067224 */ /* 0x000fca00078e0203 */
[----:B------:R-:W-:-:S07]  /*208b0*/  VIMNMX R2, R2, R6, PT ;  /* 0x0000000602027248 */ /* 0x000fce0003fe0100 */
.L_x_1380:
[----:B------:R-:W-:Y:S01]  /*208c0*/  VIADD R2, R2, 0x7f ;  /* 0x0000007f02027836 */ /* 0x000fe20000000000 */
[----:B------:R-:W-:Y:S01]  /*208d0*/  ULDC UR4, c[0x0][0x9dc] ;  /* 0x0002770000047ab9 */ /* 0x000fe20000000800 */
[----:B-1----:R-:W-:-:S03]  /*208e0*/  IMAD.MOV.U32 R5, RZ, RZ, R7 ;  /* 0x000000ffff057224 */ /* 0x002fc600078e0007 */
[----:B------:R-:W-:-:S04]  /*208f0*/  SHF.R.S32.HI R4, RZ, 0x1f, R2 ;  /* 0x0000001fff047819 */ /* 0x000fc80000011402 */
[----:B------:R-:W-:Y:S02]  /*20900*/  LEA.HI R4, R4, R2, RZ, 0x7 ;  /* 0x0000000204047211 */ /* 0x000fe400078f38ff */
[----:B------:R-:W1:Y:S02]  /*20910*/  @P1 LDC R2, c[0x0][0x450] ;  /* 0x00011400ff021b82 */ /* 0x000e640000000800 */
[----:B------:R-:W-:-:S04]  /*20920*/  SHF.R.S32.HI R4, RZ, 0x7, R4 ;  /* 0x00000007ff047819 */ /* 0x000fc80000011404 */
[----:B------:R-:W-:Y:S02]  /*20930*/  VIMNMX R6, R21, R4, PT ;  /* 0x0000000415067248 */ /* 0x000fe40003fe0100 */
[----:B------:R-:W2:Y:S02]  /*20940*/  @P1 LDC R4, c[0x0][0x44c] ;  /* 0x00011300ff041b82 */ /* 0x000ea40000000800 */
[----:B--2---:R-:W-:-:S05]  /*20950*/  @P1 IMAD.HI.U32 R4, R7, R4, RZ ;  /* 0x0000000407041227 */ /* 0x004fca00078e00ff */
        /* <DEDUP_REMOVED lines=14> */
.L_x_1386:
[----:B------:R-:W-:-:S13]  /*20a40*/  ISETP.NE.AND P0, PT, R3, 0x1, PT ;  /* 0x000000010300780c */ /* 0x000fda0003f05270 */
[----:B------:R-:W1:Y:S02]  /*20a50*/  @P0 LDC.64 R4, c[0x0][0x9e8] ;  /* 0x00027a00ff040b82 */ /* 0x000e640000000a00 */
[----:B-1----:R-:W-:-:S05]  /*20a60*/  @P0 IMAD.HI.U32 R4, R7, R4, RZ ;  /* 0x0000000407040227 */ /* 0x002fca00078e00ff */
[----:B------:R-:W-:-:S07]  /*20a70*/  @P0 SHF.R.U32.HI R7, RZ, R5, R4 ;  /* 0x00000005ff070219 */ /* 0x000fce0000011604 */
.L_x_1387:
[----:B------:R-:W-:Y:S05]  /*20a80*/  BSYNC B0 ;  /* 0x0000000000007941 */ /* 0x000fea0003800000 */
.L_x_1385:
[----:B------:R-:W-:-:S05]  /*20a90*/  IMAD R3, R7, R3, RZ ;  /* 0x0000000307037224 */ /* 0x000fca00078e02ff */
[----:B------:R-:W-:-:S07]  /*20aa0*/  VIMNMX R2, R2, R3, !PT ;  /* 0x0000000302027248 */ /* 0x000fce0007fe0100 */
.L_x_1384:
[----:B------:R-:W-:Y:S01]  /*20ab0*/  ISETP.NE.AND P1, PT, R0, RZ, PT ;  /* 0x000000ff0000720c */ /* 0x000fe20003f25270 */
[----:B------:R-:W-:Y:S01]  /*20ac0*/  BSSY B0, `(.L_x_1388) ;  /* 0x0000024000007945 */ /* 0x000fe20003800000 */
[----:B------:R-:W-:-:S04]  /*20ad0*/  SHF.R.S32.HI R3, RZ, 0x1f, R2 ;  /* 0x0000001fff037819 */ /* 0x000fc80000011402 */
[----:B------:R-:W-:Y:S01]  /*20ae0*/  LEA.HI R3, R3, R2, RZ, 0x7 ;  /* 0x0000000203037211 */ /* 0x000fe200078f38ff */
[----:B------:R-:W-:-:S03]  /*20af0*/  IMAD.MOV.U32 R2, RZ, RZ, RZ ;  /* 0x000000ffff027224 */ /* 0x000fc600078e00ff */
[----:B------:R-:W-:-:S03]  /*20b00*/  SHF.R.S32.HI R3, RZ, 0x7, R3 ;  /* 0x00000007ff037819 */ /* 0x000fc60000011403 */
[----:B------:R-:W1:Y:S01]  /*20b10*/  @!P1 LDC R0, c[0x0][0x9f0] ;  /* 0x00027c00ff009b82 */ /* 0x000e620000000800 */
[----:B------:R-:W-:-:S04]  /*20b20*/  VIMNMX R4, RZ, R3, !PT ;  /* 0x00000003ff047248 */ /* 0x000fc80007fe0100 */
[----:B------:R-:W-:-:S13]  /*20b30*/  ISETP.GT.AND P0, PT, R6, R4, PT ;  /* 0x000000040600720c */ /* 0x000fda0003f04270 */
[----:B------:R-:W-:Y:S05]  /*20b40*/  @!P0 BRA `(.L_x_1389) ;  /* 0x00000000006c8947 */ /* 0x000fea0003800000 */
[-C--:B-1----:R-:W-:Y:S02]  /*20b50*/  IABS R5, R0.reuse ;  /* 0x0000000000057213 */ /* 0x082fe40000000000 */
[----:B------:R-:W-:Y:S02]  /*20b60*/  IABS R8, R0 ;  /* 0x0000000000087213 */ /* 0x000fe40000000000 */
[----:B------:R-:W1:Y:S03]  /*20b70*/  I2F.RP R2, R5 ;  /* 0x0000000500027306 */ /* 0x000e660000209400 */
[----:B------:R-:W-:-:S05]  /*20b80*/  IMAD.MOV R8, RZ, RZ, -R8 ;  /* 0x000000ffff087224 */ /* 0x000fca00078e0a08 */
[----:B-1----:R-:W1:Y:S02]  /*20b90*/  MUFU.RCP R2, R2 ;  /* 0x0000000200027308 */ /* 0x002e640000001000 */
[----:B-1----:R-:W-:-:S06]  /*20ba0*/  VIADD R2, R2, 0xffffffe ;  /* 0x0ffffffe02027836 */ /* 0x002fcc0000000000 */
[----:B------:R-:W1:Y:S02]  /*20bb0*/  F2I.FTZ.U32.TRUNC.NTZ R3, R2 ;  /* 0x0000000200037305 */ /* 0x000e64000021f000 */
[----:B-1----:R-:W-:-:S04]  /*20bc0*/  IMAD.MOV R2, RZ, RZ, -R3 ;  /* 0x000000ffff027224 */ /* 0x002fc800078e0a03 */
        /* <DEDUP_REMOVED lines=19> */
.L_x_1389:
[----:B------:R-:W-:Y:S05]  /*20d00*/  BSYNC B0 ;  /* 0x0000000000007941 */ /* 0x000fea0003800000 */
.L_x_1388:
[----:B------:R-:W-:-:S05]  /*20d10*/  IMAD R26, R26, R2, R4 ;  /* 0x000000021a1a7224 */ /* 0x000fca00078e0204 */
[----:B-1----:R-:W-:-:S04]  /*20d20*/  VIADDMNMX R0, R26, R2, R6, PT ;  /* 0x000000021a007246 */ /* 0x002fc80003800106 */
[----:B------:R-:W-:Y:S01]  /*20d30*/  ISETP.GT.AND P0, PT, R0, R26, PT ;  /* 0x0000001a0000720c */ /* 0x000fe20003f04270 */
[----:B------:R1:W-:-:S12]  /*20d40*/  STL [R1+0x28], R0 ;  /* 0x0000280001007387 */ /* 0x0003d80000100800 */
[----:B-1----:R-:W-:Y:S05]  /*20d50*/  @P0 BRA `(.L_x_1390) ;  /* 0x0000000000440947 */ /* 0x002fea0003800000 */
[----:B------:R-:W1:Y:S02]  /*20d60*/  S2R R0, SR_TID.X ;  /* 0x0000000000007919 */ /* 0x000e640000002100 */
[----:B-1----:R-:W-:-:S04]  /*20d70*/  LOP3.LUT R0, R0, 0x7f, RZ, 0xc0, !PT ;  /* 0x0000007f00007812 */ /* 0x002fc800078ec0ff */
[----:B------:R-:W-:-:S13]  /*20d80*/  ISETP.NE.AND P0, PT, R0, RZ, PT ;  /* 0x000000ff0000720c */ /* 0x000fda0003f05270 */
[----:B------:R-:W-:Y:S05]  /*20d90*/  @P0 BRA `(.L_x_1391) ;  /* 0x0000002c00fc0947 */ /* 0x000fea0003800000 */
[----:B------:R-:W1:Y:S01]  /*20da0*/  S2R R5, SR_LANEID ;  /* 0x0000000000057919 */ /* 0x000e620000000000 */
[----:B------:R-:W-:Y:S01]  /*20db0*/  VOTEU.ANY UR4, UPT, PT ;  /* 0x0000000000047886 */ /* 0x000fe200038e0100 */
[----:B------:R-:W2:Y:S01]  /*20dc0*/  LDC.64 R2, c[0x0][0xc60] ;  /* 0x00031800ff027b82 */ /* 0x000ea20000000a00 */
[----:B------:R-:W1:Y:S02]  /*20dd0*/  FLO.U32 R0, UR4 ;  /* 0x0000000400007d00 */ /* 0x000e6400080e0000 */
[----:B-1----:R-:W-:-:S06]  /*20de0*/  ISETP.EQ.U32.AND P0, PT, R0, R5, PT ;  /* 0x000000050000720c */ /* 0x002fcc0003f02070 */
[----:B------:R-:W2:Y:S07]  /*20df0*/  POPC R5, UR4 ;  /* 0x0000000400057d09 */ /* 0x000eae0008000000 */
[----:B--2---:R-:W2:Y:S01]  /*20e00*/  @P0 ATOMG.E.ADD.STRONG.GPU PT, R3, desc[UR40][R2.64], R5 ;  /* 0x00000005020309a8 */ /* 0x004ea200081ee1e8 */
[----:B------:R-:W1:Y:S02]  /*20e10*/  S2R R4, SR_LTMASK ;  /* 0x0000000000047919 */ /* 0x000e640000003900 */
[----:B-1----:R-:W-:-:S04]  /*20e20*/  LOP3.LUT R4, R4, UR4, RZ, 0xc0, !PT ;  /* 0x0000000404047c12 */ /* 0x002fc8000f8ec0ff */
[----:B------:R-:W1:Y:S01]  /*20e30*/  POPC R7, R4 ;  /* 0x0000000400077309 */ /* 0x000e620000000000 */
[----:B--2---:R-:W1:Y:S02]  /*20e40*/  SHFL.IDX PT, R0, R3, R0, 0x1f ;  /* 0x00001f0003007589 */ /* 0x004e6400000e0000 */
[----:B-1----:R-:W-:Y:S01]  /*20e50*/  IADD3 R24, R0, UR36, R7 ;  /* 0x0000002400187c10 */ /* 0x002fe2000fffe007 */
[----:B------:R-:W-:Y:S06]  /*20e60*/  BRA `(.L_x_1391) ;  /* 0x0000002c00c87947 */ /* 0x000fec0003800000 */
.L_x_1390:
        /* <DEDUP_REMOVED lines=17> */
[----:B0-----:R-:W-:-:S07]  /*20f80*/  IMAD.MOV.U32 R13, RZ, RZ, RZ ;  /* 0x000000ffff0d7224 */ /* 0x001fce00078e00ff */
[----:B------:R-:W-:-:S07]  /*20f90*/  LEPC R20, `(.L_x_1393) ;  /* 0x000000001014794e */ /* 0x000fce0000000000 */
[----:B-1----:R-:W-:Y:S05]  /*20fa0*/  CALL.ABS.NOINC R2 ;  /* 0x0000000002007343 */ /* 0x002fea0003c00000 */
.L_x_1393:
[----:B------:R-:W-:Y:S05]  /*20fb0*/  BSYNC B6 ;  /* 0x0000000000067941 */ /* 0x000fea0003800000 */
.L_x_1392:
        /* <DEDUP_REMOVED lines=22> */
.L_x_1395:
[----:B------:R-:W-:Y:S05]  /*21120*/  BSYNC B6 ;  /* 0x0000000000067941 */ /* 0x000fea0003800000 */
.L_x_1394:
        /* <DEDUP_REMOVED lines=20> */
.L_x_1397:
[----:B------:R-:W-:Y:S05]  /*21270*/  BSYNC B6 ;  /* 0x0000000000067941 */ /* 0x000fea0003800000 */
.L_x_1396:
        /* <DEDUP_REMOVED lines=19> */
.L_x_1399:
[----:B------:R-:W-:Y:S05]  /*213b0*/  BSYNC B6 ;  /* 0x0000000000067941 */ /* 0x000fea0003800000 */
.L_x_1398:
[----:B------:R-:W-:Y:S01]  /*213c0*/  ULDC.64 UR4, c[0x0][0x9f8] ;  /* 0x00027e0000047ab9 */ /* 0x000fe20000000a00 */
[----:B------:R-:W-:Y:S01]  /*213d0*/  IMAD.MOV.U32 R25, RZ, RZ, R27 ;  /* 0x000000ffff197224 */ /* 0x000fe200078e001b */
[----:B------:R-:W-:-:S04]  /*213e0*/  ISETP.NE.U32.AND P0, PT, RZ, UR4, PT ;  /* 0x00000004ff007c0c */ /* 0x000fc8000bf05070 */
[----:B------:R-:W-:Y:S01]  /*213f0*/  ISETP.NE.AND.EX P0, PT, RZ, UR5, PT, P0 ;  /* 0x00000005ff007c0c */ /* 0x000fe2000bf05300 */
[----:B------:R-:W-:-:S12]  /*21400*/  ULDC.64 UR4, c[0x0][0xa08] ;  /* 0x0002820000047ab9 */ /* 0x000fd80000000a00 */
[----:B------:R-:W1:Y:S02]  /*21410*/  @P0 LDC.64 R2, c[0x0][0x9f8] ;  /* 0x00027e00ff020b82 */ /* 0x000e640000000a00 */
[----:B-1----:R-:W-:-:S05]  /*21420*/  @P0 IMAD.WIDE R2, R27, 0x4, R2 ;  /* 0x000000041b020825 */ /* 0x002fca00078e0202 */
[----:B------:R1:W2:Y:S02]  /*21430*/  @P0 LDG.E R25, desc[UR40][R2.64] ;  /* 0x0000002802190981 */ /* 0x0002a4000c1e1900 */
[----:B-1----:R-:W1:Y:S02]  /*21440*/  LDC.64 R2, c[0x0][0x418] ;  /* 0x00010600ff027b82 */ /* 0x002e640000000a00 */
[----:B-1----:R-:W-:Y:S01]  /*21450*/  LOP3.LUT P0, RZ, R2, UR4, RZ, 0xfc, !PT ;  /* 0x0000000402ff7c12 */ /* 0x002fe2000f80fcff */
[----:B------:R-:W-:-:S03]  /*21460*/  UMOV UR4, 0xffffffff ;  /* 0xffffffff00047882 */ /* 0x000fc60000000000 */
[----:B------:R-:W-:Y:S02]  /*21470*/  LOP3.LUT P0, RZ, R3, UR5, RZ, 0xfc, P0 ;  /* 0x0000000503ff7c12 */ /* 0x000fe4000800fcff */
[----:B--2---:R-:W-:Y:S02]  /*21480*/  SHF.R.S32.HI R8, RZ, 0x1f, R25 ;  /* 0x0000001fff087819 */ /* 0x004fe40000011419 */
[----:B------:R-:W-:-:S03]  /*21490*/  SEL R18, R25, RZ, !P0 ;  /* 0x000000ff19127207 */ /* 0x000fc60004000000 */
[----:B------:R1:W-:Y:S01]  /*214a0*/  STL [R1], R8 ;  /* 0x0000000801007387 */ /* 0x0003e20000100800 */
[----:B------:R-:W-:Y:S05]  /*214b0*/  BRA.DIV UR4, `(.L_x_1400) ;  /* 0x0000004604f87947 */ /* 0x000fea000b800000 */
[----:B------:R-:W2:Y:S02]  /*214c0*/  S2R R0, SR_TID.X ;  /* 0x0000000000007919 */ /* 0x000ea40000002100 */
[----:B--2---:R-:W-:-:S04]  /*214d0*/  SHF.R.U32.HI R0, RZ, 0x5, R0 ;  /* 0x00000005ff007819 */ /* 0x004fc80000011600 */
[----:B------:R-:W-:-:S05]  /*214e0*/  LOP3.LUT R0, R0, 0x3, RZ, 0xc0, !PT ;  /* 0x0000000300007812 */ /* 0x000fca00078ec0ff */
[----:B------:R2:W3:Y:S02]  /*214f0*/  SHFL.IDX PT, R14, R0, RZ, 0x1f ;  /* 0x00001fff000e7589 */ /* 0x0004e400000e0000 */
.L_x_1507:
[----:B---3--:R-:W-:Y:S02]  /*21500*/  ISETP.NE.AND P0, PT, R14, RZ, PT ;  /* 0x000000ff0e00720c */ /* 0x008fe40003f05270 */
[----:B------:R-:W-:Y:S02]  /*21510*/  PLOP3.LUT P1, PT, PT, PT, PT, 0x8, 0x0 ;  /* 0x000000000000781c */ /* 0x000fe40003f2e170 */
[----:B------:R-:W-:-:S11]  /*21520*/  LOP3.LUT R17, R17, 0xfffffffe, RZ, 0xc0, !PT ;  /* 0xfffffffe11117812 */ /* 0x000fd600078ec0ff */
[----:B------:R-:W-:Y:S01]  /*21530*/  @P1 LOP3.LUT R17, R17, 0x1, RZ, 0xfc, !PT ;  /* 0x0000000111111812 */ /* 0x000fe200078efcff */
[----:B------:R-:W-:Y:S06]  /*21540*/  @P0 BRA `(.L_x_1401) ;  /* 0x0000000400a00947 */ /* 0x000fec0003800000 */
[----:B------:R-:W-:-:S03]  /*21550*/  UMOV UR4, 0xffffffff ;  /* 0xffffffff00047882 */ /* 0x000fc60000000000 */
[----:B------:R-:W-:Y:S05]  /*21560*/  BRA.DIV UR4, `(.L_x_1402) ;  /* 0x0000004a04007947 */ /* 0x000fea000b800000 */
[----:B------:R-:W-:-:S13]  /*21570*/  ELECT P6, URZ, PT ;  /* 0x00000000003f782f */ /* 0x000fda00038c0000 */
.L_x_1510:
[----:B------:R-:W-:Y:S05]  /*21580*/  @!P6 BRA `(.L_x_1401) ;  /* 0x000000040090e947 */ /* 0x000fea0003800000 */
[----:B--2---:R-:W2:Y:S01]  /*21590*/  LDL R0, [R1+0x28] ;  /* 0x0000280001007983 */ /* 0x004ea20000100800 */
[----:B------:R-:W-:-:S04]  /*215a0*/  ISETP.NE.U32.AND P0, PT, R2, RZ, PT ;  /* 0x000000ff0200720c */ /* 0x000fc80003f05070 */
[----:B------:R-:W-:Y:S01]  /*215b0*/  ISETP.NE.AND.EX P0, PT, R3, RZ, PT, P0 ;  /* 0x000000ff0300720c */ /* 0x000fe20003f05300 */
[----:B--2---:R-:W-:-:S12]  /*215c0*/  VIADD R0, R0, 0xffffffff ;  /* 0xffffffff00007836 */ /* 0x004fd80000000000 */
[----:B------:R-:W-:Y:S05]  /*215d0*/  @!P0 BRA `(.L_x_1403) ;  /* 0x0000000000448947 */ /* 0x000fea0003800000 */
[----:B------:R-:W2:Y:S01]  /*215e0*/  LDC R7, c[0x0][0x43c] ;  /* 0x00010f00ff077b82 */ /* 0x000ea20000000800 */
[----:B------:R-:W-:Y:S01]  /*215f0*/  ULDC.64 UR4, c[0x0][0x428] ;  /* 0x00010a0000047ab9 */ /* 0x000fe20000000a00 */
[----:B--2---:R-:W-:-:S13]  /*21600*/  ISETP.NE.AND P0, PT, R7, 0x1, PT ;  /* 0x000000010700780c */ /* 0x004fda0003f05270 */
[----:B------:R-:W2:Y:S02]  /*21610*/  @P0 LDC.64 R4, c[0x0][0x440] ;  /* 0x00011000ff040b82 */ /* 0x000ea40000000a00 */
[----:B--2---:R-:W-:-:S04]  /*21620*/  @P0 IMAD.HI.U32 R6, R0, R4, RZ ;  /* 0x0000000400060227 */ /* 0x004fc800078e00ff */
        /* <DEDUP_REMOVED lines=12> */
.L_x_1403:
[----:B------:R-:W-:Y:S01]  /*216f0*/  IMAD R4, R22, 0x8, R19 ;  /* 0x0000000816047824 */ /* 0x000fe200078e0213 */
[----:B--2---:R-:W-:Y:S01]  /*21700*/  SHF.L.U32 R3, R28, 0x1f, RZ ;  /* 0x0000001f1c037819 */ /* 0x004fe200000006ff */
[----:B------:R-:W2:Y:S03]  /*21710*/  S2R R2, SR_TID.X ;  /* 0x0000000000027919 */ /* 0x000ea60000002100 */
[----:B------:R-:W3:Y:S01]  /*21720*/  SYNCS.PHASECHK.TRANS64.TRYWAIT P0, [R4+URZ+0x19c80], R3 ;  /* 0x019c8003040075a7 */ /* 0x000ee2000800017f */
[----:B--2---:R-:W-:-:S04]  /*21730*/  LOP3.LUT R2, R2, 0x7f, RZ, 0xc0, !PT ;  /* 0x0000007f02027812 */ /* 0x004fc800078ec0ff */
[----:B------:R-:W-:Y:S01]  /*21740*/  ISETP.NE.AND P1, PT, R2, RZ, PT ;  /* 0x000000ff0200720c */ /* 0x000fe20003f25270 */
[----:B---3--:R-:W-:-:S12]  /*21750*/  @!P0 BRA `(.L_x_1404) ;  /* 0x0000004400a48947 */ /* 0x008fd80003800000 */
.L_x_1511:
        /* <DEDUP_REMOVED lines=8> */
.L_x_1405:
[----:B------:R-:W3:Y:S01]  /*217e0*/  LDL R5, [R1+0x4] ;  /* 0x0000040001057983 */ /* 0x000ee20000100800 */
        /* <DEDUP_REMOVED lines=15> */
[----:B---3--:R-:W-:-:S05]  /*218e0*/  IMAD R0, R0, 0x80, R5 ;  /* 0x0000008000007824 */ /* 0x008fca00078e0205 */
[----:B------:R-:W-:-:S13]  /*218f0*/  R2UR UR11, R0 ;  /* 0x00000000000b72ca */ /* 0x000fda00000e0000 */
[----:B------:R3:W-:Y:S02]  /*21900*/  UTMALDG.4D [UR8], [UR4], desc[UR6] ;  /* 0x00000608040075b4 */ /* 0x0007e40008019000 */
[----:B---3--:R-:W-:Y:S01]  /*21910*/  UMOV UR8, UR14 ;  /* 0x0000000e00087c82 */ /* 0x008fe20008000000 */
[----:B------:R-:W-:Y:S01]  /*21920*/  UMOV UR10, UR16 ;  /* 0x00000010000a7c82 */ /* 0x000fe20008000000 */
[----:B------:R-:W-:Y:S01]  /*21930*/  UMOV UR14, 0x40 ;  /* 0x00000040000e7882 */ /* 0x000fe20000000000 */
[----:B------:R3:W-:Y:S02]  /*21940*/  UTMALDG.4D [UR8], [UR4], desc[UR6] ;  /* 0x00000608040075b4 */ /* 0x0007e40008019000 */
[----:B---3--:R-:W-:Y:S01]  /*21950*/  UMOV UR8, UR15 ;  /* 0x0000000f00087c82 */ /* 0x008fe20008000000 */
[----:B------:R-:W-:Y:S02]  /*21960*/  UMOV UR10, UR14 ;  /* 0x0000000e000a7c82 */ /* 0x000fe40008000000 */
[----:B------:R3:W-:Y:S01]  /*21970*/  UTMALDG.4D [UR8], [UR4], desc[UR6] ;  /* 0x00000608040075b4 */ /* 0x0007e20008019000 */
[----:B------:R-:W4:Y:S02]  /*21980*/  SYNCS.PHASECHK.TRANS64.TRYWAIT P0, [R4+URZ+0x19c40], R3 ;  /* 0x019c4003040075a7 */ /* 0x000f24000800017f */
[----:B---34-:R-:W-:Y:S05]  /*21990*/  @!P0 BRA `(.L_x_1406) ;  /* 0x0000004400288947 */ /* 0x018fea0003800000 */
.L_x_1512:
[----:B------:R-:W-:Y:S05]  /*219a0*/  @P1 BRA `(.L_x_1407) ;  /* 0x00000000001c1947 */ /* 0x000fea0003800000 */
[----:B------:R-:W4:Y:S01]  /*219b0*/  S2R R5, SR_TID.X ;  /* 0x0000000000057919 */ /* 0x000f220000002100 */
[----:B--23--:R-:W-:-:S04]  /*219c0*/  IMAD.MOV.U32 R3, RZ, RZ, 0x3000 ;  /* 0x00003000ff037424 */ /* 0x00cfc800078e00ff */
[----:B------:R2:W-:Y:S01]  /*219d0*/  SYNCS.ARRIVE.TRANS64 RZ, [R4+URZ+0x19c30], R3 ;  /* 0x019c300304ff79a7 */ /* 0x0005e2000800003f */
[----:B----4-:R-:W-:-:S04]  /*219e0*/  LOP3.LUT R5, R5, 0x1f, RZ, 0xc0, !PT ;  /* 0x0000001f05057812 */ /* 0x010fc800078ec0ff */
[----:B------:R-:W-:-:S13]  /*219f0*/  ISETP.NE.AND P0, PT, R5, RZ, PT ;  /* 0x000000ff0500720c */ /* 0x000fda0003f05270 */
[----:B--2---:R-:W-:Y:S05]  /*21a00*/  @!P0 BRA `(.L_x_1407) ;  /* 0x0000000000048947 */ /* 0x004fea0003800000 */
[----:B------:R-:W-:Y:S01]  /*21a10*/  BPT.TRAP 0x1 ;  /* 0x000000040000795c */ /* 0x000fe20000300000 */
.L_x_1407:
        /* <DEDUP_REMOVED lines=10> */
[----:B------:R-:W-:Y:S01]  /*21ac0*/  UMOV UR16, 0x20 ;  /* 0x0000002000107882 */ /* 0x000fe20000000000 */
[----:B------:R-:W-:-:S02]  /*21ad0*/  PLOP3.LUT P0, PT, PT, PT, PT, 0x80, 0x0 ;  /* 0x000000000000781c */ /* 0x000fc40003f0f070 */
[----:B------:R-:W-:Y:S01]  /*21ae0*/  UIADD3 UR8, UR15, 0x13800, URZ ;  /* 0x000138000f087890 */ /* 0x000fe2000fffe03f */
[----:B------:R-:W-:Y:S01]  /*21af0*/  LOP3.LUT R17, R17, 0xfffffffe, RZ, 0xc0, !PT ;  /* 0xfffffffe11117812 */ /* 0x000fe200078ec0ff */
[----:B------:R-:W-:Y:S02]  /*21b00*/  UIADD3 UR9, UR9, 0x19c30, URZ ;  /* 0x00019c3009097890 */ /* 0x000fe4000fffe03f */
[----:B------:R-:W-:Y:S02]  /*21b10*/  UIADD3 UR14, UR15, 0x14800, URZ ;  /* 0x000148000f0e7890 */ /* 0x000fe4000fffe03f */
[----:B------:R-:W-:-:S05]  /*21b20*/  UIADD3 UR15, UR15, 0x15800, URZ ;  /* 0x000158000f0f7890 */ /* 0x000fca000fffe03f */
[----:B------:R4:W-:Y:S01]  /*21b30*/  UTMALDG.4D [UR8], [UR4], desc[UR6] ;  /* 0x00000608040075b4 */ /* 0x0009e20008019000 */
[----:B------:R-:W-:Y:S01]  /*21b40*/  @P0 LOP3.LUT R17, R17, 0x1, RZ, 0xfc, !PT ;  /* 0x0000000111110812 */ /* 0x000fe200078efcff */
[----:B----4-:R-:W-:Y:S01]  /*21b50*/  UMOV UR8, UR14 ;  /* 0x0000000e00087c82 */ /* 0x010fe20008000000 */
[----:B------:R-:W-:Y:S01]  /*21b60*/  UMOV UR10, UR16 ;  /* 0x00000010000a7c82 */ /* 0x000fe20008000000 */
[----:B------:R-:W-:Y:S01]  /*21b70*/  UMOV UR14, 0x40 ;  /* 0x00000040000e7882 */ /* 0x000fe20000000000 */
[----:B------:R4:W-:Y:S02]  /*21b80*/  UTMALDG.4D [UR8], [UR4], desc[UR6] ;  /* 0x00000608040075b4 */ /* 0x0009e40008019000 */
[----:B----4-:R-:W-:Y:S01]  /*21b90*/  UMOV UR8, UR15 ;  /* 0x0000000f00087c82 */ /* 0x010fe20008000000 */
[----:B------:R-:W-:Y:S02]  /*21ba0*/  UMOV UR10, UR14 ;  /* 0x0000000e000a7c82 */ /* 0x000fe40008000000 */
[----:B------:R4:W-:Y:S02]  /*21bb0*/  UTMALDG.4D [UR8], [UR4], desc[UR6] ;  /* 0x00000608040075b4 */ /* 0x0009e40008019000 */
[----:B----4-:R-:W-:Y:S01]  /*21bc0*/  NOP ;  /* 0x0000000000007918 */ /* 0x010fe20000000000 */
.L_x_1401:
[----:B--23--:R-:W2:Y:S01]  /*21bd0*/  LDL.LU R3, [R1+0x20] ;  /* 0x0000200001037983 */ /* 0x00cea20000300800 */
[----:B------:R-:W-:Y:S05]  /*21be0*/  WARPSYNC.ALL ;  /* 0x0000000000007948 */ /* 0x000fea0003800000 */
[----:B------:R-:W-:Y:S01]  /*21bf0*/  ULDC.64 UR4, c[0x0][0x298] ;  /* 0x0000a60000047ab9 */ /* 0x000fe20000000a00 */
[----:B------:R-:W-:Y:S01]  /*21c00*/  VIADD R0, R19, 0xf000 ;  /* 0x0000f00013007836 */ /* 0x000fe20000000000 */
[----:B------:R-:W-:Y:S01]  /*21c10*/  ULDC.64 UR6, c[0x0][0xa00] ;  /* 0x0002800000067ab9 */ /* 0x000fe20000000a00 */
[----:B------:R-:W-:Y:S01]  /*21c20*/  BSSY B6, `(.L_x_1408) ;  /* 0x0000022000067945 */ /* 0x000fe20003800000 */
[----:B------:R-:W-:Y:S01]  /*21c30*/  BAR.SYNC.DEFER_BLOCKING 0x8, 0x200 ;  /* 0x0208000000007b1d */ /* 0x000fe20000010000 */
[----:B------:R-:W-:-:S02]  /*21c40*/  ISETP.NE.U32.AND P0, PT, RZ, UR6, PT ;  /* 0x00000006ff007c0c */ /* 0x000fc4000bf05070 */
[----:B------:R-:W-:Y:S02]  /*21c50*/  LOP3.LUT P1, RZ, R0, 0x9f, RZ, 0xc0, !PT ;  /* 0x0000009f00ff7812 */ /* 0x000fe4000782c0ff */
[----:B------:R-:W-:Y:S02]  /*21c60*/  ISETP.NE.AND.EX P0, PT, RZ, UR7, PT, P0 ;  /* 0x00000007ff007c0c */ /* 0x000fe4000bf05300 */
[----:B--2---:R-:W-:Y:S01]  /*21c70*/  SHF.R.S32.HI R2, RZ, 0x1f, R3 ;  /* 0x0000001fff027819 */ /* 0x004fe20000011403 */
[----:B------:R-:W-:-:S04]  /*21c80*/  IMAD.WIDE.U32 R4, R3, UR4, RZ ;  /* 0x0000000403047c25 */ /* 0x000fc8000f8e00ff */
[----:B------:R-:W-:Y:S01]  /*21c90*/  IMAD R2, R2, UR4, RZ ;  /* 0x0000000402027c24 */ /* 0x000fe2000f8e02ff */
[----:B------:R2:W-:Y:S03]  /*21ca0*/  STL.64 [R1+0x30], R4 ;  /* 0x0000300401007387 */ /* 0x0005e60000100a00 */
[----:B------:R-:W-:Y:S01]  /*21cb0*/  IMAD R0, R3, UR5, R2 ;  /* 0x0000000503007c24 */ /* 0x000fe2000f8e0202 */
[----:B------:R-:W-:-:S03]  /*21cc0*/  SHF.R.S32.HI R2, RZ, 0x1f, R27 ;  /* 0x0000001fff027819 */ /* 0x000fc6000001141b */
[----:B------:R-:W-:Y:S01]  /*21cd0*/  IMAD.IADD R3, R5, 0x1, R0 ;  /* 0x0000000105037824 */ /* 0x000fe200078e0200 */
[----:B------:R-:W-:Y:S02]  /*21ce0*/  SEL R0, R27, RZ, !P0 ;  /* 0x000000ff1b007207 */ /* 0x000fe40004000000 */
[----:B------:R-:W-:Y:S02]  /*21cf0*/  SEL R2, R2, RZ, !P0 ;  /* 0x000000ff02027207 */ /* 0x000fe40004000000 */
[----:B------:R2:W-:Y:S04]  /*21d00*/  STL [R1+0x38], R3 ;  /* 0x0000380301007387 */ /* 0x0005e80000100800 */
[----:B------:R2:W-:Y:S04]  /*21d10*/  STL [R1+0x20], R0 ;  /* 0x0000200001007387 */ /* 0x0005e80000100800 */
        /* <DEDUP_REMOVED lines=9> */
[----:B------:R-:W-:Y:S02]  /*21db0*/  IMAD.U32 R6, RZ, RZ, UR6 ;  /* 0x00000006ff067e24 */ /* 0x000fe4000f8e00ff */
[----:B------:R-:W-:-:S02]  /*21dc0*/  IMAD.U32 R7, RZ, RZ, UR7 ;  /* 0x00000007ff077e24 */ /* 0x000fc4000f8e00ff */
[----:B------:R-:W-:Y:S02]  /*21dd0*/  IMAD.U32 R10, RZ, RZ, UR8 ;  /* 0x00000008ff0a7e24 */ /* 0x000fe4000f8e00ff */
[----:B------:R-:W-:Y:S02]  /*21de0*/  IMAD.U32 R11, RZ, RZ, UR9 ;  /* 0x00000009ff0b7e24 */ /* 0x000fe4000f8e00ff */
[----:B-1----:R-:W-:Y:S02]  /*21df0*/  IMAD.MOV.U32 R8, RZ, RZ, 0x70 ;  /* 0x00000070ff087424 */ /* 0x002fe400078e00ff */
[----:B------:R-:W-:Y:S02]  /*21e00*/  IMAD.MOV.U32 R12, RZ, RZ, 0x1 ;  /* 0x00000001ff0c7424 */ /* 0x000fe400078e00ff */
[----:B0-----:R-:W-:-:S07]  /*21e10*/  IMAD.MOV.U32 R13, RZ, RZ, RZ ;  /* 0x000000ffff0d7224 */ /* 0x001fce00078e00ff */
[----:B------:R-:W-:-:S07]  /*21e20*/  LEPC R20, `(.L_x_1409) ;  /* 0x000000001014794e */ /* 0x000fce0000000000 */
[----:B--2---:R-:W-:Y:S05]  /*21e30*/  CALL.ABS.NOINC R2 ;  /* 0x0000000002007343 */ /* 0x004fea0003c00000 */
.L_x_1409:
[----:B------:R-:W-:Y:S05]  /*21e40*/  BSYNC B6 ;  /* 0x0000000000067941 */ /* 0x000fea0003800000 */
.L_x_1408:
[----:B------:R-:W3:Y:S01]  /*21e50*/  LDL.LU R20, [R1+0x38] ;  /* 0x0000380001147983 */ /* 0x000ee20000300800 */
[----:B------:R-:W4:Y:S01]  /*21e60*/  LDC R9, c[0x0][0x448] ;  /* 0x00011200ff097b82 */ /* 0x000f220000000800 */
[----:B------:R-:W-:Y:S01]  /*21e70*/  ULDC.64 UR6, c[0x0][0x2e0] ;  /* 0x0000b80000067ab9 */ /* 0x000fe20000000a00 */
[----:B------:R-:W-:Y:S01]  /*21e80*/  ULDC.64 UR4, c[0x0][0x2d8] ;  /* 0x0000b60000047ab9 */ /* 0x000fe20000000a00 */
[----:B--2---:R-:W3:Y:S01]  /*21e90*/  LDL.LU.64 R2, [R1+0x30] ;  /* 0x0000300001027983 */ /* 0x004ee20000300a00 */
[----:B------:R-:W-:-:S03]  /*21ea0*/  ULDC.64 UR8, c[0x0][0x280] ;  /* 0x0000a00000087ab9 */ /* 0x000fc60000000a00 */
[----:B------:R-:W2:Y:S04]  /*21eb0*/  LDL.LU R21, [R1+0x3c] ;  /* 0x00003c0001157983 */ /* 0x000ea80000300800 */
[----:B------:R-:W2:Y:S04]  /*21ec0*/  LDL.LU R4, [R1+0x20] ;  /* 0x0000200001047983 */ /* 0x000ea80000300800 */
[----:B------:R-:W2:Y:S01]  /*21ed0*/  LDL R12, [R1+0x14] ;  /* 0x00001400010c7983 */ /* 0x000ea20000100800 */
[----:B------:R-:W0:Y:S01]  /*21ee0*/  S2R R10, SR_TID.X ;  /* 0x00000000000a7919 */ /* 0x000e220000002100 */
[----:B----4-:R-:W-:-:S13]  /*21ef0*/  ISETP.NE.AND P1, PT, R9, 0x1, PT ;  /* 0x000000010900780c */ /* 0x010fda0003f25270 */
[----:B------:R-:W4:Y:S08]  /*21f00*/  @P1 LDC R5, c[0x0][0x44c] ;  /* 0x00011300ff051b82 */ /* 0x000f300000000800 */
[----:B------:R-:W4:Y:S01]  /*21f10*/  @P1 LDC R6, c[0x0][0x450] ;  /* 0x00011400ff061b82 */ /* 0x000f220000000800 */
[----:B0-----:R-:W-:-:S07]  /*21f20*/  IMAD.SHL.U32 R10, R10, 0x10, RZ ;  /* 0x000000100a0a7824 */ /* 0x001fce00078e00ff */
[----:B-1----:R-:W0:Y:S01]  /*21f30*/  @P1 LDC R8, c[0x0][0x450] ;  /* 0x00011400ff081b82 */ /* 0x002e220000000800 */
[----:B------:R-:W-:-:S04]  /*21f40*/  LOP3.LUT R10, R10, 0x10, RZ, 0xc0, !PT ;  /* 0x000000100a0a7812 */ /* 0x000fc800078ec0ff */
[C---:B------:R-:W-:Y:S02]  /*21f50*/  LOP3.LUT R11, R10.reuse, 0x20, RZ, 0xfc, !PT ;  /* 0x000000200a0b7812 */ /* 0x040fe400078efcff */
[----:B------:R-:W-:Y:S01]  /*21f60*/  LOP3.LUT R10, R10, 0x40, RZ, 0xfc, !PT ;  /* 0x000000400a0a7812 */ /* 0x000fe200078efcff */
[----:B---3--:R-:W-:Y:S02]  /*21f70*/  IMAD.MOV.U32 R3, RZ, RZ, R20 ;  /* 0x000000ffff037224 */ /* 0x008fe400078e0014 */
[----:B------:R-:W1:Y:S01]  /*21f80*/  S2R R20, SR_TID.X ;  /* 0x0000000000147919 */ /* 0x000e620000002100 */
[----:B--2---:R-:W-:Y:S02]  /*21f90*/  IMAD R0, R21, UR6, RZ ;  /* 0x0000000615007c24 */ /* 0x004fe4000f8e02ff */
[----:B------:R-:W-:-:S04]  /*21fa0*/  IMAD.WIDE.U32 R2, R16, UR4, R2 ;  /* 0x0000000410027c25 */ /* 0x000fc8000f8e0002 */
[----:B------:R-:W-:Y:S01]  /*21fb0*/  IMAD R3, R16, UR5, R3 ;  /* 0x0000000510037c24 */ /* 0x000fe2000f8e0203 */
[----:B------:R-:W-:Y:S01]  /*21fc0*/  ULDC.64 UR4, c[0x0][0x2d0] ;  /* 0x0000b40000047ab9 */ /* 0x000fe20000000a00 */
[C---:B------:R-:W-:Y:S02]  /*21fd0*/  IMAD R0, R4.reuse, UR7, R0 ;  /* 0x0000000704007c24 */ /* 0x040fe4000f8e0200 */
[----:B------:R-:W-:Y:S01]  /*21fe0*/  IMAD.WIDE.U32 R2, R4, UR6, R2 ;  /* 0x0000000604027c25 */ /* 0x000fe2000f8e0002 */
[----:B------:R-:W-:-:S03]  /*21ff0*/  ULDC.64 UR6, c[0x0][0x2c8] ;  /* 0x0000b20000067ab9 */ /* 0x000fc60000000a00 */
[----:B------:R-:W-:Y:S01]  /*22000*/  IMAD.IADD R3, R3, 0x1, R0 ;  /* 0x0000000103037824 */ /* 0x000fe200078e0200 */
[C---:B-1----:R-:W-:Y:S01]  /*22010*/  LOP3.LUT R21, R20.reuse, 0x7f, RZ, 0xc0, !PT ;  /* 0x0000007f14157812 */ /* 0x042fe200078ec0ff */
[----:B------:R-:W-:-:S03]  /*22020*/  IMAD.SHL.U32 R20, R20, 0x40, RZ ;  /* 0x0000004014147824 */ /* 0x000fc600078e00ff */
[----:B------:R-:W-:-:S04]  /*22030*/  SHF.R.U32.HI R21, RZ, 0x1, R21 ;  /* 0x00000001ff157819 */ /* 0x000fc80000011615 */
[----:B------:R-:W-:Y:S02]  /*22040*/  LOP3.LUT R20, R21, 0x40, R20, 0xf8, !PT ;  /* 0x0000004015147812 */ /* 0x000fe400078ef814 */
[----:B------:R-:W1:Y:S03]  /*22050*/  S2R R21, SR_TID.X ;  /* 0x0000000000157919 */ /* 0x000e660000002100 */
[----:B------:R-:W-:-:S04]  /*22060*/  IMAD.IADD R0, R20, 0x1, R12 ;  /* 0x0000000114007824 */ /* 0x000fc800078e020c */
[----:B----4-:R-:W-:-:S04]  /*22070*/  @P1 IMAD.HI.U32 R5, R0, R5, RZ ;  /* 0x0000000500051227 */ /* 0x010fc800078e00ff */
[----:B------:R-:W-:Y:S01]  /*22080*/  IMAD.MOV.U32 R4, RZ, RZ, R0 ;  /* 0x000000ffff047224 */ /* 0x000fe200078e0000 */
[----:B------:R-:W-:-:S04]  /*22090*/  @P1 SHF.R.U32.HI R4, RZ, R6, R5 ;  /* 0x00000006ff041219 */ /* 0x000fc80000011605 */
[--C-:B------:R-:W-:Y:S01]  /*220a0*/  SHF.R.S32.HI R5, RZ, 0x1f, R4.reuse ;  /* 0x0000001fff057819 */ /* 0x100fe20000011404 */
[----:B------:R-:W-:-:S04]  /*220b0*/  IMAD.MOV R7, RZ, RZ, -R4 ;  /* 0x000000ffff077224 */ /* 0x000fc800078e0a04 */
[----:B------:R-:W-:-:S04]  /*220c0*/  IMAD R5, R5, UR4, RZ ;  /* 0x0000000405057c24 */ /* 0x000fc8000f8e02ff */
[C---:B------:R-:W-:Y:S02]  /*220d0*/  IMAD R6, R4.reuse, UR5, R5 ;  /* 0x0000000504067c24 */ /* 0x040fe4000f8e0205 */
[----:B------:R-:W-:-:S04]  /*220e0*/  IMAD.WIDE.U32 R4, R4, UR4, R2 ;  /* 0x0000000404047c25 */ /* 0x000fc8000f8e0002 */
[----:B------:R-:W-:Y:S02]  /*220f0*/  IMAD.IADD R5, R5, 0x1, R6 ;  /* 0x0000000105057824 */ /* 0x000fe400078e0206 */
[----:B------:R-:W-:Y:S02]  /*22100*/  IMAD R6, R9, R7, R0 ;  /* 0x0000000709067224 */ /* 0x000fe400078e0200 */
[----:B------:R-:W-:Y:S02]  /*22110*/  VIADD R0, R0, 0x80 ;  /* 0x0000008000007836 */ /* 0x000fe40000000000 */
[----:B------:R-:W-:Y:S01]  /*22120*/  IMAD.WIDE.U32 R4, R6, UR6, R4 ;  /* 0x0000000606047c25 */ /* 0x000fe2000f8e0004 */
[----:B------:R-:W-:-:S03]  /*22130*/  SHF.R.S32.HI R7, RZ, 0x1f, R6 ;  /* 0x0000001fff077819 */ /* 0x000fc60000011406 */
[C---:B-1----:R-:W-:Y:S01]  /*22140*/  IMAD.SHL.U32 R20, R21.reuse, 0x10, RZ ;  /* 0x0000001015147824 */ /* 0x042fe200078e00ff */
[----:B------:R-:W-:Y:S01]  /*22150*/  LOP3.LUT R21, R21, 0x7f, RZ, 0xc0, !PT ;  /* 0x0000007f15157812 */ /* 0x000fe200078ec0ff */
[----:B------:R-:W-:-:S03]  /*22160*/  IMAD R7, R7, UR6, RZ ;  /* 0x0000000607077c24 */ /* 0x000fc6000f8e02ff */
[----:B------:R-:W-:Y:S01]  /*22170*/  LOP3.LUT R20, R20, 0x10, RZ, 0xc0, !PT ;  /* 0x0000001014147812 */ /* 0x000fe200078ec0ff */
[----:B------:R-:W-:Y:S01]  /*22180*/  IMAD R7, R6, UR7, R7 ;  /* 0x0000000706077c24 */ /* 0x000fe2000f8e0207 */
[----:B------:R-:W-:Y:S01]  /*22190*/  IADD3 R6, P0, R4, UR8, RZ ;  /* 0x0000000804067c10 */ /* 0x000fe2000ff1e0ff */
[----:B------:R-:W-:-:S03]  /*221a0*/  IMAD.MOV.U32 R4, RZ, RZ, R0 ;  /* 0x000000ffff047224 */ /* 0x000fc600078e0000 */
[----:B------:R-:W-:Y:S02]  /*221b0*/  IADD3.X R5, R5, UR9, R7, P0, !PT ;  /* 0x0000000905057c10 */ /* 0x000fe400087fe407 */
[----:B------:R-:W1:Y:S02]  /*221c0*/  @P1 LDC R7, c[0x0][0x44c] ;  /* 0x00011300ff071b82 */ /* 0x000e640000000800 */
[----:B-1----:R-:W-:-:S05]  /*221d0*/  @P1 IMAD.HI.U32 R7, R0, R7, RZ ;  /* 0x0000000700071227 */ /* 0x002fca00078e00ff */
[----:B0-----:R-:W-:-:S05]  /*221e0*/  @P1 SHF.R.U32.HI R4, RZ, R8, R7 ;  /* 0x00000008ff041219 */ /* 0x001fca0000011607 */
        /* <DEDUP_REMOVED lines=8> */
[----:B------:R0:W5:Y:S01]  /*22270*/  LDL R10, [R1+0x1c] ;  /* 0x00001c00010a7983 */ /* 0x0001620000100800 */
[----:B------:R-:W-:Y:S02]  /*22280*/  SHF.R.S32.HI R4, RZ, 0x1f, R0 ;  /* 0x0000001fff047819 */ /* 0x000fe40000011400 */
[----:B------:R-:W-:Y:S01]  /*22290*/  IMAD.IADD R3, R3, 0x1, R7 ;  /* 0x0000000103037824 */ /* 0x000fe200078e0207 */
[----:B------:R-:W-:Y:S02]  /*222a0*/  ISETP.GE.AND P2, PT, R20, UR4, PT ;  /* 0x0000000414007c0c */ /* 0x000fe4000bf46270 */
[----:B------:R-:W-:Y:S01]  /*222b0*/  IMAD R4, R4, UR6, RZ ;  /* 0x0000000604047c24 */ /* 0x000fe2000f8e02ff */
[----:B------:R-:W-:Y:S01]  /*222c0*/  ISETP.GE.AND P1, PT, R11, UR4, PT ;  /* 0x000000040b007c0c */ /* 0x000fe2000bf26270 */
[----:B------:R-:W-:Y:S01]  /*222d0*/  IMAD.WIDE.U32 R2, R0, UR6, R2 ;  /* 0x0000000600027c25 */ /* 0x000fe2000f8e0002 */
[----:B------:R-:W-:-:S03]  /*222e0*/  UMOV UR4, 0xffffffff ;  /* 0xffffffff00047882 */ /* 0x000fc60000000000 */
[----:B------:R-:W-:Y:S01]  /*222f0*/  IMAD R4, R0, UR7, R4 ;  /* 0x0000000700047c24 */ /* 0x000fe2000f8e0204 */
[----:B------:R-:W-:-:S04]  /*22300*/  IADD3 R8, P3, R2, UR8, RZ ;  /* 0x0000000802087c10 */ /* 0x000fc8000ff7e0ff */
[----:B------:R-:W-:Y:S02]  /*22310*/  IADD3.X R7, R3, UR9, R4, P3, !PT ;  /* 0x0000000903077c10 */ /* 0x000fe40009ffe404 */
[----:B------:R-:W-:Y:S01]  /*22320*/  SHF.R.U32.HI R21, RZ, 0x1, R21 ;  /* 0x00000001ff157819 */ /* 0x000fe20000011615 */
[----:B0-----:R-:W-:Y:S06]  /*22330*/  BRA.DIV UR4, `(.L_x_1410) ;  /* 0x0000003a04d47947 */ /* 0x001fec000b800000 */
[----:B------:R-:W2:Y:S04]  /*22340*/  LDL.LU R12, [R1+0x18] ;  /* 0x00001800010c7983 */ /* 0x000ea80000300800 */
[----:B------:R-:W3:Y:S04]  /*22350*/  LDL.LU R11, [R1+0x14] ;  /* 0x00001400010b7983 */ /* 0x000ee80000300800 */
[----:B------:R-:W0:Y:S04]  /*22360*/  SHFL.IDX PT, R3, R6, RZ, 0x1e1f ;  /* 0x001e1fff06037589 */ /* 0x000e2800000e0000 */
[----:B------:R-:W1:Y:S04]  /*22370*/  SHFL.IDX PT, R2, R5, RZ, 0x1e1f ;  /* 0x001e1fff05027589 */ /* 0x000e6800000e0000 */
[----:B------:R-:W4:Y:S04]  /*22380*/  SHFL.IDX PT, R6, R6, 0x1, 0x1e1f ;  /* 0x003e1f0006067f89 */ /* 0x000f2800000e0000 */
[----:B------:R-:W4:Y:S01]  /*22390*/  SHFL.IDX PT, R5, R5, 0x1, 0x1e1f ;  /* 0x003e1f0005057f89 */ /* 0x000f2200000e0000 */
[----:B--2---:R-:W-:-:S02]  /*223a0*/  IMAD R0, R12, R9, RZ ;  /* 0x000000090c007224 */ /* 0x004fc400078e02ff */
[----:B---3--:R-:W-:-:S05]  /*223b0*/  IMAD.IADD R4, R21, 0x1, R11 ;  /* 0x0000000115047824 */ /* 0x008fca00078e020b */
[----:B------:R-:W-:-:S13]  /*223c0*/  ISETP.GE.AND P4, PT, R4, R0, PT ;  /* 0x000000000400720c */ /* 0x000fda0003f86270 */
        /* <DEDUP_REMOVED lines=10> */
[----:B----4-:R-:W-:-:S05]  /*22470*/  @!P4 IADD3 R2, P3, R20, R6, RZ ;  /* 0x000000061402c210 */ /* 0x010fca0007f7e0ff */
[----:B------:R-:W-:-:S05]  /*22480*/  @!P4 IMAD.X R3, RZ, RZ, R5, P3 ;  /* 0x000000ffff03c224 */ /* 0x000fca00018e0605 */
[----:B------:R-:W-:Y:S04]  /*22490*/  @!P4 LDGSTS.E.BYPASS.LTC128B.128 [R10+0xf800], desc[UR40][R2.64], !P2 ;  /* 0x0f800000020acfae */ /* 0x000fe8000d101d68 */
[----:B------:R-:W-:Y:S04]  /*224a0*/  @!P4 LDGSTS.E.BYPASS.LTC128B.128 [R10+0x11000], desc[UR40][R2.64+0x20], !P1 ;  /* 0x11000020020acfae */ /* 0x000fe8000c901d68 */
[----:B------:R0:W-:Y:S04]  /*224b0*/  @!P4 LDGSTS.E.BYPASS.LTC128B.128 [R10+0x12800], desc[UR40][R2.64+0x40], !P0 ;  /* 0x12800040020acfae */ /* 0x0001e8000c101d68 */
[----:B0-----:R0:W1:Y:S04]  /*224c0*/  SHFL.IDX PT, R3, R7, RZ, 0x1e1f ;  /* 0x001e1fff07037589 */ /* 0x00106800000e0000 */
[----:B------:R0:W2:Y:S02]  /*224d0*/  SHFL.IDX PT, R2, R8, RZ, 0x1e1f ;  /* 0x001e1fff08027589 */ /* 0x0000a400000e0000 */
.L_x_1519:
        /* <DEDUP_REMOVED lines=12> */
.L_x_1412:
[----:B------:R-:W-:Y:S05]  /*225a0*/  BSYNC B0 ;  /* 0x0000000000007941 */ /* 0x000fea0003800000 */
.L_x_1411:
[----:B------:R-:W-:Y:S01]  /*225b0*/  NOP ;  /* 0x0000000000007918 */ /* 0x000fe20000000000 */
[----:B------:R-:W-:-:S13]  /*225c0*/  PLOP3.LUT P0, PT, PT, PT, PT, 0x80, 0x0 ;  /* 0x000000000000781c */ /* 0x000fda0003f0f070 */
.L_x_1413:
        /* <DEDUP_REMOVED lines=18> */
.L_x_1520:
[----:B------:R-:W-:Y:S05]  /*226f0*/  BSYNC B0 ;  /* 0x0000000000007941 */ /* 0x000fea0003800000 */
.L_x_1414:
[----:B------:R-:W3:Y:S02]  /*22700*/  LDL.LU R2, [R1+0x28] ;  /* 0x0000280001027983 */ /* 0x000ee40000300800 */
[----:B---3--:R-:W-:-:S05]  /*22710*/  VIADD R2, R2, 0xfffffffe ;  /* 0xfffffffe02027836 */ /* 0x008fca0000000000 */
[----:B------:R-:W-:-:S13]  /*22720*/  ISETP.GE.AND P0, PT, R2, R26, PT ;  /* 0x0000001a0200720c */ /* 0x000fda0003f06270 */
[----:B------:R-:W-:Y:S05]  /*22730*/  @!P0 BRA `(.L_x_1416) ;  /* 0x0000001000048947 */ /* 0x000fea0003800000 */
[----:B--2---:R-:W-:Y:S02]  /*22740*/  IMAD.MOV.U32 R0, RZ, RZ, R22 ;  /* 0x000000ffff007224 */ /* 0x004fe400078e0016 */
[----:B0-----:R-:W-:-:S07]  /*22750*/  IMAD.MOV.U32 R8, RZ, RZ, R28 ;  /* 0x000000ffff087224 */ /* 0x001fce00078e001c */
.L_x_1440:
        /* <DEDUP_REMOVED lines=8> */
[----:B------:R-:W-:Y:S06]  /*227e0*/  @!P1 BRA `(.L_x_1418) ;  /* 0x0000000800809947 */ /* 0x000fec0003800000 */
[----:B------:R-:W-:Y:S01]  /*227f0*/  ULDC.64 UR4, c[0x0][0x418] ;  /* 0x0001060000047ab9 */ /* 0x000fe20000000a00 */
[----:B-1----:R-:W-:Y:S01]  /*22800*/  IMAD.MOV.U32 R3, RZ, RZ, R2 ;  /* 0x000000ffff037224 */ /* 0x002fe200078e0002 */
[----:B------:R-:W-:-:S04]  /*22810*/  ISETP.NE.U32.AND P0, PT, RZ, UR4, PT ;  /* 0x00000004ff007c0c */ /* 0x000fc8000bf05070 */
[----:B------:R-:W-:-:S13]  /*22820*/  ISETP.NE.AND.EX P0, PT, RZ, UR5, PT, P0 ;  /* 0x00000005ff007c0c */ /* 0x000fda000bf05300 */
[----:B------:R-:W-:Y:S05]  /*22830*/  @!P0 BRA `(.L_x_1419) ;  /* 0x0000000000488947 */ /* 0x000fea0003800000 */
[----:B------:R-:W2:Y:S01]  /*22840*/  LDL R7, [R1] ;  /* 0x0000000001077983 */ /* 0x000ea20000100800 */
        /* <DEDUP_REMOVED lines=17> */
.L_x_1419:
[----:B------:R-:W1:Y:S01]  /*22960*/  S2R R4, SR_TID.X ;  /* 0x0000000000047919 */ /* 0x000e620000002100 */
[----:B0-----:R-:W-:Y:S01]  /*22970*/  IMAD R6, R22, 0x8, R19 ;  /* 0x0000000816067824 */ /* 0x001fe200078e0213 */
[----:B------:R-:W-:Y:S01]  /*22980*/  BSSY B1, `(.L_x_1420) ;  /* 0x0000006000017945 */ /* 0x000fe20003800000 */
[----:B-1----:R-:W-:Y:S02]  /*22990*/  LOP3.LUT R5, R4, 0x7f, RZ, 0xc0, !PT ;  /* 0x0000007f04057812 */ /* 0x002fe400078ec0ff */
[----:B------:R-:W-:Y:S02]  /*229a0*/  SHF.L.U32 R4, R28, 0x1f, RZ ;  /* 0x0000001f1c047819 */ /* 0x000fe400000006ff */
[----:B------:R-:W-:Y:S02]  /*229b0*/  ISETP.NE.AND P1, PT, R5, RZ, PT ;  /* 0x000000ff0500720c */ /* 0x000fe40003f25270 */
[----:B------:R-:W0:Y:S02]  /*229c0*/  SYNCS.PHASECHK.TRANS64.TRYWAIT P0, [R6+URZ+0x19c80], R4 ;  /* 0x019c8004060075a7 */ /* 0x000e24000800017f */
[----:B0-----:R-:W-:Y:S09]  /*229d0*/  @!P0 BRA `(.L_x_1421) ;  /* 0x0000003800388947 */ /* 0x001ff20003800000 */
.L_x_1521:
[----:B------:R-:W-:Y:S05]  /*229e0*/  BSYNC B1 ;  /* 0x0000000000017941 */ /* 0x000fea0003800000 */
.L_x_1420:
        /* <DEDUP_REMOVED lines=9> */
.L_x_1423:
[----:B------:R-:W-:Y:S05]  /*22a80*/  BSYNC B1 ;  /* 0x0000000000017941 */ /* 0x000fea0003800000 */
.L_x_1422:
        /* <DEDUP_REMOVED lines=12> */
.L_x_1424:
        /* <DEDUP_REMOVED lines=16> */
.L_x_1425:
        /* <DEDUP_REMOVED lines=16> */
.L_x_1426:
        /* <DEDUP_REMOVED lines=13> */
.L_x_1522:
[----:B------:R-:W-:Y:S05]  /*22e20*/  BSYNC B1 ;  /* 0x0000000000017941 */ /* 0x000fea0003800000 */
.L_x_1427:
        /* <DEDUP_REMOVED lines=11> */
.L_x_1430:
[----:B------:R-:W-:Y:S05]  /*22ee0*/  BSYNC B1 ;  /* 0x0000000000017941 */ /* 0x000fea0003800000 */
.L_x_1429:
        /* <DEDUP_REMOVED lines=8> */
.L_x_1431:
        /* <DEDUP_REMOVED lines=15> */
.L_x_1432:
        /* <DEDUP_REMOVED lines=15> */
.L_x_1433:
        /* <DEDUP_REMOVED lines=10> */
.L_x_1418:
[----:B------:R-:W-:Y:S05]  /*231f0*/  BSYNC B0 ;  /* 0x0000000000007941 */ /* 0x000fea0003800000 */
.L_x_1417:
[----:B------:R-:W2:Y:S02]  /*23200*/  LDL R4, [R1+0x48] ;  /* 0x0000480001047983 */ /* 0x000ea40000100800 */
[----:B--2---:R-:W-:-:S13]  /*23210*/  ISETP.NE.AND P0, PT, R4, 0x3, PT ;  /* 0x000000030400780c */ /* 0x004fda0003f05270 */
[----:B------:R-:W-:Y:S05]  /*23220*/  @!P0 BRA `(.L_x_1434) ;  /* 0x0000000000048947 */ /* 0x000fea0003800000 */
[----:B------:R-:W-:Y:S01]  /*23230*/  BPT.TRAP 0x1 ;  /* 0x000000040000795c */ /* 0x000fe20000300000 */
.L_x_1434:
[----:B------:R-:W2:Y:S01]  /*23240*/  LDL R5, [R1+0x24] ;  /* 0x0000240001057983 */ /* 0x000ea20000100800 */
[----:B------:R-:W-:Y:S01]  /*23250*/  LOP3.LUT R4, R8, 0x1, RZ, 0x3c, !PT ;  /* 0x0000000108047812 */ /* 0x000fe200078e3cff */
[----:B-1----:R-:W-:Y:S01]  /*23260*/  IMAD R3, R0, 0x8, R19 ;  /* 0x0000000800037824 */ /* 0x002fe200078e0213 */
[----:B------:R-:W-:Y:S02]  /*23270*/  BSSY B0, `(.L_x_1435) ;  /* 0x0000005000007945 */ /* 0x000fe40003800000 */
[----:B------:R-:W-:-:S04]  /*23280*/  SHF.L.U32 R4, R4, 0x1f, RZ ;  /* 0x0000001f04047819 */ /* 0x000fc800000006ff */
[----:B------:R-:W0:Y:S01]  /*23290*/  SYNCS.PHASECHK.TRANS64.TRYWAIT P0, [R3+URZ+0x19c70], R4 ;  /* 0x019c7004030075a7 */ /* 0x000e22000800017f */
[----:B--2---:R-:W-:Y:S01]  /*232a0*/  ISETP.NE.AND P1, PT, R5, 0x3, PT ;  /* 0x000000030500780c */ /* 0x004fe20003f25270 */
[----:B0-----:R-:W-:-:S12]  /*232b0*/  @!P0 BRA `(.L_x_1436) ;  /* 0x0000003000288947 */ /* 0x001fd80003800000 */
.L_x_1523:
[----:B------:R-:W-:Y:S05]  /*232c0*/  BSYNC B0 ;  /* 0x0000000000007941 */ /* 0x000fea0003800000 */
.L_x_1435:
[----:B------:R-:W-:Y:S05]  /*232d0*/  @!P1 BRA `(.L_x_1437) ;  /* 0x0000000000049947 */ /* 0x000fea0003800000 */
[----:B------:R-:W-:Y:S01]  /*232e0*/  BPT.TRAP 0x1 ;  /* 0x000000040000795c */ /* 0x000fe20000300000 */
.L_x_1437:
[----:B0-----:R-:W-:Y:S01]  /*232f0*/  SHF.L.U32 R4, R8, 0x1f, RZ ;  /* 0x0000001f08047819 */ /* 0x001fe200000006ff */
[----:B------:R-:W-:-:S03]  /*23300*/  IMAD R10, R0, 0x3000, RZ ;  /* 0x00003000000a7824 */ /* 0x000fc600078e02ff */
[----:B------:R-:W0:Y:S02]  /*23310*/  SYNCS.PHASECHK.TRANS64.TRYWAIT P0, [R3+URZ+0x19c60], R4 ;  /* 0x019c6004030075a7 */ /* 0x000e24000800017f */
[----:B0-----:R-:W-:Y:S05]  /*23320*/  @!P0 BRA `(.L_x_1438) ;  /* 0x0000003000208947 */ /* 0x001fea0003800000 */
.L_x_1524:
        /* <DEDUP_REMOVED lines=53> */
.L_x_1439:
        /* <DEDUP_REMOVED lines=13> */
.L_x_1416:
[----:B-1----:R-:W1:Y:S02]  /*23750*/  S2R R3, SR_TID.X ;  /* 0x0000000000037919 */ /* 0x002e640000002100 */
[----:B-1----:R-:W-:Y:S02]  /*23760*/  LOP3.LUT R4, R3, 0x7f, RZ, 0xc0, !PT ;  /* 0x0000007f03047812 */ /* 0x002fe400078ec0ff */
[----:B------:R-:W3:Y:S01]  /*23770*/  LDL R3, [R1+0x48] ;  /* 0x0000480001037983 */ /* 0x000ee20000100800 */
[----:B------:R-:W-:Y:S01]  /*23780*/  BSSY B0, `(.L_x_1441) ;  /* 0x0000010000007945 */ /* 0x000fe20003800000 */
[----:B------:R-:W-:Y:S02]  /*23790*/  ISETP.NE.AND P0, PT, R4, RZ, PT ;  /* 0x000000ff0400720c */ /* 0x000fe40003f05270 */
[----:B---3--:R-:W-:-:S11]  /*237a0*/  ISETP.NE.AND P2, PT, R3, 0x3, PT ;  /* 0x000000030300780c */ /* 0x008fd60003f45270 */
[----:B------:R-:W-:Y:S05]  /*237b0*/  @P0 BRA `(.L_x_1442) ;  /* 0x0000000000300947 */ /* 0x000fea0003800000 */
[----:B------:R-:W1:Y:S01]  /*237c0*/  S2R R5, SR_LANEID ;  /* 0x0000000000057919 */ /* 0x000e620000000000 */
[----:B------:R-:W-:Y:S01]  /*237d0*/  VOTEU.ANY UR4, UPT, PT ;  /* 0x0000000000047886 */ /* 0x000fe200038e0100 */
[----:B------:R-:W3:Y:S01]  /*237e0*/  LDC.64 R2, c[0x0][0xc60] ;  /* 0x00031800ff027b82 */ /* 0x000ee20000000a00 */
[----:B--2---:R-:W1:Y:S02]  /*237f0*/  FLO.U32 R0, UR4 ;  /* 0x0000000400007d00 */ /* 0x004e6400080e0000 */
[----:B-1----:R-:W-:-:S06]  /*23800*/  ISETP.EQ.U32.AND P1, PT, R0, R5, PT ;  /* 0x000000050000720c */ /* 0x002fcc0003f22070 */
[----:B------:R-:W3:Y:S07]  /*23810*/  POPC R5, UR4 ;  /* 0x0000000400057d09 */ /* 0x000eee0008000000 */
[----:B---3--:R-:W2:Y:S01]  /*23820*/  @P1 ATOMG.E.ADD.STRONG.GPU PT, R3, desc[UR40][R2.64], R5 ;  /* 0x00000005020319a8 */ /* 0x008ea200081ee1e8 */
[----:B------:R-:W1:Y:S02]  /*23830*/  S2R R4, SR_LTMASK ;  /* 0x0000000000047919 */ /* 0x000e640000003900 */
[----:B-1----:R-:W-:-:S04]  /*23840*/  LOP3.LUT R4, R4, UR4, RZ, 0xc0, !PT ;  /* 0x0000000404047c12 */ /* 0x002fc8000f8ec0ff */
[----:B0-----:R-:W0:Y:S01]  /*23850*/  POPC R7, R4 ;  /* 0x0000000400077309 */ /* 0x001e220000000000 */
[----:B--2---:R-:W0:Y:S02]  /*23860*/  SHFL.IDX PT, R0, R3, R0, 0x1f ;  /* 0x00001f0003007589 */ /* 0x004e2400000e0000 */
[----:B0-----:R-:W-:-:S07]  /*23870*/  IADD3 R24, R0, UR36, R7 ;  /* 0x0000002400187c10 */ /* 0x001fce000fffe007 */
.L_x_1442:
[----:B------:R-:W-:Y:S05]  /*23880*/  BSYNC B0 ;  /* 0x0000000000007941 */ /* 0x000fea0003800000 */
.L_x_1441:
[----:B------:R-:W-:Y:S05]  /*23890*/  @!P2 BRA `(.L_x_1443) ;  /* 0x000000000004a947 */ /* 0x000fea0003800000 */
[----:B------:R-:W-:Y:S01]  /*238a0*/  BPT.TRAP 0x1 ;  /* 0x000000040000795c */ /* 0x000fe20000300000 */
.L_x_1443:
        /* <DEDUP_REMOVED lines=8> */
.L_x_1525:
[----:B------:R-:W-:Y:S05]  /*23930*/  BSYNC B0 ;  /* 0x0000000000007941 */ /* 0x000fea0003800000 */
.L_x_1444:
[----:B------:R-:W-:Y:S05]  /*23940*/  @!P2 BRA `(.L_x_1446) ;  /* 0x000000000004a947 */ /* 0x000fea0003800000 */
[----:B------:R-:W-:Y:S01]  /*23950*/  BPT.TRAP 0x1 ;  /* 0x000000040000795c */ /* 0x000fe20000300000 */
.L_x_1446:
[----:B-1----:R-:W-:-:S04]  /*23960*/  SHF.L.U32 R0, R28, 0x1f, RZ ;  /* 0x0000001f1c007819 */ /* 0x002fc800000006ff */
[----:B------:R-:W1:Y:S02]  /*23970*/  SYNCS.PHASECHK.TRANS64.TRYWAIT P1, [R3+URZ+0x19c60], R0 ;  /* 0x019c6000030075a7 */ /* 0x000e64000802017f */
[----:B-1----:R-:W-:Y:S05]  /*23980*/  @!P1 BRA `(.L_x_1447) ;  /* 0x0000002800b09947 */ /* 0x002fea0003800000 */
.L_x_1526:
[----:B------:R-:W1:Y:S04]  /*23990*/  LDL R4, [R1+0x10] ;  /* 0x0000100001047983 */ /* 0x000e680000100800 */
[----:B------:R-:W2:Y:S04]  /*239a0*/  LDL R10, [R1+0x8] ;  /* 0x00000800010a7983 */ /* 0x000ea80000100800 */
[----:B------:R-:W3:Y:S01]  /*239b0*/  LDL R12, [R1+0xc] ;  /* 0x00000c00010c7983 */ /* 0x000ee20000100800 */
[----:B------:R-:W-:Y:S01]  /*239c0*/  IMAD R2, R22, 0x3000, RZ ;  /* 0x0000300016027824 */ /* 0x000fe200078e02ff */
[----:B------:R-:W-:Y:S05]  /*239d0*/  WARPSYNC.ALL ;  /* 0x0000000000007948 */ /* 0x000fea0003800000 */
[----:B-1----:R-:W-:-:S02]  /*239e0*/  LOP3.LUT R0, R2, R4, RZ, 0xfc, !PT ;  /* 0x0000000402007212 */ /* 0x002fc400078efcff */
[----:B--2---:R-:W-:-:S03]  /*239f0*/  LOP3.LUT R2, R2, R10, RZ, 0xfc, !PT ;  /* 0x0000000a02027212 */ /* 0x004fc600078efcff */
        /* <DEDUP_REMOVED lines=47> */
.L_x_1448:
        /* <DEDUP_REMOVED lines=10> */
.L_x_1391:
[----:B------:R-:W-:-:S13]  /*23d90*/  LOP3.LUT P0, RZ, R17, 0x2, RZ, 0xc0, !PT ;  /* 0x0000000211ff7812 */ /* 0x000fda000780c0ff */
[----:B------:R-:W-:Y:S05]  /*23da0*/  @!P0 BRA `(.L_x_1449) ;  /* 0x0000000000248947 */ /* 0x000fea0003800000 */
[----:B------:R-:W-:Y:S05]  /*23db0*/  WARPSYNC.ALL ;  /* 0x0000000000007948 */ /* 0x000fea0003800000 */
[----:B------:R-:W1:Y:S08]  /*23dc0*/  S2UR UR5, SR_CgaCtaId ;  /* 0x00000000000579c3 */ /* 0x000e700000008800 */
[----:B------:R-:W-:Y:S06]  /*23dd0*/  BAR.SYNC.DEFER_BLOCKING 0x5, 0x200 ;  /* 0x0148000000007b1d */ /* 0x000fec0000010000 */
[----:B------:R-:W-:-:S02]  /*23de0*/  UMOV UR4, 0x400 ;  /* 0x0000040000047882 */ /* 0x000fc40000000000 */
[----:B-1----:R-:W-:-:S06]  /*23df0*/  ULEA UR4, UR5, UR4, 0x18 ;  /* 0x0000000405047291 */ /* 0x002fcc000f8ec03f */
[----:B------:R-:W-:-:S05]  /*23e00*/  IMAD.U32 R19, RZ, RZ, UR4 ;  /* 0x00000004ff137e24 */ /* 0x000fca000f8e00ff */
[----:B------:R1:W2:Y:S01]  /*23e10*/  LDS.128 R24, [R19+0x19cd0] ;  /* 0x019cd00013187984 */ /* 0x0002a20000000c00 */
[----:B------:R-:W-:Y:S06]  /*23e20*/  BAR.ARV 0x4, 0x200 ;  /* 0x0108000000007b1d */ /* 0x000fec0000002000 */
[----:B------:R-:W-:Y:S05]  /*23e30*/  BRA `(.L_x_1450) ;  /* 0x0000000c00dc7947 */ /* 0x000fea0003800000 */
.L_x_1449:
        /* <DEDUP_REMOVED lines=9> */
[----:B------:R-:W1:Y:S01]  /*23ed0*/  @!P1 LDC.64 R4, c[0x0][0xc78] ;  /* 0x00031e00ff049b82 */ /* 0x000e620000000a00 */
[----:B0-----:R-:W-:-:S05]  /*23ee0*/  @!P1 IMAD.WIDE R2, R0, 0x4, R2 ;  /* 0x0000000400029825 */ /* 0x001fca00078e0202 */
[----:B------:R1:W2:Y:S02]  /*23ef0*/  @!P1 LDG.E R7, desc[UR40][R2.64] ;  /* 0x0000002802079981 */ /* 0x0002a4000c1e1900 */
[----:B-1----:R-:W-:-:S06]  /*23f00*/  @!P1 IMAD.WIDE R2, R0, 0x4, R4 ;  /* 0x0000000400029825 */ /* 0x002fcc00078e0204 */
[----:B------:R-:W3:Y:S01]  /*23f10*/  @!P1 LDG.E R2, desc[UR40][R2.64] ;  /* 0x0000002802029981 */ /* 0x000ee2000c1e1900 */
[----:B------:R-:W-:Y:S01]  /*23f20*/  IMAD.MOV.U32 R25, RZ, RZ, RZ ;  /* 0x000000ffff197224 */ /* 0x000fe200078e00ff */
[C---:B------:R-:W-:Y:S01]  /*23f30*/  ISETP.GE.U32.AND P2, PT, R9.reuse, 0x2, PT ;  /* 0x000000020900780c */ /* 0x040fe20003f46070 */
[----:B------:R-:W-:Y:S01]  /*23f40*/  IMAD.MOV.U32 R5, RZ, RZ, RZ ;  /* 0x000000ffff057224 */ /* 0x000fe200078e00ff */
[C---:B------:R-:W-:Y:S01]  /*23f50*/  ISETP.GE.U32.AND P3, PT, R9.reuse, 0x4, PT ;  /* 0x000000040900780c */ /* 0x040fe20003f66070 */
[----:B------:R-:W-:Y:S01]  /*23f60*/  SHFL.IDX PT, R0, R24, RZ, 0x1f ;  /* 0x00001fff18007589 */ /* 0x000fe200000e0000 */
[C---:B------:R-:W-:Y:S02]  /*23f70*/  ISETP.GE.U32.AND P4, PT, R9.reuse, 0x8, PT ;  /* 0x000000080900780c */ /* 0x040fe40003f86070 */
[----:B------:R-:W-:Y:S01]  /*23f80*/  ISETP.GE.U32.AND P5, PT, R9, 0x10, PT ;  /* 0x000000100900780c */ /* 0x000fe20003fa6070 */
[----:B------:R0:W-:Y:S02]  /*23f90*/  SHFL.IDX PT, R6, R24, 0x1, 0x1f ;  /* 0x00201f0018067f89 */ /* 0x0001e400000e0000 */
[----:B0-----:R-:W-:-:S02]  /*23fa0*/  IMAD.MOV.U32 R24, RZ, RZ, RZ ;  /* 0x000000ffff187224 */ /* 0x001fc400078e00ff */
[----:B--2---:R-:W-:Y:S02]  /*23fb0*/  @!P1 IMAD.MOV.U32 R25, RZ, RZ, R7 ;  /* 0x000000ffff199224 */ /* 0x004fe400078e0007 */
[----:B---3--:R-:W-:Y:S01]  /*23fc0*/  @!P1 IMAD.MOV.U32 R5, RZ, RZ, R2 ;  /* 0x000000ffff059224 */ /* 0x008fe200078e0002 */
[----:B------:R-:W-:-:S03]  /*23fd0*/  ISETP.NE.AND P1, PT, R9, RZ, PT ;  /* 0x000000ff0900720c */ /* 0x000fc60003f25270 */
[----:B------:R-:W-:-:S05]  /*23fe0*/  IMAD R2, R5, R25, RZ ;  /* 0x0000001905027224 */ /* 0x000fca00078e02ff */
        /* <DEDUP_REMOVED lines=15> */
[----:B------:R0:W1:Y:S02]  /*240e0*/  SHFL.IDX PT, R3, R2, 0x1f, 0x1f ;  /* 0x03e01f0002037f89 */ /* 0x00006400000e0000 */
.L_x_1536:
[----:B------:R-:W-:Y:S02]  /*240f0*/  ULDC UR4, c[0x0][0xc38] ;  /* 0x00030e0000047ab9 */ /* 0x000fe40000000800 */
[----:B------:R-:W-:-:S04]  /*24100*/  IMAD.U32 R4, RZ, RZ, UR4 ;  /* 0x00000004ff047e24 */ /* 0x000fc8000f8e00ff */
[----:B-1----:R-:W-:-:S04]  /*24110*/  IMAD R3, R3, R4, RZ ;  /* 0x0000000403037224 */ /* 0x002fc800078e02ff */
[----:B------:R-:W-:-:S05]  /*24120*/  IMAD.IADD R6, R6, 0x1, R3 ;  /* 0x0000000106067824 */ /* 0x000fca00078e0203 */
[----:B------:R-:W-:-:S13]  /*24130*/  ISETP.GT.AND P6, PT, R6, R0, PT ;  /* 0x000000000600720c */ /* 0x000fda0003fc4270 */
[----:B------:R-:W-:Y:S05]  /*24140*/  @P6 BRA `(.L_x_1452) ;  /* 0x0000000000a46947 */ /* 0x000fea0003800000 */
.L_x_1455:
        /* <DEDUP_REMOVED lines=35> */
.L_x_1544:
[----:B------:R-:W-:Y:S02]  /*24380*/  ULDC UR4, c[0x0][0xc38] ;  /* 0x00030e0000047ab9 */ /* 0x000fe40000000800 */
[----:B------:R-:W-:-:S04]  /*24390*/  IMAD.U32 R4, RZ, RZ, UR4 ;  /* 0x00000004ff047e24 */ /* 0x000fc8000f8e00ff */
[----:B-1----:R-:W-:-:S04]  /*243a0*/  IMAD R3, R3, R4, RZ ;  /* 0x0000000403037224 */ /* 0x002fc800078e02ff */
[----:B------:R-:W-:-:S05]  /*243b0*/  IMAD.IADD R6, R3, 0x1, R6 ;  /* 0x0000000103067824 */ /* 0x000fca00078e0206 */
[----:B------:R-:W-:-:S13]  /*243c0*/  ISETP.GT.AND P6, PT, R6, R0, PT ;  /* 0x000000000600720c */ /* 0x000fda0003fc4270 */
[----:B------:R-:W-:Y:S05]  /*243d0*/  @!P6 BRA `(.L_x_1455) ;  /* 0xfffffffc005ce947 */ /* 0x000fea000383ffff */
.L_x_1452:
[----:B------:R-:W-:Y:S01]  /*243e0*/  IMAD.IADD R6, R6, 0x1, -R3 ;  /* 0x0000000106067824 */ /* 0x000fe200078e0a03 */
[----:B------:R-:W-:-:S03]  /*243f0*/  UMOV UR4, 0xffffffff ;  /* 0xffffffff00047882 */ /* 0x000fc60000000000 */
[----:B------:R-:W-:-:S05]  /*24400*/  IMAD R3, R2, R4, R6 ;  /* 0x0000000402037224 */ /* 0x000fca00078e0206 */
[----:B------:R-:W-:Y:S01]  /*24410*/  ISETP.GT.AND P6, PT, R3, R0, PT ;  /* 0x000000000300720c */ /* 0x000fe20003fc4270 */
[----:B------:R-:W-:-:S12]  /*24420*/  BRA.DIV UR4, `(.L_x_1456) ;  /* 0x0000002a04487947 */ /* 0x000fd8000b800000 */
[----:B------:R-:W-:-:S04]  /*24430*/  VOTE.ANY R3, PT, !P6 ;  /* 0x0000000000037806 */ /* 0x000fc800070e0100 */
[----:B------:R-:W1:Y:S02]  /*24440*/  POPC R7, R3 ;  /* 0x0000000300077309 */ /* 0x000e640000000000 */
[----:B-1----:R1:W2:Y:S01]  /*24450*/  SHFL.IDX PT, R25, R25, R7, 0x1f ;  /* 0x00001f0719197589 */ /* 0x0022a200000e0000 */
[----:B------:R-:W-:-:S03]  /*24460*/  IMAD.IADD R27, R7, 0x1, R27 ;  /* 0x00000001071b7824 */ /* 0x000fc600078e021b */
[----:B------:R1:W3:Y:S04]  /*24470*/  SHFL.IDX PT, R5, R5, R7, 0x1f ;  /* 0x00001f0705057589 */ /* 0x0002e800000e0000 */
.L_x_1549:
[----:B------:R-:W-:-:S13]  /*24480*/  ISETP.NE.AND P0, PT, R3, RZ, PT ;  /* 0x000000ff0300720c */ /* 0x000fda0003f05270 */
[----:B------:R-:W-:Y:S05]  /*24490*/  @!P0 BRA `(.L_x_1457) ;  /* 0x0000000000108947 */ /* 0x000fea0003800000 */
[----:B------:R-:W-:Y:S01]  /*244a0*/  UMOV UR4, 0xffffffff ;  /* 0xffffffff00047882 */ /* 0x000fe20000000000 */
[----:B-1----:R-:W-:Y:S02]  /*244b0*/  VIADD R7, R7, 0xffffffff ;  /* 0xffffffff07077836 */ /* 0x002fe40000000000 */
[----:B------:R-:W-:Y:S05]  /*244c0*/  BRA.DIV UR4, `(.L_x_1458) ;  /* 0x0000002a04807947 */ /* 0x000fea000b800000 */
[----:B------:R4:W1:Y:S02]  /*244d0*/  SHFL.IDX PT, R24, R2, R7, 0x1f ;  /* 0x00001f0702187589 */ /* 0x00086400000e0000 */
.L_x_1457:
[----:B---3--:R-:W-:Y:S01]  /*244e0*/  ISETP.NE.AND P0, PT, R5, 0x1, PT ;  /* 0x000000010500780c */ /* 0x008fe20003f05270 */
[----:B-1----:R-:W-:-:S04]  /*244f0*/  IMAD R24, R24, R4, R6 ;  /* 0x0000000418187224 */ /* 0x002fc800078e0206 */
[----:B------:R-:W-:-:S08]  /*24500*/  IMAD.IADD R0, R0, 0x1, -R24 ;  /* 0x0000000100007824 */ /* 0x000fd000078e0a18 */
[----:B------:R-:W-:Y:S05]  /*24510*/  @!P0 BRA `(.L_x_1459) ;  /* 0x0000000000e08947 */ /* 0x000fea0003800000 */
[----:B--2---:R-:W-:-:S04]  /*24520*/  IABS R4, R25 ;  /* 0x0000001900047213 */ /* 0x004fc80000000000 */
[----:B------:R-:W1:Y:S08]  /*24530*/  I2F.RP R6, R4 ;  /* 0x0000000400067306 */ /* 0x000e700000209400 */
[----:B-1----:R-:W1:Y:S02]  /*24540*/  MUFU.RCP R6, R6 ;  /* 0x0000000600067308 */ /* 0x002e640000001000 */
[----:B-1----:R-:W-:-:S06]  /*24550*/  VIADD R8, R6, 0xffffffe ;  /* 0x0ffffffe06087836 */ /* 0x002fcc0000000000 */
[----:B------:R-:W0:Y:S02]  /*24560*/  F2I.FTZ.U32.TRUNC.NTZ R3, R8 ;  /* 0x0000000800037305 */ /* 0x000e24000021f000 */
[----:B0---4-:R-:W-:-:S04]  /*24570*/  IMAD.MOV R2, RZ, RZ, -R3 ;  /* 0x000000ffff027224 */ /* 0x011fc800078e0a03 */
[----:B------:R-:W-:Y:S02]  /*24580*/  IMAD R7, R2, R4, RZ ;  /* 0x0000000402077224 */ /* 0x000fe400078e02ff */
[----:B------:R-:W-:-:S04]  /*24590*/  IMAD.MOV.U32 R2, RZ, RZ, RZ ;  /* 0x000000ffff027224 */ /* 0x000fc800078e00ff */
        /* <DEDUP_REMOVED lines=11> */
[----:B------:R-:W-:-:S04]  /*24650*/  IABS R4, R5 ;  /* 0x0000000500047213 */ /* 0x000fc80000000000 */
        /* <DEDUP_REMOVED lines=9> */
[----:B------:R-:W-:-:S03]  /*246f0*/  LOP3.LUT R2, R0, R25, RZ, 0x3c, !PT ;  /* 0x0000001900027212 */ /* 0x000fc600078e3cff */
[----:B------:R-:W-:Y:S01]  /*24700*/  IMAD.MOV.U32 R3, RZ, RZ, R7 ;  /* 0x000000ffff037224 */ /* 0x000fe200078e0007 */
[----:B------:R-:W-:Y:S02]  /*24710*/  ISETP.GE.AND P2, PT, R2, RZ, PT ;  /* 0x000000ff0200720c */ /* 0x000fe40003f46270 */
[----:B------:R-:W-:-:S05]  /*24720*/  IABS R7, R5 ;  /* 0x0000000500077213 */ /* 0x000fca0000000000 */
[----:B------:R-:W-:-:S06]  /*24730*/  IMAD.MOV R7, RZ, RZ, -R7 ;  /* 0x000000ffff077224 */ /* 0x000fcc00078e0a07 */
        /* <DEDUP_REMOVED lines=9> */
[----:B------:R-:W-:Y:S01]  /*247d0*/  ISETP.GE.U32.AND P0, PT, R2, R4, PT ;  /* 0x000000040200720c */ /* 0x000fe20003f06070 */
[----:B------:R-:W-:-:S04]  /*247e0*/  IMAD.MOV R2, RZ, RZ, -R3 ;  /* 0x000000ffff027224 */ /* 0x000fc800078e0a03 */
[----:B------:R-:W-:Y:S01]  /*247f0*/  IMAD R0, R25, R2, R0 ;  /* 0x0000000219007224 */ /* 0x000fe200078e0200 */
[----:B------:R-:W-:-:S04]  /*24800*/  LOP3.LUT R2, R3, R5, RZ, 0x3c, !PT ;  /* 0x0000000503027212 */ /* 0x000fc800078e3cff */
[----:B------:R-:W-:-:S03]  /*24810*/  ISETP.GE.AND P2, PT, R2, RZ, PT ;  /* 0x000000ff0200720c */ /* 0x000fc60003f46270 */
[----:B------:R-:W-:-:S10]  /*24820*/  @P0 VIADD R6, R6, 0x1 ;  /* 0x0000000106060836 */ /* 0x000fd40000000000 */
[----:B------:R-:W-:Y:S01]  /*24830*/  @!P2 IMAD.MOV R6, RZ, RZ, -R6 ;  /* 0x000000ffff06a224 */ /* 0x000fe200078e0a06 */
[----:B------:R-:W-:-:S05]  /*24840*/  @!P1 LOP3.LUT R6, RZ, R5, RZ, 0x33, !PT ;  /* 0x00000005ff069212 */ /* 0x000fca00078e33ff */
[----:B------:R-:W-:-:S04]  /*24850*/  IMAD.MOV R2, RZ, RZ, -R6 ;  /* 0x000000ffff027224 */ /* 0x000fc800078e0a06 */
[C---:B------:R-:W-:Y:S02]  /*24860*/  IMAD R2, R5.reuse, R2, R3 ;  /* 0x0000000205027224 */ /* 0x040fe400078e0203 */
[----:B------:R-:W-:-:S04]  /*24870*/  IMAD R5, R5, 0x1000000, R6 ;  /* 0x0100000005057824 */ /* 0x000fc800078e0206 */
[----:B------:R-:W-:Y:S01]  /*24880*/  IMAD R26, R2, 0x10000, R5 ;  /* 0x00010000021a7824 */ /* 0x000fe200078e0205 */
[----:B------:R-:W-:Y:S06]  /*24890*/  BRA `(.L_x_1460) ;  /* 0x0000000000f47947 */ /* 0x000fec0003800000 */
.L_x_1459:
[----:B0---4-:R-:W0:Y:S02]  /*248a0*/  LDC.64 R2, c[0x0][0xc90] ;  /* 0x00032400ff027b82 */ /* 0x011e240000000a00 */
[----:B0-----:R-:W-:-:S05]  /*248b0*/  IMAD.WIDE R2, R27, 0x4, R2 ;  /* 0x000000041b027825 */ /* 0x001fca00078e0202 */
[----:B------:R-:W2:Y:S02]  /*248c0*/  LDG.E R6, desc[UR40][R2.64] ;  /* 0x0000002802067981 */ /* 0x000ea4000c1e1900 */
[----:B--2---:R-:W-:-:S05]  /*248d0*/  IMAD R5, R25, R6, RZ ;  /* 0x0000000619057224 */ /* 0x004fca00078e02ff */
[----:B------:R-:W-:-:S04]  /*248e0*/  IABS R7, R5 ;  /* 0x0000000500077213 */ /* 0x000fc80000000000 */
[----:B------:R-:W0:Y:S08]  /*248f0*/  I2F.RP R2, R7 ;  /* 0x0000000700027306 */ /* 0x000e300000209400 */
[----:B0-----:R-:W0:Y:S02]  /*24900*/  MUFU.RCP R2, R2 ;  /* 0x0000000200027308 */ /* 0x001e240000001000 */
[----:B0-----:R-:W-:-:S06]  /*24910*/  VIADD R2, R2, 0xffffffe ;  /* 0x0ffffffe02027836 */ /* 0x001fcc0000000000 */
[----:B------:R-:W0:Y:S02]  /*24920*/  F2I.FTZ.U32.TRUNC.NTZ R3, R2 ;  /* 0x0000000200037305 */ /* 0x000e24000021f000 */
[----:B0-----:R-:W-:-:S04]  /*24930*/  IMAD.MOV R2, RZ, RZ, -R3 ;  /* 0x000000ffff027224 */ /* 0x001fc800078e0a03 */
        /* <DEDUP_REMOVED lines=21> */
[----:B------:R-:W-:-:S03]  /*24a90*/  IMAD R0, R5, R2, R0 ;  /* 0x0000000205007224 */ /* 0x000fc600078e0200 */
[----:B------:R-:W-:Y:S02]  /*24aa0*/  VIADDMNMX R4, R3, R4, R6, PT ;  /* 0x0000000403047246 */ /* 0x000fe40003800106 */
[----:B------:R-:W-:Y:S02]  /*24ab0*/  IADD3 R7, R7, 0x1000000, R0 ;  /* 0x0100000007077810 */ /* 0x000fe40007ffe000 */
        /* <DEDUP_REMOVED lines=23> */
[----:B------:R-:W-:Y:S01]  /*24c30*/  @!P1 LOP3.LUT R2, RZ, R4, RZ, 0x33, !PT ;  /* 0x00000004ff029212 */ /* 0x000fe200078e33ff */
[----:B------:R-:W-:-:S04]  /*24c40*/  IMAD.MOV R4, RZ, RZ, -R4 ;  /* 0x000000ffff047224 */ /* 0x000fc800078e0a04 */
[----:B------:R-:W-:Y:S02]  /*24c50*/  IMAD R26, R2, R4, R7 ;  /* 0x00000004021a7224 */ /* 0x000fe400078e0207 */
[----:B------:R-:W-:-:S07]  /*24c60*/  IMAD.MOV.U32 R0, RZ, RZ, R2 ;  /* 0x000000ffff007224 */ /* 0x000fce00078e0002 */
.L_x_1460:
[----:B------:R-:W-:-:S05]  /*24c70*/  LOP3.LUT R0, RZ, R0, RZ, 0x33, !PT ;  /* 0x00000000ff007212 */ /* 0x000fca00078e33ff */
[----:B------:R-:W-:Y:S01]  /*24c80*/  IMAD.IADD R25, R25, 0x1, R0 ;  /* 0x0000000119197824 */ /* 0x000fe200078e0200 */
[----:B------:R-:W-:Y:S06]  /*24c90*/  BRA `(.L_x_1461) ;  /* 0x00000000001c7947 */ /* 0x000fec0003800000 */
.L_x_1453:
[----:B------:R-:W-:Y:S01]  /*24ca0*/  UMOV UR4, URZ ;  /* 0x0000003f00047c82 */ /* 0x000fe20008000000 */
[----:B------:R-:W-:Y:S01]  /*24cb0*/  UMOV UR5, URZ ;  /* 0x0000003f00057c82 */ /* 0x000fe20008000000 */
[----:B------:R-:W-:Y:S01]  /*24cc0*/  ULDC UR6, c[0x0][0xc3c] ;  /* 0x00030f0000067ab9 */ /* 0x000fe20000000800 */
[----:B------:R-:W-:Y:S02]  /*24cd0*/  IMAD.MOV.U32 R24, RZ, RZ, R0 ;  /* 0x000000ffff187224 */ /* 0x000fe400078e0000 */
[----:B------:R-:W-:Y:S02]  /*24ce0*/  IMAD.U32 R25, RZ, RZ, UR4 ;  /* 0x00000004ff197e24 */ /* 0x000fe4000f8e00ff */
[----:B------:R-:W-:Y:S02]  /*24cf0*/  IMAD.U32 R26, RZ, RZ, UR5 ;  /* 0x00000005ff1a7e24 */ /* 0x000fe4000f8e00ff */
[----:B------:R-:W-:-:S07]  /*24d00*/  IMAD.U32 R27, RZ, RZ, UR6 ;  /* 0x00000006ff1b7e24 */ /* 0x000fce000f8e00ff */
.L_x_1461:
        /* <DEDUP_REMOVED lines=10> */
.L_x_1450:
[----:B------:R-:W-:Y:S02]  /*24db0*/  ULDC UR4, c[0x0][0xc3c] ;  /* 0x00030f0000047ab9 */ /* 0x000fe40000000800 */
[----:B--2---:R-:W-:-:S13]  /*24dc0*/  ISETP.GE.AND P0, PT, R27, UR4, PT ;  /* 0x000000041b007c0c */ /* 0x004fda000bf06270 */
[----:B------:R-:W-:Y:S05]  /*24dd0*/  @!P0 BRA `(.L_x_1462) ;  /* 0xffffff9400f88947 */ /* 0x000fea000383ffff */
[----:B------:R-:W-:Y:S05]  /*24de0*/  BSYNC B7 ;  /* 0x0000000000077941 */ /* 0x000fea0003800000 */
.L_x_1326:
[----:B-1----:R-:W2:Y:S01]  /*24df0*/  LDL.LU R0, [R1+0x44] ;  /* 0x0000440001007983 */ /* 0x002ea20000300800 */
        /* <DEDUP_REMOVED lines=11> */
.L_x_1552:
[----:B------:R-:W-:Y:S05]  /*24eb0*/  BSYNC B0 ;  /* 0x0000000000007941 */ /* 0x000fea0003800000 */
.L_x_1463:
[----:B------:R-:W-:-:S03]  /*24ec0*/  UMOV UR4, 0xffffffff ;  /* 0xffffffff00047882 */ /* 0x000fc60000000000 */
[----:B------:R-:W-:Y:S05]  /*24ed0*/  BRA.DIV UR4, `(.L_x_1465) ;  /* 0x00000022043c7947 */ /* 0x000fea000b800000 */
[----:B0-----:R-:W0:Y:S02]  /*24ee0*/  S2R R0, SR_TID.X ;  /* 0x0000000000007919 */ /* 0x001e240000002100 */
[----:B0-----:R-:W-:-:S04]  /*24ef0*/  SHF.R.U32.HI R0, RZ, 0x5, R0 ;  /* 0x00000005ff007819 */ /* 0x001fc80000011600 */
[----:B------:R-:W-:-:S05]  /*24f00*/  LOP3.LUT R0, R0, 0x3, RZ, 0xc0, !PT ;  /* 0x0000000300007812 */ /* 0x000fca00078ec0ff */
[----:B------:R0:W1:Y:S02]  /*24f10*/  SHFL.IDX PT, R14, R0, RZ, 0x1f ;  /* 0x00001fff000e7589 */ /* 0x00006400000e0000 */
.L_x_1555:
[----:B-1----:R-:W-:-:S13]  /*24f20*/  ISETP.NE.AND P0, PT, R14, RZ, PT ;  /* 0x000000ff0e00720c */ /* 0x002fda0003f05270 */
[----:B------:R-:W-:Y:S05]  /*24f30*/  @P0 BRA `(.L_x_1117) ;  /* 0x0000000000a40947 */ /* 0x000fea0003800000 */
[----:B------:R-:W-:-:S03]  /*24f40*/  UMOV UR4, 0xffffffff ;  /* 0xffffffff00047882 */ /* 0x000fc60000000000 */
[----:B------:R-:W-:Y:S05]  /*24f50*/  BRA.DIV UR4, `(.L_x_1466) ;  /* 0x0000002204507947 */ /* 0x000fea000b800000 */
[----:B------:R-:W-:-:S13]  /*24f60*/  ELECT P6, URZ, PT ;  /* 0x00000000003f782f */ /* 0x000fda00038c0000 */
.L_x_1558:
[----:B------:R-:W-:Y:S05]  /*24f70*/  @!P6 BRA `(.L_x_1117) ;  /* 0x000000000094e947 */ /* 0x000fea0003800000 */
[----:B0-----:R-:W2:Y:S02]  /*24f80*/  LDL.LU R0, [R1+0x40] ;  /* 0x0000400001007983 */ /* 0x001ea40000300800 */
[----:B--2---:R-:W-:-:S04]  /*24f90*/  LOP3.LUT R0, R0, 0x2, RZ, 0xfc, !PT ;  /* 0x0000000200007812 */ /* 0x004fc800078efcff */
[----:B------:R-:W-:-:S13]  /*24fa0*/  ISETP.NE.AND P0, PT, R0, 0x3, PT ;  /* 0x000000030000780c */ /* 0x000fda0003f05270 */
[----:B------:R-:W-:Y:S05]  /*24fb0*/  @!P0 BRA `(.L_x_1467) ;  /* 0x0000000000048947 */ /* 0x000fea0003800000 */
[----:B------:R-:W-:Y:S01]  /*24fc0*/  BPT.TRAP 0x1 ;  /* 0x000000040000795c */ /* 0x000fe20000300000 */
.L_x_1467:
        /* <DEDUP_REMOVED lines=12> */
.L_x_1559:
[----:B------:R-:W1:Y:S02]  /*25090*/  SYNCS.PHASECHK.TRANS64.TRYWAIT P1, [R3+URZ], R0 ;  /* 0x00000000030075a7 */ /* 0x000e64000802017f */
[----:B-1----:R-:W-:Y:S05]  /*250a0*/  @!P1 BRA `(.L_x_1469) ;  /* 0x0000002000309947 */ /* 0x002fea0003800000 */
.L_x_1560:
[----:B------:R-:W-:Y:S05]  /*250b0*/  @!P0 BRA `(.L_x_1470) ;  /* 0x0000000000048947 */ /* 0x000fea0003800000 */
[----:B------:R-:W-:Y:S01]  /*250c0*/  BPT.TRAP 0x1 ;  /* 0x000000040000795c */ /* 0x000fe20000300000 */
.L_x_1470:
[----:B-1----:R-:W-:-:S04]  /*250d0*/  IMAD R3, R22, 0x8, R9 ;  /* 0x0000000816037824 */ /* 0x002fc800078e0209 */
[----:B------:R-:W1:Y:S02]  /*250e0*/  SYNCS.PHASECHK.TRANS64.TRYWAIT P1, [R3+URZ+0x19c60], R2 ;  /* 0x019c6002030075a7 */ /* 0x000e64000802017f */
[----:B-1----:R-:W-:Y:S05]  /*250f0*/  @!P1 BRA `(.L_x_1471) ;  /* 0x0000002000309947 */ /* 0x002fea0003800000 */
.L_x_1561:
[----:B------:R-:W-:Y:S05]  /*25100*/  @!P0 BRA `(.L_x_1472) ;  /* 0x0000000000048947 */ /* 0x000fea0003800000 */
[----:B------:R-:W-:Y:S01]  /*25110*/  BPT.TRAP 0x1 ;  /* 0x000000040000795c */ /* 0x000fe20000300000 */
.L_x_1472:
[----:B------:R-:W-:-:S04]  /*25120*/  IMAD R5, R4, 0x8, R9 ;  /* 0x0000000804057824 */ /* 0x000fc800078e0209 */
[----:B------:R-:W2:Y:S02]  /*25130*/  SYNCS.PHASECHK.TRANS64.TRYWAIT P1, [R5+URZ+0x19c60], R0 ;  /* 0x019c6000050075a7 */ /* 0x000ea4000802017f */
[----:B--2---:R-:W-:Y:S05]  /*25140*/  @!P1 BRA `(.L_x_1473) ;  /* 0x0000002000309947 */ /* 0x004fea0003800000 */
.L_x_1562:
[----:B------:R-:W-:Y:S05]  /*25150*/  @!P0 BRA `(.L_x_1474) ;  /* 0x0000000000048947 */ /* 0x000fea0003800000 */
[----:B------:R-:W-:Y:S01]  /*25160*/  BPT.TRAP 0x1 ;  /* 0x000000040000795c */ /* 0x000fe20000300000 */
.L_x_1474:
[----:B------:R-:W3:Y:S02]  /*25170*/  SYNCS.PHASECHK.TRANS64.TRYWAIT P0, [R3+URZ+0x19c80], R2 ;  /* 0x019c8002030075a7 */ /* 0x000ee4000800017f */
[----:B---3--:R-:W-:Y:S05]  /*25180*/  @!P0 BRA `(.L_x_1475) ;  /* 0x0000002000348947 */ /* 0x008fea0003800000 */
.L_x_1476:
[----:B----4-:R4:W0:Y:S02]  /*25190*/  SYNCS.PHASECHK.TRANS64.TRYWAIT P0, [R5+URZ+0x19c80], R0 ;  /* 0x019c8000050075a7 */ /* 0x010824000800017f */
[----:B0-----:R-:W-:Y:S05]  /*251a0*/  @!P0 NANOSLEEP.SYNCS 0x989680 ;  /* 0x009896800000895d */ /* 0x001fea0003900000 */
[----:B------:R-:W0:Y:S02]  /*251b0*/  @!P0 SYNCS.PHASECHK.TRANS64 P0, [R5+URZ+0x19c80], R0 ;  /* 0x019c8000050085a7 */ /* 0x000e24000800007f */
[----:B0-----:R-:W-:Y:S05]  /*251c0*/  @!P0 BRA `(.L_x_1476) ;  /* 0xfffffffc00f08947 */ /* 0x001fea000383ffff */
.L_x_1117:
[----:B------:R-:W-:Y:S05]  /*251d0*/  BSYNC B8 ;  /* 0x0000000000087941 */ /* 0x000fea0003800000 */
.L_x_1114:
[----:B------:R-:W-:Y:S05]  /*251e0*/  EXIT ;  /* 0x000000000000794d */ /* 0x000fea0003800000 */
.L_x_1143:
[----:B0-----:R0:W1:Y:S02]  /*251f0*/  SYNCS.PHASECHK.TRANS64.TRYWAIT P5, [R82+URZ+0x19c90], R85 ;  /* 0x019c9055520075a7 */ /* 0x00106400080a017f */
[----:B-1----:R-:W-:Y:S05]  /*25200*/  @!P5 NANOSLEEP.SYNCS 0x989680 ;  /* 0x009896800000d95d */ /* 0x002fea0003900000 */
[----:B------:R-:W1:Y:S02]  /*25210*/  @!P5 SYNCS.PHASECHK.TRANS64 P5, [R82+URZ+0x19c90], R85 ;  /* 0x019c90555200d5a7 */ /* 0x000e6400080a007f */
[----:B-1----:R-:W-:Y:S05]  /*25220*/  @!P5 BRA `(.L_x_1143) ;  /* 0xfffffffc00f0d947 */ /* 0x002fea000383ffff */
[----:B------:R-:W-:Y:S05]  /*25230*/  BRA `(.L_x_1477) ;  /* 0xfffffddc00307947 */ /* 0x000fea000383ffff */
.L_x_1159:
[----:B0-----:R0:W1:Y:S02]  /*25240*/  SYNCS.PHASECHK.TRANS64.TRYWAIT P5, [R82+URZ+0x19c90], R85 ;  /* 0x019c9055520075a7 */ /* 0x00106400080a017f */
[----:B-1----:R-:W-:Y:S05]  /*25250*/  @!P5 NANOSLEEP.SYNCS 0x989680 ;  /* 0x009896800000d95d */ /* 0x002fea0003900000 */
[----:B------:R-:W1:Y:S02]  /*25260*/  @!P5 SYNCS.PHASECHK.TRANS64 P5, [R82+URZ+0x19c90], R85 ;  /* 0x019c90555200d5a7 */ /* 0x000e6400080a007f */
[----:B-1----:R-:W-:Y:S05]  /*25270*/  @!P5 BRA `(.L_x_1159) ;  /* 0xfffffffc00f0d947 */ /* 0x002fea000383ffff */
[----:B------:R-:W-:Y:S05]  /*25280*/  BRA `(.L_x_1478) ;  /* 0xfffffdf4002c7947 */ /* 0x000fea000383ffff */
.L_x_1168:
[----:B0-----:R0:W1:Y:S02]  /*25290*/  SYNCS.PHASECHK.TRANS64.TRYWAIT P5, [R82+URZ+0x19c90], R85 ;  /* 0x019c9055520075a7 */ /* 0x00106400080a017f */
[----:B-1----:R-:W-:Y:S05]  /*252a0*/  @!P5 NANOSLEEP.SYNCS 0x989680 ;  /* 0x009896800000d95d */ /* 0x002fea0003900000 */
[----:B------:R-:W1:Y:S02]  /*252b0*/  @!P5 SYNCS.PHASECHK.TRANS64 P5, [R82+URZ+0x19c90], R85 ;  /* 0x019c90555200d5a7 */ /* 0x000e6400080a007f */
[----:B-1----:R-:W-:Y:S05]  /*252c0*/  @!P5 BRA `(.L_x_1168) ;  /* 0xfffffffc00f0d947 */ /* 0x002fea000383ffff */
[----:B------:R-:W-:Y:S05]  /*252d0*/  BRA `(.L_x_1479) ;  /* 0xfffffe1400347947 */ /* 0x000fea000383ffff */
.L_x_1172:
[----:B--2---:R2:W0:Y:S02]  /*252e0*/  SYNCS.PHASECHK.TRANS64.TRYWAIT P5, [R82+URZ+0x19cb0], R85 ;  /* 0x019cb055520075a7 */ /* 0x00442400080a017f */
[----:B0-----:R-:W-:Y:S05]  /*252f0*/  @!P5 NANOSLEEP.SYNCS 0x989680 ;  /* 0x009896800000d95d */ /* 0x001fea0003900000 */
[----:B------:R-:W0:Y:S02]  /*25300*/  @!P5 SYNCS.PHASECHK.TRANS64 P5, [R82+URZ+0x19cb0], R85 ;  /* 0x019cb0555200d5a7 */ /* 0x000e2400080a007f */
[----:B0-----:R-:W-:Y:S05]  /*25310*/  @!P5 BRA `(.L_x_1172) ;  /* 0xfffffffc00f0d947 */ /* 0x001fea000383ffff */
[----:B------:R-:W-:Y:S05]  /*25320*/  BRA `(.L_x_1480) ;  /* 0xfffffe1400a47947 */ /* 0x000fea000383ffff */
.L_x_1200:
[----:B------:R-:W-:Y:S01]  /*25330*/  BSSY B1, `(.L_x_1481) ;  /* 0x0000007000017945 */ /* 0x000fe20003800000 */
[----:B------:R-:W-:Y:S02]  /*25340*/  IMAD.MOV.U32 R12, RZ, RZ, RZ ;  /* 0x000000ffff0c7224 */ /* 0x000fe400078e00ff */
[----:B------:R-:W-:Y:S02]  /*25350*/  IMAD.MOV.U32 R11, RZ, RZ, 0x1e1f ;  /* 0x00001e1fff0b7424 */ /* 0x000fe400078e00ff */
[----:B------:R-:W-:-:S07]  /*25360*/  IMAD.MOV.U32 R15, RZ, RZ, -0x1 ;  /* 0xffffffffff0f7424 */ /* 0x000fce00078e00ff */
[----:B------:R-:W-:Y:S05]  /*25370*/  WARPSYNC.COLLECTIVE R15, `(.L_x_1482) ;  /* 0x000000000f087348 */ /* 0x000fea0003c00000 */
[----:B------:R0:W1:Y:S02]  /*25380*/  SHFL.IDX P6, R14, R13, R12, R11 ;  /* 0x0000000c0d0e7389 */ /* 0x00006400000c000b */
[----:B01----:R-:W-:Y:S01]  /*25390*/  ENDCOLLECTIVE ;  /* 0x000000000000791b */ /* 0x003fe20003800000 */
.L_x_1482:
[----:B------:R-:W-:Y:S05]  /*253a0*/  BSYNC B1 ;  /* 0x0000000000017941 */ /* 0x000fea0003800000 */
.L_x_1481:
        /* <DEDUP_REMOVED lines=8> */
.L_x_1483:
[----:B------:R-:W-:Y:S02]  /*25430*/  IMAD.MOV.U32 R13, RZ, RZ, R4 ;  /* 0x000000ffff0d7224 */ /* 0x000fe400078e0004 */
[----:B------:R-:W-:-:S07]  /*25440*/  IMAD.MOV.U32 R3, RZ, RZ, R14 ;  /* 0x000000ffff037224 */ /* 0x000fce00078e000e */
[----:B------:R-:W-:Y:S05]  /*25450*/  WARPSYNC.COLLECTIVE R15, `(.L_x_1484) ;  /* 0x000000000f087348 */ /* 0x000fea0003c00000 */
[----:B------:R0:W1:Y:S02]  /*25460*/  SHFL.IDX P6, R14, R13, R12, R11 ;  /* 0x0000000c0d0e7389 */ /* 0x00006400000c000b */
[----:B01----:R-:W-:Y:S01]  /*25470*/  ENDCOLLECTIVE ;  /* 0x000000000000791b */ /* 0x003fe20003800000 */
.L_x_1484:
[----:B------:R-:W-:Y:S02]  /*25480*/  IMAD.MOV.U32 R13, RZ, RZ, R5 ;  /* 0x000000ffff0d7224 */ /* 0x000fe400078e0005 */
[----:B------:R-:W-:-:S07]  /*25490*/  IMAD.MOV.U32 R4, RZ, RZ, R14 ;  /* 0x000000ffff047224 */ /* 0x000fce00078e000e */
[----:B------:R-:W-:Y:S05]  /*254a0*/  WARPSYNC.COLLECTIVE R15, `(.L_x_1485) ;  /* 0x000000000f087348 */ /* 0x000fea0003c00000 */
[----:B------:R0:W1:Y:S02]  /*254b0*/  SHFL.IDX P6, R14, R13, R12, R11 ;  /* 0x0000000c0d0e7389 */ /* 0x00006400000c000b */
[----:B01----:R-:W-:Y:S01]  /*254c0*/  ENDCOLLECTIVE ;  /* 0x000000000000791b */ /* 0x003fe20003800000 */
.L_x_1485:
[----:B------:R-:W-:Y:S05]  /*254d0*/  BRA `(.L_x_1486) ;  /* 0xfffffe2800ac7947 */ /* 0x000fea000383ffff */
.L_x_1204:
[----:B-1----:R1:W2:Y:S02]  /*254e0*/  SYNCS.PHASECHK.TRANS64.TRYWAIT P0, [R16+URZ+0x19c00], R5 ;  /* 0x019c0005100075a7 */ /* 0x0022a4000800017f */
[----:B--2---:R-:W-:Y:S05]  /*254f0*/  @!P0 NANOSLEEP.SYNCS 0x989680 ;  /* 0x009896800000895d */ /* 0x004fea0003900000 */
[----:B------:R-:W2:Y:S02]  /*25500*/  @!P0 SYNCS.PHASECHK.TRANS64 P0, [R16+URZ+0x19c00], R5 ;  /* 0x019c0005100085a7 */ /* 0x000ea4000800007f */
[----:B--2---:R-:W-:Y:S05]  /*25510*/  @!P0 BRA `(.L_x_1204) ;  /* 0xfffffffc00f08947 */ /* 0x004fea000383ffff */
[----:B------:R-:W-:Y:S05]  /*25520*/  BRA `(.L_x_1487) ;  /* 0xfffffe2c007c7947 */ /* 0x000fea000383ffff */
.L_x_1210:
[----:B------:R-:W-:Y:S01]  /*25530*/  BSSY B1, `(.L_x_1488) ;  /* 0x0000007000017945 */ /* 0x000fe20003800000 */
[----:B------:R-:W-:Y:S02]  /*25540*/  IMAD.MOV.U32 R12, RZ, RZ, RZ ;  /* 0x000000ffff0c7224 */ /* 0x000fe400078e00ff */
[----:B------:R-:W-:Y:S02]  /*25550*/  IMAD.MOV.U32 R11, RZ, RZ, 0x1e1f ;  /* 0x00001e1fff0b7424 */ /* 0x000fe400078e00ff */
[----:B------:R-:W-:-:S07]  /*25560*/  IMAD.MOV.U32 R15, RZ, RZ, -0x1 ;  /* 0xffffffffff0f7424 */ /* 0x000fce00078e00ff */
[----:B------:R-:W-:Y:S05]  /*25570*/  WARPSYNC.COLLECTIVE R15, `(.L_x_1489) ;  /* 0x000000000f087348 */ /* 0x000fea0003c00000 */
[----:B------:R0:W1:Y:S02]  /*25580*/  SHFL.IDX P6, R14, R13, R12, R11 ;  /* 0x0000000c0d0e7389 */ /* 0x00006400000c000b */
[----:B01----:R-:W-:Y:S01]  /*25590*/  ENDCOLLECTIVE ;  /* 0x000000000000791b */ /* 0x003fe20003800000 */
.L_x_1489:
[----:B------:R-:W-:Y:S05]  /*255a0*/  BSYNC B1 ;  /* 0x0000000000017941 */ /* 0x000fea0003800000 */
.L_x_1488:
        /* <DEDUP_REMOVED lines=8> */
.L_x_1490:
[----:B------:R-:W-:Y:S02]  /*25630*/  IMAD.MOV.U32 R13, RZ, RZ, R20 ;  /* 0x000000ffff0d7224 */ /* 0x000fe400078e0014 */
[----:B------:R-:W-:-:S07]  /*25640*/  IMAD.MOV.U32 R3, RZ, RZ, R14 ;  /* 0x000000ffff037224 */ /* 0x000fce00078e000e */
[----:B------:R-:W-:Y:S05]  /*25650*/  WARPSYNC.COLLECTIVE R15, `(.L_x_1491) ;  /* 0x000000000f087348 */ /* 0x000fea0003c00000 */
[----:B------:R0:W1:Y:S02]  /*25660*/  SHFL.IDX P6, R14, R13, R12, R11 ;  /* 0x0000000c0d0e7389 */ /* 0x00006400000c000b */
[----:B01----:R-:W-:Y:S01]  /*25670*/  ENDCOLLECTIVE ;  /* 0x000000000000791b */ /* 0x003fe20003800000 */
.L_x_1491:
[----:B------:R-:W-:Y:S02]  /*25680*/  IMAD.MOV.U32 R13, RZ, RZ, R21 ;  /* 0x000000ffff0d7224 */ /* 0x000fe400078e0015 */
[----:B------:R-:W-:-:S07]  /*25690*/  IMAD.MOV.U32 R20, RZ, RZ, R14 ;  /* 0x000000ffff147224 */ /* 0x000fce00078e000e */
[----:B------:R-:W-:Y:S05]  /*256a0*/  WARPSYNC.COLLECTIVE R15, `(.L_x_1492) ;  /* 0x000000000f087348 */ /* 0x000fea0003c00000 */
[----:B------:R0:W1:Y:S02]  /*256b0*/  SHFL.IDX P6, R14, R13, R12, R11 ;  /* 0x0000000c0d0e7389 */ /* 0x00006400000c000b */
[----:B01----:R-:W-:Y:S01]  /*256c0*/  ENDCOLLECTIVE ;  /* 0x000000000000791b */ /* 0x003fe20003800000 */
.L_x_1492:
[----:B------:R-:W-:Y:S01]  /*256d0*/  IMAD.MOV.U32 R21, RZ, RZ, R14 ;  /* 0x000000ffff157224 */ /* 0x000fe200078e000e */
[----:B------:R-:W-:Y:S06]  /*256e0*/  BRA `(.L_x_1493) ;  /* 0xfffffe4400687947 */ /* 0x000fec000383ffff */
.L_x_1214:
[----:B-1----:R1:W2:Y:S02]  /*256f0*/  SYNCS.PHASECHK.TRANS64.TRYWAIT P0, [R16+URZ+0x19c00], R39 ;  /* 0x019c0027100075a7 */ /* 0x0022a4000800017f */
[----:B--2---:R-:W-:Y:S05]  /*25700*/  @!P0 NANOSLEEP.SYNCS 0x989680 ;  /* 0x009896800000895d */ /* 0x004fea0003900000 */
[----:B------:R-:W2:Y:S02]  /*25710*/  @!P0 SYNCS.PHASECHK.TRANS64 P0, [R16+URZ+0x19c00], R39 ;  /* 0x019c0027100085a7 */ /* 0x000ea4000800007f */
[----:B--2---:R-:W-:Y:S05]  /*25720*/  @!P0 BRA `(.L_x_1214) ;  /* 0xfffffffc00f08947 */ /* 0x004fea000383ffff */
[----:B------:R-:W-:Y:S05]  /*25730*/  BRA `(.L_x_1494) ;  /* 0xfffffe4800287947 */ /* 0x000fea000383ffff */
.L_x_1220:
[----:B-1----:R1:W2:Y:S02]  /*25740*/  SYNCS.PHASECHK.TRANS64.TRYWAIT P2, [R3+URZ+0x19c30], R0 ;  /* 0x019c3000030075a7 */ /* 0x0022a4000804017f */
[----:B--2---:R-:W-:Y:S05]  /*25750*/  @!P2 NANOSLEEP.SYNCS 0x989680 ;  /* 0x009896800000a95d */ /* 0x004fea0003900000 */
[----:B------:R-:W2:Y:S02]  /*25760*/  @!P2 SYNCS.PHASECHK.TRANS64 P2, [R3+URZ+0x19c30], R0 ;  /* 0x019c30000300a5a7 */ /* 0x000ea4000804007f */
[----:B--2---:R-:W-:Y:S05]  /*25770*/  @!P2 BRA `(.L_x_1220) ;  /* 0xfffffffc00f0a947 */ /* 0x004fea000383ffff */
[----:B------:R-:W-:Y:S05]  /*25780*/  BRA `(.L_x_1219) ;  /* 0xfffffe6800847947 */ /* 0x000fea000383ffff */
.L_x_1240:
[----:B-1----:R1:W2:Y:S02]  /*25790*/  SYNCS.PHASECHK.TRANS64.TRYWAIT P2, [R21+URZ+0x19c30], R12 ;  /* 0x019c300c150075a7 */ /* 0x0022a4000804017f */
[----:B--2---:R-:W-:Y:S05]  /*257a0*/  @!P2 NANOSLEEP.SYNCS 0x989680 ;  /* 0x009896800000a95d */ /* 0x004fea0003900000 */
[----:B------:R-:W2:Y:S02]  /*257b0*/  @!P2 SYNCS.PHASECHK.TRANS64 P2, [R21+URZ+0x19c30], R12 ;  /* 0x019c300c1500a5a7 */ /* 0x000ea4000804007f */
[----:B--2---:R-:W-:Y:S05]  /*257c0*/  @!P2 BRA `(.L_x_1240) ;  /* 0xfffffffc00f0a947 */ /* 0x004fea000383ffff */
[----:B------:R-:W-:Y:S05]  /*257d0*/  BRA `(.L_x_1239) ;  /* 0xfffffea4008c7947 */ /* 0x000fea000383ffff */
.L_x_1245:
[----:B-1----:R1:W2:Y:S02]  /*257e0*/  SYNCS.PHASECHK.TRANS64.TRYWAIT P2, [R22+URZ+0x19c50], R12 ;  /* 0x019c500c160075a7 */ /* 0x0022a4000804017f */
[----:B--2---:R-:W-:Y:S05]  /*257f0*/  @!P2 NANOSLEEP.SYNCS 0x989680 ;  /* 0x009896800000a95d */ /* 0x004fea0003900000 */
[----:B------:R-:W2:Y:S02]  /*25800*/  @!P2 SYNCS.PHASECHK.TRANS64 P2, [R22+URZ+0x19c50], R12 ;  /* 0x019c500c1600a5a7 */ /* 0x000ea4000804007f */
[----:B--2---:R-:W-:Y:S05]  /*25810*/  @!P2 BRA `(.L_x_1245) ;  /* 0xfffffffc00f0a947 */ /* 0x004fea000383ffff */
[----:B------:R-:W-:Y:S05]  /*25820*/  BRA `(.L_x_1244) ;  /* 0xfffffea8000c7947 */ /* 0x000fea000383ffff */
.L_x_1266:
[----:B-1----:R1:W2:Y:S02]  /*25830*/  SYNCS.PHASECHK.TRANS64.TRYWAIT P2, [R15+URZ+0x19c30], R8 ;  /* 0x019c30080f0075a7 */ /* 0x0022a4000804017f */
[----:B--2---:R-:W-:Y:S05]  /*25840*/  @!P2 NANOSLEEP.SYNCS 0x989680 ;  /* 0x009896800000a95d */ /* 0x004fea0003900000 */
[----:B------:R-:W2:Y:S02]  /*25850*/  @!P2 SYNCS.PHASECHK.TRANS64 P2, [R15+URZ+0x19c30], R8 ;  /* 0x019c30080f00a5a7 */ /* 0x000ea4000804007f */
[----:B--2---:R-:W-:Y:S05]  /*25860*/  @!P2 BRA `(.L_x_1266) ;  /* 0xfffffffc00f0a947 */ /* 0x004fea000383ffff */
[----:B------:R-:W-:Y:S05]  /*25870*/  BRA `(.L_x_1265) ;  /* 0xfffffee000147947 */ /* 0x000fea000383ffff */
.L_x_1271:
[----:B-1----:R1:W2:Y:S02]  /*25880*/  SYNCS.PHASECHK.TRANS64.TRYWAIT P2, [R20+URZ+0x19c50], R8 ;  /* 0x019c5008140075a7 */ /* 0x0022a4000804017f */
[----:B--2---:R-:W-:Y:S05]  /*25890*/  @!P2 NANOSLEEP.SYNCS 0x989680 ;  /* 0x009896800000a95d */ /* 0x004fea0003900000 */
[----:B------:R-:W2:Y:S02]  /*258a0*/  @!P2 SYNCS.PHASECHK.TRANS64 P2, [R20+URZ+0x19c50], R8 ;  /* 0x019c50081400a5a7 */ /* 0x000ea4000804007f */
[----:B--2---:R-:W-:Y:S05]  /*258b0*/  @!P2 BRA `(.L_x_1271) ;  /* 0xfffffffc00f0a947 */ /* 0x004fea000383ffff */
[----:B------:R-:W-:Y:S05]  /*258c0*/  BRA `(.L_x_1270) ;  /* 0xfffffee000947947 */ /* 0x000fea000383ffff */
.L_x_1280:
[----:B-1----:R1:W2:Y:S02]  /*258d0*/  SYNCS.PHASECHK.TRANS64.TRYWAIT P2, [R20+URZ+0x19c30], R9 ;  /* 0x019c3009140075a7 */ /* 0x0022a4000804017f */
[----:B--2---:R-:W-:Y:S05]  /*258e0*/  @!P2 NANOSLEEP.SYNCS 0x989680 ;  /* 0x009896800000a95d */ /* 0x004fea0003900000 */
[----:B------:R-:W2:Y:S02]  /*258f0*/  @!P2 SYNCS.PHASECHK.TRANS64 P2, [R20+URZ+0x19c30], R9 ;  /* 0x019c30091400a5a7 */ /* 0x000ea4000804007f */
[----:B--2---:R-:W-:Y:S05]  /*25900*/  @!P2 BRA `(.L_x_1280) ;  /* 0xfffffffc00f0a947 */ /* 0x004fea000383ffff */
[----:B------:R-:W-:Y:S05]  /*25910*/  BRA `(.L_x_1279) ;  /* 0xffffff0400747947 */ /* 0x000fea000383ffff */
.L_x_1285:
[----:B-1----:R1:W2:Y:S02]  /*25920*/  SYNCS.PHASECHK.TRANS64.TRYWAIT P2, [R15+URZ+0x19c50], R8 ;  /* 0x019c50080f0075a7 */ /* 0x0022a4000804017f */
[----:B--2---:R-:W-:Y:S05]  /*25930*/  @!P2 NANOSLEEP.SYNCS 0x989680 ;  /* 0x009896800000a95d */ /* 0x004fea0003900000 */
[----:B------:R-:W2:Y:S02]  /*25940*/  @!P2 SYNCS.PHASECHK.TRANS64 P2, [R15+URZ+0x19c50], R8 ;  /* 0x019c50080f00a5a7 */ /* 0x000ea4000804007f */
[----:B--2---:R-:W-:Y:S05]  /*25950*/  @!P2 BRA `(.L_x_1285) ;  /* 0xfffffffc00f0a947 */ /* 0x004fea000383ffff */
[----:B------:R-:W-:Y:S05]  /*25960*/  BRA `(.L_x_1284) ;  /* 0xffffff0400f47947 */ /* 0x000fea000383ffff */
.L_x_1300:
[----:B--2---:R2:W3:Y:S02]  /*25970*/  SYNCS.PHASECHK.TRANS64.TRYWAIT P1, [R5+URZ+0x19c50], R0 ;  /* 0x019c5000050075a7 */ /* 0x0044e4000802017f */
[----:B---3--:R-:W-:Y:S05]  /*25980*/  @!P1 NANOSLEEP.SYNCS 0x989680 ;  /* 0x009896800000995d */ /* 0x008fea0003900000 */
[----:B------:R-:W3:Y:S02]  /*25990*/  @!P1 SYNCS.PHASECHK.TRANS64 P1, [R5+URZ+0x19c50], R0 ;  /* 0x019c5000050095a7 */ /* 0x000ee4000802007f */
[----:B---3--:R-:W-:Y:S05]  /*259a0*/  @!P1 BRA `(.L_x_1300) ;  /* 0xfffffffc00f09947 */ /* 0x008fea000383ffff */
[----:B------:R-:W-:Y:S05]  /*259b0*/  BRA `(.L_x_1299) ;  /* 0xffffff3c00007947 */ /* 0x000fea000383ffff */
.L_x_1342:
[----:B------:R-:W1:Y:S01]  /*259c0*/  S2R R5, SR_TID.X ;  /* 0x0000000000057919 */ /* 0x000e620000002100 */
[----:B------:R-:W-:Y:S01]  /*259d0*/  BSSY B1, `(.L_x_1495) ;  /* 0x000000a000017945 */ /* 0x000fe20003800000 */
[----:B------:R-:W-:Y:S02]  /*259e0*/  IMAD.MOV.U32 R12, RZ, RZ, RZ ;  /* 0x000000ffff0c7224 */ /* 0x000fe400078e00ff */
[----:B------:R-:W-:Y:S02]  /*259f0*/  IMAD.MOV.U32 R11, RZ, RZ, 0x1f ;  /* 0x0000001fff0b7424 */ /* 0x000fe400078e00ff */
[----:B------:R-:W-:Y:S01]  /*25a00*/  IMAD.MOV.U32 R15, RZ, RZ, -0x1 ;  /* 0xffffffffff0f7424 */ /* 0x000fe200078e00ff */
[----:B-1----:R-:W-:-:S04]  /*25a10*/  SHF.R.U32.HI R5, RZ, 0x5, R5 ;  /* 0x00000005ff057819 */ /* 0x002fc80000011605 */
[----:B------:R-:W-:-:S05]  /*25a20*/  LOP3.LUT R5, R5, 0x3, RZ, 0xc0, !PT ;  /* 0x0000000305057812 */ /* 0x000fca00078ec0ff */
[----:B0-----:R-:W-:-:S07]  /*25a30*/  IMAD.MOV.U32 R13, RZ, RZ, R5 ;  /* 0x000000ffff0d7224 */ /* 0x001fce00078e0005 */
[----:B------:R-:W-:Y:S05]  /*25a40*/  WARPSYNC.COLLECTIVE R15, `(.L_x_1496) ;  /* 0x000000000f087348 */ /* 0x000fea0003c00000 */
[----:B------:R0:W1:Y:S02]  /*25a50*/  SHFL.IDX P6, R14, R13, R12, R11 ;  /* 0x0000000c0d0e7389 */ /* 0x00006400000c000b */
[----:B01----:R-:W-:Y:S01]  /*25a60*/  ENDCOLLECTIVE ;  /* 0x000000000000791b */ /* 0x003fe20003800000 */
.L_x_1496:
[----:B------:R-:W-:Y:S05]  /*25a70*/  BSYNC B1 ;  /* 0x0000000000017941 */ /* 0x000fea0003800000 */
.L_x_1495:
[----:B------:R-:W-:Y:S05]  /*25a80*/  BRA `(.L_x_1497) ;  /* 0xffffff9800207947 */ /* 0x000fea000383ffff */
.L_x_1344:
[----:B------:R-:W-:Y:S01]  /*25a90*/  BSSY B1, `(.L_x_1498) ;  /* 0x0000006000017945 */ /* 0x000fe20003800000 */
[----:B------:R-:W-:-:S07]  /*25aa0*/  IMAD.MOV.U32 R15, RZ, RZ, -0x1 ;  /* 0xffffffffff0f7424 */ /* 0x000fce00078e00ff */
[----:B01----:R-:W-:Y:S05]  /*25ab0*/  WARPSYNC.COLLECTIVE R15, `(.L_x_1499) ;  /* 0x000000000f0c7348 */ /* 0x003fea0003c00000 */
[----:B------:R-:W-:Y:S02]  /*25ac0*/  ELECT P6, UR62, PT ;  /* 0x00000000003e782f */ /* 0x000fe400038c0000 */
[----:B------:R-:W-:Y:S01]  /*25ad0*/  MOV R14, UR62 ;  /* 0x0000003e000e7c02 */ /* 0x000fe20008000f00 */
[----:B01----:R-:W-:Y:S10]  /*25ae0*/  ENDCOLLECTIVE ;  /* 0x000000000000791b */ /* 0x003ff40003800000 */
.L_x_1499:
[----:B------:R-:W-:Y:S05]  /*25af0*/  BSYNC B1 ;  /* 0x0000000000017941 */ /* 0x000fea0003800000 */
.L_x_1498:
[----:B------:R-:W-:Y:S05]  /*25b00*/  BRA `(.L_x_1343) ;  /* 0xffffff9800187947 */ /* 0x000fea000383ffff */
.L_x_1346:
[----:B-1----:R1:W2:Y:S02]  /*25b10*/  SYNCS.PHASECHK.TRANS64.TRYWAIT P0, [R19+URZ+0x19c20], R5 ;  /* 0x019c2005130075a7 */ /* 0x0022a4000800017f */
[----:B--2---:R-:W-:Y:S05]  /*25b20*/  @!P0 NANOSLEEP.SYNCS 0x989680 ;  /* 0x009896800000895d */ /* 0x004fea0003900000 */
[----:B------:R-:W2:Y:S02]  /*25b30*/  @!P0 SYNCS.PHASECHK.TRANS64 P0, [R19+URZ+0x19c20], R5 ;  /* 0x019c2005130085a7 */ /* 0x000ea4000800007f */
[----:B--2---:R-:W-:Y:S05]  /*25b40*/  @!P0 BRA `(.L_x_1346) ;  /* 0xfffffffc00f08947 */ /* 0x004fea000383ffff */
[----:B------:R-:W-:Y:S05]  /*25b50*/  BRA `(.L_x_1500) ;  /* 0xffffff9800287947 */ /* 0x000fea000383ffff */
.L_x_1350:
[----:B--2---:R2:W3:Y:S02]  /*25b60*/  SYNCS.PHASECHK.TRANS64.TRYWAIT P0, [R10+URZ+0x19ca0], R9 ;  /* 0x019ca0090a0075a7 */ /* 0x0044e4000800017f */
[----:B---3--:R-:W-:Y:S05]  /*25b70*/  @!P0 NANOSLEEP.SYNCS 0x989680 ;  /* 0x009896800000895d */ /* 0x008fea0003900000 */
[----:B------:R-:W3:Y:S02]  /*25b80*/  @!P0 SYNCS.PHASECHK.TRANS64 P0, [R10+URZ+0x19ca0], R9 ;  /* 0x019ca0090a0085a7 */ /* 0x000ee4000800007f */
[----:B---3--:R-:W-:Y:S05]  /*25b90*/  @!P0 BRA `(.L_x_1350) ;  /* 0xfffffffc00f08947 */ /* 0x008fea000383ffff */
[----:B------:R-:W-:Y:S05]  /*25ba0*/  BRA `(.L_x_1501) ;  /* 0xffffff9800407947 */ /* 0x000fea000383ffff */
.L_x_1357:
[----:B-1----:R1:W3:Y:S02]  /*25bb0*/  SYNCS.PHASECHK.TRANS64.TRYWAIT P0, [R10+URZ+0x19cc0], R9 ;  /* 0x019cc0090a0075a7 */ /* 0x0022e4000800017f */
[----:B---3--:R-:W-:Y:S05]  /*25bc0*/  @!P0 NANOSLEEP.SYNCS 0x989680 ;  /* 0x009896800000895d */ /* 0x008fea0003900000 */
[----:B------:R-:W3:Y:S02]  /*25bd0*/  @!P0 SYNCS.PHASECHK.TRANS64 P0, [R10+URZ+0x19cc0], R9 ;  /* 0x019cc0090a0085a7 */ /* 0x000ee4000800007f */
[----:B---3--:R-:W-:Y:S05]  /*25be0*/  @!P0 BRA `(.L_x_1357) ;  /* 0xfffffffc00f08947 */ /* 0x008fea000383ffff */
[----:B------:R-:W-:Y:S05]  /*25bf0*/  BRA `(.L_x_1502) ;  /* 0xffffff9c003c7947 */ /* 0x000fea000383ffff */
.L_x_1366:
[----:B--2---:R2:W3:Y:S02]  /*25c00*/  SYNCS.PHASECHK.TRANS64.TRYWAIT P1, [R9+URZ+0x19ca0], R8 ;  /* 0x019ca008090075a7 */ /* 0x0044e4000802017f */
[----:B---3--:R-:W-:Y:S05]  /*25c10*/  @!P1 NANOSLEEP.SYNCS 0x989680 ;  /* 0x009896800000995d */ /* 0x008fea0003900000 */
[----:B------:R-:W3:Y:S02]  /*25c20*/  @!P1 SYNCS.PHASECHK.TRANS64 P1, [R9+URZ+0x19ca0], R8 ;  /* 0x019ca008090095a7 */ /* 0x000ee4000802007f */
[----:B---3--:R-:W-:Y:S05]  /*25c30*/  @!P1 BRA `(.L_x_1366) ;  /* 0xfffffffc00f09947 */ /* 0x008fea000383ffff */
[----:B------:R-:W-:Y:S05]  /*25c40*/  BRA `(.L_x_1503) ;  /* 0xffffffa000707947 */ /* 0x000fea000383ffff */
.L_x_1373:
[----:B-1----:R1:W3:Y:S02]  /*25c50*/  SYNCS.PHASECHK.TRANS64.TRYWAIT P1, [R9+URZ+0x19cc0], R8 ;  /* 0x019cc008090075a7 */ /* 0x0022e4000802017f */
[----:B---3--:R-:W-:Y:S05]  /*25c60*/  @!P1 NANOSLEEP.SYNCS 0x989680 ;  /* 0x009896800000995d */ /* 0x008fea0003900000 */
[----:B------:R-:W3:Y:S02]  /*25c70*/  @!P1 SYNCS.PHASECHK.TRANS64 P1, [R9+URZ+0x19cc0], R8 ;  /* 0x019cc008090095a7 */ /* 0x000ee4000802007f */
[----:B---3--:R-:W-:Y:S05]  /*25c80*/  @!P1 BRA `(.L_x_1373) ;  /* 0xfffffffc00f09947 */ /* 0x008fea000383ffff */
[----:B------:R-:W-:Y:S05]  /*25c90*/  BRA `(.L_x_1504) ;  /* 0xffffffa400687947 */ /* 0x000fea000383ffff */
.L_x_1400:
[----:B------:R-:W2:Y:S01]  /*25ca0*/  S2R R20, SR_TID.X ;  /* 0x0000000000147919 */ /* 0x000ea20000002100 */
[----:B------:R-:W-:Y:S01]  /*25cb0*/  BSSY B0, `(.L_x_1505) ;  /* 0x000000a000007945 */ /* 0x000fe20003800000 */
[----:B------:R-:W-:Y:S02]  /*25cc0*/  IMAD.MOV.U32 R12, RZ, RZ, RZ ;  /* 0x000000ffff0c7224 */ /* 0x000fe400078e00ff */
[----:B------:R-:W-:Y:S02]  /*25cd0*/  IMAD.MOV.U32 R11, RZ, RZ, 0x1f ;  /* 0x0000001fff0b7424 */ /* 0x000fe400078e00ff */
[----:B------:R-:W-:Y:S01]  /*25ce0*/  IMAD.MOV.U32 R15, RZ, RZ, -0x1 ;  /* 0xffffffffff0f7424 */ /* 0x000fe200078e00ff */
[----:B--2---:R-:W-:-:S04]  /*25cf0*/  SHF.R.U32.HI R20, RZ, 0x5, R20 ;  /* 0x00000005ff147819 */ /* 0x004fc80000011614 */
[----:B------:R-:W-:-:S05]  /*25d00*/  LOP3.LUT R20, R20, 0x3, RZ, 0xc0, !PT ;  /* 0x0000000314147812 */ /* 0x000fca00078ec0ff */
[----:B0-----:R-:W-:-:S07]  /*25d10*/  IMAD.MOV.U32 R13, RZ, RZ, R20 ;  /* 0x000000ffff0d7224 */ /* 0x001fce00078e0014 */
[----:B-1----:R-:W-:Y:S05]  /*25d20*/  WARPSYNC.COLLECTIVE R15, `(.L_x_1506) ;  /* 0x000000000f087348 */ /* 0x002fea0003c00000 */
[----:B------:R0:W2:Y:S02]  /*25d30*/  SHFL.IDX P6, R14, R13, R12, R11 ;  /* 0x0000000c0d0e7389 */ /* 0x0000a400000c000b */
[----:B012---:R-:W-:Y:S01]  /*25d40*/  ENDCOLLECTIVE ;  /* 0x000000000000791b */ /* 0x007fe20003800000 */
.L_x_1506:
[----:B------:R-:W-:Y:S05]  /*25d50*/  BSYNC B0 ;  /* 0x0000000000007941 */ /* 0x000fea0003800000 */
.L_x_1505:
[----:B------:R-:W-:Y:S05]  /*25d60*/  BRA `(.L_x_1507) ;  /* 0xffffffb400e47947 */ /* 0x000fea000383ffff */
.L_x_1402:
[----:B------:R-:W-:Y:S01]  /*25d70*/  BSSY B0, `(.L_x_1508) ;  /* 0x0000006000007945 */ /* 0x000fe20003800000 */
[----:B------:R-:W-:-:S07]  /*25d80*/  IMAD.MOV.U32 R15, RZ, RZ, -0x1 ;  /* 0xffffffffff0f7424 */ /* 0x000fce00078e00ff */
[----:B012---:R-:W-:Y:S05]  /*25d90*/  WARPSYNC.COLLECTIVE R15, `(.L_x_1509) ;  /* 0x000000000f0c7348 */ /* 0x007fea0003c00000 */
[----:B------:R-:W-:Y:S02]  /*25da0*/  ELECT P6, UR62, PT ;  /* 0x00000000003e782f */ /* 0x000fe400038c0000 */
[----:B------:R-:W-:Y:S01]  /*25db0*/  MOV R14, UR62 ;  /* 0x0000003e000e7c02 */ /* 0x000fe20008000f00 */
[----:B012---:R-:W-:Y:S10]  /*25dc0*/  ENDCOLLECTIVE ;  /* 0x000000000000791b */ /* 0x007ff40003800000 */
.L_x_1509:
[----:B------:R-:W-:Y:S05]  /*25dd0*/  BSYNC B0 ;  /* 0x0000000000007941 */ /* 0x000fea0003800000 */
.L_x_1508:
[----:B------:R-:W-:Y:S05]  /*25de0*/  BRA `(.L_x_1510) ;  /* 0xffffffb400e47947 */ /* 0x000fea000383ffff */
.L_x_1404:
[----:B--2---:R2:W3:Y:S02]  /*25df0*/  SYNCS.PHASECHK.TRANS64.TRYWAIT P0, [R4+URZ+0x19c80], R3 ;  /* 0x019c8003040075a7 */ /* 0x0044e4000800017f */
[----:B---3--:R-:W-:Y:S05]  /*25e00*/  @!P0 NANOSLEEP.SYNCS 0x989680 ;  /* 0x009896800000895d */ /* 0x008fea0003900000 */
[----:B------:R-:W3:Y:S02]  /*25e10*/  @!P0 SYNCS.PHASECHK.TRANS64 P0, [R4+URZ+0x19c80], R3 ;  /* 0x019c8003040085a7 */ /* 0x000ee4000800007f */
[----:B---3--:R-:W-:Y:S05]  /*25e20*/  @!P0 BRA `(.L_x_1404) ;  /* 0xfffffffc00f08947 */ /* 0x008fea000383ffff */
[----:B------:R-:W-:Y:S05]  /*25e30*/  BRA `(.L_x_1511) ;  /* 0xffffffb800487947 */ /* 0x000fea000383ffff */
.L_x_1406:
[----:B---3--:R3:W4:Y:S02]  /*25e40*/  SYNCS.PHASECHK.TRANS64.TRYWAIT P0, [R4+URZ+0x19c40], R3 ;  /* 0x019c4003040075a7 */ /* 0x008724000800017f */
[----:B----4-:R-:W-:Y:S05]  /*25e50*/  @!P0 NANOSLEEP.SYNCS 0x989680 ;  /* 0x009896800000895d */ /* 0x010fea0003900000 */
[----:B------:R-:W4:Y:S02]  /*25e60*/  @!P0 SYNCS.PHASECHK.TRANS64 P0, [R4+URZ+0x19c40], R3 ;  /* 0x019c4003040085a7 */ /* 0x000f24000800007f */
[----:B----4-:R-:W-:Y:S05]  /*25e70*/  @!P0 BRA `(.L_x_1406) ;  /* 0xfffffffc00f08947 */ /* 0x010fea000383ffff */
[----:B------:R-:W-:Y:S05]  /*25e80*/  BRA `(.L_x_1512) ;  /* 0xffffffb800c47947 */ /* 0x000fea000383ffff */
.L_x_1410:
        /* <DEDUP_REMOVED lines=9> */
[----:B-----5:R-:W-:Y:S05]  /*25f20*/  WARPSYNC.COLLECTIVE R15, `(.L_x_1513) ;  /* 0x000000000f087348 */ /* 0x020fea0003c00000 */
[----:B------:R0:W1:Y:S02]  /*25f30*/  SHFL.IDX P6, R14, R13, R12, R11 ;  /* 0x0000000c0d0e7389 */ /* 0x00006400000c000b */
[----:B01---5:R-:W-:Y:S01]  /*25f40*/  ENDCOLLECTIVE ;  /* 0x000000000000791b */ /* 0x023fe20003800000 */
.L_x_1513:
[----:B------:R-:W-:Y:S02]  /*25f50*/  IMAD.MOV.U32 R13, RZ, RZ, R6 ;  /* 0x000000ffff0d7224 */ /* 0x000fe400078e0006 */
[----:B------:R-:W-:-:S07]  /*25f60*/  IMAD.MOV.U32 R2, RZ, RZ, R14 ;  /* 0x000000ffff027224 */ /* 0x000fce00078e000e */
[----:B------:R-:W-:Y:S05]  /*25f70*/  WARPSYNC.COLLECTIVE R15, `(.L_x_1514) ;  /* 0x000000000f087348 */ /* 0x000fea0003c00000 */
[----:B------:R0:W1:Y:S02]  /*25f80*/  SHFL.IDX P6, R14, R13, R12, R11 ;  /* 0x0000000c0d0e7389 */ /* 0x00006400000c000b */
[----:B01----:R-:W-:Y:S01]  /*25f90*/  ENDCOLLECTIVE ;  /* 0x000000000000791b */ /* 0x003fe20003800000 */
.L_x_1514:
[----:B------:R-:W-:Y:S02]  /*25fa0*/  IMAD.MOV.U32 R13, RZ, RZ, R5 ;  /* 0x000000ffff0d7224 */ /* 0x000fe400078e0005 */
[----:B------:R-:W-:Y:S02]  /*25fb0*/  IMAD.MOV.U32 R12, RZ, RZ, 0x1 ;  /* 0x00000001ff0c7424 */ /* 0x000fe400078e00ff */
[----:B------:R-:W-:-:S07]  /*25fc0*/  IMAD.MOV.U32 R3, RZ, RZ, R14 ;  /* 0x000000ffff037224 */ /* 0x000fce00078e000e */
[----:B------:R-:W-:Y:S05]  /*25fd0*/  WARPSYNC.COLLECTIVE R15, `(.L_x_1515) ;  /* 0x000000000f087348 */ /* 0x000fea0003c00000 */
[----:B------:R0:W1:Y:S02]  /*25fe0*/  SHFL.IDX P6, R14, R13, R12, R11 ;  /* 0x0000000c0d0e7389 */ /* 0x00006400000c000b */
[----:B01----:R-:W-:Y:S01]  /*25ff0*/  ENDCOLLECTIVE ;  /* 0x000000000000791b */ /* 0x003fe20003800000 */
.L_x_1515:
        /* <DEDUP_REMOVED lines=10> */
.L_x_1516:
        /* <DEDUP_REMOVED lines=13> */
.L_x_1517:
        /* <DEDUP_REMOVED lines=14> */
.L_x_1518:
[----:B------:R-:W-:Y:S01]  /*26250*/  IMAD.MOV.U32 R2, RZ, RZ, R14 ;  /* 0x000000ffff027224 */ /* 0x000fe200078e000e */
[----:B------:R-:W-:Y:S06]  /*26260*/  BRA `(.L_x_1519) ;  /* 0xffffffc0009c7947 */ /* 0x000fec000383ffff */
.L_x_1415:
[----:B--2---:R2:W3:Y:S02]  /*26270*/  SYNCS.PHASECHK.TRANS64.TRYWAIT P0, [R19+URZ+0x19c20], R0 ;  /* 0x019c2000130075a7 */ /* 0x0044e4000800017f */
[----:B---3--:R-:W-:Y:S05]  /*26280*/  @!P0 NANOSLEEP.SYNCS 0x989680 ;  /* 0x009896800000895d */ /* 0x008fea0003900000 */
[----:B------:R-:W3:Y:S02]  /*26290*/  @!P0 SYNCS.PHASECHK.TRANS64 P0, [R19+URZ+0x19c20], R0 ;  /* 0x019c2000130085a7 */ /* 0x000ee4000800007f */
[----:B---3--:R-:W-:Y:S05]  /*262a0*/  @!P0 BRA `(.L_x_1415) ;  /* 0xfffffffc00f08947 */ /* 0x008fea000383ffff */
[----:B------:R-:W-:Y:S05]  /*262b0*/  BRA `(.L_x_1520) ;  /* 0xffffffc4000c7947 */ /* 0x000fea000383ffff */
.L_x_1421:
[----:B0-----:R0:W1:Y:S02]  /*262c0*/  SYNCS.PHASECHK.TRANS64.TRYWAIT P0, [R6+URZ+0x19c80], R4 ;  /* 0x019c8004060075a7 */ /* 0x001064000800017f */
[----:B-1----:R-:W-:Y:S05]  /*262d0*/  @!P0 NANOSLEEP.SYNCS 0x989680 ;  /* 0x009896800000895d */ /* 0x002fea0003900000 */
[----:B------:R-:W1:Y:S02]  /*262e0*/  @!P0 SYNCS.PHASECHK.TRANS64 P0, [R6+URZ+0x19c80], R4 ;  /* 0x019c8004060085a7 */ /* 0x000e64000800007f */
[----:B-1----:R-:W-:Y:S05]  /*262f0*/  @!P0 BRA `(.L_x_1421) ;  /* 0xfffffffc00f08947 */ /* 0x002fea000383ffff */
[----:B------:R-:W-:Y:S05]  /*26300*/  BRA `(.L_x_1521) ;  /* 0xffffffc400b47947 */ /* 0x000fea000383ffff */
.L_x_1428:
[----:B-1----:R1:W2:Y:S02]  /*26310*/  SYNCS.PHASECHK.TRANS64.TRYWAIT P0, [R6+URZ+0x19c40], R4 ;  /* 0x019c4004060075a7 */ /* 0x0022a4000800017f */
[----:B--2---:R-:W-:Y:S05]  /*26320*/  @!P0 NANOSLEEP.SYNCS 0x989680 ;  /* 0x009896800000895d */ /* 0x004fea0003900000 */
[----:B------:R-:W2:Y:S02]  /*26330*/  @!P0 SYNCS.PHASECHK.TRANS64 P0, [R6+URZ+0x19c40], R4 ;  /* 0x019c4004060085a7 */ /* 0x000ea4000800007f */
[----:B--2---:R-:W-:Y:S05]  /*26340*/  @!P0 BRA `(.L_x_1428) ;  /* 0xfffffffc00f08947 */ /* 0x004fea000383ffff */
[----:B------:R-:W-:Y:S05]  /*26350*/  BRA `(.L_x_1522) ;  /* 0xffffffc800b07947 */ /* 0x000fea000383ffff */
.L_x_1436:
[----:B0-----:R0:W1:Y:S02]  /*26360*/  SYNCS.PHASECHK.TRANS64.TRYWAIT P0, [R3+URZ+0x19c70], R4 ;  /* 0x019c7004030075a7 */ /* 0x001064000800017f */
[----:B-1----:R-:W-:Y:S05]  /*26370*/  @!P0 NANOSLEEP.SYNCS 0x989680 ;  /* 0x009896800000895d */ /* 0x002fea0003900000 */
[----:B------:R-:W1:Y:S02]  /*26380*/  @!P0 SYNCS.PHASECHK.TRANS64 P0, [R3+URZ+0x19c70], R4 ;  /* 0x019c7004030085a7 */ /* 0x000e64000800007f */
[----:B-1----:R-:W-:Y:S05]  /*26390*/  @!P0 BRA `(.L_x_1436) ;  /* 0xfffffffc00f08947 */ /* 0x002fea000383ffff */
[----:B------:R-:W-:Y:S05]  /*263a0*/  BRA `(.L_x_1523) ;  /* 0xffffffcc00c47947 */ /* 0x000fea000383ffff */
.L_x_1438:
[----:B0-----:R0:W1:Y:S02]  /*263b0*/  SYNCS.PHASECHK.TRANS64.TRYWAIT P0, [R3+URZ+0x19c60], R4 ;  /* 0x019c6004030075a7 */ /* 0x001064000800017f */
[----:B-1----:R-:W-:Y:S05]  /*263c0*/  @!P0 NANOSLEEP.SYNCS 0x989680 ;  /* 0x009896800000895d */ /* 0x002fea0003900000 */
[----:B------:R-:W1:Y:S02]  /*263d0*/  @!P0 SYNCS.PHASECHK.TRANS64 P0, [R3+URZ+0x19c60], R4 ;  /* 0x019c6004030085a7 */ /* 0x000e64000800007f */
[----:B-1----:R-:W-:Y:S05]  /*263e0*/  @!P0 BRA `(.L_x_1438) ;  /* 0xfffffffc00f08947 */ /* 0x002fea000383ffff */
[----:B------:R-:W-:Y:S05]  /*263f0*/  BRA `(.L_x_1524) ;  /* 0xffffffcc00cc7947 */ /* 0x000fea000383ffff */
.L_x_1445:
[----:B-1----:R1:W2:Y:S02]  /*26400*/  SYNCS.PHASECHK.TRANS64.TRYWAIT P1, [R3+URZ+0x19c70], R0 ;  /* 0x019c7000030075a7 */ /* 0x0022a4000802017f */
[----:B--2---:R-:W-:Y:S05]  /*26410*/  @!P1 NANOSLEEP.SYNCS 0x989680 ;  /* 0x009896800000995d */ /* 0x004fea0003900000 */
[----:B------:R-:W2:Y:S02]  /*26420*/  @!P1 SYNCS.PHASECHK.TRANS64 P1, [R3+URZ+0x19c70], R0 ;  /* 0x019c7000030095a7 */ /* 0x000ea4000802007f */
[----:B--2---:R-:W-:Y:S05]  /*26430*/  @!P1 BRA `(.L_x_1445) ;  /* 0xfffffffc00f09947 */ /* 0x004fea000383ffff */
[----:B------:R-:W-:Y:S05]  /*26440*/  BRA `(.L_x_1525) ;  /* 0xffffffd400387947 */ /* 0x000fea000383ffff */
.L_x_1447:
[----:B-1----:R1:W2:Y:S02]  /*26450*/  SYNCS.PHASECHK.TRANS64.TRYWAIT P1, [R3+URZ+0x19c60], R0 ;  /* 0x019c6000030075a7 */ /* 0x0022a4000802017f */
[----:B--2---:R-:W-:Y:S05]  /*26460*/  @!P1 NANOSLEEP.SYNCS 0x989680 ;  /* 0x009896800000995d */ /* 0x004fea0003900000 */
[----:B------:R-:W2:Y:S02]  /*26470*/  @!P1 SYNCS.PHASECHK.TRANS64 P1, [R3+URZ+0x19c60], R0 ;  /* 0x019c6000030095a7 */ /* 0x000ea4000802007f */
[----:B--2---:R-:W-:Y:S05]  /*26480*/  @!P1 BRA `(.L_x_1447) ;  /* 0xfffffffc00f09947 */ /* 0x004fea000383ffff */
[----:B------:R-:W-:Y:S05]  /*26490*/  BRA `(.L_x_1526) ;  /* 0xffffffd4003c7947 */ /* 0x000fea000383ffff */
.L_x_1451:
        /* <DEDUP_REMOVED lines=8> */
.L_x_1528:
[----:B------:R-:W-:Y:S05]  /*26520*/  BSYNC B0 ;  /* 0x0000000000007941 */ /* 0x000fea0003800000 */
.L_x_1527:
[----:B------:R-:W-:Y:S02]  /*26530*/  IMAD.MOV.U32 R13, RZ, RZ, R24 ;  /* 0x000000ffff0d7224 */ /* 0x000fe400078e0018 */
[----:B------:R-:W-:Y:S02]  /*26540*/  IMAD.MOV.U32 R12, RZ, RZ, 0x1 ;  /* 0x00000001ff0c7424 */ /* 0x000fe400078e00ff */
[----:B------:R-:W-:Y:S02]  /*26550*/  IMAD.MOV.U32 R11, RZ, RZ, 0x1f ;  /* 0x0000001fff0b7424 */ /* 0x000fe400078e00ff */
[----:B------:R-:W-:Y:S02]  /*26560*/  IMAD.MOV.U32 R15, RZ, RZ, -0x1 ;  /* 0xffffffffff0f7424 */ /* 0x000fe400078e00ff */
[----:B------:R-:W-:Y:S02]  /*26570*/  IMAD.IADD R8, R27, 0x1, R9 ;  /* 0x000000011b087824 */ /* 0x000fe400078e0209 */
[----:B------:R-:W-:-:S07]  /*26580*/  IMAD.MOV.U32 R0, RZ, RZ, R14 ;  /* 0x000000ffff007224 */ /* 0x000fce00078e000e */
[----:B------:R-:W-:Y:S05]  /*26590*/  WARPSYNC.COLLECTIVE R15, `(.L_x_1529) ;  /* 0x000000000f087348 */ /* 0x000fea0003c00000 */
[----:B------:R0:W1:Y:S02]  /*265a0*/  SHFL.IDX P6, R14, R13, R12, R11 ;  /* 0x0000000c0d0e7389 */ /* 0x00006400000c000b */
[----:B01----:R-:W-:Y:S01]  /*265b0*/  ENDCOLLECTIVE ;  /* 0x000000000000791b */ /* 0x003fe20003800000 */
.L_x_1529:
[----:B------:R-:W-:Y:S02]  /*265c0*/  ULDC UR4, c[0x0][0xc3c] ;  /* 0x00030f0000047ab9 */ /* 0x000fe40000000800 */
[----:B------:R-:W-:-:S13]  /*265d0*/  ISETP.GE.OR P1, PT, R8, UR4, !P0 ;  /* 0x0000000408007c0c */ /* 0x000fda000c726670 */
[----:B------:R-:W0:Y:S08]  /*265e0*/  @!P1 LDC.64 R2, c[0x0][0xc80] ;  /* 0x00032000ff029b82 */ /* 0x000e300000000a00 */
[----:B------:R-:W1:Y:S01]  /*265f0*/  @!P1 LDC.64 R4, c[0x0][0xc78] ;  /* 0x00031e00ff049b82 */ /* 0x000e620000000a00 */
[----:B------:R-:W-:Y:S01]  /*26600*/  CS2R R24, SRZ ;  /* 0x0000000000187805 */ /* 0x000fe2000001ff00 */
[----:B------:R-:W-:-:S02]  /*26610*/  IMAD.MOV.U32 R11, RZ, RZ, RZ ;  /* 0x000000ffff0b7224 */ /* 0x000fc400078e00ff */
[----:B------:R-:W-:Y:S02]  /*26620*/  IMAD.MOV.U32 R6, RZ, RZ, R14 ;  /* 0x000000ffff067224 */ /* 0x000fe400078e000e */
[----:B0-----:R-:W-:-:S05]  /*26630*/  @!P1 IMAD.WIDE R2, R8, 0x4, R2 ;  /* 0x0000000408029825 */ /* 0x001fca00078e0202 */
[----:B------:R1:W2:Y:S02]  /*26640*/  @!P1 LDG.E R7, desc[UR40][R2.64] ;  /* 0x0000002802079981 */ /* 0x0002a4000c1e1900 */
[----:B-1----:R-:W-:-:S06]  /*26650*/  @!P1 IMAD.WIDE R2, R8, 0x4, R4 ;  /* 0x0000000408029825 */ /* 0x002fcc00078e0204 */
[----:B------:R-:W3:Y:S01]  /*26660*/  @!P1 LDG.E R2, desc[UR40][R2.64] ;  /* 0x0000002802029981 */ /* 0x000ee2000c1e1900 */
[----:B------:R-:W-:Y:S01]  /*26670*/  IMAD.MOV.U32 R5, RZ, RZ, RZ ;  /* 0x000000ffff057224 */ /* 0x000fe200078e00ff */
[C---:B------:R-:W-:Y:S02]  /*26680*/  ISETP.GE.U32.AND P2, PT, R9.reuse, 0x2, PT ;  /* 0x000000020900780c */ /* 0x040fe40003f46070 */
[C---:B------:R-:W-:Y:S02]  /*26690*/  ISETP.GE.U32.AND P3, PT, R9.reuse, 0x4, PT ;  /* 0x000000040900780c */ /* 0x040fe40003f66070 */
[C---:B------:R-:W-:Y:S02]  /*266a0*/  ISETP.GE.U32.AND P4, PT, R9.reuse, 0x8, PT ;  /* 0x000000080900780c */ /* 0x040fe40003f86070 */
[C---:B------:R-:W-:Y:S01]  /*266b0*/  ISETP.GE.U32.AND P5, PT, R9.reuse, 0x10, PT ;  /* 0x000000100900780c */ /* 0x040fe20003fa6070 */
[----:B--2---:R-:W-:Y:S02]  /*266c0*/  @!P1 IMAD.MOV.U32 R25, RZ, RZ, R7 ;  /* 0x000000ffff199224 */ /* 0x004fe400078e0007 */
[----:B---3--:R-:W-:Y:S01]  /*266d0*/  @!P1 IMAD.MOV.U32 R5, RZ, RZ, R2 ;  /* 0x000000ffff059224 */ /* 0x008fe200078e0002 */
[----:B------:R-:W-:-:S03]  /*266e0*/  ISETP.NE.AND P1, PT, R9, RZ, PT ;  /* 0x000000ff0900720c */ /* 0x000fc60003f25270 */
[----:B------:R-:W-:-:S04]  /*266f0*/  IMAD R2, R5, R25, RZ ;  /* 0x0000001905027224 */ /* 0x000fc800078e02ff */
[----:B------:R-:W-:-:S07]  /*26700*/  IMAD.MOV.U32 R13, RZ, RZ, R2 ;  /* 0x000000ffff0d7224 */ /* 0x000fce00078e0002 */
[----:B------:R-:W-:Y:S05]  /*26710*/  WARPSYNC.COLLECTIVE R15, `(.L_x_1530) ;  /* 0x000000000f087348 */ /* 0x000fea0003c00000 */
[----:B------:R0:W1:Y:S02]  /*26720*/  SHFL.UP P6, R14, R13, R12, R11 ;  /* 0x0400000c0d0e7389 */ /* 0x00006400000c000b */
[----:B01----:R-:W-:Y:S01]  /*26730*/  ENDCOLLECTIVE ;  /* 0x000000000000791b */ /* 0x003fe20003800000 */
.L_x_1530:
        /* <DEDUP_REMOVED lines=8> */
.L_x_1531:
        /* <DEDUP_REMOVED lines=8> */
.L_x_1532:
        /* <DEDUP_REMOVED lines=8> */
.L_x_1533:
        /* <DEDUP_REMOVED lines=8> */
.L_x_1534:
        /* <DEDUP_REMOVED lines=9> */
.L_x_1535:
[----:B------:R-:W-:Y:S01]  /*269d0*/  IMAD.MOV.U32 R3, RZ, RZ, R14 ;  /* 0x000000ffff037224 */ /* 0x000fe200078e000e */
[----:B------:R-:W-:Y:S06]  /*269e0*/  BRA `(.L_x_1536) ;  /* 0xffffffd400c07947 */ /* 0x000fec000383ffff */
.L_x_1454:
[----:B------:R-:W-:Y:S01]  /*269f0*/  BSSY B0, `(.L_x_1537) ;  /* 0x0000008000007945 */ /* 0x000fe20003800000 */
[----:B------:R-:W-:Y:S02]  /*26a00*/  IMAD.MOV.U32 R13, RZ, RZ, R2 ;  /* 0x000000ffff0d7224 */ /* 0x000fe400078e0002 */
[----:B------:R-:W-:Y:S02]  /*26a10*/  IMAD.MOV.U32 R12, RZ, RZ, 0x1 ;  /* 0x00000001ff0c7424 */ /* 0x000fe400078e00ff */
[----:B------:R-:W-:Y:S02]  /*26a20*/  IMAD.MOV.U32 R11, RZ, RZ, RZ ;  /* 0x000000ffff0b7224 */ /* 0x000fe400078e00ff */
[----:B------:R-:W-:-:S07]  /*26a30*/  IMAD.MOV.U32 R15, RZ, RZ, -0x1 ;  /* 0xffffffffff0f7424 */ /* 0x000fce00078e00ff */
[----:B------:R-:W-:Y:S05]  /*26a40*/  WARPSYNC.COLLECTIVE R15, `(.L_x_1538) ;  /* 0x000000000f087348 */ /* 0x000fea0003c00000 */
[----:B------:R0:W1:Y:S02]  /*26a50*/  SHFL.UP P6, R14, R13, R12, R11 ;  /* 0x0400000c0d0e7389 */ /* 0x00006400000c000b */
[----:B01----:R-:W-:Y:S01]  /*26a60*/  ENDCOLLECTIVE ;  /* 0x000000000000791b */ /* 0x003fe20003800000 */
.L_x_1538:
[----:B------:R-:W-:Y:S05]  /*26a70*/  BSYNC B0 ;  /* 0x0000000000007941 */ /* 0x000fea0003800000 */
.L_x_1537:
[----:B------:R-:W-:Y:S02]  /*26a80*/  IMAD.MOV.U32 R3, RZ, RZ, R14 ;  /* 0x000000ffff037224 */ /* 0x000fe400078e000e */
[----:B------:R-:W-:Y:S02]  /*26a90*/  IMAD.MOV.U32 R12, RZ, RZ, 0x2 ;  /* 0x00000002ff0c7424 */ /* 0x000fe400078e00ff */
[----:B------:R-:W-:Y:S01]  /*26aa0*/  IMAD.MOV.U32 R11, RZ, RZ, RZ ;  /* 0x000000ffff0b7224 */ /* 0x000fe200078e00ff */
[----:B------:R-:W-:Y:S01]  /*26ab0*/  SEL R3, R3, RZ, P1 ;  /* 0x000000ff03037207 */ /* 0x000fe20000800000 */
[----:B------:R-:W-:-:S04]  /*26ac0*/  IMAD.MOV.U32 R15, RZ, RZ, -0x1 ;  /* 0xffffffffff0f7424 */ /* 0x000fc800078e00ff */
[----:B------:R-:W-:-:S04]  /*26ad0*/  IMAD.IADD R2, R2, 0x1, R3 ;  /* 0x0000000102027824 */ /* 0x000fc800078e0203 */
[----:B------:R-:W-:-:S07]  /*26ae0*/  IMAD.MOV.U32 R13, RZ, RZ, R2 ;  /* 0x000000ffff0d7224 */ /* 0x000fce00078e0002 */
[----:B------:R-:W-:Y:S05]  /*26af0*/  WARPSYNC.COLLECTIVE R15, `(.L_x_1539) ;  /* 0x000000000f087348 */ /* 0x000fea0003c00000 */
[----:B------:R0:W1:Y:S02]  /*26b00*/  SHFL.UP P6, R14, R13, R12, R11 ;  /* 0x0400000c0d0e7389 */ /* 0x00006400000c000b */
[----:B01----:R-:W-:Y:S01]  /*26b10*/  ENDCOLLECTIVE ;  /* 0x000000000000791b */ /* 0x003fe20003800000 */
.L_x_1539:
        /* <DEDUP_REMOVED lines=8> */
.L_x_1540:
        /* <DEDUP_REMOVED lines=8> */
.L_x_1541:
        /* <DEDUP_REMOVED lines=8> */
.L_x_1542:
        /* <DEDUP_REMOVED lines=9> */
.L_x_1543:
[----:B------:R-:W-:Y:S01]  /*26d30*/  IMAD.MOV.U32 R3, RZ, RZ, R14 ;  /* 0x000000ffff037224 */ /* 0x000fe200078e000e */
[----:B------:R-:W-:Y:S06]  /*26d40*/  BRA `(.L_x_1544) ;  /* 0xffffffd4008c7947 */ /* 0x000fec000383ffff */
.L_x_1456:
[----:B------:R-:W-:Y:S01]  /*26d50*/  BSSY B0, `(.L_x_1545) ;  /* 0x0000006000007945 */ /* 0x000fe20003800000 */
[----:B------:R-:W-:Y:S01]  /*26d60*/  PLOP3.LUT P6, PT, P6, PT, PT, 0x8, 0x0 ;  /* 0x000000000000781c */ /* 0x000fe200037ce170 */
[----:B------:R-:W-:-:S12]  /*26d70*/  IMAD.MOV.U32 R15, RZ, RZ, -0x1 ;  /* 0xffffffffff0f7424 */ /* 0x000fd800078e00ff */
[----:B0-----:R-:W-:Y:S05]  /*26d80*/  WARPSYNC.COLLECTIVE R15, `(.L_x_1546) ;  /* 0x000000000f087348 */ /* 0x001fea0003c00000 */
[----:B------:R-:W-:Y:S01]  /*26d90*/  VOTE.ANY R14, PT, P6 ;  /* 0x00000000000e7806 */ /* 0x000fe200030e0100 */
[----:B0-----:R-:W-:Y:S06]  /*26da0*/  ENDCOLLECTIVE ;  /* 0x000000000000791b */ /* 0x001fec0003800000 */
.L_x_1546:
[----:B------:R-:W-:Y:S05]  /*26db0*/  BSYNC B0 ;  /* 0x0000000000007941 */ /* 0x000fea0003800000 */
.L_x_1545:
[----:B------:R-:W-:Y:S02]  /*26dc0*/  IMAD.MOV.U32 R3, RZ, RZ, R14 ;  /* 0x000000ffff037224 */ /* 0x000fe400078e000e */
[----:B------:R-:W-:Y:S02]  /*26dd0*/  IMAD.MOV.U32 R13, RZ, RZ, R25 ;  /* 0x000000ffff0d7224 */ /* 0x000fe400078e0019 */
[----:B------:R-:W0:Y:S01]  /*26de0*/  POPC R7, R3 ;  /* 0x0000000300077309 */ /* 0x000e220000000000 */
[----:B------:R-:W-:Y:S02]  /*26df0*/  IMAD.MOV.U32 R11, RZ, RZ, 0x1f ;  /* 0x0000001fff0b7424 */ /* 0x000fe400078e00ff */
[----:B------:R-:W-:Y:S02]  /*26e00*/  IMAD.MOV.U32 R15, RZ, RZ, -0x1 ;  /* 0xffffffffff0f7424 */ /* 0x000fe400078e00ff */
[----:B0-----:R-:W-:Y:S02]  /*26e10*/  IMAD.MOV.U32 R12, RZ, RZ, R7 ;  /* 0x000000ffff0c7224 */ /* 0x001fe400078e0007 */
[----:B------:R-:W-:-:S07]  /*26e20*/  IMAD.IADD R27, R7, 0x1, R27 ;  /* 0x00000001071b7824 */ /* 0x000fce00078e021b */
[----:B------:R-:W-:Y:S05]  /*26e30*/  WARPSYNC.COLLECTIVE R15, `(.L_x_1547) ;  /* 0x000000000f087348 */ /* 0x000fea0003c00000 */
[----:B------:R0:W1:Y:S02]  /*26e40*/  SHFL.IDX P6, R14, R13, R12, R11 ;  /* 0x0000000c0d0e7389 */ /* 0x00006400000c000b */
[----:B01----:R-:W-:Y:S01]  /*26e50*/  ENDCOLLECTIVE ;  /* 0x000000000000791b */ /* 0x003fe20003800000 */
.L_x_1547:
[----:B------:R-:W-:Y:S02]  /*26e60*/  IMAD.MOV.U32 R13, RZ, RZ, R5 ;  /* 0x000000ffff0d7224 */ /* 0x000fe400078e0005 */
[----:B------:R-:W-:-:S07]  /*26e70*/  IMAD.MOV.U32 R25, RZ, RZ, R14 ;  /* 0x000000ffff197224 */ /* 0x000fce00078e000e */
[----:B------:R-:W-:Y:S05]  /*26e80*/  WARPSYNC.COLLECTIVE R15, `(.L_x_1548) ;  /* 0x000000000f087348 */ /* 0x000fea0003c00000 */
[----:B------:R0:W1:Y:S02]  /*26e90*/  SHFL.IDX P6, R14, R13, R12, R11 ;  /* 0x0000000c0d0e7389 */ /* 0x00006400000c000b */
[----:B01----:R-:W-:Y:S01]  /*26ea0*/  ENDCOLLECTIVE ;  /* 0x000000000000791b */ /* 0x003fe20003800000 */
.L_x_1548:
[----:B------:R-:W-:Y:S01]  /*26eb0*/  IMAD.MOV.U32 R5, RZ, RZ, R14 ;  /* 0x000000ffff057224 */ /* 0x000fe200078e000e */
[----:B------:R-:W-:Y:S06]  /*26ec0*/  BRA `(.L_x_1549) ;  /* 0xffffffd4006c7947 */ /* 0x000fec000383ffff */
.L_x_1458:
[----:B------:R-:W-:Y:S01]  /*26ed0*/  BSSY B0, `(.L_x_1550) ;  /* 0x0000008000007945 */ /* 0x000fe20003800000 */
[----:B------:R-:W-:Y:S02]  /*26ee0*/  IMAD.MOV.U32 R13, RZ, RZ, R2 ;  /* 0x000000ffff0d7224 */ /* 0x000fe400078e0002 */
[----:B------:R-:W-:Y:S02]  /*26ef0*/  IMAD.MOV.U32 R12, RZ, RZ, R7 ;  /* 0x000000ffff0c7224 */ /* 0x000fe400078e0007 */
[----:B------:R-:W-:Y:S02]  /*26f00*/  IMAD.MOV.U32 R11, RZ, RZ, 0x1f ;  /* 0x0000001fff0b7424 */ /* 0x000fe400078e00ff */
[----:B------:R-:W-:-:S07]  /*26f10*/  IMAD.MOV.U32 R15, RZ, RZ, -0x1 ;  /* 0xffffffffff0f7424 */ /* 0x000fce00078e00ff */
[----:B0-23--:R-:W-:Y:S05]  /*26f20*/  WARPSYNC.COLLECTIVE R15, `(.L_x_1551) ;  /* 0x000000000f087348 */ /* 0x00dfea0003c00000 */
[----:B------:R1:W4:Y:S02]  /*26f30*/  SHFL.IDX P6, R14, R13, R12, R11 ;  /* 0x0000000c0d0e7389 */ /* 0x00032400000c000b */
[----:B01234-:R-:W-:Y:S01]  /*26f40*/  ENDCOLLECTIVE ;  /* 0x000000000000791b */ /* 0x01ffe20003800000 */
.L_x_1551:
[----:B------:R-:W-:Y:S05]  /*26f50*/  BSYNC B0 ;  /* 0x0000000000007941 */ /* 0x000fea0003800000 */
.L_x_1550:
[----:B------:R-:W-:Y:S01]  /*26f60*/  IMAD.MOV.U32 R24, RZ, RZ, R14 ;  /* 0x000000ffff187224 */ /* 0x000fe200078e000e */
[----:B------:R-:W-:Y:S06]  /*26f70*/  BRA `(.L_x_1457) ;  /* 0xffffffd400587947 */ /* 0x000fec000383ffff */
.L_x_1464:
[----:B0-----:R0:W1:Y:S02]  /*26f80*/  SYNCS.PHASECHK.TRANS64.TRYWAIT P0, [R9+URZ+0x19c20], R0 ;  /* 0x019c2000090075a7 */ /* 0x001064000800017f */
[----:B-1----:R-:W-:Y:S05]  /*26f90*/  @!P0 NANOSLEEP.SYNCS 0x989680 ;  /* 0x009896800000895d */ /* 0x002fea0003900000 */
[----:B------:R-:W1:Y:S02]  /*26fa0*/  @!P0 SYNCS.PHASECHK.TRANS64 P0, [R9+URZ+0x19c20], R0 ;  /* 0x019c2000090085a7 */ /* 0x000e64000800007f */
[----:B-1----:R-:W-:Y:S05]  /*26fb0*/  @!P0 BRA `(.L_x_1464) ;  /* 0xfffffffc00f08947 */ /* 0x002fea000383ffff */
[----:B------:R-:W-:Y:S05]  /*26fc0*/  BRA `(.L_x_1552) ;  /* 0xffffffdc00b87947 */ /* 0x000fea000383ffff */
.L_x_1465:
        /* <DEDUP_REMOVED lines=11> */
.L_x_1554:
[----:B------:R-:W-:Y:S05]  /*27080*/  BSYNC B0 ;  /* 0x0000000000007941 */ /* 0x000fea0003800000 */
.L_x_1553:
[----:B------:R-:W-:Y:S05]  /*27090*/  BRA `(.L_x_1555) ;  /* 0xffffffdc00a07947 */ /* 0x000fea000383ffff */
.L_x_1466:
[----:B------:R-:W-:Y:S01]  /*270a0*/  BSSY B0, `(.L_x_1556) ;  /* 0x0000006000007945 */ /* 0x000fe20003800000 */
[----:B------:R-:W-:-:S07]  /*270b0*/  IMAD.MOV.U32 R15, RZ, RZ, -0x1 ;  /* 0xffffffffff0f7424 */ /* 0x000fce00078e00ff */
[----:B0-----:R-:W-:Y:S05]  /*270c0*/  WARPSYNC.COLLECTIVE R15, `(.L_x_1557) ;  /* 0x000000000f0c7348 */ /* 0x001fea0003c00000 */
[----:B------:R-:W-:Y:S02]  /*270d0*/  ELECT P6, UR62, PT ;  /* 0x00000000003e782f */ /* 0x000fe400038c0000 */
[----:B------:R-:W-:Y:S01]  /*270e0*/  MOV R14, UR62 ;  /* 0x0000003e000e7c02 */ /* 0x000fe20008000f00 */
[----:B0-----:R-:W-:Y:S10]  /*270f0*/  ENDCOLLECTIVE ;  /* 0x000000000000791b */ /* 0x001ff40003800000 */
.L_x_1557:
[----:B------:R-:W-:Y:S05]  /*27100*/  BSYNC B0 ;  /* 0x0000000000007941 */ /* 0x000fea0003800000 */
.L_x_1556:
[----:B------:R-:W-:Y:S05]  /*27110*/  BRA `(.L_x_1558) ;  /* 0xffffffdc00947947 */ /* 0x000fea000383ffff */
.L_x_1468:
[----:B0-----:R0:W1:Y:S02]  /*27120*/  SYNCS.PHASECHK.TRANS64.TRYWAIT P1, [R7+URZ], R2 ;  /* 0x00000002070075a7 */ /* 0x001064000802017f */
[----:B-1----:R-:W-:Y:S05]  /*27130*/  @!P1 NANOSLEEP.SYNCS 0x989680 ;  /* 0x009896800000995d */ /* 0x002fea0003900000 */
[----:B------:R-:W1:Y:S02]  /*27140*/  @!P1 SYNCS.PHASECHK.TRANS64 P1, [R7+URZ], R2 ;  /* 0x00000002070095a7 */ /* 0x000e64000802007f */
[----:B-1----:R-:W-:Y:S05]  /*27150*/  @!P1 BRA `(.L_x_1468) ;  /* 0xfffffffc00f09947 */ /* 0x002fea000383ffff */
[----:B------:R-:W-:Y:S05]  /*27160*/  BRA `(.L_x_1559) ;  /* 0xffffffdc00c87947 */ /* 0x000fea000383ffff */
.L_x_1469:
[----:B-1----:R1:W2:Y:S02]  /*27170*/  SYNCS.PHASECHK.TRANS64.TRYWAIT P1, [R3+URZ], R0 ;  /* 0x00000000030075a7 */ /* 0x0022a4000802017f */
[----:B--2---:R-:W-:Y:S05]  /*27180*/  @!P1 NANOSLEEP.SYNCS 0x989680 ;  /* 0x009896800000995d */ /* 0x004fea0003900000 */
[----:B------:R-:W2:Y:S02]  /*27190*/  @!P1 SYNCS.PHASECHK.TRANS64 P1, [R3+URZ], R0 ;  /* 0x00000000030095a7 */ /* 0x000ea4000802007f */
[----:B--2---:R-:W-:Y:S05]  /*271a0*/  @!P1 BRA `(.L_x_1469) ;  /* 0xfffffffc00f09947 */ /* 0x004fea000383ffff */
[----:B------:R-:W-:Y:S05]  /*271b0*/  BRA `(.L_x_1560) ;  /* 0xffffffdc00bc7947 */ /* 0x000fea000383ffff */
.L_x_1471:
[----:B-1----:R1:W2:Y:S02]  /*271c0*/  SYNCS.PHASECHK.TRANS64.TRYWAIT P1, [R3+URZ+0x19c60], R2 ;  /* 0x019c6002030075a7 */ /* 0x0022a4000802017f */
[----:B--2---:R-:W-:Y:S05]  /*271d0*/  @!P1 NANOSLEEP.SYNCS 0x989680 ;  /* 0x009896800000995d */ /* 0x004fea0003900000 */
[----:B------:R-:W2:Y:S02]  /*271e0*/  @!P1 SYNCS.PHASECHK.TRANS64 P1, [R3+URZ+0x19c60], R2 ;  /* 0x019c6002030095a7 */ /* 0x000ea4000802007f */
[----:B--2---:R-:W-:Y:S05]  /*271f0*/  @!P1 BRA `(.L_x_1471) ;  /* 0xfffffffc00f09947 */ /* 0x004fea000383ffff */
[----:B------:R-:W-:Y:S05]  /*27200*/  BRA `(.L_x_1561) ;  /* 0xffffffdc00bc7947 */ /* 0x000fea000383ffff */
.L_x_1473:
[----:B--2---:R2:W3:Y:S02]  /*27210*/  SYNCS.PHASECHK.TRANS64.TRYWAIT P1, [R5+URZ+0x19c60], R0 ;  /* 0x019c6000050075a7 */ /* 0x0044e4000802017f */
[----:B---3--:R-:W-:Y:S05]  /*27220*/  @!P1 NANOSLEEP.SYNCS 0x989680 ;  /* 0x009896800000995d */ /* 0x008fea0003900000 */
[----:B------:R-:W3:Y:S02]  /*27230*/  @!P1 SYNCS.PHASECHK.TRANS64 P1, [R5+URZ+0x19c60], R0 ;  /* 0x019c6000050095a7 */ /* 0x000ee4000802007f */
[----:B---3--:R-:W-:Y:S05]  /*27240*/  @!P1 BRA `(.L_x_1473) ;  /* 0xfffffffc00f09947 */ /* 0x008fea000383ffff */
[----:B------:R-:W-:Y:S05]  /*27250*/  BRA `(.L_x_1562) ;  /* 0xffffffdc00bc7947 */ /* 0x000fea000383ffff */
.L_x_1475:
[----:B---3--:R3:W4:Y:S02]  /*27260*/  SYNCS.PHASECHK.TRANS64.TRYWAIT P0, [R3+URZ+0x19c80], R2 ;  /* 0x019c8002030075a7 */ /* 0x008724000800017f */
[----:B----4-:R-:W-:Y:S05]  /*27270*/  @!P0 NANOSLEEP.SYNCS 0x989680 ;  /* 0x009896800000895d */ /* 0x010fea0003900000 */
[----:B------:R-:W4:Y:S02]  /*27280*/  @!P0 SYNCS.PHASECHK.TRANS64 P0, [R3+URZ+0x19c80], R2 ;  /* 0x019c8002030085a7 */ /* 0x000f24000800007f */
[----:B----4-:R-:W-:Y:S05]  /*27290*/  @!P0 BRA `(.L_x_1475) ;  /* 0xfffffffc00f08947 */ /* 0x010fea000383ffff */
[----:B------:R-:W-:Y:S05]  /*272a0*/  BRA `(.L_x_1476) ;  /* 0xffffffdc00b87947 */ /* 0x000fea000383ffff */
.L_x_1563:
        /* <DEDUP_REMOVED lines=13> */
.L_x_2281:


//--------------------- .text._ZN7cutlass13device_kernelIN5flash11enable_sm90INS1_16FlashAttnFwdSm90INS1_25CollectiveMainloopFwdSm90ILi2EN4cute5tupleIJNS5_1CILi1EEES8_S8_EEENS6_IJNS7_ILi192EEENS7_ILi128EEENS7_ILi96EEEEEELi96ENS_12float_e4m3_tEfNS_4arch4Sm90ELb1ELb0ELb1ELb0ELb0ELb0ELb0ELb1ELb1ELb1ELb1ELb0EEENS1_21CollectiveEpilogueFwdINS6_IJSA_SC_SB_EEES9_NS_10bfloat16_tESG_Li384ELb0ELb1ELb1ELb1EEENS1_19SingleTileSchedulerILb0ELb1ELb1ELi192EEEEEEEEEvNT_6ParamsE --------------------------
	.section	.text._ZN7cutlass13device_kernelIN5flash11enable_sm90INS1_16FlashAttnFwdSm90INS1_25CollectiveMainloopFwdSm90ILi2EN4cute5tupleIJNS5_1CILi1EEES8_S8_EEENS6_IJNS7_ILi192EEENS7_ILi128EEENS7_ILi96EEEEEELi96ENS_12float_e4m3_tEfNS_4arch4Sm90ELb1ELb0ELb1ELb0ELb0ELb0ELb0ELb1ELb1ELb1ELb1ELb0EEENS1_21CollectiveEpilogueFwdINS6_IJSA_SC_SB_EEES9_NS_10bfloat16_tESG_Li384ELb0ELb1ELb1ELb1EEENS1_19SingleTileSchedulerILb0ELb1ELb1ELi192EEEEEEEEEvNT_6ParamsE,"ax",@progbits
	.align	128
.text._ZN7cutlass13device_kernelIN5flash11enable_sm90INS1_16FlashAttnFwdSm90INS1_25CollectiveMainloopFwdSm90ILi2EN4cute5tupleIJNS5_1CILi1EEES8_S8_EEENS6_IJNS7_ILi192EEENS7_ILi128EEENS7_ILi96EEEEEELi96ENS_12float_e4m3_tEfNS_4arch4Sm90ELb1ELb0ELb1ELb0ELb0ELb0ELb0ELb1ELb1ELb1ELb1ELb0EEENS1_21CollectiveEpilogueFwdINS6_IJSA_SC_SB_EEES9_NS_10bfloat16_tESG_Li384ELb0ELb1ELb1ELb1EEENS1_19SingleTileSchedulerILb0ELb1ELb1ELi192EEEEEEEEEvNT_6ParamsE:
        .type           _ZN7cutlass13device_kernelIN5flash11enable_sm90INS1_16FlashAttnFwdSm90INS1_25CollectiveMainloopFwdSm90ILi2EN4cute5tupleIJNS5_1CILi1EEES8_S8_EEENS6_IJNS7_ILi192EEENS7_ILi128EEENS7_ILi96EEEEEELi96ENS_12float_e4m3_tEfNS_4arch4Sm90ELb1ELb0ELb1ELb0ELb0ELb0ELb0ELb1ELb1ELb1ELb1ELb0EEENS1_21CollectiveEpilogueFwdINS6_IJSA_SC_SB_EEES9_NS_10bfloat16_tESG_Li384ELb0ELb1ELb1ELb1EEENS1_19SingleTileSchedulerILb0ELb1ELb1ELi192EEEEEEEEEvNT_6ParamsE,@function
        .size           _ZN7cutlass13device_kernelIN5flash11enable_sm90INS1_16FlashAttnFwdSm90INS1_25CollectiveMainloopFwdSm90ILi2EN4cute5tupleIJNS5_1CILi1EEES8_S8_EEENS6_IJNS7_ILi192EEENS7_ILi128EEENS7_ILi96EEEEEELi96ENS_12float_e4m3_tEfNS_4arch4Sm90ELb1ELb0ELb1ELb0ELb0ELb0ELb0ELb1ELb1ELb1ELb1ELb0EEENS1_21CollectiveEpilogueFwdINS6_IJSA_SC_SB_EEES9_NS_10bfloat16_tESG_Li384ELb0ELb1ELb1ELb1EEENS1_19SingleTileSchedulerILb0ELb1ELb1ELi192EEEEEEEEEvNT_6ParamsE,(.L_x_2282 - _ZN7cutlass13device_kernelIN5flash11enable_sm90INS1_16FlashAttnFwdSm90INS1_25CollectiveMainloopFwdSm90ILi2EN4cute5tupleIJNS5_1CILi1EEES8_S8_EEENS6_IJNS7_ILi192EEENS7_ILi128EEENS7_ILi96EEEEEELi96ENS_12float_e4m3_tEfNS_4arch4Sm90ELb1ELb0ELb1ELb0ELb0ELb0ELb0ELb1ELb1ELb1ELb1ELb0EEENS1_21CollectiveEpilogueFwdINS6_IJSA_SC_SB_EEES9_NS_10bfloat16_tESG_Li384ELb0ELb1ELb1ELb1EEENS1_19SingleTileSchedulerILb0ELb1ELb1ELi192EEEEEEEEEvNT_6ParamsE)
        .other          _ZN7cutlass13device_kernelIN5flash11enable_sm90INS1_16FlashAttnFwdSm90INS1_25CollectiveMainloopFwdSm90ILi2EN4cute5tupleIJNS5_1CILi1EEES8_S8_EEENS6_IJNS7_ILi192EEENS7_ILi128EEENS7_ILi96EEEEEELi96ENS_12float_e4m3_tEfNS_4arch4Sm90ELb1ELb0ELb1ELb0ELb0ELb0ELb0ELb1ELb1ELb1ELb1ELb0EEENS1_21CollectiveEpilogueFwdINS6_IJSA_SC_SB_EEES9_NS_10bfloat16_tESG_Li384ELb0ELb1ELb1ELb1EEENS1_19SingleTileSchedulerILb0ELb1ELb1ELi192EEEEEEEEEvNT_6ParamsE,@"STO_CUDA_ENTRY STV_DEFAULT"
_ZN7cutlass13device_kernelIN5flash11enable_sm90INS1_16FlashAttnFwdSm90INS1_25CollectiveMainloopFwdSm90ILi2EN4cute5tupleIJNS5_1CILi1EEES8_S8_EEENS6_IJNS7_ILi192EEENS7_ILi128EEENS7_ILi96EEEEEELi96ENS_12float_e4m3_tEfNS_4arch4Sm90ELb1ELb0ELb1ELb0ELb0ELb0ELb0ELb1ELb1ELb1ELb1ELb0EEENS1_21CollectiveEpilogueFwdINS6_IJSA_SC_SB_EEES9_NS_10bfloat16_tESG_Li384ELb0ELb1ELb1ELb1EEENS1_19SingleTileSchedulerILb0ELb1ELb1ELi192EEEEEEEEEvNT_6ParamsE:
        /* <DEDUP_REMOVED lines=17> */
.L_x_1565:
[----:B------:R-:W-:Y:S05]  /*0110*/  BSYNC B0 ;  /* 0x0000000000007941 */ /* 0x000fea0003800000 */
.L_x_1564:
        /* <DEDUP_REMOVED lines=41> */
.L_x_1566:
        /* <DEDUP_REMOVED lines=22> */
.L_x_1567:
        /* <DEDUP_REMOVED lines=18> */
.L_x_1568:
        /* <DEDUP_REMOVED lines=22> */
.L_x_1569:
        /* <DEDUP_REMOVED lines=22> */
.L_x_1570:
        /* <DEDUP_REMOVED lines=9> */
.L_x_1573:
        /* <DEDUP_REMOVED lines=18> */
[----:B------:R-:W0:Y:S01]  /*0aa0*/  S2UR UR41, SR_CTAID.X ;  /* 0x00000000002979c3 */ /* 0x000e220000002500 */
[----:B------:R-:W-:Y:S01]  /*0ab0*/  ULDC UR4, c[0x0][0x448] ;  /* 0x0001120000047ab9 */ /* 0x000fe20000000800 */
[----:B------:R-:W-:Y:S01]  /*0ac0*/  ULDC UR37, c[0x0][0x424] ;  /* 0x0001090000257ab9 */ /* 0x000fe20000000800 */
[----:B------:R-:W-:Y:S01]  /*0ad0*/  UISETP.NE.AND UP1, UPT, UR4, 0x1, UPT ;  /* 0x000000010400788c */ /* 0x000fe2000bf25270 */
[----:B------:R-:W-:Y:S02]  /*0ae0*/  ULDC UR7, c[0x0][0x288] ;  /* 0x0000a20000077ab9 */ /* 0x000fe40000000800 */
[----:B------:R-:W-:Y:S01]  /*0af0*/  ULDC.64 UR4, c[0x0][0x418] ;  /* 0x0001060000047ab9 */ /* 0x000fe20000000a00 */
[----:B------:R-:W-:Y:S02]  /*0b00*/  UIADD3 UR7, -UR7, 0x80, URZ ;  /* 0x0000008007077890 */ /* 0x000fe4000fffe13f */
[----:B------:R-:W-:Y:S01]  /*0b10*/  UISETP.NE.U32.AND UP0, UPT, UR4, URZ, UPT ;  /* 0x0000003f0400728c */ /* 0x000fe2000bf05070 */
[----:B------:R-:W-:Y:S01]  /*0b20*/  ULDC UR8, c[0x0][0x2f0] ;  /* 0x0000bc0000087ab9 */ /* 0x000fe20000000800 */
[----:B------:R-:W-:-:S02]  /*0b30*/  USHF.R.U32.HI UR10, URZ, 0x10, UR38 ;  /* 0x000000103f0a7899 */ /* 0x000fc40008011626 */
[----:B------:R-:W-:Y:S01]  /*0b40*/  UISETP.NE.AND.EX UP0, UPT, UR5, URZ, UPT, UP0 ;  /* 0x0000003f0500728c */ /* 0x000fe2000bf05300 */
[----:B------:R-:W-:Y:S02]  /*0b50*/  @UP1 ULDC UR9, c[0x0][0x450] ;  /* 0x0001140000091ab9 */ /* 0x000fe40000000800 */
[----:B------:R-:W-:Y:S01]  /*0b60*/  @UP1 ULDC UR5, c[0x0][0x44c] ;  /* 0x0001130000051ab9 */ /* 0x000fe20000000800 */
[----:B------:R-:W-:Y:S02]  /*0b70*/  USEL UR37, UR37, 0x1, UP0 ;  /* 0x0000000125257887 */ /* 0x000fe40008000000 */
[----:B------:R-:W-:Y:S02]  /*0b80*/  ULOP3.LUT UR38, UR38, 0xffff, URZ, 0xc0, !UPT ;  /* 0x0000ffff26267892 */ /* 0x000fe4000f8ec03f */
[----:B------:R-:W-:Y:S02]  /*0b90*/  UIMAD UR7, UR37, UR8, UR7 ;  /* 0x00000008250772a4 */ /* 0x000fe4000f8e0207 */
[----:B0-----:R-:W-:-:S04]  /*0ba0*/  UIMAD UR41, UR41, 0xc0, URZ ;  /* 0x000000c0292978a4 */ /* 0x001fc8000f8e023f */
[----:B------:R-:W-:Y:S02]  /*0bb0*/  @UP1 UIADD3 UR4, UR41, 0xbf, URZ ;  /* 0x000000bf29041890 */ /* 0x000fe4000fffe03f */
[----:B------:R-:W-:Y:S02]  /*0bc0*/  UIADD3 UR6, UR41, 0xbf, URZ ;  /* 0x000000bf29067890 */ /* 0x000fe4000fffe03f */
[----:B------:R-:W-:Y:S02]  /*0bd0*/  UIMAD.WIDE.U32 UR4, UR4, UR5, URZ ;  /* 0x00000005040472a5 */ /* 0x000fe4000f8e003f */
[----:B------:R-:W-:Y:S02]  /*0be0*/  UIMAD UR4, UR37, UR8, 0x7f ;  /* 0x0000007f250474a4 */ /* 0x000fe4000f8e0208 */
[----:B------:R-:W-:Y:S02]  /*0bf0*/  @UP1 USHF.R.U32.HI UR6, URZ, UR9, UR5 ;  /* 0x000000093f061299 */ /* 0x000fe40008011605 */
[----:B------:R-:W-:-:S02]  /*0c00*/  USHF.R.S32.HI UR5, URZ, 0x1f, UR4 ;  /* 0x0000001f3f057899 */ /* 0x000fc40008011404 */
[----:B------:R-:W-:Y:S02]  /*0c10*/  UIADD3 UR6, UR7, UR6, URZ ;  /* 0x0000000607067290 */ /* 0x000fe4000fffe03f */
[----:B------:R-:W-:Y:S02]  /*0c20*/  ULEA.HI UR5, UR5, UR4, URZ, 0x7 ;  /* 0x0000000405057291 */ /* 0x000fe4000f8f383f */
[----:B------:R-:W-:Y:S02]  /*0c30*/  USHF.R.S32.HI UR7, URZ, 0x1f, UR6 ;  /* 0x0000001f3f077899 */ /* 0x000fe40008011406 */
[----:B------:R-:W-:Y:S02]  /*0c40*/  USHF.R.S32.HI UR5, URZ, 0x7, UR5 ;  /* 0x000000073f057899 */ /* 0x000fe40008011405 */
[----:B------:R-:W-:Y:S01]  /*0c50*/  ULEA.HI UR7, UR7, UR6, URZ, 0x7 ;  /* 0x0000000607077291 */ /* 0x000fe2000f8f383f */
[----:B------:R-:W-:-:S03]  /*0c60*/  UMOV UR4, URZ ;  /* 0x0000003f00047c82 */ /* 0x000fc60008000000 */
[----:B------:R-:W-:-:S04]  /*0c70*/  USHF.R.S32.HI UR7, URZ, 0x7, UR7 ;  /* 0x000000073f077899 */ /* 0x000fc80008011407 */
[----:B------:R-:W-:-:S04]  /*0c80*/  UISETP.LT.AND UP0, UPT, UR5, UR7, UPT ;  /* 0x000000070500728c */ /* 0x000fc8000bf01270 */
[----:B------:R-:W-:Y:S02]  /*0c90*/  USEL UR9, UR5, UR7, UP0 ;  /* 0x0000000705097287 */ /* 0x000fe40008000000 */
[----:B------:R-:W-:Y:S02]  /*0ca0*/  UISETP.NE.AND UP0, UPT, UR10, URZ, UPT ;  /* 0x0000003f0a00728c */ /* 0x000fe4000bf05270 */
[----:B------:R-:W-:-:S06]  /*0cb0*/  UISETP.GE.AND UP1, UPT, UR9, 0x1, UPT ;  /* 0x000000010900788c */ /* 0x000fcc000bf26270 */
[----:B------:R-:W-:-:S03]  /*0cc0*/  PLOP3.LUT P0, PT, PT, PT, UP1, 0x80, 0x0 ;  /* 0x000000000000781c */ /* 0x000fc60003f0f018 */
[----:B------:R-:W-:-:S10]  /*0cd0*/  @!UP0 ULDC UR10, c[0x0][0x9f0] ;  /* 0x00027c00000a8ab9 */ /* 0x000fd40000000800 */
[----:B------:R-:W-:Y:S05]  /*0ce0*/  @!P0 BRA `(.L_x_1575) ;  /* 0x0000000000848947 */ /* 0x000fea0003800000 */
[----:B------:R-:W-:Y:S01]  /*0cf0*/  IMAD.U32 R3, RZ, RZ, UR10 ;  /* 0x0000000aff037e24 */ /* 0x000fe2000f8e00ff */
[----:B------:R-:W-:Y:S01]  /*0d00*/  UIADD3 UR6, UR10, -0x1, UR9 ;  /* 0xffffffff0a067890 */ /* 0x000fe2000fffe009 */
[----:B------:R-:W-:-:S03]  /*0d10*/  UMOV UR4, URZ ;  /* 0x0000003f00047c82 */ /* 0x000fc60008000000 */
        /* <DEDUP_REMOVED lines=30> */
.L_x_1575:
[----:B------:R-:W-:Y:S01]  /*0f00*/  UIMAD UR38, UR38, UR4, URZ ;  /* 0x00000004262672a4 */ /* 0x000fe2000f8e023f */
[----:B------:R-:W-:Y:S01]  /*0f10*/  IMAD.U32 R0, RZ, RZ, UR9 ;  /* 0x00000009ff007e24 */ /* 0x000fe2000f8e00ff */
[----:B------:R-:W-:Y:S01]  /*0f20*/  USHF.R.S32.HI UR45, URZ, 0x1f, UR44 ;  /* 0x0000001f3f2d7899 */ /* 0x000fe2000801142c */
[----:B------:R-:W-:Y:S01]  /*0f30*/  IMAD.U32 R3, RZ, RZ, UR4 ;  /* 0x00000004ff037e24 */ /* 0x000fe2000f8e00ff */
[----:B------:R-:W-:Y:S01]  /*0f40*/  PLOP3.LUT P0, PT, PT, PT, PT, 0x80, 0x0 ;  /* 0x000000000000781c */ /* 0x000fe20003f0f070 */
[----:B------:R-:W-:Y:S01]  /*0f50*/  VIADD R16, R29, 0xffffff80 ;  /* 0xffffff801d107836 */ /* 0x000fe20000000000 */
        /* <DEDUP_REMOVED lines=19> */
[----:B------:R-:W-:Y:S01]  /*1090*/  UISETP.GT.AND UP0, UPT, UR46, UR38, UPT ;  /* 0x000000262e00728c */ /* 0x000fe2000bf04270 */
[----:B------:R-:W-:Y:S01]  /*10a0*/  IMAD.MOV.U32 R58, RZ, RZ, RZ ;  /* 0x000000ffff3a7224 */ /* 0x000fe200078e00ff */
[----:B------:R-:W-:Y:S01]  /*10b0*/  CS2R R114, SRZ ;  /* 0x0000000000727805 */ /* 0x000fe2000001ff00 */
[----:B------:R-:W-:Y:S01]  /*10c0*/  IMAD.MOV.U32 R17, RZ, RZ, RZ ;  /* 0x000000ffff117224 */ /* 0x000fe200078e00ff */
[----:B------:R-:W-:Y:S01]  /*10d0*/  CS2R R124, SRZ ;  /* 0x00000000007c7805 */ /* 0x000fe2000001ff00 */
[----:B------:R-:W-:Y:S01]  /*10e0*/  IMAD.MOV.U32 R117, RZ, RZ, RZ ;  /* 0x000000ffff757224 */ /* 0x000fe200078e00ff */
[----:B------:R-:W-:Y:S01]  /*10f0*/  PLOP3.LUT P1, PT, PT, PT, UP0, 0x80, 0x0 ;  /* 0x000000000000781c */ /* 0x000fe20003f2f008 */
        /* <DEDUP_REMOVED lines=9> */
[----:B------:R-:W-:Y:S02]  /*1190*/  IMAD.MOV.U32 R22, RZ, RZ, RZ ;  /* 0x000000ffff167224 */ /* 0x000fe400078e00ff */
[----:B------:R-:W-:Y:S05]  /*11a0*/  @!P1 BRA `(.L_x_1576) ;  /* 0x0000008c00309947 */ /* 0x000fea0003800000 */
        /* <DEDUP_REMOVED lines=34> */
.L_x_1577:
        /* <DEDUP_REMOVED lines=48> */
.L_x_1674:
[----:B------:R-:W-:-:S06]  /*16d0*/  ULOP3.LUT UR4, UR40, 0x1, URZ, 0xfc, !UPT ;  /* 0x0000000128047892 */ /* 0x000fcc000f8efc3f */
[----:B------:R-:W-:-:S05]  /*16e0*/  IMAD.U32 R2, RZ, RZ, UR4 ;  /* 0x00000004ff027e24 */ /* 0x000fca000f8e00ff */
[----:B------:R-:W-:-:S13]  /*16f0*/  ISETP.NE.AND P0, PT, R2, 0x3, PT ;  /* 0x000000030200780c */ /* 0x000fda0003f05270 */
[----:B------:R-:W-:Y:S05]  /*1700*/  @!P0 BRA `(.L_x_1579) ;  /* 0x0000000000048947 */ /* 0x000fea0003800000 */
[----:B------:R-:W-:Y:S01]  /*1710*/  BPT.TRAP 0x1 ;  /* 0x000000040000795c */ /* 0x000fe20000300000 */
.L_x_1579:
[----:B------:R1:W2:Y:S01]  /*1720*/  SYNCS.PHASECHK.TRANS64.TRYWAIT P2, [UR39+0x17030], R6 ;  /* 0x01703006ff0075a7 */ /* 0x0002a20008040167 */
[----:B------:R-:W-:Y:S05]  /*1730*/  @!P0 BRA `(.L_x_1580) ;  /* 0x0000000000048947 */ /* 0x000fea0003800000 */
[----:B------:R-:W-:Y:S01]  /*1740*/  BPT.TRAP 0x1 ;  /* 0x000000040000795c */ /* 0x000fe20000300000 */
.L_x_1580:
[----:B------:R-:W-:Y:S01]  /*1750*/  IMAD.U32 R4, RZ, RZ, UR47 ;  /* 0x0000002fff047e24 */ /* 0x000fe2000f8e00ff */
[----:B------:R-:W-:-:S04]  /*1760*/  ISETP.NE.AND P1, PT, R27, RZ, PT ;  /* 0x000000ff1b00720c */ /* 0x000fc80003f25270 */
[----:B------:R-:W-:Y:S01]  /*1770*/  LOP3.LUT R4, R4, 0x10000, RZ, 0xfc, !PT ;  /* 0x0001000004047812 */ /* 0x000fe200078efcff */
[----:B--2---:R-:W-:Y:S08]  /*1780*/  @P2 BRA `(.L_x_1581) ;  /* 0x0000000000082947 */ /* 0x004ff00003800000 */
[----:B------:R-:W2:Y:S02]  /*1790*/  SYNCS.PHASECHK.TRANS64.TRYWAIT P2, [UR39+0x17030], R6 ;  /* 0x01703006ff0075a7 */ /* 0x000ea40008040167 */
[----:B--2---:R-:W-:Y:S05]  /*17a0*/  @!P2 BRA `(.L_x_1582) ;  /* 0x000000dc0018a947 */ /* 0x004fea0003800000 */
.L_x_1581:
        /* <DEDUP_REMOVED lines=13> */
[----:B------:R-:W-:Y:S01]  /*1880*/  UMOV UR13, 0xc0000010 ;  /* 0xc0000010000d7882 */ /* 0x000fe20000000000 */
[----:B------:R-:W-:Y:S01]  /*1890*/  ULOP3.LUT UR22, UR4, 0x10000, URZ, 0xfc, !UPT ;  /* 0x0001000004167892 */ /* 0x000fe2000f8efc3f */
[----:B------:R-:W-:Y:S01]  /*18a0*/  LEA.HI R93, R93, R16, RZ, 0x2 ;  /* 0x000000105d5d7211 */ /* 0x000fe200078f10ff */
[----:B------:R-:W-:Y:S01]  /*18b0*/  UMOV UR15, 0xc0000010 ;  /* 0xc0000010000f7882 */ /* 0x000fe20000000000 */
[C---:B------:R-:W-:Y:S01]  /*18c0*/  IMAD.IADD R7, R16.reuse, 0x1, -R3 ;  /* 0x0000000110077824 */ /* 0x040fe200078e0a03 */
[----:B------:R-:W-:Y:S01]  /*18d0*/  UIADD3 UR10, UR22, 0x100, URZ ;  /* 0x00000100160a7890 */ /* 0x000fe2000fffe03f */
[----:B------:R-:W-:Y:S01]  /*18e0*/  LOP3.LUT R93, R93, 0xfffffffc, RZ, 0xc0, !PT ;  /* 0xfffffffc5d5d7812 */ /* 0x000fe200078ec0ff */
[----:B------:R-:W-:Y:S01]  /*18f0*/  UIADD3 UR8, UR12, 0x180, URZ ;  /* 0x000001800c087890 */ /* 0x000fe2000fffe03f */
[----:B------:R-:W-:Y:S01]  /*1900*/  IMAD.HI R20, R17, 0x55555556, RZ ;  /* 0x5555555611147827 */ /* 0x000fe200078e02ff */
[----:B------:R-:W-:Y:S01]  /*1910*/  UIADD3 UR12, UR12, 0x300, URZ ;  /* 0x000003000c0c7890 */ /* 0x000fe2000fffe03f */
[----:B------:R-:W-:Y:S01]  /*1920*/  QGMMA.64x128x32.F32.E4M3.E4M3 R24, gdesc[UR20], RZ, !UPT, gsb0 ;  /* 0x01e00000141879f3 */ /* 0x000fe2000c0008ff */
[----:B------:R-:W-:Y:S01]  /*1930*/  UIADD3 UR14, UR22, 0x200, URZ ;  /* 0x00000200160e7890 */ /* 0x000fe2000fffe03f */
[----:B-1----:R-:W-:Y:S01]  /*1940*/  SHF.R.S32.HI R6, RZ, 0x1f, R7 ;  /* 0x0000001fff067819 */ /* 0x002fe20000011407 */
[----:B------:R-:W-:Y:S01]  /*1950*/  IMAD.IADD R93, R16, 0x1, -R93 ;  /* 0x00000001105d7824 */ /* 0x000fe200078e0a5d */
[----:B------:R-:W-:Y:S01]  /*1960*/  ULDC UR4, c[0x0][0x448] ;  /* 0x0001120000047ab9 */ /* 0x000fe20000000800 */
[----:B------:R-:W-:Y:S01]  /*1970*/  LEA.HI R20, R20, R20, RZ, 0x1 ;  /* 0x0000001414147211 */ /* 0x000fe200078f08ff */
[----:B------:R-:W-:Y:S01]  /*1980*/  UISETP.NE.AND UP0, UPT, UR4, 0x1, UPT ;  /* 0x000000010400788c */ /* 0x000fe2000bf05270 */
[CC--:B------:R-:W-:Y:S01]  /*1990*/  LEA.HI R10, R6.reuse, R7.reuse, RZ, 0x2 ;  /* 0x00000007060a7211 */ /* 0x0c0fe200078f10ff */
[----:B------:R-:W-:Y:S01]  /*19a0*/  ULDC UR6, c[0x0][0x2f0] ;  /* 0x0000bc0000067ab9 */ /* 0x000fe20000000800 */
[----:B------:R-:W-:Y:S01]  /*19b0*/  LEA.HI R6, R6, R7, RZ, 0x5 ;  /* 0x0000000706067211 */ /* 0x000fe200078f28ff */
[----:B------:R-:W-:Y:S01]  /*19c0*/  IMAD R20, R20, -0x3, R17 ;  /* 0xfffffffd14147824 */ /* 0x000fe200078e0211 */
[--C-:B------:R-:W-:Y:S01]  /*19d0*/  SHF.R.S32.HI R3, RZ, 0x2, R10.reuse ;  /* 0x00000002ff037819 */ /* 0x100fe2000001140a */
[----:B------:R-:W-:Y:S01]  /*19e0*/  UMOV UR4, 0xffffff80 ;  /* 0xffffff8000047882 */ /* 0x000fe20000000000 */
[----:B------:R-:W-:Y:S01]  /*19f0*/  SHF.R.S32.HI R16, RZ, 0x1f, R10 ;  /* 0x0000001fff107819 */ /* 0x000fe2000001140a */
[----:B------:R-:W-:Y:S01]  /*1a00*/  UIMAD UR4, UR46, UR4, 0x80 ;  /* 0x000000802e0474a4 */ /* 0x000fe2000f8e0204 */
[----:B------:R-:W-:Y:S01]  /*1a10*/  SHF.R.S32.HI R6, RZ, 0x5, R6 ;  /* 0x00000005ff067819 */ /* 0x000fe20000011406 */
[----:B------:R-:W-:Y:S01]  /*1a20*/  IMAD.U32 R17, RZ, RZ, UR6 ;  /* 0x00000006ff117e24 */ /* 0x000fe2000f8e00ff */
[----:B------:R-:W-:Y:S01]  /*1a30*/  LEA.HI R16, R16, R3, RZ, 0x3 ;  /* 0x0000000310107211 */ /* 0x000fe200078f18ff */
[----:B------:R-:W-:Y:S01]  /*1a40*/  @UP0 ULDC UR5, c[0x0][0x44c] ;  /* 0x0001130000050ab9 */ /* 0x000fe20000000800 */
[----:B------:R-:W-:Y:S01]  /*1a50*/  LEA R22, R6, UR41, 0x4 ;  /* 0x0000002906167c11 */ /* 0x000fe2000f8e20ff */
[----:B------:R-:W-:Y:S01]  /*1a60*/  ULDC UR7, c[0x0][0x288] ;  /* 0x0000a20000077ab9 */ /* 0x000fe20000000800 */
[----:B------:R-:W-:Y:S01]  /*1a70*/  LOP3.LUT R16, R16, 0xfffffff8, RZ, 0xc0, !PT ;  /* 0xfffffff810107812 */ /* 0x000fe200078ec0ff */
[----:B------:R-:W-:Y:S01]  /*1a80*/  UIADD3 UR46, UR46, -0x2, URZ ;  /* 0xfffffffe2e2e7890 */ /* 0x000fe2000fffe03f */
[----:B------:R-:W-:Y:S01]  /*1a90*/  LEA.HI R6, R93, R93, RZ, 0x1 ;  /* 0x0000005d5d067211 */ /* 0x000fe200078f08ff */
[----:B------:R-:W0:Y:S01]  /*1aa0*/  S2UR UR20, SR_CgaCtaId ;  /* 0x00000000001479c3 */ /* 0x000e220000008800 */
[----:B------:R-:W-:-:S02]  /*1ab0*/  IADD3 R3, R22, R3, -R16 ;  /* 0x0000000316037210 */ /* 0x000fc40007ffe810 */
[----:B------:R-:W-:Y:S02]  /*1ac0*/  CS2R R94, SRZ ;  /* 0x00000000005e7805 */ /* 0x000fe4000001ff00 */
[----:B------:R-:W-:Y:S02]  /*1ad0*/  LOP3.LUT R6, R6, 0x1ffffffe, RZ, 0xc0, !PT ;  /* 0x1ffffffe06067812 */ /* 0x000fe400078ec0ff */
[----:B------:R-:W-:Y:S02]  /*1ae0*/  CS2R R96, SRZ ;  /* 0x0000000000607805 */ /* 0x000fe4000001ff00 */
[----:B------:R-:W-:Y:S01]  /*1af0*/  PLOP3.LUT P2, PT, PT, PT, UP0, 0x80, 0x0 ;  /* 0x000000000000781c */ /* 0x000fe20003f4f008 */
[----:B------:R-:W-:Y:S01]  /*1b00*/  IMAD R3, R20, 0x40, R3 ;  /* 0x0000004014037824 */ /* 0x000fe200078e0203 */
[----:B------:R-:W-:Y:S01]  /*1b10*/  LOP3.LUT R10, R10, 0x7ffffffc, RZ, 0xc0, !PT ;  /* 0x7ffffffc0a0a7812 */ /* 0x000fe200078ec0ff */
[----:B------:R-:W-:Y:S01]  /*1b20*/  IMAD.IADD R6, R93, 0x1, -R6 ;  /* 0x000000015d067824 */ /* 0x000fe200078e0a06 */
[----:B------:R-:W-:-:S02]  /*1b30*/  CS2R R92, SRZ ;  /* 0x00000000005c7805 */ /* 0x000fc4000001ff00 */
[----:B------:R-:W-:Y:S02]  /*1b40*/  CS2R R98, SRZ ;  /* 0x0000000000627805 */ /* 0x000fe4000001ff00 */
[----:B------:R-:W-:Y:S01]  /*1b50*/  CS2R R100, SRZ ;  /* 0x0000000000647805 */ /* 0x000fe2000001ff00 */
[----:B------:R-:W-:Y:S01]  /*1b60*/  IMAD R6, R6, 0x8, R3 ;  /* 0x0000000806067824 */ /* 0x000fe200078e0203 */
[----:B------:R-:W-:Y:S01]  /*1b70*/  CS2R R102, SRZ ;  /* 0x0000000000667805 */ /* 0x000fe2000001ff00 */
[----:B------:R-:W-:Y:S01]  /*1b80*/  IMAD.IADD R7, R7, 0x1, -R10 ;  /* 0x0000000107077824 */ /* 0x000fe200078e0a0a */
[----:B------:R-:W-:Y:S01]  /*1b90*/  CS2R R104, SRZ ;  /* 0x0000000000687805 */ /* 0x000fe2000001ff00 */
[----:B------:R-:W-:Y:S01]  /*1ba0*/  IMAD.MOV.U32 R3, RZ, RZ, R6 ;  /* 0x000000ffff037224 */ /* 0x000fe200078e0006 */
[----:B------:R-:W-:Y:S01]  /*1bb0*/  CS2R R106, SRZ ;  /* 0x00000000006a7805 */ /* 0x000fe2000001ff00 */
[----:B------:R-:W-:Y:S01]  /*1bc0*/  @P2 IMAD.HI.U32 R16, R6, UR5, RZ ;  /* 0x0000000506102c27 */ /* 0x000fe2000f8e00ff */
[----:B------:R-:W-:Y:S01]  /*1bd0*/  @UP0 ULDC UR5, c[0x0][0x450] ;  /* 0x0001140000050ab9 */ /* 0x000fe20000000800 */
[----:B------:R-:W-:-:S02]  /*1be0*/  CS2R R108, SRZ ;  /* 0x00000000006c7805 */ /* 0x000fc4000001ff00 */
[----:B------:R-:W-:Y:S02]  /*1bf0*/  CS2R R110, SRZ ;  /* 0x00000000006e7805 */ /* 0x000fe4000001ff00 */
[----:B------:R-:W-:Y:S02]  /*1c00*/  CS2R R112, SRZ ;  /* 0x0000000000707805 */ /* 0x000fe4000001ff00 */
[----:B------:R-:W-:Y:S01]  /*1c10*/  @P2 SHF.R.U32.HI R3, RZ, UR5, R16 ;  /* 0x00000005ff032c19 */ /* 0x000fe20008011610 */
[----:B------:R-:W-:Y:S01]  /*1c20*/  UIADD3 UR5, UR4, 0x1, URZ ;  /* 0x0000000104057890 */ /* 0x000fe2000fffe03f */
[----:B------:R-:W-:Y:S01]  /*1c30*/  CS2R R114, SRZ ;  /* 0x0000000000727805 */ /* 0x000fe2000001ff00 */
[----:B------:R-:W-:Y:S01]  /*1c40*/  UIMAD UR4, UR37, UR6, UR4 ;  /* 0x00000006250472a4 */ /* 0x000fe2000f8e0204 */
[----:B------:R-:W-:Y:S01]  /*1c50*/  CS2R R116, SRZ ;  /* 0x0000000000747805 */ /* 0x000fe2000001ff00 */
[----:B------:R-:W1:Y:S01]  /*1c60*/  SHFL.IDX PT, R16, R3, RZ, 0x1c1f ;  /* 0x001c1fff03107589 */ /* 0x000e6200000e0000 */
[----:B------:R-:W-:Y:S01]  /*1c70*/  UIMAD UR6, UR37, UR6, -UR7 ;  /* 0x00000006250672a4 */ /* 0x000fe2000f8e0a07 */
[----:B------:R-:W-:Y:S01]  /*1c80*/  IMAD.U32 R10, RZ, RZ, UR5 ;  /* 0x00000005ff0a7e24 */ /* 0x000fe2000f8e00ff */
[----:B------:R-:W-:Y:S01]  /*1c90*/  CS2R R118, SRZ ;  /* 0x0000000000767805 */ /* 0x000fe2000001ff00 */
[----:B------:R-:W2:Y:S01]  /*1ca0*/  SHFL.IDX PT, R3, R3, 0x1, 0x1c1f ;  /* 0x003c1f0003037f89 */ /* 0x000ea200000e0000 */
[----:B------:R-:W-:Y:S01]  /*1cb0*/  CS2R R120, SRZ ;  /* 0x0000000000787805 */ /* 0x000fe2000001ff00 */
[----:B------:R-:W-:Y:S01]  /*1cc0*/  IMAD R10, R7, -0x2, R10 ;  /* 0xfffffffe070a7824 */ /* 0x000fe200078e020a */
[----:B------:R-:W-:-:S02]  /*1cd0*/  CS2R R122, SRZ ;  /* 0x00000000007a7805 */ /* 0x000fc4000001ff00 */
[----:B------:R-:W-:Y:S02]  /*1ce0*/  CS2R R124, SRZ ;  /* 0x00000000007c7805 */ /* 0x000fe4000001ff00 */
[----:B------:R-:W-:Y:S01]  /*1cf0*/  CS2R R126, SRZ ;  /* 0x00000000007e7805 */ /* 0x000fe2000001ff00 */
[----:B------:R-:W-:Y:S01]  /*1d00*/  IMAD R10, R17, UR37, R10 ;  /* 0x00000025110a7c24 */ /* 0x000fe2000f8e020a */
[----:B------:R-:W-:Y:S02]  /*1d10*/  CS2R R128, SRZ ;  /* 0x0000000000807805 */ /* 0x000fe4000001ff00 */
[----:B------:R-:W-:Y:S02]  /*1d20*/  CS2R R130, SRZ ;  /* 0x0000000000827805 */ /* 0x000fe4000001ff00 */
[----:B------:R-:W-:Y:S02]  /*1d30*/  CS2R R132, SRZ ;  /* 0x0000000000847805 */ /* 0x000fe4000001ff00 */
[----:B------:R-:W-:Y:S01]  /*1d40*/  CS2R R134, SRZ ;  /* 0x0000000000867805 */ /* 0x000fe2000001ff00 */
[----:B------:R-:W-:-:S02]  /*1d50*/  WARPGROUP.DEPBAR.LE gsb0, 0x0 ;  /* 0x00008000000079c5 */ /* 0x000fc40000010000 */
[----:B------:R-:W-:-:S06]  /*1d60*/  WARPGROUP.ARRIVE ;  /* 0x00000000000079c5 */ /* 0x000fcc0000000000 */
[----:B------:R-:W-:Y:S01]  /*1d70*/  QGMMA.64x128x32.F32.E4M3.E4M3 R24, gdesc[UR8], R24, gsb0 ;  /* 0x01e00000081879f3 */ /* 0x000fe20008000818 */
[----:B------:R-:W-:Y:S02]  /*1d80*/  ULDC UR10, c[0x0][0x988] ;  /* 0x00026200000a7ab9 */ /* 0x000fe40000000800 */
        /* <DEDUP_REMOVED lines=8> */
[----:B------:R-:W-:Y:S02]  /*1e10*/  IMAD.U32 R26, RZ, RZ, UR4 ;  /* 0x00000004ff1a7e24 */ /* 0x000fe4000f8e00ff */
[C---:B------:R-:W-:Y:S01]  /*1e20*/  FMUL.FTZ R12, R0.reuse, R32 ;  /* 0x00000020000c7220 */ /* 0x040fe20000410000 */
[----:B------:R-:W3:Y:S01]  /*1e30*/  MUFU.TANH R2, R2 ;  /* 0x0000000200027308 */ /* 0x000ee20000002400 */
[C---:B------:R-:W-:Y:S01]  /*1e40*/  FMUL.FTZ R28, R0.reuse, R29 ;  /* 0x0000001d001c7220 */ /* 0x040fe20000410000 */
[C---:B------:R-:W-:Y:S01]  /*1e50*/  FMUL.FTZ R32, R0.reuse, R69 ;  /* 0x0000004500207220 */ /* 0x040fe20000410000 */
[C---:B------:R-:W-:Y:S01]  /*1e60*/  FMUL.FTZ R89, R0.reuse, R41 ;  /* 0x0000002900597220 */ /* 0x040fe20000410000 */
[----:B------:R-:W-:Y:S01]  /*1e70*/  FMUL.FTZ R69, R0, R80 ;  /* 0x0000005000457220 */ /* 0x000fe20000410000 */
[----:B------:R-:W-:-:S02]  /*1e80*/  IMAD R41, R7, -0x2, R26 ;  /* 0xfffffffe07297824 */ /* 0x000fc400078e021a */
[----:B------:R-:W-:Y:S01]  /*1e90*/  FMUL.FTZ R90, R0, R33 ;  /* 0x00000021005a7220 */ /* 0x000fe20000410000 */
[----:B------:R-:W-:Y:S01]  /*1ea0*/  VIADD R80, R10, -UR7 ;  /* 0x800000070a507c36 */ /* 0x000fe20008000000 */
[----:B------:R-:W4:Y:S01]  /*1eb0*/  MUFU.TANH R88, R88 ;  /* 0x0000005800587308 */ /* 0x000f220000002400 */
[C---:B------:R-:W-:Y:S01]  /*1ec0*/  FMUL.FTZ R36, R0.reuse, R36 ;  /* 0x0000002400247220 */ /* 0x040fe20000410000 */
[C---:B------:R-:W-:Y:S01]  /*1ed0*/  FMUL.FTZ R33, R0.reuse, R37 ;  /* 0x0000002500217220 */ /* 0x040fe20000410000 */
[----:B------:R-:W-:Y:S01]  /*1ee0*/  FMUL.FTZ R37, R0, R53 ;  /* 0x0000003500257220 */ /* 0x000fe20000410000 */
[----:B-1----:R-:W-:Y:S01]  /*1ef0*/  VIADDMNMX R80, R16, R80, R41, PT ;  /* 0x0000005010507246 */ /* 0x002fe20003800129 */
[C---:B------:R-:W-:Y:S01]  /*1f00*/  FMUL.FTZ R13, R0.reuse, R56 ;  /* 0x00000038000d7220 */ /* 0x040fe20000410000 */
[C---:B------:R-:W-:Y:S01]  /*1f10*/  FMUL.FTZ R9, R0.reuse, R49 ;  /* 0x0000003100097220 */ /* 0x040fe20000410000 */
[----:B------:R-:W-:Y:S01]  /*1f20*/  FMUL.FTZ R8, R0, R40 ;  /* 0x0000002800087220 */ /* 0x000fe20000410000 */
[----:B------:R-:W1:Y:S01]  /*1f30*/  MUFU.TANH R11, R11 ;  /* 0x0000000b000b7308 */ /* 0x000e620000002400 */
[----:B------:R-:W-:Y:S01]  /*1f40*/  ISETP.GT.AND P3, PT, R80, RZ, PT ;  /* 0x000000ff5000720c */ /* 0x000fe20003f64270 */
[----:B------:R-:W-:Y:S01]  /*1f50*/  FMUL.FTZ R21, R0, R45 ;  /* 0x0000002d00157220 */ /* 0x000fe20000410000 */
[----:B------:R-:W-:Y:S01]  /*1f60*/  ISETP.GT.AND P4, PT, R80, 0x1, PT ;  /* 0x000000015000780c */ /* 0x000fe20003f84270 */
[----:B------:R-:W-:Y:S01]  /*1f70*/  FMUL.FTZ R24, R0, R44 ;  /* 0x0000002c00187220 */ /* 0x000fe20000410000 */
[----:B------:R-:W-:Y:S01]  /*1f80*/  ISETP.GT.AND P5, PT, R80, 0x8, PT ;  /* 0x000000085000780c */ /* 0x000fe20003fa4270 */
[----:B------:R-:W-:Y:S01]  /*1f90*/  FMUL.FTZ R18, R0, R48 ;  /* 0x0000003000127220 */ /* 0x000fe20000410000 */
[----:B---3--:R-:W-:Y:S01]  /*1fa0*/  FSEL R56, R2, -INF , P3 ;  /* 0xff80000002387808 */ /* 0x008fe20001800000 */
[----:B------:R-:W3:Y:S01]  /*1fb0*/  MUFU.TANH R28, R28 ;  /* 0x0000001c001c7308 */ /* 0x000ee20000002400 */
[----:B----4-:R-:W-:Y:S01]  /*1fc0*/  FSEL R53, R88, -INF , P4 ;  /* 0xff80000058357808 */ /* 0x010fe20002000000 */
[----:B------:R-:W-:Y:S01]  /*1fd0*/  FMUL.FTZ R48, R0, R38 ;  /* 0x0000002600307220 */ /* 0x000fe20000410000 */
[----:B------:R-:W-:Y:S01]  /*1fe0*/  ISETP.GT.AND P3, PT, R80, 0x9, PT ;  /* 0x000000095000780c */ /* 0x000fe20003f64270 */
[----:B------:R-:W-:Y:S01]  /*1ff0*/  FMUL.FTZ R22, R0, R27 ;  /* 0x0000001b00167220 */ /* 0x000fe20000410000 */
[----:B------:R-:W-:Y:S01]  /*2000*/  FMNMX.FTZ R2, R56, R53, !PT ;  /* 0x0000003538027209 */ /* 0x000fe20007810000 */
[----:B------:R-:W-:Y:S01]  /*2010*/  FMUL.FTZ R27, R0, R31 ;  /* 0x0000001f001b7220 */ /* 0x000fe20000410000 */
[----:B------:R-:W-:Y:S01]  /*2020*/  ISETP.GT.AND P4, PT, R80, 0x10, PT ;  /* 0x000000105000780c */ /* 0x000fe20003f84270 */
[----:B------:R-:W4:Y:S01]  /*2030*/  MUFU.TANH R12, R12 ;  /* 0x0000000c000c7308 */ /* 0x000f220000002400 */
[----:B-1----:R-:W-:Y:S01]  /*2040*/  FSEL R49, R11, -INF , P5 ;  /* 0xff8000000b317808 */ /* 0x002fe20002800000 */
[C---:B------:R-:W-:Y:S01]  /*2050*/  FMUL.FTZ R14, R0.reuse, R52 ;  /* 0x00000034000e7220 */ /* 0x040fe20000410000 */
[C---:B------:R-:W-:Y:S01]  /*2060*/  FMUL.FTZ R91, R0.reuse, R57 ;  /* 0x00000039005b7220 */ /* 0x040fe20000410000 */
[C---:B------:R-:W-:Y:S01]  /*2070*/  FMUL.FTZ R23, R0.reuse, R60 ;  /* 0x0000003c00177220 */ /* 0x040fe20000410000 */
[----:B------:R-:W-:Y:S01]  /*2080*/  FMNMX.FTZ R2, R49, R2, !PT ;  /* 0x0000000231027209 */ /* 0x000fe20007810000 */
[C---:B------:R-:W-:Y:S01]  /*2090*/  FMUL.FTZ R19, R0.reuse, R61 ;  /* 0x0000003d00137220 */ /* 0x040fe20000410000 */
[----:B------:R-:W-:Y:S01]  /*20a0*/  FMUL.FTZ R15, R0, R64 ;  /* 0x00000040000f7220 */ /* 0x000fe20000410000 */
[----:B------:R-:W1:Y:S01]  /*20b0*/  MUFU.TANH R90, R90 ;  /* 0x0000005a005a7308 */ /* 0x000e620000002400 */
[----:B---3--:R-:W-:Y:S01]  /*20c0*/  FSEL R45, R28, -INF , P3 ;  /* 0xff8000001c2d7808 */ /* 0x008fe20001800000 */
[----:B------:R-:W-:Y:S01]  /*20d0*/  FMUL.FTZ R61, R0, R65 ;  /* 0x00000041003d7220 */ /* 0x000fe20000410000 */
[----:B------:R-:W-:Y:S01]  /*20e0*/  ISETP.GT.AND P3, PT, R80, 0x11, PT ;  /* 0x000000115000780c */ /* 0x000fe20003f64270 */
[C---:B------:R-:W-:Y:S01]  /*20f0*/  FMUL.FTZ R60, R0.reuse, R68 ;  /* 0x00000044003c7220 */ /* 0x040fe20000410000 */
[----:B------:R-:W-:Y:S01]  /*2100*/  FMNMX.FTZ R11, R45, R2, !PT ;  /* 0x000000022d0b7209 */ /* 0x000fe20007810000 */
[C---:B------:R-:W-:Y:S01]  /*2110*/  FMUL.FTZ R29, R0.reuse, R72 ;  /* 0x00000048001d7220 */ /* 0x040fe20000410000 */
[----:B------:R-:W-:Y:S01]  /*2120*/  FMUL.FTZ R64, R0, R73 ;  /* 0x0000004900407220 */ /* 0x000fe20000410000 */
[----:B------:R-:W3:Y:S01]  /*2130*/  MUFU.TANH R36, R36 ;  /* 0x0000002400247308 */ /* 0x000ee20000002400 */
[----:B----4-:R-:W-:Y:S01]  /*2140*/  FSEL R44, R12, -INF , P4 ;  /* 0xff8000000c2c7808 */ /* 0x010fe20002000000 */
[----:B------:R-:W-:Y:S01]  /*2150*/  FMUL.FTZ R65, R0, R76 ;  /* 0x0000004c00417220 */ /* 0x000fe20000410000 */
[----:B------:R-:W-:Y:S01]  /*2160*/  ISETP.GT.AND P4, PT, R80, 0x18, PT ;  /* 0x000000185000780c */ /* 0x000fe20003f84270 */
[----:B------:R-:W-:Y:S01]  /*2170*/  FMUL.FTZ R68, R0, R77 ;  /* 0x0000004d00447220 */ /* 0x000fe20000410000 */
[----:B------:R-:W-:Y:S01]  /*2180*/  FMNMX.FTZ R11, R44, R11, !PT ;  /* 0x0000000b2c0b7209 */ /* 0x000fe20007810000 */
[C---:B------:R-:W-:Y:S01]  /*2190*/  FMUL.FTZ R72, R0.reuse, R81 ;  /* 0x0000005100487220 */ /* 0x040fe20000410000 */
[----:B------:R-:W-:Y:S01]  /*21a0*/  FMUL.FTZ R73, R0, R84 ;  /* 0x0000005400497220 */ /* 0x000fe20000410000 */
[----:B------:R-:W4:Y:S01]  /*21b0*/  MUFU.TANH R33, R33 ;  /* 0x0000002100217308 */ /* 0x000f220000002400 */
[----:B-1----:R-:W-:Y:S01]  /*21c0*/  FSEL R38, R90, -INF , P3 ;  /* 0xff8000005a267808 */ /* 0x002fe20001800000 */
[----:B------:R-:W-:Y:S01]  /*21d0*/  FMUL.FTZ R25, R0, R30 ;  /* 0x0000001e00197220 */ /* 0x000fe20000410000 */
[----:B------:R-:W-:Y:S01]  /*21e0*/  ISETP.GT.AND P3, PT, R80, 0x19, PT ;  /* 0x000000195000780c */ /* 0x000fe20003f64270 */
[----:B------:R-:W-:Y:S01]  /*21f0*/  FMUL.FTZ R30, R0, R34 ;  /* 0x00000022001e7220 */ /* 0x000fe20000410000 */
[----:B------:R-:W-:Y:S01]  /*2200*/  FMNMX.FTZ R11, R38, R11, !PT ;  /* 0x0000000b260b7209 */ /* 0x000fe20007810000 */
[C---:B------:R-:W-:Y:S01]  /*2210*/  FMUL.FTZ R76, R0.reuse, R85 ;  /* 0x00000055004c7220 */ /* 0x040fe20000410000 */
[----:B------:R-:W-:Y:S01]  /*2220*/  FMUL.FTZ R57, R0, R42 ;  /* 0x0000002a00397220 */ /* 0x000fe20000410000 */
[----:B------:R-:W1:Y:S01]  /*2230*/  MUFU.TANH R8, R8 ;  /* 0x0000000800087308 */ /* 0x000e620000002400 */
[----:B---3--:R-:W-:Y:S01]  /*2240*/  FSEL R36, R36, -INF , P4 ;  /* 0xff80000024247808 */ /* 0x008fe20002000000 */
[----:B------:R-:W-:Y:S01]  /*2250*/  FMUL.FTZ R40, R0, R35 ;  /* 0x0000002300287220 */ /* 0x000fe20000410000 */
[----:B------:R-:W-:Y:S01]  /*2260*/  ISETP.GT.AND P4, PT, R80, 0x20, PT ;  /* 0x000000205000780c */ /* 0x000fe20003f84270 */
[----:B------:R-:W-:Y:S01]  /*2270*/  FMUL.FTZ R52, R0, R39 ;  /* 0x0000002700347220 */ /* 0x000fe20000410000 */
[----:B------:R-:W-:Y:S01]  /*2280*/  FMNMX.FTZ R2, R36, R11, !PT ;  /* 0x0000000b24027209 */ /* 0x000fe20007810000 */
[C---:B------:R-:W-:Y:S01]  /*2290*/  FMUL.FTZ R77, R0.reuse, R54 ;  /* 0x00000036004d7220 */ /* 0x040fe20000410000 */
[C---:B------:R-:W-:Y:S01]  /*22a0*/  FMUL.FTZ R43, R0.reuse, R43 ;  /* 0x0000002b002b7220 */ /* 0x040fe20000410000 */
[----:B------:R-:W3:Y:S01]  /*22b0*/  MUFU.TANH R89, R89 ;  /* 0x0000005900597308 */ /* 0x000ee20000002400 */
[----:B----4-:R-:W-:Y:S01]  /*22c0*/  FSEL R33, R33, -INF , P3 ;  /* 0xff80000021217808 */ /* 0x010fe20001800000 */
[----:B------:R-:W-:Y:S01]  /*22d0*/  FMUL.FTZ R46, R0, R46 ;  /* 0x0000002e002e7220 */ /* 0x000fe20000410000 */
[----:B------:R-:W-:Y:S01]  /*22e0*/  ISETP.GT.AND P3, PT, R80, 0x21, PT ;  /* 0x000000215000780c */ /* 0x000fe20003f64270 */
[C---:B------:R-:W-:Y:S01]  /*22f0*/  FMUL.FTZ R47, R0.reuse, R47 ;  /* 0x0000002f002f7220 */ /* 0x040fe20000410000 */
[----:B------:R-:W-:Y:S01]  /*2300*/  FMNMX.FTZ R2, R33, R2, !PT ;  /* 0x0000000221027209 */ /* 0x000fe20007810000 */
[C---:B------:R-:W-:Y:S01]  /*2310*/  FMUL.FTZ R50, R0.reuse, R50 ;  /* 0x0000003200327220 */ /* 0x040fe20000410000 */
[----:B------:R-:W-:Y:S01]  /*2320*/  FMUL.FTZ R51, R0, R51 ;  /* 0x0000003300337220 */ /* 0x000fe20000410000 */
[----:B------:R-:W4:Y:S01]  /*2330*/  MUFU.TANH R24, R24 ;  /* 0x0000001800187308 */ /* 0x000f220000002400 */
[----:B-1----:R-:W-:Y:S01]  /*2340*/  FSEL R31, R8, -INF , P4 ;  /* 0xff800000081f7808 */ /* 0x002fe20002000000 */
[----:B------:R-:W-:Y:S01]  /*2350*/  FMUL.FTZ R55, R0, R55 ;  /* 0x0000003700377220 */ /* 0x000fe20000410000 */
[----:B------:R-:W-:Y:S01]  /*2360*/  ISETP.GT.AND P4, PT, R80, 0x28, PT ;  /* 0x000000285000780c */ /* 0x000fe20003f84270 */
[C---:B------:R-:W-:Y:S01]  /*2370*/  FMUL.FTZ R58, R0.reuse, R58 ;  /* 0x0000003a003a7220 */ /* 0x040fe20000410000 */
[----:B------:R-:W-:Y:S01]  /*2380*/  FMNMX.FTZ R11, R31, R2, !PT ;  /* 0x000000021f0b7209 */ /* 0x000fe20007810000 */
[C---:B------:R-:W-:Y:S01]  /*2390*/  FMUL.FTZ R59, R0.reuse, R59 ;  /* 0x0000003b003b7220 */ /* 0x040fe20000410000 */
[----:B------:R-:W-:Y:S01]  /*23a0*/  FMUL.FTZ R70, R0, R70 ;  /* 0x0000004600467220 */ /* 0x000fe20000410000 */
[----:B------:R-:W1:Y:S01]  /*23b0*/  MUFU.TANH R21, R21 ;  /* 0x0000001500157308 */ /* 0x000e620000002400 */
[----:B---3--:R-:W-:Y:S01]  /*23c0*/  FSEL R28, R89, -INF , P3 ;  /* 0xff800000591c7808 */ /* 0x008fe20001800000 */
[----:B------:R-:W-:Y:S01]  /*23d0*/  @UP0 ULDC UR4, c[0x0][0x44c] ;  /* 0x0001130000040ab9 */ /* 0x000fe20000000800 */
[----:B------:R-:W-:Y:S01]  /*23e0*/  ISETP.GT.AND P3, PT, R80, 0x29, PT ;  /* 0x000000295000780c */ /* 0x000fe20003f64270 */
[----:B------:R-:W-:Y:S01]  /*23f0*/  UIMAD.WIDE.U32 UR4, UR41, UR4, URZ ;  /* 0x00000004290472a5 */ /* 0x000fe2000f8e003f */
[----:B------:R-:W-:-:S02]  /*2400*/  FMNMX.FTZ R11, R28, R11, !PT ;  /* 0x0000000b1c0b7209 */ /* 0x000fc40007810000 */
[----:B------:R-:W-:Y:S01]  /*2410*/  CS2R R88, SRZ ;  /* 0x0000000000587805 */ /* 0x000fe2000001ff00 */
[----:B------:R-:W3:Y:S01]  /*2420*/  MUFU.TANH R18, R18 ;  /* 0x0000001200127308 */ /* 0x000ee20000002400 */
[----:B----4-:R-:W-:Y:S02]  /*2430*/  FSEL R24, R24, -INF , P4 ;  /* 0xff80000018187808 */ /* 0x010fe40002000000 */
[----:B------:R-:W-:Y:S02]  /*2440*/  ISETP.GT.AND P4, PT, R80, 0x30, PT ;  /* 0x000000305000780c */ /* 0x000fe40003f84270 */
[----:B------:R-:W-:-:S03]  /*2450*/  FMNMX.FTZ R2, R24, R11, !PT ;  /* 0x0000000b18027209 */ /* 0x000fc60007810000 */
[----:B------:R-:W4:Y:S01]  /*2460*/  MUFU.TANH R9, R9 ;  /* 0x0000000900097308 */ /* 0x000f220000002400 */
[----:B-1----:R-:W-:Y:S02]  /*2470*/  FSEL R21, R21, -INF , P3 ;  /* 0xff80000015157808 */ /* 0x002fe40001800000 */
[----:B------:R-:W-:Y:S02]  /*2480*/  ISETP.GT.AND P3, PT, R80, 0x31, PT ;  /* 0x000000315000780c */ /* 0x000fe40003f64270 */
[----:B------:R-:W-:-:S03]  /*2490*/  FMNMX.FTZ R11, R21, R2, !PT ;  /* 0x00000002150b7209 */ /* 0x000fc60007810000 */
[----:B------:R-:W1:Y:S01]  /*24a0*/  MUFU.TANH R14, R14 ;  /* 0x0000000e000e7308 */ /* 0x000e620000002400 */
[----:B---3--:R-:W-:Y:S02]  /*24b0*/  FSEL R18, R18, -INF , P4 ;  /* 0xff80000012127808 */ /* 0x008fe40002000000 */
[----:B------:R-:W-:Y:S02]  /*24c0*/  ISETP.GT.AND P4, PT, R80, 0x38, PT ;  /* 0x000000385000780c */ /* 0x000fe40003f84270 */
[----:B------:R-:W-:-:S03]  /*24d0*/  FMNMX.FTZ R2, R18, R11, !PT ;  /* 0x0000000b12027209 */ /* 0x000fc60007810000 */
        /* <DEDUP_REMOVED lines=18> */
[----:B------:R-:W-:Y:S02]  /*2600*/  CS2R R90, SRZ ;  /* 0x00000000005a7805 */ /* 0x000fe4000001ff00 */
[----:B------:R-:W-:Y:S02]  /*2610*/  ISETP.GT.AND P3, PT, R80, 0x49, PT ;  /* 0x000000495000780c */ /* 0x000fe40003f64270 */
[----:B------:R-:W-:Y:S01]  /*2620*/  FMNMX.FTZ R16, R2, R11, !PT ;  /* 0x0000000b02107209 */ /* 0x000fe20007810000 */
[----:B------:R-:W1:Y:S01]  /*2630*/  MUFU.TANH R15, R15 ;  /* 0x0000000f000f7308 */ /* 0x000e620000002400 */
[----:B---3--:R-:W-:Y:S02]  /*2640*/  FSEL R9, R23, -INF , P4 ;  /* 0xff80000017097808 */ /* 0x008fe40002000000 */
[----:B------:R-:W-:-:S02]  /*2650*/  ISETP.GT.AND P4, PT, R80, 0x50, PT ;  /* 0x000000505000780c */ /* 0x000fc40003f84270 */
        /* <DEDUP_REMOVED lines=10> */
[----:B---3--:R-:W-:Y:S01]  /*2700*/  FSEL R16, R61, -INF , P3 ;  /* 0xff8000003d107808 */ /* 0x008fe20001800000 */
[----:B------:R-:W-:Y:S01]  /*2710*/  FMUL.FTZ R61, R0, R63 ;  /* 0x0000003f003d7220 */ /* 0x000fe20000410000 */
[----:B------:R-:W-:Y:S01]  /*2720*/  ISETP.GT.AND P3, PT, R80, 0x59, PT ;  /* 0x000000595000780c */ /* 0x000fe20003f64270 */
[----:B------:R-:W-:Y:S01]  /*2730*/  FMUL.FTZ R63, R0, R83 ;  /* 0x00000053003f7220 */ /* 0x000fe20000410000 */
[----:B------:R-:W-:-:S03]  /*2740*/  FMNMX.FTZ R26, R16, R11, !PT ;  /* 0x0000000b101a7209 */ /* 0x000fc60007810000 */
[----:B------:R-:W3:Y:S01]  /*2750*/  MUFU.TANH R29, R29 ;  /* 0x0000001d001d7308 */ /* 0x000ee20000002400 */
[----:B----4-:R-:W-:Y:S01]  /*2760*/  FSEL R19, R60, -INF , P4 ;  /* 0xff8000003c137808 */ /* 0x010fe20002000000 */
[----:B------:R-:W-:Y:S01]  /*2770*/  FMUL.FTZ R60, R0, R62 ;  /* 0x0000003e003c7220 */ /* 0x000fe20000410000 */
[----:B------:R-:W-:Y:S01]  /*2780*/  ISETP.GT.AND P4, PT, R80, 0x60, PT ;  /* 0x000000605000780c */ /* 0x000fe20003f84270 */
[----:B------:R-:W-:-:S04]  /*2790*/  FMUL.FTZ R62, R0, R79 ;  /* 0x0000004f003e7220 */ /* 0x000fc80000410000 */
[----:B------:R-:W4:Y:S01]  /*27a0*/  MUFU.TANH R64, R64 ;  /* 0x0000004000407308 */ /* 0x000f220000002400 */
[----:B-1----:R-:W-:Y:S02]  /*27b0*/  FSEL R23, R32, -INF , P3 ;  /* 0xff80000020177808 */ /* 0x002fe40001800000 */
[----:B------:R-:W-:Y:S02]  /*27c0*/  FMNMX.FTZ R32, R19, R26, !PT ;  /* 0x0000001a13207209 */ /* 0x000fe40007810000 */
[C---:B------:R-:W-:Y:S02]  /*27d0*/  ISETP.GT.AND P3, PT, R80.reuse, 0x61, PT ;  /* 0x000000615000780c */ /* 0x040fe40003f64270 */
[----:B------:R-:W-:Y:S01]  /*27e0*/  FMNMX.FTZ R11, R23, R32, !PT ;  /* 0x00000020170b7209 */ /* 0x000fe20007810000 */
[----:B------:R-:W1:Y:S01]  /*27f0*/  MUFU.TANH R65, R65 ;  /* 0x0000004100417308 */ /* 0x000e620000002400 */
[----:B---3--:R-:W-:Y:S02]  /*2800*/  FSEL R26, R29, -INF , P4 ;  /* 0xff8000001d1a7808 */ /* 0x008fe40002000000 */
[----:B------:R-:W-:-:S02]  /*2810*/  ISETP.GT.AND P4, PT, R80, 0x68, PT ;  /* 0x000000685000780c */ /* 0x000fc40003f84270 */
[----:B------:R-:W-:-:S03]  /*2820*/  FMNMX.FTZ R34, R26, R11, !PT ;  /* 0x0000000b1a227209 */ /* 0x000fc60007810000 */
[----:B------:R-:W3:Y:S01]  /*2830*/  MUFU.TANH R68, R68 ;  /* 0x0000004400447308 */ /* 0x000ee20000002400 */
[----:B----4-:R-:W-:Y:S01]  /*2840*/  FSEL R29, R64, -INF , P3 ;  /* 0xff800000401d7808 */ /* 0x010fe20001800000 */
[----:B------:R-:W-:Y:S01]  /*2850*/  FMUL.FTZ R64, R0, R71 ;  /* 0x0000004700407220 */ /* 0x000fe20000410000 */
[----:B------:R-:W-:Y:S01]  /*2860*/  ISETP.GT.AND P3, PT, R80, 0x69, PT ;  /* 0x000000695000780c */ /* 0x000fe20003f64270 */
[----:B------:R-:W-:Y:S01]  /*2870*/  FMUL.FTZ R71, R0, R87 ;  /* 0x0000005700477220 */ /* 0x000fe20000410000 */
[----:B------:R-:W-:-:S03]  /*2880*/  FMNMX.FTZ R11, R29, R34, !PT ;  /* 0x000000221d0b7209 */ /* 0x000fc60007810000 */
[----:B------:R-:W4:Y:S01]  /*2890*/  MUFU.TANH R69, R69 ;  /* 0x0000004500457308 */ /* 0x000f220000002400 */
[----:B-1----:R-:W-:Y:S01]  /*28a0*/  FSEL R32, R65, -INF , P4 ;  /* 0xff80000041207808 */ /* 0x002fe20002000000 */
[----:B------:R-:W-:Y:S01]  /*28b0*/  FMUL.FTZ R65, R0, R74 ;  /* 0x0000004a00417220 */ /* 0x000fe20000410000 */
[----:B------:R-:W-:Y:S02]  /*28c0*/  ISETP.GT.AND P4, PT, R80, 0x70, PT ;  /* 0x000000705000780c */ /* 0x000fe40003f84270 */
[----:B------:R-:W-:Y:S02]  /*28d0*/  FMNMX.FTZ R11, R32, R11, !PT ;  /* 0x0000000b200b7209 */ /* 0x000fe40007810000 */
[----:B--2---:R-:W-:Y:S01]  /*28e0*/  IADD3 R74, R3, -UR7, R10 ;  /* 0x80000007034a7c10 */ /* 0x004fe2000fffe00a */
[----:B------:R-:W1:Y:S01]  /*28f0*/  MUFU.TANH R72, R72 ;  /* 0x0000004800487308 */ /* 0x000e620000002400 */
[----:B---3--:R-:W-:Y:S01]  /*2900*/  FSEL R34, R68, -INF , P3 ;  /* 0xff80000044227808 */ /* 0x008fe20001800000 */
[----:B------:R-:W-:Y:S01]  /*2910*/  FMUL.FTZ R68, R0, R75 ;  /* 0x0000004b00447220 */ /* 0x000fe20000410000 */
[----:B------:R-:W-:Y:S01]  /*2920*/  ISETP.GT.AND P3, PT, R80, 0x71, PT ;  /* 0x000000715000780c */ /* 0x000fe20003f64270 */
[----:B------:R-:W-:Y:S01]  /*2930*/  @UP0 ULDC UR7, c[0x0][0x450] ;  /* 0x0001140000070ab9 */ /* 0x000fe20000000800 */
[----:B------:R-:W-:Y:S01]  /*2940*/  FMNMX.FTZ R42, R34, R11, !PT ;  /* 0x0000000b222a7209 */ /* 0x000fe20007810000 */
[----:B------:R-:W-:Y:S01]  /*2950*/  @UP0 USHF.R.U32.HI UR41, URZ, UR7, UR5 ;  /* 0x000000073f290299 */ /* 0x000fe20008011605 */
[----:B------:R-:W-:Y:S01]  /*2960*/  VIMNMX R74, R41, R74, PT ;  /* 0x0000004a294a7248 */ /* 0x000fe20003fe0100 */
[----:B------:R-:W2:Y:S01]  /*2970*/  MUFU.TANH R73, R73 ;  /* 0x0000004900497308 */ /* 0x000ea20000002400 */
[----:B----4-:R-:W-:Y:S01]  /*2980*/  FSEL R37, R69, -INF , P4 ;  /* 0xff80000045257808 */ /* 0x010fe20002000000 */
[----:B------:R-:W-:Y:S01]  /*2990*/  FMUL.FTZ R69, R0, R67 ;  /* 0x0000004300457220 */ /* 0x000fe20000410000 */
[----:B------:R-:W-:Y:S01]  /*29a0*/  ISETP.GT.AND P4, PT, R80, 0x78, PT ;  /* 0x000000785000780c */ /* 0x000fe20003f84270 */
[----:B------:R-:W-:Y:S01]  /*29b0*/  FMUL.FTZ R67, R0, R78 ;  /* 0x0000004e00437220 */ /* 0x000fe20000410000 */
[----:B------:R-:W-:Y:S01]  /*29c0*/  FMNMX.FTZ R42, R37, R42, !PT ;  /* 0x0000002a252a7209 */ /* 0x000fe20007810000 */
[----:B------:R-:W-:Y:S01]  /*29d0*/  UIADD3 UR6, UR6, UR41, URZ ;  /* 0x0000002906067290 */ /* 0x000fe2000fffe03f */
[----:B------:R-:W-:Y:S01]  /*29e0*/  ISETP.GT.AND P5, PT, R74, 0x8, PT ;  /* 0x000000084a00780c */ /* 0x000fe20003fa4270 */
[----:B------:R-:W3:Y:S01]  /*29f0*/  MUFU.TANH R76, R76 ;  /* 0x0000004c004c7308 */ /* 0x000ee20000002400 */
[----:B-1----:R-:W-:Y:S01]  /*2a00*/  FSEL R35, R72, -INF , P3 ;  /* 0xff80000048237808 */ /* 0x002fe20001800000 */
[----:B------:R-:W-:Y:S01]  /*2a10*/  FMUL.FTZ R72, R0, R66 ;  /* 0x0000004200487220 */ /* 0x000fe20000410000 */
[----:B------:R-:W-:Y:S01]  /*2a20*/  ISETP.GT.AND P3, PT, R80, 0x79, PT ;  /* 0x000000795000780c */ /* 0x000fe20003f64270 */
[----:B------:R-:W-:Y:S01]  /*2a30*/  FMUL.FTZ R66, R0, R82 ;  /* 0x0000005200427220 */ /* 0x000fe20000410000 */
[----:B------:R-:W-:Y:S01]  /*2a40*/  FMNMX.FTZ R54, R35, R42, !PT ;  /* 0x0000002a23367209 */ /* 0x000fe20007810000 */
[----:B------:R-:W-:-:S02]  /*2a50*/  USHF.R.S32.HI UR4, URZ, 0x1f, UR6 ;  /* 0x0000001f3f047899 */ /* 0x000fc40008011406 */
[----:B------:R-:W1:Y:S01]  /*2a60*/  MUFU.TANH R20, R20 ;  /* 0x0000001400147308 */ /* 0x000e620000002400 */
[----:B--2---:R-:W-:Y:S01]  /*2a70*/  FSEL R39, R73, -INF , P4 ;  /* 0xff80000049277808 */ /* 0x004fe20002000000 */
[----:B------:R-:W-:Y:S01]  /*2a80*/  FMUL.FTZ R73, R0, R86 ;  /* 0x0000005600497220 */ /* 0x000fe20000410000 */
[----:B------:R-:W-:Y:S01]  /*2a90*/  ISETP.GT.AND P4, PT, R74, 0x1, PT ;  /* 0x000000014a00780c */ /* 0x000fe20003f84270 */
[----:B------:R-:W-:Y:S01]  /*2aa0*/  ULEA.HI UR4, UR4, UR6, URZ, 0x7 ;  /* 0x0000000604047291 */ /* 0x000fe2000f8f383f */
[----:B------:R-:W-:Y:S01]  /*2ab0*/  FMNMX.FTZ R11, R39, R54, !PT ;  /* 0x00000036270b7209 */ /* 0x000fe20007810000 */
[----:B------:R-:W-:Y:S02]  /*2ac0*/  UMOV UR5, URZ ;  /* 0x0000003f00057c82 */ /* 0x000fe40008000000 */
[----:B------:R-:W2:Y:S01]  /*2ad0*/  MUFU.TANH R22, R22 ;  /* 0x0000001600167308 */ /* 0x000ea20000002400 */
[----:B---3--:R-:W-:Y:S01]  /*2ae0*/  FSEL R42, R76, -INF , P3 ;  /* 0xff8000004c2a7808 */ /* 0x008fe20001800000 */
[----:B------:R-:W-:-:S03]  /*2af0*/  USHF.R.S32.HI UR4, URZ, 0x7, UR4 ;  /* 0x000000073f047899 */ /* 0x000fc60008011404 */
[----:B------:R-:W-:Y:S01]  /*2b00*/  FMNMX.FTZ R11, R42, R11, !PT ;  /* 0x0000000b2a0b7209 */ /* 0x000fe20007810000 */
[----:B------:R-:W-:Y:S02]  /*2b10*/  UISETP.LT.AND UP1, UPT, UR38, UR4, UPT ;  /* 0x000000042600728c */ /* 0x000fe4000bf21270 */
[----:B------:R-:W3:Y:S02]  /*2b20*/  MUFU.TANH R25, R25 ;  /* 0x0000001900197308 */ /* 0x000ee40000002400 */
[----:B------:R-:W4:Y:S01]  /*2b30*/  SHFL.BFLY PT, R54, R11, 0x2, 0x1f ;  /* 0x0c401f000b367f89 */ /* 0x000f2200000e0000 */
[----:B------:R-:W-:-:S03]  /*2b40*/  USEL UR21, UR38, UR4, !UP1 ;  /* 0x0000000426157287 */ /* 0x000fc6000c800000 */
[----:B------:R-:W-:Y:S01]  /*2b50*/  UMOV UR4, URZ ;  /* 0x0000003f00047c82 */ /* 0x000fe20008000000 */
[----:B------:R-:W-:Y:S01]  /*2b60*/  UISETP.GE.AND UP1, UPT, UR46, UR21, UPT ;  /* 0x000000152e00728c */ /* 0x000fe2000bf26270 */
[----:B------:R-:W5:Y:S08]  /*2b70*/  MUFU.TANH R27, R27 ;  /* 0x0000001b001b7308 */ /* 0x000f700000002400 */
[----:B------:R-:W0:Y:S08]  /*2b80*/  MUFU.TANH R30, R30 ;  /* 0x0000001e001e7308 */ /* 0x000e300000002400 */
[----:B------:R-:W0:Y:S01]  /*2b90*/  MUFU.TANH R40, R40 ;  /* 0x0000002800287308 */ /* 0x000e220000002400 */
[----:B----4-:R-:W-:-:S05]  /*2ba0*/  FMNMX.FTZ R54, R11, R54, !PT ;  /* 0x000000360b367209 */ /* 0x010fca0007810000 */
[----:B------:R-:W4:Y:S02]  /*2bb0*/  SHFL.BFLY PT, R11, R54, 0x1, 0x1f ;  /* 0x0c201f00360b7f89 */ /* 0x000f2400000e0000 */
[----:B------:R-:W0:Y:S08]  /*2bc0*/  MUFU.TANH R48, R48 ;  /* 0x0000003000307308 */ /* 0x000e300000002400 */
[----:B------:R-:W0:Y:S08]  /*2bd0*/  MUFU.TANH R52, R52 ;  /* 0x0000003400347308 */ /* 0x000e300000002400 */
[----:B------:R-:W0:Y:S01]  /*2be0*/  MUFU.TANH R57, R57 ;  /* 0x0000003900397308 */ /* 0x000e220000002400 */
[----:B----4-:R-:W-:Y:S01]  /*2bf0*/  FMNMX.FTZ R11, R54, R11, !PT ;  /* 0x0000000b360b7209 */ /* 0x010fe20007810000 */
[----:B------:R-:W-:-:S06]  /*2c00*/  IMAD.U32 R54, RZ, RZ, UR10 ;  /* 0x0000000aff367e24 */ /* 0x000fcc000f8e00ff */
[----:B------:R-:W4:Y:S01]  /*2c10*/  MUFU.TANH R43, R43 ;  /* 0x0000002b002b7308 */ /* 0x000f220000002400 */
[C---:B------:R-:W-:Y:S01]  /*2c20*/  FSETP.NEU.FTZ.AND P3, PT, R11.reuse, -INF , PT ;  /* 0xff8000000b00780b */ /* 0x040fe20003f7d000 */
[----:B------:R-:W-:-:S05]  /*2c30*/  FFMA.FTZ R54, R11, R54, -8 ;  /* 0xc10000000b367423 */ /* 0x000fca0000010036 */
[----:B------:R-:W-:Y:S01]  /*2c40*/  FSEL R54, R54, RZ, P3 ;  /* 0x000000ff36367208 */ /* 0x000fe20001800000 */
[----:B------:R-:W4:Y:S01]  /*2c50*/  MUFU.TANH R46, R46 ;  /* 0x0000002e002e7308 */ /* 0x000f220000002400 */
[----:B------:R-:W-:-:S03]  /*2c60*/  ISETP.GT.AND P3, PT, R74, RZ, PT ;  /* 0x000000ff4a00720c */ /* 0x000fc60003f64270 */
[--C-:B------:R-:W-:Y:S01]  /*2c70*/  FFMA.FTZ R75, R56, UR10, -R54.reuse ;  /* 0x0000000a384b7c23 */ /* 0x100fe20008010836 */
[----:B-1----:R-:W-:Y:S01]  /*2c80*/  FSEL R41, R20, -INF , P3 ;  /* 0xff80000014297808 */ /* 0x002fe20001800000 */
[--C-:B------:R-:W-:Y:S01]  /*2c90*/  FFMA.FTZ R10, R53, UR10, -R54.reuse ;  /* 0x0000000a350a7c23 */ /* 0x100fe20008010836 */
[----:B--2---:R-:W-:Y:S01]  /*2ca0*/  FSEL R56, R22, -INF , P4 ;  /* 0xff80000016387808 */ /* 0x004fe20002000000 */
[--C-:B------:R-:W-:Y:S01]  /*2cb0*/  FFMA.FTZ R20, R49, UR10, -R54.reuse ;  /* 0x0000000a31147c23 */ /* 0x100fe20008010836 */
[----:B------:R-:W-:Y:S01]  /*2cc0*/  ISETP.GT.AND P3, PT, R74, 0x9, PT ;  /* 0x000000094a00780c */ /* 0x000fe20003f64270 */
[----:B------:R-:W1:Y:S01]  /*2cd0*/  MUFU.TANH R47, R47 ;  /* 0x0000002f002f7308 */ /* 0x000e620000002400 */
[----:B---3--:R-:W-:Y:S01]  /*2ce0*/  FSEL R53, R25, -INF , P5 ;  /* 0xff80000019357808 */ /* 0x008fe20002800000 */
[--C-:B------:R-:W-:Y:S01]  /*2cf0*/  FFMA.FTZ R25, R45, UR10, -R54.reuse ;  /* 0x0000000a2d197c23 */ /* 0x100fe20008010836 */
[----:B------:R-:W-:Y:S01]  /*2d00*/  FMNMX.FTZ R22, R41, R56, !PT ;  /* 0x0000003829167209 */ /* 0x000fe20007810000 */
[--C-:B------:R-:W-:Y:S01]  /*2d10*/  FFMA.FTZ R44, R44, UR10, -R54.reuse ;  /* 0x0000000a2c2c7c23 */ /* 0x100fe20008010836 */
[----:B------:R-:W-:Y:S01]  /*2d20*/  ISETP.GT.AND P4, PT, R74, 0x10, PT ;  /* 0x000000104a00780c */ /* 0x000fe20003f84270 */
[--C-:B------:R-:W-:Y:S01]  /*2d30*/  FFMA.FTZ R38, R38, UR10, -R54.reuse ;  /* 0x0000000a26267c23 */ /* 0x100fe20008010836 */
[----:B-----5:R-:W-:Y:S01]  /*2d40*/  FSEL R49, R27, -INF , P3 ;  /* 0xff8000001b317808 */ /* 0x020fe20001800000 */
[----:B------:R2:W-:Y:S01]  /*2d50*/  MUFU.EX2 R3, R75 ;  /* 0x0000004b00037308 */ /* 0x0005e20000000800 */
[----:B------:R-:W-:Y:S01]  /*2d60*/  FMNMX.FTZ R22, R53, R22, !PT ;  /* 0x0000001635167209 */ /* 0x000fe20007810000 */
[--C-:B------:R-:W-:Y:S01]  /*2d70*/  FFMA.FTZ R33, R33, UR10, -R54.reuse ;  /* 0x0000000a21217c23 */ /* 0x100fe20008010836 */
[----:B------:R-:W-:Y:S01]  /*2d80*/  ISETP.GT.AND P3, PT, R74, 0x11, PT ;  /* 0x000000114a00780c */ /* 0x000fe20003f64270 */
[--C-:B------:R-:W-:Y:S01]  /*2d90*/  FFMA.FTZ R31, R31, UR10, -R54.reuse ;  /* 0x0000000a1f1f7c23 */ /* 0x100fe20008010836 */
[----:B0-----:R-:W-:Y:S01]  /*2da0*/  FSEL R45, R30, -INF , P4 ;  /* 0xff8000001e2d7808 */ /* 0x001fe20002000000 */
[--C-:B------:R-:W-:Y:S01]  /*2db0*/  FFMA.FTZ R28, R28, UR10, -R54.reuse ;  /* 0x0000000a1c1c7c23 */ /* 0x100fe20008010836 */
[----:B------:R-:W-:Y:S01]  /*2dc0*/  FMNMX.FTZ R22, R49, R22, !PT ;  /* 0x0000001631167209 */ /* 0x000fe20007810000 */
[----:B------:R-:W0:Y:S01]  /*2dd0*/  MUFU.TANH R50, R50 ;  /* 0x0000003200327308 */ /* 0x000e220000002400 */
[----:B------:R-:W-:Y:S01]  /*2de0*/  ISETP.GT.AND P4, PT, R74, 0x18, PT ;  /* 0x000000184a00780c */ /* 0x000fe20003f84270 */
[--C-:B------:R-:W-:Y:S01]  /*2df0*/  FFMA.FTZ R24, R24, UR10, -R54.reuse ;  /* 0x0000000a18187c23 */ /* 0x100fe20008010836 */
[----:B------:R-:W-:Y:S01]  /*2e00*/  FSEL R40, R40, -INF , P3 ;  /* 0xff80000028287808 */ /* 0x000fe20001800000 */
[--C-:B------:R-:W-:Y:S01]  /*2e10*/  FFMA.FTZ R21, R21, UR10, -R54.reuse ;  /* 0x0000000a15157c23 */ /* 0x100fe20008010836 */
[----:B------:R-:W-:Y:S01]  /*2e20*/  FMNMX.FTZ R27, R45, R22, !PT ;  /* 0x000000162d1b7209 */ /* 0x000fe20007810000 */
[--C-:B------:R-:W-:Y:S01]  /*2e30*/  FFMA.FTZ R18, R18, UR10, -R54.reuse ;  /* 0x0000000a12127c23 */ /* 0x100fe20008010836 */
[----:B------:R-:W-:Y:S01]  /*2e40*/  ISETP.GT.AND P3, PT, R74, 0x19, PT ;  /* 0x000000194a00780c */ /* 0x000fe20003f64270 */
[----:B------:R3:W-:Y:S01]  /*2e50*/  MUFU.EX2 R22, R44 ;  /* 0x0000002c00167308 */ /* 0x0007e20000000800 */
[----:B------:R-:W-:Y:S01]  /*2e60*/  FSEL R48, R48, -INF , P4 ;  /* 0xff80000030307808 */ /* 0x000fe20002000000 */
[--C-:B------:R-:W-:Y:S01]  /*2e70*/  FFMA.FTZ R17, R17, UR10, -R54.reuse ;  /* 0x0000000a11117c23 */ /* 0x100fe20008010836 */
[----:B------:R-:W-:Y:S01]  /*2e80*/  FMNMX.FTZ R27, R40, R27, !PT ;  /* 0x0000001b281b7209 */ /* 0x000fe20007810000 */
[--C-:B------:R-:W-:Y:S01]  /*2e90*/  FFMA.FTZ R14, R14, UR10, -R54.reuse ;  /* 0x0000000a0e0e7c23 */ /* 0x100fe20008010836 */
[----:B------:R-:W-:Y:S01]  /*2ea0*/  ISETP.GT.AND P4, PT, R74, 0x20, PT ;  /* 0x000000204a00780c */ /* 0x000fe20003f84270 */
[--C-:B------:R-:W-:Y:S01]  /*2eb0*/  FFMA.FTZ R16, R16, UR10, -R54.reuse ;  /* 0x0000000a10107c23 */ /* 0x100fe20008010836 */
[----:B------:R-:W-:Y:S01]  /*2ec0*/  FSEL R52, R52, -INF , P3 ;  /* 0xff80000034347808 */ /* 0x000fe20001800000 */
[----:B------:R-:W5:Y:S01]  /*2ed0*/  MUFU.TANH R51, R51 ;  /* 0x0000003300337308 */ /* 0x000f620000002400 */
[----:B--2---:R-:W-:Y:S01]  /*2ee0*/  FMNMX.FTZ R75, R48, R27, !PT ;  /* 0x0000001b304b7209 */ /* 0x004fe20007810000 */
[--C-:B---3--:R-:W-:Y:S01]  /*2ef0*/  FFMA.FTZ R44, R36, UR10, -R54.reuse ;  /* 0x0000000a242c7c23 */ /* 0x108fe20008010836 */
[----:B------:R-:W-:Y:S01]  /*2f00*/  ISETP.GT.AND P3, PT, R74, 0x21, PT ;  /* 0x000000214a00780c */ /* 0x000fe20003f64270 */
[----:B------:R-:W-:Y:S01]  /*2f10*/  FFMA.FTZ R42, R42, UR10, -R54 ;  /* 0x0000000a2a2a7c23 */ /* 0x000fe20008010836 */
[----:B------:R-:W-:-:S02]  /*2f20*/  FSEL R57, R57, -INF , P4 ;  /* 0xff80000039397808 */ /* 0x000fc40002000000 */
[----:B------:R-:W-:Y:S01]  /*2f30*/  FMNMX.FTZ R30, R52, R75, !PT ;  /* 0x0000004b341e7209 */ /* 0x000fe20007810000 */
[----:B------:R-:W2:Y:S01]  /*2f40*/  MUFU.TANH R77, R77 ;  /* 0x0000004d004d7308 */ /* 0x000ea20000002400 */
[C---:B------:R-:W-:Y:S02]  /*2f50*/  ISETP.GT.AND P4, PT, R74.reuse, 0x28, PT ;  /* 0x000000284a00780c */ /* 0x040fe40003f84270 */
[----:B----4-:R-:W-:Y:S02]  /*2f60*/  FSEL R43, R43, -INF , P3 ;  /* 0xff8000002b2b7808 */ /* 0x010fe40001800000 */
[----:B------:R-:W-:Y:S02]  /*2f70*/  FMNMX.FTZ R36, R57, R30, !PT ;  /* 0x0000001e39247209 */ /* 0x000fe40007810000 */
[----:B------:R-:W-:Y:S01]  /*2f80*/  ISETP.GT.AND P3, PT, R74, 0x29, PT ;  /* 0x000000294a00780c */ /* 0x000fe20003f64270 */
[----:B------:R-:W3:Y:S01]  /*2f90*/  MUFU.TANH R55, R55 ;  /* 0x0000003700377308 */ /* 0x000ee20000002400 */
[----:B------:R-:W-:-:S02]  /*2fa0*/  FSEL R46, R46, -INF , P4 ;  /* 0xff8000002e2e7808 */ /* 0x000fc40002000000 */
[----:B------:R-:W-:Y:S02]  /*2fb0*/  FMNMX.FTZ R75, R43, R36, !PT ;  /* 0x000000242b4b7209 */ /* 0x000fe40007810000 */
[----:B------:R-:W-:Y:S02]  /*2fc0*/  ISETP.GT.AND P4, PT, R74, 0x30, PT ;  /* 0x000000304a00780c */ /* 0x000fe40003f84270 */
[----:B-1----:R-:W-:Y:S01]  /*2fd0*/  FSEL R47, R47, -INF , P3 ;  /* 0xff8000002f2f7808 */ /* 0x002fe20001800000 */
[----:B------:R-:W1:Y:S01]  /*2fe0*/  MUFU.TANH R58, R58 ;  /* 0x0000003a003a7308 */ /* 0x000e620000002400 */
[----:B------:R-:W-:Y:S02]  /*2ff0*/  FMNMX.FTZ R36, R46, R75, !PT ;  /* 0x0000004b2e247209 */ /* 0x000fe40007810000 */
[----:B------:R-:W-:Y:S02]  /*3000*/  ISETP.GT.AND P3, PT, R74, 0x31, PT ;  /* 0x000000314a00780c */ /* 0x000fe40003f64270 */
[----:B0-----:R-:W-:-:S02]  /*3010*/  FSEL R50, R50, -INF , P4 ;  /* 0xff80000032327808 */ /* 0x001fc40002000000 */
[----:B------:R-:W-:Y:S01]  /*3020*/  FMNMX.FTZ R75, R47, R36, !PT ;  /* 0x000000242f4b7209 */ /* 0x000fe20007810000 */
[----:B------:R-:W0:Y:S01]  /*3030*/  MUFU.TANH R59, R59 ;  /* 0x0000003b003b7308 */ /* 0x000e220000002400 */
[----:B------:R-:W-:Y:S02]  /*3040*/  ISETP.GT.AND P4, PT, R74, 0x38, PT ;  /* 0x000000384a00780c */ /* 0x000fe40003f84270 */
[----:B-----5:R-:W-:Y:S02]  /*3050*/  FSEL R51, R51, -INF , P3 ;  /* 0xff80000033337808 */ /* 0x020fe40001800000 */
[----:B------:R-:W-:Y:S02]  /*3060*/  FMNMX.FTZ R36, R50, R75, !PT ;  /* 0x0000004b32247209 */ /* 0x000fe40007810000 */
[----:B------:R-:W-:Y:S01]  /*3070*/  ISETP.GT.AND P3, PT, R74, 0x39, PT ;  /* 0x000000394a00780c */ /* 0x000fe20003f64270 */
[----:B------:R-:W4:Y:S01]  /*3080*/  MUFU.TANH R60, R60 ;  /* 0x0000003c003c7308 */ /* 0x000f220000002400 */
[----:B--2---:R-:W-:-:S02]  /*3090*/  FSEL R77, R77, -INF , P4 ;  /* 0xff8000004d4d7808 */ /* 0x004fc40002000000 */
[----:B------:R-:W-:Y:S02]  /*30a0*/  FMNMX.FTZ R36, R51, R36, !PT ;  /* 0x0000002433247209 */ /* 0x000fe40007810000 */
[C---:B------:R-:W-:Y:S02]  /*30b0*/  ISETP.GT.AND P4, PT, R74.reuse, 0x40, PT ;  /* 0x000000404a00780c */ /* 0x040fe40003f84270 */
[----:B---3--:R-:W-:Y:S01]  /*30c0*/  FSEL R55, R55, -INF , P3 ;  /* 0xff80000037377808 */ /* 0x008fe20001800000 */
[----:B------:R-:W2:Y:S01]  /*30d0*/  MUFU.TANH R61, R61 ;  /* 0x0000003d003d7308 */ /* 0x000ea20000002400 */
[----:B------:R-:W-:Y:S02]  /*30e0*/  FMNMX.FTZ R36, R77, R36, !PT ;  /* 0x000000244d247209 */ /* 0x000fe40007810000 */
[----:B------:R-:W-:Y:S02]  /*30f0*/  ISETP.GT.AND P3, PT, R74, 0x41, PT ;  /* 0x000000414a00780c */ /* 0x000fe40003f64270 */
[----:B-1----:R-:W-:-:S02]  /*3100*/  FSEL R58, R58, -INF , P4 ;  /* 0xff8000003a3a7808 */ /* 0x002fc40002000000 */
[----:B------:R-:W-:Y:S01]  /*3110*/  FMNMX.FTZ R75, R55, R36, !PT ;  /* 0x00000024374b7209 */ /* 0x000fe20007810000 */
[----:B------:R-:W1:Y:S01]  /*3120*/  MUFU.TANH R72, R72 ;  /* 0x0000004800487308 */ /* 0x000e620000002400 */
[----:B------:R-:W-:Y:S02]  /*3130*/  ISETP.GT.AND P4, PT, R74, 0x48, PT ;  /* 0x000000484a00780c */ /* 0x000fe40003f84270 */
[----:B0-----:R-:W-:Y:S02]  /*3140*/  FSEL R59, R59, -INF , P3 ;  /* 0xff8000003b3b7808 */ /* 0x001fe40001800000 */
[----:B------:R-:W-:Y:S02]  /*3150*/  FMNMX.FTZ R36, R58, R75, !PT ;  /* 0x0000004b3a247209 */ /* 0x000fe40007810000 */
[----:B------:R-:W-:Y:S01]  /*3160*/  ISETP.GT.AND P3, PT, R74, 0x49, PT ;  /* 0x000000494a00780c */ /* 0x000fe20003f64270 */
[----:B------:R-:W0:Y:S01]  /*3170*/  MUFU.TANH R69, R69 ;  /* 0x0000004500457308 */ /* 0x000e220000002400 */
[----:B----4-:R-:W-:-:S02]  /*3180*/  FSEL R60, R60, -INF , P4 ;  /* 0xff8000003c3c7808 */ /* 0x010fc40002000000 */
[----:B------:R-:W-:Y:S02]  /*3190*/  FMNMX.FTZ R75, R59, R36, !PT ;  /* 0x000000243b4b7209 */ /* 0x000fe40007810000 */
[----:B------:R-:W-:Y:S02]  /*31a0*/  ISETP.GT.AND P4, PT, R74, 0x50, PT ;  /* 0x000000504a00780c */ /* 0x000fe40003f84270 */
[----:B--2---:R-:W-:Y:S01]  /*31b0*/  FSEL R61, R61, -INF , P3 ;  /* 0xff8000003d3d7808 */ /* 0x004fe20001800000 */
        /* <DEDUP_REMOVED lines=11> */
[----:B--2---:R-:W-:-:S02]  /*3270*/  FSEL R70, R70, -INF , P4 ;  /* 0xff80000046467808 */ /* 0x004fc40002000000 */
[----:B------:R-:W-:Y:S02]  /*3280*/  FMNMX.FTZ R75, R69, R36, !PT ;  /* 0x00000024454b7209 */ /* 0x000fe40007810000 */
[----:B------:R-:W-:Y:S02]  /*3290*/  ISETP.GT.AND P4, PT, R74, 0x60, PT ;  /* 0x000000604a00780c */ /* 0x000fe40003f84270 */
[----:B------:R-:W-:Y:S01]  /*32a0*/  FMNMX.FTZ R75, R70, R75, !PT ;  /* 0x0000004b464b7209 */ /* 0x000fe20007810000 */
[----:B------:R-:W2:Y:S01]  /*32b0*/  MUFU.TANH R68, R68 ;  /* 0x0000004400447308 */ /* 0x000ea20000002400 */
[----:B-1----:R-:W-:Y:S02]  /*32c0*/  FSEL R64, R64, -INF , P3 ;  /* 0xff80000040407808 */ /* 0x002fe40001800000 */
[----:B------:R-:W-:Y:S02]  /*32d0*/  ISETP.GT.AND P3, PT, R74, 0x61, PT ;  /* 0x000000614a00780c */ /* 0x000fe40003f64270 */
[----:B------:R-:W-:-:S03]  /*32e0*/  FMNMX.FTZ R36, R64, R75, !PT ;  /* 0x0000004b40247209 */ /* 0x000fc60007810000 */
[----:B------:R-:W1:Y:S01]  /*32f0*/  MUFU.TANH R67, R67 ;  /* 0x0000004300437308 */ /* 0x000e620000002400 */
[----:B0-----:R-:W-:Y:S02]  /*3300*/  FSEL R65, R65, -INF , P4 ;  /* 0xff80000041417808 */ /* 0x001fe40002000000 */
[----:B------:R-:W-:Y:S02]  /*3310*/  ISETP.GT.AND P4, PT, R74, 0x68, PT ;  /* 0x000000684a00780c */ /* 0x000fe40003f84270 */
[----:B------:R-:W-:-:S03]  /*3320*/  FMNMX.FTZ R75, R65, R36, !PT ;  /* 0x00000024414b7209 */ /* 0x000fc60007810000 */
[----:B------:R-:W0:Y:S01]  /*3330*/  MUFU.TANH R62, R62 ;  /* 0x0000003e003e7308 */ /* 0x000e220000002400 */
[----:B--2---:R-:W-:Y:S02]  /*3340*/  FSEL R68, R68, -INF , P3 ;  /* 0xff80000044447808 */ /* 0x004fe40001800000 */
[----:B------:R-:W-:Y:S02]  /*3350*/  ISETP.GT.AND P3, PT, R74, 0x69, PT ;  /* 0x000000694a00780c */ /* 0x000fe40003f64270 */
[----:B------:R-:W-:Y:S01]  /*3360*/  FMNMX.FTZ R36, R68, R75, !PT ;  /* 0x0000004b44247209 */ /* 0x000fe20007810000 */
[--C-:B------:R-:W-:Y:S01]  /*3370*/  FFMA.FTZ R75, R12, UR10, -R54.reuse ;  /* 0x0000000a0c4b7c23 */ /* 0x100fe20008010836 */
[----:B------:R-:W-:Y:S01]  /*3380*/  FFMA.FTZ R12, R8, UR10, -R54 ;  /* 0x0000000a080c7c23 */ /* 0x000fe20008010836 */
[----:B------:R-:W2:Y:S01]  /*3390*/  MUFU.TANH R66, R66 ;  /* 0x0000004200427308 */ /* 0x000ea20000002400 */
[----:B-1----:R-:W-:Y:S02]  /*33a0*/  FSEL R67, R67, -INF , P4 ;  /* 0xff80000043437808 */ /* 0x002fe40002000000 */
[----:B------:R-:W-:-:S02]  /*33b0*/  ISETP.GT.AND P4, PT, R74, 0x70, PT ;  /* 0x000000704a00780c */ /* 0x000fc40003f84270 */
        /* <DEDUP_REMOVED lines=8> */
[----:B------:R-:W-:-:S03]  /*3440*/  FMNMX.FTZ R8, R66, R79, !PT ;  /* 0x0000004f42087209 */ /* 0x000fc60007810000 */
[----:B------:R-:W2:Y:S01]  /*3450*/  MUFU.TANH R71, R71 ;  /* 0x0000004700477308 */ /* 0x000ea20000002400 */
[----:B-1----:R-:W-:Y:S02]  /*3460*/  FSEL R63, R63, -INF , P3 ;  /* 0xff8000003f3f7808 */ /* 0x002fe40001800000 */
[----:B------:R-:W-:Y:S02]  /*3470*/  ISETP.GT.AND P3, PT, R74, 0x79, PT ;  /* 0x000000794a00780c */ /* 0x000fe40003f64270 */
[----:B------:R-:W-:-:S03]  /*3480*/  FMNMX.FTZ R8, R63, R8, !PT ;  /* 0x000000083f087209 */ /* 0x000fc60007810000 */
[----:B------:R-:W-:Y:S01]  /*3490*/  MUFU.EX2 R30, R44 ;  /* 0x0000002c001e7308 */ /* 0x000fe20000000800 */
[----:B0-----:R-:W-:-:S04]  /*34a0*/  FSEL R73, R73, -INF , P4 ;  /* 0xff80000049497808 */ /* 0x001fc80002000000 */
[----:B------:R-:W-:-:S03]  /*34b0*/  FMNMX.FTZ R79, R73, R8, !PT ;  /* 0x00000008494f7209 */ /* 0x000fc60007810000 */
[----:B------:R0:W-:Y:S01]  /*34c0*/  MUFU.EX2 R27, R38 ;  /* 0x00000026001b7308 */ /* 0x0001e20000000800 */
[----:B--2---:R-:W-:Y:S01]  /*34d0*/  FSEL R36, R71, -INF , P3 ;  /* 0xff80000047247808 */ /* 0x004fe20001800000 */
[--C-:B------:R-:W-:Y:S01]  /*34e0*/  FFMA.FTZ R71, R2, UR10, -R54.reuse ;  /* 0x0000000a02477c23 */ /* 0x100fe20008010836 */
[--C-:B------:R-:W-:Y:S01]  /*34f0*/  FFMA.FTZ R2, R9, UR10, -R54.reuse ;  /* 0x0000000a09027c23 */ /* 0x100fe20008010836 */
[--C-:B------:R-:W-:Y:S01]  /*3500*/  FFMA.FTZ R9, R13, UR10, -R54.reuse ;  /* 0x0000000a0d097c23 */ /* 0x100fe20008010836 */
[----:B------:R-:W-:Y:S01]  /*3510*/  FMNMX.FTZ R79, R36, R79, !PT ;  /* 0x0000004f244f7209 */ /* 0x000fe20007810000 */
[--C-:B------:R-:W-:Y:S01]  /*3520*/  FFMA.FTZ R13, R15, UR10, -R54.reuse ;  /* 0x0000000a0f0d7c23 */ /* 0x100fe20008010836 */
[--C-:B------:R-:W-:Y:S01]  /*3530*/  FFMA.FTZ R15, R19, UR10, -R54.reuse ;  /* 0x0000000a130f7c23 */ /* 0x100fe20008010836 */
[--C-:B------:R-:W-:Y:S01]  /*3540*/  FFMA.FTZ R19, R26, UR10, -R54.reuse ;  /* 0x0000000a1a137c23 */ /* 0x100fe20008010836 */
[--C-:B------:R-:W-:Y:S01]  /*3550*/  FFMA.FTZ R26, R29, UR10, -R54.reuse ;  /* 0x0000000a1d1a7c23 */ /* 0x100fe20008010836 */
[----:B------:R-:W1:Y:S01]  /*3560*/  SHFL.BFLY PT, R8, R79, 0x2, 0x1f ;  /* 0x0c401f004f087f89 */ /* 0x000e6200000e0000 */
[----:B------:R-:W-:Y:S01]  /*3570*/  FFMA.FTZ R29, R37, UR10, -R54 ;  /* 0x0000000a251d7c23 */ /* 0x000fe20008010836 */
[----:B------:R-:W-:-:S02]  /*3580*/  IMAD.U32 R37, RZ, RZ, UR10 ;  /* 0x0000000aff257e24 */ /* 0x000fc4000f8e00ff */
[--C-:B0-----:R-:W-:Y:S01]  /*3590*/  FFMA.FTZ R38, R23, UR10, -R54.reuse ;  /* 0x0000000a17267c23 */ /* 0x101fe20008010836 */
[--C-:B------:R-:W-:Y:S01]  /*35a0*/  FFMA.FTZ R23, R32, UR10, -R54.reuse ;  /* 0x0000000a20177c23 */ /* 0x100fe20008010836 */
[----:B------:R-:W-:Y:S01]  /*35b0*/  MUFU.EX2 R10, R10 ;  /* 0x0000000a000a7308 */ /* 0x000fe20000000800 */
[--C-:B------:R-:W-:Y:S01]  /*35c0*/  FFMA.FTZ R32, R34, UR10, -R54.reuse ;  /* 0x0000000a22207c23 */ /* 0x100fe20008010836 */
[--C-:B------:R-:W-:Y:S01]  /*35d0*/  FFMA.FTZ R34, R35, UR10, -R54.reuse ;  /* 0x0000000a23227c23 */ /* 0x100fe20008010836 */
[----:B------:R-:W-:-:S05]  /*35e0*/  FFMA.FTZ R35, R39, UR10, -R54 ;  /* 0x0000000a27237c23 */ /* 0x000fca0008010836 */
[----:B------:R-:W-:Y:S08]  /*35f0*/  MUFU.EX2 R20, R20 ;  /* 0x0000001400147308 */ /* 0x000ff00000000800 */
[----:B------:R-:W0:Y:S01]  /*3600*/  MUFU.EX2 R25, R25 ;  /* 0x0000001900197308 */ /* 0x000e220000000800 */
[----:B-1----:R-:W-:-:S05]  /*3610*/  FMNMX.FTZ R44, R79, R8, !PT ;  /* 0x000000084f2c7209 */ /* 0x002fca0007810000 */
[----:B------:R-:W1:Y:S02]  /*3620*/  SHFL.BFLY PT, R79, R44, 0x1, 0x1f ;  /* 0x0c201f002c4f7f89 */ /* 0x000e6400000e0000 */
[----:B------:R-:W2:Y:S08]  /*3630*/  MUFU.EX2 R33, R33 ;  /* 0x0000002100217308 */ /* 0x000eb00000000800 */
[----:B------:R-:W-:Y:S01]  /*3640*/  MUFU.EX2 R31, R31 ;  /* 0x0000001f001f7308 */ /* 0x000fe20000000800 */
[----:B0-----:R-:W-:-:S04]  /*3650*/  F2FP.SATFINITE.E4M3.F32.PACK_AB_MERGE_C R148, R25, R20, RZ ;  /* 0x000000141994723e */ /* 0x001fc800048070ff */
[----:B------:R-:W-:-:S03]  /*3660*/  F2FP.SATFINITE.E4M3.F32.PACK_AB_MERGE_C R148, R10, R3, R148 ;  /* 0x000000030a94723e */ /* 0x000fc60004807094 */
[----:B------:R-:W-:Y:S01]  /*3670*/  MUFU.EX2 R28, R28 ;  /* 0x0000001c001c7308 */ /* 0x000fe20000000800 */
[----:B--2---:R-:W-:-:S04]  /*3680*/  F2FP.SATFINITE.E4M3.F32.PACK_AB_MERGE_C R150, R33, R30, RZ ;  /* 0x0000001e2196723e */ /* 0x004fc800048070ff */
[----:B------:R-:W-:Y:S02]  /*3690*/  F2FP.SATFINITE.E4M3.F32.PACK_AB_MERGE_C R150, R27, R22, R150 ;  /* 0x000000161b96723e */ /* 0x000fe40004807096 */
[----:B-1----:R-:W-:Y:S01]  /*36a0*/  FMNMX.FTZ R8, R44, R79, !PT ;  /* 0x0000004f2c087209 */ /* 0x002fe20007810000 */
[----:B------:R-:W-:Y:S03]  /*36b0*/  MUFU.EX2 R24, R24 ;  /* 0x0000001800187308 */ /* 0x000fe60000000800 */
[C---:B------:R-:W-:Y:S01]  /*36c0*/  FSETP.NEU.FTZ.AND P3, PT, R8.reuse, -INF , PT ;  /* 0xff8000000800780b */ /* 0x040fe20003f7d000 */
[----:B------:R-:W-:-:S04]  /*36d0*/  FFMA.FTZ R37, R8, R37, -8 ;  /* 0xc100000008257423 */ /* 0x000fc80000010025 */
        /* <DEDUP_REMOVED lines=10> */
[----:B------:R-:W-:Y:S01]  /*3780*/  FFMA.FTZ R74, R55, UR10, -R76 ;  /* 0x0000000a374a7c23 */ /* 0x000fe2000801084c */
[----:B------:R-:W-:Y:S01]  /*3790*/  FADD.FTZ R55, R3, R10 ;  /* 0x0000000a03377221 */ /* 0x000fe20000010000 */
[--C-:B------:R-:W-:Y:S01]  /*37a0*/  FFMA.FTZ R49, R47, UR10, -R76.reuse ;  /* 0x0000000a2f317c23 */ /* 0x100fe2000801084c */
[--C-:B------:R-:W-:Y:S01]  /*37b0*/  FFMA.FTZ R45, R48, UR10, -R76.reuse ;  /* 0x0000000a302d7c23 */ /* 0x100fe2000801084c */
[--C-:B------:R-:W-:Y:S01]  /*37c0*/  FFMA.FTZ R47, R50, UR10, -R76.reuse ;  /* 0x0000000a322f7c23 */ /* 0x100fe2000801084c */
[--C-:B------:R-:W-:Y:S01]  /*37d0*/  FFMA.FTZ R50, R51, UR10, -R76.reuse ;  /* 0x0000000a33327c23 */ /* 0x100fe2000801084c */
[--C-:B------:R-:W-:Y:S01]  /*37e0*/  FFMA.FTZ R51, R58, UR10, -R76.reuse ;  /* 0x0000000a3a337c23 */ /* 0x100fe2000801084c */
[----:B------:R-:W0:Y:S01]  /*37f0*/  MUFU.EX2 R44, R44 ;  /* 0x0000002c002c7308 */ /* 0x000e220000000800 */
[----:B------:R-:W-:Y:S01]  /*3800*/  FADD.FTZ R78, R20, R55 ;  /* 0x00000037144e7221 */ /* 0x000fe20000010000 */
[--C-:B------:R-:W-:Y:S01]  /*3810*/  FFMA.FTZ R48, R57, UR10, -R76.reuse ;  /* 0x0000000a39307c23 */ /* 0x100fe2000801084c */
[--C-:B------:R-:W-:Y:S01]  /*3820*/  FFMA.FTZ R52, R52, UR10, -R76.reuse ;  /* 0x0000000a34347c23 */ /* 0x100fe2000801084c */
[--C-:B------:R-:W-:Y:S01]  /*3830*/  FFMA.FTZ R57, R60, UR10, -R76.reuse ;  /* 0x0000000a3c397c23 */ /* 0x100fe2000801084c */
[--C-:B------:R-:W-:Y:S01]  /*3840*/  FFMA.FTZ R60, R61, UR10, -R76.reuse ;  /* 0x0000000a3d3c7c23 */ /* 0x100fe2000801084c */
[----:B------:R-:W-:Y:S01]  /*3850*/  FFMA.FTZ R56, R59, UR10, -R76 ;  /* 0x0000000a3b387c23 */ /* 0x000fe2000801084c */
[----:B------:R-:W-:Y:S01]  /*3860*/  FADD.FTZ R61, R25, R78 ;  /* 0x0000004e193d7221 */ /* 0x000fe20000010000 */
[----:B------:R-:W1:Y:S01]  /*3870*/  MUFU.EX2 R39, R39 ;  /* 0x0000002700277308 */ /* 0x000e620000000800 */
[--C-:B------:R-:W-:Y:S01]  /*3880*/  FFMA.FTZ R55, R72, UR10, -R76.reuse ;  /* 0x0000000a48377c23 */ /* 0x100fe2000801084c */
[--C-:B------:R-:W-:Y:S01]  /*3890*/  FFMA.FTZ R43, R43, UR10, -R76.reuse ;  /* 0x0000000a2b2b7c23 */ /* 0x100fe2000801084c */
[----:B------:R-:W-:Y:S01]  /*38a0*/  FADD.FTZ R78, R22, R61 ;  /* 0x0000003d164e7221 */ /* 0x000fe20000010000 */
[--C-:B------:R-:W-:Y:S01]  /*38b0*/  FFMA.FTZ R53, R77, UR10, -R76.reuse ;  /* 0x0000000a4d357c23 */ /* 0x100fe2000801084c */
[--C-:B------:R-:W-:Y:S01]  /*38c0*/  FFMA.FTZ R46, R46, UR10, -R76.reuse ;  /* 0x0000000a2e2e7c23 */ /* 0x100fe2000801084c */
[----:B------:R-:W-:Y:S01]  /*38d0*/  FFMA.FTZ R69, R69, UR10, -R76 ;  /* 0x0000000a45457c23 */ /* 0x000fe2000801084c */
[----:B------:R-:W-:Y:S01]  /*38e0*/  FADD.FTZ R77, R27, R78 ;  /* 0x0000004e1b4d7221 */ /* 0x000fe20000010000 */
[----:B------:R-:W2:Y:S01]  /*38f0*/  MUFU.EX2 R54, R54 ;  /* 0x0000003600367308 */ /* 0x000ea20000000800 */
[----:B0-----:R-:W-:Y:S01]  /*3900*/  FADD.FTZ R58, R37, R44 ;  /* 0x0000002c253a7221 */ /* 0x001fe20000010000 */
[--C-:B------:R-:W-:Y:S01]  /*3910*/  FFMA.FTZ R64, R64, UR10, -R76.reuse ;  /* 0x0000000a40407c23 */ /* 0x100fe2000801084c */
[----:B------:R-:W-:Y:S01]  /*3920*/  FADD.FTZ R78, R30, R77 ;  /* 0x0000004d1e4e7221 */ /* 0x000fe20000010000 */
[----:B------:R-:W-:Y:S01]  /*3930*/  F2FP.SATFINITE.E4M3.F32.PACK_AB_MERGE_C R144, R21, R24, RZ ;  /* 0x000000181590723e */ /* 0x000fe200048070ff */
[--C-:B------:R-:W-:Y:S01]  /*3940*/  FFMA.FTZ R70, R70, UR10, -R76.reuse ;  /* 0x0000000a46467c23 */ /* 0x100fe2000801084c */
[----:B------:R-:W-:Y:S01]  /*3950*/  FFMA.FTZ R65, R65, UR10, -R76 ;  /* 0x0000000a41417c23 */ /* 0x000fe2000801084c */
[----:B------:R-:W-:Y:S01]  /*3960*/  FADD.FTZ R78, R33, R78 ;  /* 0x0000004e214e7221 */ /* 0x000fe20000010000 */
[----:B------:R-:W0:Y:S01]  /*3970*/  MUFU.EX2 R41, R41 ;  /* 0x0000002900297308 */ /* 0x000e220000000800 */
[----:B-1----:R-:W-:Y:S01]  /*3980*/  FADD.FTZ R59, R39, R58 ;  /* 0x0000003a273b7221 */ /* 0x002fe20000010000 */
[----:B------:R-:W-:-:S02]  /*3990*/  IMAD.U32 R58, RZ, RZ, UR39 ;  /* 0x00000027ff3a7e24 */ /* 0x000fc4000f8e00ff */
[--C-:B------:R-:W-:Y:S01]  /*39a0*/  FFMA.FTZ R68, R68, UR10, -R76.reuse ;  /* 0x0000000a44447c23 */ /* 0x100fe2000801084c */
[--C-:B------:R-:W-:Y:S01]  /*39b0*/  FFMA.FTZ R67, R67, UR10, -R76.reuse ;  /* 0x0000000a43437c23 */ /* 0x100fe2000801084c */
[--C-:B------:R-:W-:Y:S01]  /*39c0*/  FFMA.FTZ R62, R62, UR10, -R76.reuse ;  /* 0x0000000a3e3e7c23 */ /* 0x100fe2000801084c */
[----:B------:R-:W-:Y:S02]  /*39d0*/  @!P1 VIADD R58, R58, 0x17040 ;  /* 0x000170403a3a9836 */ /* 0x000fe40000000000 */
[--C-:B------:R-:W-:Y:S01]  /*39e0*/  FFMA.FTZ R66, R66, UR10, -R76.reuse ;  /* 0x0000000a42427c23 */ /* 0x100fe2000801084c */
[----:B------:R-:W1:Y:S01]  /*39f0*/  MUFU.EX2 R40, R40 ;  /* 0x0000002800287308 */ /* 0x000e620000000800 */
[----:B--2---:R-:W-:Y:S01]  /*3a00*/  FADD.FTZ R72, R54, R59 ;  /* 0x0000003b36487221 */ /* 0x004fe20000010000 */
[----:B------:R-:W-:Y:S01]  /*3a10*/  FFMA.FTZ R63, R63, UR10, -R76 ;  /* 0x0000000a3f3f7c23 */ /* 0x000fe2000801084c */
[----:B------:R-:W-:Y:S01]  /*3a20*/  @!P1 PRMT R59, RZ, 0x654, R58 ;  /* 0x00000654ff3b9816 */ /* 0x000fe2000000003a */
[--C-:B------:R-:W-:Y:S01]  /*3a30*/  FFMA.FTZ R73, R73, UR10, -R76.reuse ;  /* 0x0000000a49497c23 */ /* 0x100fe2000801084c */
[----:B------:R-:W-:Y:S01]  /*3a40*/  FFMA.FTZ R36, R36, UR10, -R76 ;  /* 0x0000000a24247c23 */ /* 0x000fe2000801084c */
[----:B------:R-:W-:Y:S01]  /*3a50*/  F2FP.SATFINITE.E4M3.F32.PACK_AB_MERGE_C R39, R54, R39, RZ ;  /* 0x000000273627723e */ /* 0x000fe200048070ff */
[----:B------:R2:W-:Y:S01]  /*3a60*/  @!P1 SYNCS.ARRIVE.TRANS64.RED.A1T0 RZ, [R59+URZ], RZ ;  /* 0x000000ff3bff99a7 */ /* 0x0005e2000810043f */
[----:B------:R-:W2:Y:S01]  /*3a70*/  MUFU.EX2 R45, R45 ;  /* 0x0000002d002d7308 */ /* 0x000ea20000000800 */
[----:B0-----:R-:W-:Y:S01]  /*3a80*/  FADD.FTZ R61, R41, R72 ;  /* 0x00000048293d7221 */ /* 0x001fe20000010000 */
[----:B------:R-:W-:-:S02]  /*3a90*/  F2FP.SATFINITE.E4M3.F32.PACK_AB_MERGE_C R144, R28, R31, R144 ;  /* 0x0000001f1c90723e */ /* 0x000fc40004807090 */
[----:B------:R-:W-:-:S04]  /*3aa0*/  F2FP.SATFINITE.E4M3.F32.PACK_AB_MERGE_C R149, R44, R37, R39 ;  /* 0x000000252c95723e */ /* 0x000fc80004807027 */
[----:B------:R-:W0:Y:S01]  /*3ab0*/  MUFU.EX2 R52, R52 ;  /* 0x0000003400347308 */ /* 0x000e220000000800 */
[----:B-1----:R-:W-:Y:S01]  /*3ac0*/  FADD.FTZ R72, R40, R61 ;  /* 0x0000003d28487221 */ /* 0x002fe20000010000 */
[----:B------:R-:W-:-:S04]  /*3ad0*/  FADD.FTZ R61, R31, R78 ;  /* 0x0000004e1f3d7221 */ /* 0x000fc80000010000 */
[----:B------:R-:W-:Y:S02]  /*3ae0*/  FADD.FTZ R61, R28, R61 ;  /* 0x0000003d1c3d7221 */ /* 0x000fe40000010000 */
[----:B------:R-:W1:Y:S01]  /*3af0*/  MUFU.EX2 R48, R48 ;  /* 0x0000003000307308 */ /* 0x000e620000000800 */
[----:B--2---:R-:W-:Y:S01]  /*3b00*/  FADD.FTZ R59, R45, R72 ;  /* 0x000000482d3b7221 */ /* 0x004fe20000010000 */
[----:B------:R-:W-:-:S06]  /*3b10*/  FADD.FTZ R78, R24, R61 ;  /* 0x0000003d184e7221 */ /* 0x000fcc0000010000 */
[----:B------:R-:W2:Y:S01]  /*3b20*/  MUFU.EX2 R43, R43 ;  /* 0x0000002b002b7308 */ /* 0x000ea20000000800 */
[C---:B0-----:R-:W-:Y:S01]  /*3b30*/  FADD.FTZ R59, R52.reuse, R59 ;  /* 0x0000003b343b7221 */ /* 0x041fe20000010000 */
[----:B------:R-:W-:-:S04]  /*3b40*/  F2FP.SATFINITE.E4M3.F32.PACK_AB_MERGE_C R45, R52, R45, RZ ;  /* 0x0000002d342d723e */ /* 0x000fc800048070ff */
[----:B------:R-:W-:Y:S02]  /*3b50*/  F2FP.SATFINITE.E4M3.F32.PACK_AB_MERGE_C R151, R40, R41, R45 ;  /* 0x000000292897723e */ /* 0x000fe4000480702d */
[----:B------:R-:W0:Y:S01]  /*3b60*/  MUFU.EX2 R46, R46 ;  /* 0x0000002e002e7308 */ /* 0x000e220000000800 */
[----:B-1----:R-:W-:-:S07]  /*3b70*/  FADD.FTZ R72, R48, R59 ;  /* 0x0000003b30487221 */ /* 0x002fce0000010000 */
[----:B------:R-:W-:Y:S01]  /*3b80*/  MUFU.EX2 R18, R18 ;  /* 0x0000001200127308 */ /* 0x000fe20000000800 */
[----:B--2---:R-:W-:-:S07]  /*3b90*/  FADD.FTZ R61, R43, R72 ;  /* 0x000000482b3d7221 */ /* 0x004fce0000010000 */
[----:B------:R-:W1:Y:S01]  /*3ba0*/  MUFU.EX2 R49, R49 ;  /* 0x0000003100317308 */ /* 0x000e620000000800 */
[----:B0-----:R-:W-:-:S07]  /*3bb0*/  FADD.FTZ R72, R46, R61 ;  /* 0x0000003d2e487221 */ /* 0x001fce0000010000 */
[----:B------:R-:W-:Y:S08]  /*3bc0*/  MUFU.EX2 R17, R17 ;  /* 0x0000001100117308 */ /* 0x000ff00000000800 */
[----:B------:R-:W0:Y:S01]  /*3bd0*/  MUFU.EX2 R47, R47 ;  /* 0x0000002f002f7308 */ /* 0x000e220000000800 */
[C---:B-1----:R-:W-:Y:S01]  /*3be0*/  FADD.FTZ R72, R49.reuse, R72 ;  /* 0x0000004831487221 */ /* 0x042fe20000010000 */
[----:B------:R-:W-:-:S04]  /*3bf0*/  F2FP.SATFINITE.E4M3.F32.PACK_AB_MERGE_C R46, R49, R46, RZ ;  /* 0x0000002e312e723e */ /* 0x000fc800048070ff */
[----:B------:R-:W-:Y:S02]  /*3c00*/  F2FP.SATFINITE.E4M3.F32.PACK_AB_MERGE_C R145, R43, R48, R46 ;  /* 0x000000302b91723e */ /* 0x000fe4000480702e */
[----:B------:R-:W-:Y:S08]  /*3c10*/  MUFU.EX2 R14, R14 ;  /* 0x0000000e000e7308 */ /* 0x000ff00000000800 */
[----:B------:R-:W1:Y:S01]  /*3c20*/  MUFU.EX2 R50, R50 ;  /* 0x0000003200327308 */ /* 0x000e620000000800 */
[----:B0-----:R-:W-:-:S07]  /*3c30*/  FADD.FTZ R61, R47, R72 ;  /* 0x000000482f3d7221 */ /* 0x001fce0000010000 */
[----:B------:R-:W0:Y:S08]  /*3c40*/  MUFU.EX2 R75, R75 ;  /* 0x0000004b004b7308 */ /* 0x000e300000000800 */
[----:B------:R2:W-:Y:S01]  /*3c50*/  MUFU.EX2 R58, R69 ;  /* 0x00000045003a7308 */ /* 0x0005e20000000800 */
[----:B-1----:R-:W-:-:S07]  /*3c60*/  FADD.FTZ R20, R50, R61 ;  /* 0x0000003d32147221 */ /* 0x002fce0000010000 */
[----:B------:R-:W1:Y:S01]  /*3c70*/  MUFU.EX2 R53, R53 ;  /* 0x0000003500357308 */ /* 0x000e620000000800 */
[----:B--2---:R-:W-:Y:S01]  /*3c80*/  FADD.FTZ R69, R21, R78 ;  /* 0x0000004e15457221 */ /* 0x004fe20000010000 */
[----:B0-----:R-:W-:-:S03]  /*3c90*/  F2FP.SATFINITE.E4M3.F32.PACK_AB_MERGE_C R146, R75, R14, RZ ;  /* 0x0000000e4b92723e */ /* 0x001fc600048070ff */
[----:B------:R-:W-:Y:S01]  /*3ca0*/  FADD.FTZ R78, R18, R69 ;  /* 0x00000045124e7221 */ /* 0x000fe20000010000 */
[C---:B------:R-:W-:Y:S02]  /*3cb0*/  F2FP.SATFINITE.E4M3.F32.PACK_AB_MERGE_C R146, R17.reuse, R18, R146 ;  /* 0x000000121192723e */ /* 0x040fe40004807092 */
[----:B------:R-:W-:Y:S01]  /*3cc0*/  MUFU.EX2 R12, R12 ;  /* 0x0000000c000c7308 */ /* 0x000fe20000000800 */
[----:B------:R-:W-:-:S07]  /*3cd0*/  FADD.FTZ R69, R17, R78 ;  /* 0x0000004e11457221 */ /* 0x000fce0000010000 */
[----:B------:R-:W0:Y:S01]  /*3ce0*/  MUFU.EX2 R74, R74 ;  /* 0x0000004a004a7308 */ /* 0x000e220000000800 */
[----:B-1----:R-:W-:-:S07]  /*3cf0*/  FADD.FTZ R21, R53, R20 ;  /* 0x0000001435157221 */ /* 0x002fce0000010000 */
[----:B------:R-:W-:Y:S08]  /*3d00*/  MUFU.EX2 R71, R71 ;  /* 0x0000004700477308 */ /* 0x000ff00000000800 */
[----:B------:R-:W1:Y:S01]  /*3d10*/  MUFU.EX2 R51, R51 ;  /* 0x0000003300337308 */ /* 0x000e620000000800 */
[----:B0-----:R-:W-:-:S04]  /*3d20*/  F2FP.SATFINITE.E4M3.F32.PACK_AB_MERGE_C R53, R74, R53, RZ ;  /* 0x000000354a35723e */ /* 0x001fc800048070ff */
[----:B------:R-:W-:-:S03]  /*3d30*/  F2FP.SATFINITE.E4M3.F32.PACK_AB_MERGE_C R147, R50, R47, R53 ;  /* 0x0000002f3293723e */ /* 0x000fc60004807035 */
[----:B------:R-:W0:Y:S08]  /*3d40*/  MUFU.EX2 R2, R2 ;  /* 0x0000000200027308 */ /* 0x000e300000000800 */
[----:B------:R2:W-:Y:S08]  /*3d50*/  MUFU.EX2 R59, R64 ;  /* 0x00000040003b7308 */ /* 0x0005f00000000800 */
[----:B------:R-:W3:Y:S01]  /*3d60*/  MUFU.EX2 R56, R56 ;  /* 0x0000003800387308 */ /* 0x000ee20000000800 */
[----:B--2---:R-:W-:Y:S01]  /*3d70*/  FADD.FTZ R64, R14, R69 ;  /* 0x000000450e407221 */ /* 0x004fe20000010000 */
[----:B------:R-:W-:-:S03]  /*3d80*/  FADD.FTZ R14, R74, R21 ;  /* 0x000000154a0e7221 */ /* 0x000fc60000010000 */
[----:B------:R-:W-:Y:S01]  /*3d90*/  FADD.FTZ R25, R75, R64 ;  /* 0x000000404b197221 */ /* 0x000fe20000010000 */
[----:B-1----:R-:W-:Y:S02]  /*3da0*/  FADD.FTZ R3, R51, R14 ;  /* 0x0000000e33037221 */ /* 0x002fe40000010000 */
[----:B------:R-:W1:Y:S01]  /*3db0*/  MUFU.EX2 R9, R9 ;  /* 0x0000000900097308 */ /* 0x000e620000000800 */
[----:B------:R-:W-:-:S04]  /*3dc0*/  FADD.FTZ R20, R12, R25 ;  /* 0x000000190c147221 */ /* 0x000fc80000010000 */
[----:B------:R-:W-:-:S03]  /*3dd0*/  FADD.FTZ R21, R71, R20 ;  /* 0x0000001447157221 */ /* 0x000fc60000010000 */
[----:B------:R-:W2:Y:S01]  /*3de0*/  MUFU.EX2 R57, R57 ;  /* 0x0000003900397308 */ /* 0x000ea20000000800 */
[----:B0-----:R-:W-:Y:S01]  /*3df0*/  FADD.FTZ R14, R2, R21 ;  /* 0x00000015020e7221 */ /* 0x001fe20000010000 */
[----:B---3--:R-:W-:-:S06]  /*3e00*/  FADD.FTZ R10, R56, R3 ;  /* 0x00000003380a7221 */ /* 0x008fcc0000010000 */
[----:B------:R-:W-:Y:S01]  /*3e10*/  MUFU.EX2 R15, R15 ;  /* 0x0000000f000f7308 */ /* 0x000fe20000000800 */
[C---:B-1----:R-:W-:Y:S01]  /*3e20*/  FADD.FTZ R14, R9.reuse, R14 ;  /* 0x0000000e090e7221 */ /* 0x042fe20000010000 */
[----:B------:R-:W-:-:S04]  /*3e30*/  F2FP.SATFINITE.E4M3.F32.PACK_AB_MERGE_C R140, R9, R2, RZ ;  /* 0x00000002098c723e */ /* 0x000fc800048070ff */
[----:B------:R-:W-:Y:S02]  /*3e40*/  F2FP.SATFINITE.E4M3.F32.PACK_AB_MERGE_C R140, R71, R12, R140 ;  /* 0x0000000c478c723e */ /* 0x000fe4000480708c */
[----:B------:R-:W0:Y:S01]  /*3e50*/  MUFU.EX2 R38, R38 ;  /* 0x0000002600267308 */ /* 0x000e220000000800 */
[----:B--2---:R-:W-:-:S07]  /*3e60*/  FADD.FTZ R3, R57, R10 ;  /* 0x0000000a39037221 */ /* 0x004fce0000010000 */
[----:B------:R-:W1:Y:S08]  /*3e70*/  MUFU.EX2 R13, R13 ;  /* 0x0000000d000d7308 */ /* 0x000e700000000800 */
[----:B------:R-:W2:Y:S01]  /*3e80*/  MUFU.EX2 R60, R60 ;  /* 0x0000003c003c7308 */ /* 0x000ea20000000800 */
[----:B0-----:R-:W-:-:S07]  /*3e90*/  F2FP.SATFINITE.E4M3.F32.PACK_AB_MERGE_C R10, R38, R15, RZ ;  /* 0x0000000f260a723e */ /* 0x001fce00048070ff */
[----:B------:R-:W0:Y:S01]  /*3ea0*/  MUFU.EX2 R16, R16 ;  /* 0x0000001000107308 */ /* 0x000e220000000800 */
[----:B-1----:R-:W-:-:S07]  /*3eb0*/  FADD.FTZ R9, R13, R14 ;  /* 0x0000000e0d097221 */ /* 0x002fce0000010000 */
[----:B------:R-:W1:Y:S01]  /*3ec0*/  MUFU.EX2 R55, R55 ;  /* 0x0000003700377308 */ /* 0x000e620000000800 */
[C---:B--2---:R-:W-:Y:S01]  /*3ed0*/  FADD.FTZ R2, R60.reuse, R3 ;  /* 0x000000033c027221 */ /* 0x044fe20000010000 */
[----:B------:R-:W-:-:S04]  /*3ee0*/  F2FP.SATFINITE.E4M3.F32.PACK_AB_MERGE_C R57, R60, R57, RZ ;  /* 0x000000393c39723e */ /* 0x000fc800048070ff */
[----:B------:R-:W-:Y:S02]  /*3ef0*/  F2FP.SATFINITE.E4M3.F32.PACK_AB_MERGE_C R141, R56, R51, R57 ;  /* 0x00000033388d723e */ /* 0x000fe40004807039 */
[----:B------:R-:W2:Y:S01]  /*3f00*/  MUFU.EX2 R70, R70 ;  /* 0x0000004600467308 */ /* 0x000ea20000000800 */
[C---:B0-----:R-:W-:Y:S01]  /*3f10*/  F2FP.SATFINITE.E4M3.F32.PACK_AB_MERGE_C R142, R16.reuse, R13, R10 ;  /* 0x0000000d108e723e */ /* 0x041fe2000480700a */
[----:B------:R-:W-:-:S04]  /*3f20*/  FADD.FTZ R16, R16, R9 ;  /* 0x0000000910107221 */ /* 0x000fc80000010000 */
[----:B------:R-:W-:Y:S02]  /*3f30*/  FADD.FTZ R15, R15, R16 ;  /* 0x000000100f0f7221 */ /* 0x000fe40000010000 */
[----:B------:R-:W-:Y:S01]  /*3f40*/  MUFU.EX2 R23, R23 ;  /* 0x0000001700177308 */ /* 0x000fe20000000800 */
[----:B-1----:R-:W-:Y:S01]  /*3f50*/  FADD.FTZ R3, R55, R2 ;  /* 0x0000000237037221 */ /* 0x002fe20000010000 */
[----:B------:R-:W-:-:S03]  /*3f60*/  FADD.FTZ R38, R38, R15 ;  /* 0x0000000f26267221 */ /* 0x000fc60000010000 */
[----:B------:R-:W-:-:S03]  /*3f70*/  FADD.FTZ R3, R58, R3 ;  /* 0x000000033a037221 */ /* 0x000fc60000010000 */
[----:B------:R-:W0:Y:S01]  /*3f80*/  MUFU.EX2 R32, R32 ;  /* 0x0000002000207308 */ /* 0x000e220000000800 */
[----:B--2---:R-:W-:-:S04]  /*3f90*/  FADD.FTZ R2, R70, R3 ;  /* 0x0000000346027221 */ /* 0x004fc80000010000 */
[C---:B------:R-:W-:Y:S01]  /*3fa0*/  FADD.FTZ R2, R59.reuse, R2 ;  /* 0x000000023b027221 */ /* 0x040fe20000010000 */
[----:B------:R-:W-:Y:S02]  /*3fb0*/  F2FP.SATFINITE.E4M3.F32.PACK_AB_MERGE_C R59, R59, R70, RZ ;  /* 0x000000463b3b723e */ /* 0x000fe400048070ff */
[----:B------:R-:W1:Y:S02]  /*3fc0*/  MUFU.EX2 R19, R19 ;  /* 0x0000001300137308 */ /* 0x000e640000000800 */
[----:B------:R-:W-:-:S06]  /*3fd0*/  F2FP.SATFINITE.E4M3.F32.PACK_AB_MERGE_C R143, R58, R55, R59 ;  /* 0x000000373a8f723e */ /* 0x000fcc000480703b */
[----:B------:R-:W2:Y:S01]  /*3fe0*/  MUFU.EX2 R26, R26 ;  /* 0x0000001a001a7308 */ /* 0x000ea20000000800 */
[----:B0-----:R-:W-:-:S07]  /*3ff0*/  F2FP.SATFINITE.E4M3.F32.PACK_AB_MERGE_C R9, R32, R23, RZ ;  /* 0x000000172009723e */ /* 0x001fce00048070ff */
[----:B------:R-:W0:Y:S01]  /*4000*/  MUFU.EX2 R65, R65 ;  /* 0x0000004100417308 */ /* 0x000e220000000800 */
[----:B-1----:R-:W-:-:S07]  /*4010*/  FADD.FTZ R3, R19, R38 ;  /* 0x0000002613037221 */ /* 0x002fce0000010000 */
[----:B------:R-:W1:Y:S01]  /*4020*/  MUFU.EX2 R68, R68 ;  /* 0x0000004400447308 */ /* 0x000e620000000800 */
[C---:B--2---:R-:W-:Y:S01]  /*4030*/  F2FP.SATFINITE.E4M3.F32.PACK_AB_MERGE_C R136, R26.reuse, R19, R9 ;  /* 0x000000131a88723e */ /* 0x044fe20004807009 */
[----:B------:R-:W-:-:S04]  /*4040*/  FADD.FTZ R26, R26, R3 ;  /* 0x000000031a1a7221 */ /* 0x000fc80000010000 */
[----:B------:R-:W-:Y:S02]  /*4050*/  FADD.FTZ R23, R23, R26 ;  /* 0x0000001a17177221 */ /* 0x000fe40000010000 */
[----:B------:R-:W2:Y:S01]  /*4060*/  MUFU.EX2 R67, R67 ;  /* 0x0000004300437308 */ /* 0x000ea20000000800 */
[----:B0-----:R-:W-:Y:S01]  /*4070*/  FADD.FTZ R3, R65, R2 ;  /* 0x0000000241037221 */ /* 0x001fe20000010000 */
[----:B------:R-:W-:-:S06]  /*4080*/  FADD.FTZ R32, R32, R23 ;  /* 0x0000001720207221 */ /* 0x000fcc0000010000 */
        /* <DEDUP_REMOVED lines=8> */
[C---:B-1----:R-:W-:Y:S01]  /*4110*/  FADD.FTZ R3, R62.reuse, R3 ;  /* 0x000000033e037221 */ /* 0x042fe20000010000 */
[----:B------:R-:W-:-:S04]  /*4120*/  F2FP.SATFINITE.E4M3.F32.PACK_AB_MERGE_C R67, R62, R67, RZ ;  /* 0x000000433e43723e */ /* 0x000fc800048070ff */
[----:B------:R-:W-:Y:S02]  /*4130*/  F2FP.SATFINITE.E4M3.F32.PACK_AB_MERGE_C R137, R68, R65, R67 ;  /* 0x000000414489723e */ /* 0x000fe40004807043 */
[----:B------:R-:W1:Y:S08]  /*4140*/  MUFU.EX2 R66, R66 ;  /* 0x0000004200427308 */ /* 0x000e700000000800 */
[----:B------:R-:W2:Y:S01]  /*4150*/  MUFU.EX2 R63, R63 ;  /* 0x0000003f003f7308 */ /* 0x000ea20000000800 */
[----:B0-----:R-:W-:Y:S01]  /*4160*/  F2FP.SATFINITE.E4M3.F32.PACK_AB_MERGE_C R138, R34, R29, R2 ;  /* 0x0000001d228a723e */ /* 0x001fe20004807002 */
[----:B------:R-:W-:-:S04]  /*4170*/  FADD.FTZ R29, R29, R32 ;  /* 0x000000201d1d7221 */ /* 0x000fc80000010000 */
[----:B------:R-:W-:Y:S02]  /*4180*/  FADD.FTZ R34, R34, R29 ;  /* 0x0000001d22227221 */ /* 0x000fe40000010000 */
[----:B------:R-:W-:Y:S01]  /*4190*/  MUFU.EX2 R73, R73 ;  /* 0x0000004900497308 */ /* 0x000fe20000000800 */
[----:B-1----:R-:W-:Y:S01]  /*41a0*/  FADD.FTZ R2, R66, R3 ;  /* 0x0000000342027221 */ /* 0x002fe20000010000 */
[----:B------:R-:W-:-:S04]  /*41b0*/  FADD.FTZ R3, R35, R34 ;  /* 0x0000002223037221 */ /* 0x000fc80000010000 */
[----:B------:R-:W-:Y:S02]  /*41c0*/  FADD.FTZ R3, R42, R3 ;  /* 0x000000032a037221 */ /* 0x000fe40000010000 */
[----:B------:R-:W0:Y:S01]  /*41d0*/  MUFU.EX2 R36, R36 ;  /* 0x0000002400247308 */ /* 0x000e220000000800 */
[----:B--2---:R-:W-:Y:S01]  /*41e0*/  FADD.FTZ R2, R63, R2 ;  /* 0x000000023f027221 */ /* 0x004fe20000010000 */
[----:B0-----:R-:W-:-:S03]  /*41f0*/  F2FP.SATFINITE.E4M3.F32.PACK_AB_MERGE_C R9, R36, R73, RZ ;  /* 0x000000492409723e */ /* 0x001fc600048070ff */
[----:B------:R-:W-:Y:S01]  /*4200*/  FADD.FTZ R73, R73, R2 ;  /* 0x0000000249497221 */ /* 0x000fe20000010000 */
[----:B------:R-:W-:-:S03]  /*4210*/  F2FP.SATFINITE.E4M3.F32.PACK_AB_MERGE_C R139, R63, R66, R9 ;  /* 0x000000423f8b723e */ /* 0x000fc60004807009 */
        /* <DEDUP_REMOVED lines=32> */
[----:B------:R-:W-:-:S05]  /*4420*/  ULDC UR23, c[0x0][0x988] ;  /* 0x0002620000177ab9 */ /* 0x000fca0000000800 */
.L_x_1593:
[----:B------:R-:W-:-:S04]  /*4430*/  UISETP.NE.AND UP1, UPT, UR7, 0x1, UPT ;  /* 0x000000010700788c */ /* 0x000fc8000bf25270 */
[----:B------:R-:W-:-:S04]  /*4440*/  USEL UR5, URZ, 0x1, UP1 ;  /* 0x000000013f057887 */ /* 0x000fc80008800000 */
[----:B------:R-:W-:Y:S01]  /*4450*/  ULOP3.LUT UR5, UR6, UR5, URZ, 0x3c, !UPT ;  /* 0x0000000506057292 */ /* 0x000fe2000f8e3c3f */
[----:B------:R-:W-:Y:S11]  /*4460*/  @!P0 BRA `(.L_x_1584) ;  /* 0x0000000000048947 */ /* 0x000ff60003800000 */
[----:B------:R-:W-:Y:S01]  /*4470*/  BPT.TRAP 0x1 ;  /* 0x000000040000795c */ /* 0x000fe20000300000 */
.L_x_1584:
        /* <DEDUP_REMOVED lines=9> */
.L_x_1585:
[----:B-1----:R-:W-:Y:S05]  /*4510*/  @P3 BRA `(.L_x_1586) ;  /* 0x0000000000083947 */ /* 0x002fea0003800000 */
[----:B------:R-:W1:Y:S02]  /*4520*/  SYNCS.PHASECHK.TRANS64.TRYWAIT P3, [UR26+0x17030], R8 ;  /* 0x01703008ff0075a7 */ /* 0x000e64000806015a */
[----:B-1----:R-:W-:Y:S05]  /*4530*/  @!P3 BRA `(.L_x_1587) ;  /* 0x000000ac00ccb947 */ /* 0x002fea0003800000 */
.L_x_1586:
        /* <DEDUP_REMOVED lines=19> */
.L_x_1588:
[----:B------:R-:W-:Y:S01]  /*4670*/  ULEA UR14, UR7, UR39, 0x3 ;  /* 0x00000027070e7291 */ /* 0x000fe2000f8e183f */
[----:B01----:R-:W-:-:S05]  /*4680*/  IMAD.U32 R8, RZ, RZ, UR6 ;  /* 0x00000006ff087e24 */ /* 0x003fca000f8e00ff */
[----:B------:R-:W-:-:S04]  /*4690*/  SHF.L.U32 R8, R8, 0x1f, RZ ;  /* 0x0000001f08087819 */ /* 0x000fc800000006ff */
[----:B------:R0:W1:Y:S01]  /*46a0*/  SYNCS.PHASECHK.TRANS64.TRYWAIT P3, [UR14+0x17050], R8 ;  /* 0x01705008ff0075a7 */ /* 0x000062000806014e */
[----:B------:R-:W-:Y:S05]  /*46b0*/  @!P0 BRA `(.L_x_1589) ;  /* 0x0000000000048947 */ /* 0x000fea0003800000 */
[----:B------:R-:W-:Y:S01]  /*46c0*/  BPT.TRAP 0x1 ;  /* 0x000000040000795c */ /* 0x000fe20000300000 */
.L_x_1589:
        /* <DEDUP_REMOVED lines=30> */
[----:B------:R-:W2:Y:S08]  /*48b0*/  MUFU.TANH R11, R11 ;  /* 0x0000000b000b7308 */ /* 0x000eb00000002400 */
        /* <DEDUP_REMOVED lines=30> */
[----:B------:R-:W1:Y:S02]  /*4aa0*/  SYNCS.PHASECHK.TRANS64.TRYWAIT P3, [UR14+0x17050], R8 ;  /* 0x01705008ff0075a7 */ /* 0x000e64000806014e */
[----:B-1----:R-:W-:Y:S05]  /*4ab0*/  @!P3 BRA `(.L_x_1591) ;  /* 0x000000a80084b947 */ /* 0x002fea0003800000 */
.L_x_1590:
[----:B------:R-:W-:Y:S01]  /*4ac0*/  @UP0 ULDC UR6, c[0x0][0x44c] ;  /* 0x0001130000060ab9 */ /* 0x000fe20000000800 */
[----:B-1----:R-:W-:Y:S02]  /*4ad0*/  IMAD.MOV.U32 R41, RZ, RZ, R6 ;  /* 0x000000ffff297224 */ /* 0x002fe400078e0006 */
[----:B0-----:R-:W-:Y:S01]  /*4ae0*/  FMUL.FTZ R8, R0, R54 ;  /* 0x0000003600087220 */ /* 0x001fe20000410000 */
[----:B------:R-:W-:Y:S01]  /*4af0*/  @P2 IMAD.HI.U32 R42, R6, UR6, RZ ;  /* 0x00000006062a2c27 */ /* 0x000fe2000f8e00ff */
[----:B------:R-:W-:-:S03]  /*4b00*/  @UP0 ULDC UR6, c[0x0][0x450] ;  /* 0x0001140000060ab9 */ /* 0x000fc60000000800 */
[C---:B------:R-:W-:Y:S01]  /*4b10*/  FMUL.FTZ R43, R0.reuse, R56 ;  /* 0x00000038002b7220 */ /* 0x040fe20000410000 */
[C---:B------:R-:W-:Y:S01]  /*4b20*/  FMUL.FTZ R45, R0.reuse, R57 ;  /* 0x00000039002d7220 */ /* 0x040fe20000410000 */
[----:B------:R-:W-:Y:S01]  /*4b30*/  IMAD.MOV.U32 R46, RZ, RZ, -0x2 ;  /* 0xfffffffeff2e7424 */ /* 0x000fe200078e00ff */
[----:B------:R-:W-:Y:S01]  /*4b40*/  @P2 SHF.R.U32.HI R41, RZ, UR6, R42 ;  /* 0x00000006ff292c19 */ /* 0x000fe2000801162a */
[----:B------:R-:W-:Y:S01]  /*4b50*/  UMOV UR6, 0xffffff80 ;  /* 0xffffff8000067882 */ /* 0x000fe20000000000 */
[----:B------:R-:W-:Y:S01]  /*4b60*/  IMAD.U32 R47, RZ, RZ, UR24 ;  /* 0x00000018ff2f7e24 */ /* 0x000fe2000f8e00ff */
[----:B------:R-:W-:Y:S01]  /*4b70*/  UIMAD UR6, UR46, UR6, 0x1 ;  /* 0x000000012e0674a4 */ /* 0x000fe2000f8e0206 */
[----:B------:R-:W0:Y:S01]  /*4b80*/  MUFU.TANH R43, R43 ;  /* 0x0000002b002b7308 */ /* 0x000e220000002400 */
[----:B------:R-:W1:Y:S01]  /*4b90*/  SHFL.IDX PT, R49, R41, RZ, 0x1c1f ;  /* 0x001c1fff29317589 */ /* 0x000e6200000e0000 */
[C---:B------:R-:W-:Y:S01]  /*4ba0*/  FMUL.FTZ R51, R0.reuse, R61 ;  /* 0x0000003d00337220 */ /* 0x040fe20000410000 */
[C---:B------:R-:W-:Y:S01]  /*4bb0*/  FMUL.FTZ R44, R0.reuse, R58 ;  /* 0x0000003a002c7220 */ /* 0x040fe20000410000 */
[----:B------:R-:W-:Y:S01]  /*4bc0*/  FMUL.FTZ R53, R0, R65 ;  /* 0x0000004100357220 */ /* 0x000fe20000410000 */
[----:B------:R-:W-:-:S02]  /*4bd0*/  IMAD R46, R7, R46, UR6 ;  /* 0x00000006072e7e24 */ /* 0x000fc4000f8e022e */
[C---:B------:R-:W-:Y:S01]  /*4be0*/  FMUL.FTZ R42, R0.reuse, R55 ;  /* 0x00000037002a7220 */ /* 0x040fe20000410000 */
[C---:B------:R-:W-:Y:S01]  /*4bf0*/  FMUL.FTZ R55, R0.reuse, R69 ;  /* 0x0000004500377220 */ /* 0x040fe20000410000 */
[----:B------:R-:W2:Y:S01]  /*4c00*/  MUFU.TANH R45, R45 ;  /* 0x0000002d002d7308 */ /* 0x000ea20000002400 */
[----:B------:R-:W-:Y:S02]  /*4c10*/  IMAD R46, R47, UR37, R46 ;  /* 0x000000252f2e7c24 */ /* 0x000fe4000f8e022e */
[C---:B------:R-:W-:Y:S01]  /*4c20*/  FMUL.FTZ R57, R0.reuse, R72 ;  /* 0x0000004800397220 */ /* 0x040fe20000410000 */
[C---:B------:R-:W-:Y:S01]  /*4c30*/  FMUL.FTZ R47, R0.reuse, R59 ;  /* 0x0000003b002f7220 */ /* 0x040fe20000410000 */
[C---:B------:R-:W-:Y:S01]  /*4c40*/  FMUL.FTZ R59, R0.reuse, R77 ;  /* 0x0000004d003b7220 */ /* 0x040fe20000410000 */
[C---:B------:R-:W-:Y:S01]  /*4c50*/  FMUL.FTZ R84, R0.reuse, R84 ;  /* 0x0000005400547220 */ /* 0x040fe20000410000 */
[C---:B------:R-:W-:Y:S01]  /*4c60*/  FMUL.FTZ R85, R0.reuse, R85 ;  /* 0x0000005500557220 */ /* 0x040fe20000410000 */
[----:B------:R-:W-:Y:S01]  /*4c70*/  UIADD3 UR6, UR39, 0x400, URZ ;  /* 0x0000040027067890 */ /* 0x000fe2000fffe03f */
[----:B------:R-:W-:Y:S01]  /*4c80*/  MUFU.TANH R51, R51 ;  /* 0x0000003300337308 */ /* 0x000fe20000002400 */
[----:B------:R-:W3:Y:S01]  /*4c90*/  SHFL.IDX PT, R77, R41, 0x1, 0x1c1f ;  /* 0x003c1f00294d7f89 */ /* 0x000ee200000e0000 */
[----:B------:R-:W-:Y:S01]  /*4ca0*/  WARPGROUP.ARRIVE ;  /* 0x00000000000079c5 */ /* 0x000fe20000000000 */
[----:B------:R-:W-:Y:S01]  /*4cb0*/  USHF.R.U32.HI UR6, URZ, 0x4, UR6 ;  /* 0x000000043f067899 */ /* 0x000fe20008011606 */
[C---:B------:R-:W-:Y:S01]  /*4cc0*/  FMUL.FTZ R63, R0.reuse, R63 ;  /* 0x0000003f003f7220 */ /* 0x040fe20000410000 */
[----:B------:R-:W-:Y:S01]  /*4cd0*/  UMOV UR10, UR23 ;  /* 0x00000017000a7c82 */ /* 0x000fe20008000000 */
[C---:B------:R-:W-:Y:S01]  /*4ce0*/  FMUL.FTZ R69, R0.reuse, R74 ;  /* 0x0000004a00457220 */ /* 0x040fe20000410000 */
[----:B------:R-:W-:Y:S01]  /*4cf0*/  ULOP3.LUT UR6, UR6, 0x3fff, URZ, 0xc0, !UPT ;  /* 0x00003fff06067892 */ /* 0x000fe2000f8ec03f */
[----:B------:R-:W-:Y:S01]  /*4d00*/  MUFU.TANH R53, R53 ;  /* 0x0000003500357308 */ /* 0x000fe20000002400 */
[----:B-1----:R-:W-:Y:S01]  /*4d10*/  IADD3 R48, R49, -UR25, R46 ;  /* 0x8000001931307c10 */ /* 0x002fe2000fffe02e */
[C---:B------:R-:W-:Y:S01]  /*4d20*/  FMUL.FTZ R49, R0.reuse, R60 ;  /* 0x0000003c00317220 */ /* 0x040fe20000410000 */
[----:B------:R-:W-:Y:S01]  /*4d30*/  ULOP3.LUT UR6, UR6, 0x10000, URZ, 0xfc, !UPT ;  /* 0x0001000006067892 */ /* 0x000fe2000f8efc3f */
[----:B------:R-:W-:Y:S01]  /*4d40*/  FMUL.FTZ R74, R0, R83 ;  /* 0x00000053004a7220 */ /* 0x000fe20000410000 */
[----:B------:R-:W-:-:S02]  /*4d50*/  ISETP.GT.AND P3, PT, R48, RZ, PT ;  /* 0x000000ff3000720c */ /* 0x000fc40003f64270 */
[C---:B------:R-:W-:Y:S01]  /*4d60*/  ISETP.GT.AND P4, PT, R48.reuse, 0x1, PT ;  /* 0x000000013000780c */ /* 0x040fe20003f84270 */
[----:B------:R-:W1:Y:S01]  /*4d70*/  MUFU.TANH R49, R49 ;  /* 0x0000003100317308 */ /* 0x000e620000002400 */
[----:B------:R-:W-:Y:S01]  /*4d80*/  FSEL R50, R11, -INF , P3 ;  /* 0xff8000000b327808 */ /* 0x000fe20001800000 */
[----:B------:R-:W-:Y:S01]  /*4d90*/  UIMAD UR11, UR7, 0x300, UR6 ;  /* 0x00000300070b78a4 */ /* 0x000fe2000f8e0206 */
[----:B------:R-:W-:Y:S02]  /*4da0*/  ISETP.GT.AND P3, PT, R48, 0x8, PT ;  /* 0x000000083000780c */ /* 0x000fe40003f64270 */
[----:B------:R-:W-:Y:S01]  /*4db0*/  FSEL R12, R12, -INF , P4 ;  /* 0xff8000000c0c7808 */ /* 0x000fe20002000000 */
[----:B------:R-:W-:Y:S01]  /*4dc0*/  UMOV UR7, 0x40000040 ;  /* 0x4000004000077882 */ /* 0x000fe20000000000 */
[----:B------:R-:W-:Y:S01]  /*4dd0*/  FMNMX.FTZ R11, R50, R9, !PT ;  /* 0x00000009320b7209 */ /* 0x000fe20007810000 */
[----:B------:R-:W-:Y:S01]  /*4de0*/  MUFU.TANH R55, R55 ;  /* 0x0000003700377308 */ /* 0x000fe20000002400 */
[----:B------:R-:W-:Y:S01]  /*4df0*/  ISETP.GT.AND P4, PT, R48, 0x9, PT ;  /* 0x000000093000780c */ /* 0x000fe20003f84270 */
[----:B------:R-:W-:Y:S01]  /*4e00*/  UMOV UR6, UR11 ;  /* 0x0000000b00067c82 */ /* 0x000fe20008000000 */
[----:B------:R-:W-:Y:S01]  /*4e10*/  FSEL R15, R15, -INF , P3 ;  /* 0xff8000000f0f7808 */ /* 0x000fe20001800000 */
[----:B------:R-:W-:Y:S01]  /*4e20*/  QGMMA.64x96x32.F32.E4M3.E4M3 R88, R148, gdesc[UR4], R88, gsb0 ;  /* 0x0160000494587df3 */ /* 0x000fe20008000858 */
[----:B------:R-:W-:Y:S01]  /*4e30*/  FMNMX.FTZ R52, R12, R11, !PT ;  /* 0x0000000b0c347209 */ /* 0x000fe20007810000 */
[----:B------:R-:W-:Y:S01]  /*4e40*/  UIADD3 UR6, UR11, 0x2, URZ ;  /* 0x000000020b067890 */ /* 0x000fe2000fffe03f */
[----:B------:R-:W-:Y:S01]  /*4e50*/  ISETP.GT.AND P3, PT, R48, 0x10, PT ;  /* 0x000000103000780c */ /* 0x000fe20003f64270 */
[----:B------:R-:W-:Y:S01]  /*4e60*/  MUFU.TANH R57, R57 ;  /* 0x0000003900397308 */ /* 0x000fe20000002400 */
[----:B------:R-:W-:Y:S01]  /*4e70*/  FSEL R16, R16, -INF , P4 ;  /* 0xff80000010107808 */ /* 0x000fe20002000000 */
[----:B------:R-:W-:Y:S01]  /*4e80*/  UMOV UR7, 0x40000040 ;  /* 0x4000004000077882 */ /* 0x000fe20000000000 */
[----:B------:R-:W-:Y:S01]  /*4e90*/  FMNMX.FTZ R11, R15, R52, !PT ;  /* 0x000000340f0b7209 */ /* 0x000fe20007810000 */
[----:B------:R-:W-:Y:S01]  /*4ea0*/  FMUL.FTZ R52, R0, R64 ;  /* 0x0000004000347220 */ /* 0x000fe20000410000 */
[----:B------:R-:W-:-:S02]  /*4eb0*/  ISETP.GT.AND P4, PT, R48, 0x11, PT ;  /* 0x000000113000780c */ /* 0x000fc40003f84270 */
[----:B------:R-:W-:Y:S01]  /*4ec0*/  FSEL R19, R19, -INF , P3 ;  /* 0xff80000013137808 */ /* 0x000fe20001800000 */
[----:B------:R-:W-:Y:S01]  /*4ed0*/  MUFU.TANH R59, R59 ;  /* 0x0000003b003b7308 */ /* 0x000fe20000002400 */
[----:B------:R-:W-:Y:S02]  /*4ee0*/  FMNMX.FTZ R54, R16, R11, !PT ;  /* 0x0000000b10367209 */ /* 0x000fe40007810000 */
[----:B------:R-:W-:Y:S02]  /*4ef0*/  ISETP.GT.AND P3, PT, R48, 0x18, PT ;  /* 0x000000183000780c */ /* 0x000fe40003f64270 */
[----:B------:R-:W-:Y:S02]  /*4f00*/  FSEL R20, R20, -INF , P4 ;  /* 0xff80000014147808 */ /* 0x000fe40002000000 */
[----:B------:R-:W-:Y:S01]  /*4f10*/  FMNMX.FTZ R11, R19, R54, !PT ;  /* 0x00000036130b7209 */ /* 0x000fe20007810000 */
[----:B------:R-:W4:Y:S01]  /*4f20*/  MUFU.TANH R52, R52 ;  /* 0x0000003400347308 */ /* 0x000f220000002400 */
[----:B------:R-:W-:-:S02]  /*4f30*/  ISETP.GT.AND P4, PT, R48, 0x19, PT ;  /* 0x000000193000780c */ /* 0x000fc40003f84270 */
[----:B------:R-:W-:Y:S02]  /*4f40*/  FSEL R23, R23, -INF , P3 ;  /* 0xff80000017177808 */ /* 0x000fe40001800000 */
[----:B------:R-:W-:Y:S02]  /*4f50*/  FMNMX.FTZ R54, R20, R11, !PT ;  /* 0x0000000b14367209 */ /* 0x000fe40007810000 */
[----:B------:R-:W-:Y:S01]  /*4f60*/  ISETP.GT.AND P3, PT, R48, 0x20, PT ;  /* 0x000000203000780c */ /* 0x000fe20003f64270 */
[----:B------:R-:W-:Y:S01]  /*4f70*/  MUFU.TANH R84, R84 ;  /* 0x0000005400547308 */ /* 0x000fe20000002400 */
[----:B------:R-:W-:Y:S02]  /*4f80*/  FSEL R24, R24, -INF , P4 ;  /* 0xff80000018187808 */ /* 0x000fe40002000000 */
[----:B------:R-:W-:Y:S01]  /*4f90*/  FMNMX.FTZ R11, R23, R54, !PT ;  /* 0x00000036170b7209 */ /* 0x000fe20007810000 */
[----:B------:R-:W-:Y:S01]  /*4fa0*/  FMUL.FTZ R54, R0, R68 ;  /* 0x0000004400367220 */ /* 0x000fe20000410000 */
[----:B------:R-:W-:Y:S01]  /*4fb0*/  ISETP.GT.AND P4, PT, R48, 0x21, PT ;  /* 0x000000213000780c */ /* 0x000fe20003f84270 */
[----:B------:R-:W-:Y:S01]  /*4fc0*/  FMUL.FTZ R68, R0, R71 ;  /* 0x0000004700447220 */ /* 0x000fe20000410000 */
[----:B------:R-:W-:Y:S01]  /*4fd0*/  FSEL R27, R27, -INF , P3 ;  /* 0xff8000001b1b7808 */ /* 0x000fe20001800000 */
[----:B------:R-:W-:Y:S01]  /*4fe0*/  MUFU.TANH R85, R85 ;  /* 0x0000005500557308 */ /* 0x000fe20000002400 */
[----:B------:R-:W-:Y:S01]  /*4ff0*/  FMNMX.FTZ R56, R24, R11, !PT ;  /* 0x0000000b18387209 */ /* 0x000fe20007810000 */
[----:B------:R-:W-:Y:S01]  /*5000*/  FMUL.FTZ R71, R0, R78 ;  /* 0x0000004e00477220 */ /* 0x000fe20000410000 */
[----:B------:R-:W-:Y:S01]  /*5010*/  ISETP.GT.AND P3, PT, R48, 0x28, PT ;  /* 0x000000283000780c */ /* 0x000fe20003f64270 */
[----:B------:R-:W-:Y:S01]  /*5020*/  IMAD.U32 R78, RZ, RZ, UR10 ;  /* 0x0000000aff4e7e24 */ /* 0x000fe2000f8e00ff */
[----:B------:R-:W-:-:S02]  /*5030*/  FSEL R28, R28, -INF , P4 ;  /* 0xff8000001c1c7808 */ /* 0x000fc40002000000 */
[----:B------:R-:W-:Y:S01]  /*5040*/  FMNMX.FTZ R11, R27, R56, !PT ;  /* 0x000000381b0b7209 */ /* 0x000fe20007810000 */
[----:B------:R-:W5:Y:S01]  /*5050*/  MUFU.TANH R54, R54 ;  /* 0x0000003600367308 */ /* 0x000f620000002400 */
[----:B------:R-:W-:Y:S02]  /*5060*/  ISETP.GT.AND P4, PT, R48, 0x29, PT ;  /* 0x000000293000780c */ /* 0x000fe40003f84270 */
[----:B------:R-:W-:Y:S02]  /*5070*/  FSEL R31, R31, -INF , P3 ;  /* 0xff8000001f1f7808 */ /* 0x000fe40001800000 */
[----:B------:R-:W-:Y:S02]  /*5080*/  FMNMX.FTZ R56, R28, R11, !PT ;  /* 0x0000000b1c387209 */ /* 0x000fe40007810000 */
[----:B------:R-:W-:Y:S01]  /*5090*/  ISETP.GT.AND P3, PT, R48, 0x30, PT ;  /* 0x000000303000780c */ /* 0x000fe20003f64270 */
[----:B------:R-:W-:Y:S01]  /*50a0*/  MUFU.TANH R8, R8 ;  /* 0x0000000800087308 */ /* 0x000fe20000002400 */
[----:B------:R-:W-:-:S02]  /*50b0*/  FSEL R32, R32, -INF , P4 ;  /* 0xff80000020207808 */ /* 0x000fc40002000000 */
[----:B------:R-:W-:Y:S02]  /*50c0*/  FMNMX.FTZ R11, R31, R56, !PT ;  /* 0x000000381f0b7209 */ /* 0x000fe40007810000 */
[----:B------:R-:W-:Y:S02]  /*50d0*/  ISETP.GT.AND P4, PT, R48, 0x31, PT ;  /* 0x000000313000780c */ /* 0x000fe40003f84270 */
[----:B------:R-:W-:Y:S01]  /*50e0*/  FSEL R35, R35, -INF , P3 ;  /* 0xff80000023237808 */ /* 0x000fe20001800000 */
[----:B------:R-:W-:Y:S01]  /*50f0*/  MUFU.TANH R42, R42 ;  /* 0x0000002a002a7308 */ /* 0x000fe20000002400 */
[----:B------:R-:W-:Y:S02]  /*5100*/  FMNMX.FTZ R56, R32, R11, !PT ;  /* 0x0000000b20387209 */ /* 0x000fe40007810000 */
[----:B------:R-:W-:Y:S02]  /*5110*/  ISETP.GT.AND P3, PT, R48, 0x38, PT ;  /* 0x000000383000780c */ /* 0x000fe40003f64270 */
[----:B------:R-:W-:-:S02]  /*5120*/  FSEL R36, R36, -INF , P4 ;  /* 0xff80000024247808 */ /* 0x000fc40002000000 */
[----:B------:R-:W-:Y:S01]  /*5130*/  FMNMX.FTZ R11, R35, R56, !PT ;  /* 0x00000038230b7209 */ /* 0x000fe20007810000 */
[----:B------:R-:W-:Y:S01]  /*5140*/  FMUL.FTZ R56, R0, R73 ;  /* 0x0000004900387220 */ /* 0x000fe20000410000 */
[----:B------:R-:W-:Y:S01]  /*5150*/  ISETP.GT.AND P4, PT, R48, 0x39, PT ;  /* 0x000000393000780c */ /* 0x000fe20003f84270 */
[----:B------:R-:W-:Y:S01]  /*5160*/  MUFU.TANH R44, R44 ;  /* 0x0000002c002c7308 */ /* 0x000fe20000002400 */
[----:B------:R-:W-:Y:S01]  /*5170*/  FSEL R39, R39, -INF , P3 ;  /* 0xff80000027277808 */ /* 0x000fe20001800000 */
[----:B------:R-:W-:Y:S01]  /*5180*/  FMUL.FTZ R73, R0, R82 ;  /* 0x0000005200497220 */ /* 0x000fe20000410000 */
[----:B------:R-:W-:Y:S02]  /*5190*/  FMNMX.FTZ R58, R36, R11, !PT ;  /* 0x0000000b243a7209 */ /* 0x000fe40007810000 */
[----:B------:R-:W-:Y:S02]  /*51a0*/  ISETP.GT.AND P3, PT, R48, 0x40, PT ;  /* 0x000000403000780c */ /* 0x000fe40003f64270 */
[----:B------:R-:W-:Y:S01]  /*51b0*/  FSEL R40, R40, -INF , P4 ;  /* 0xff80000028287808 */ /* 0x000fe20002000000 */
[----:B------:R-:W3:Y:S01]  /*51c0*/  MUFU.TANH R56, R56 ;  /* 0x0000003800387308 */ /* 0x000ee20000002400 */
[----:B------:R-:W-:Y:S01]  /*51d0*/  FMNMX.FTZ R11, R39, R58, !PT ;  /* 0x0000003a270b7209 */ /* 0x000fe20007810000 */
[----:B------:R-:W-:Y:S01]  /*51e0*/  FMUL.FTZ R58, R0, R76 ;  /* 0x0000004c003a7220 */ /* 0x000fe20000410000 */
[----:B------:R-:W-:-:S02]  /*51f0*/  ISETP.GT.AND P4, PT, R48, 0x41, PT ;  /* 0x000000413000780c */ /* 0x000fc40003f84270 */
[----:B0-----:R-:W-:Y:S02]  /*5200*/  FSEL R43, R43, -INF , P3 ;  /* 0xff8000002b2b7808 */ /* 0x001fe40001800000 */
[----:B------:R-:W-:Y:S01]  /*5210*/  FMNMX.FTZ R60, R40, R11, !PT ;  /* 0x0000000b283c7209 */ /* 0x000fe20007810000 */
[----:B------:R-:W0:Y:S01]  /*5220*/  MUFU.TANH R58, R58 ;  /* 0x0000003a003a7308 */ /* 0x000e220000002400 */
[C---:B------:R-:W-:Y:S02]  /*5230*/  ISETP.GT.AND P3, PT, R48.reuse, 0x48, PT ;  /* 0x000000483000780c */ /* 0x040fe40003f64270 */
[----:B--2---:R-:W-:Y:S02]  /*5240*/  FSEL R45, R45, -INF , P4 ;  /* 0xff8000002d2d7808 */ /* 0x004fe40002000000 */
[----:B------:R-:W-:Y:S02]  /*5250*/  FMNMX.FTZ R60, R43, R60, !PT ;  /* 0x0000003c2b3c7209 */ /* 0x000fe40007810000 */
[----:B------:R-:W-:Y:S01]  /*5260*/  ISETP.GT.AND P4, PT, R48, 0x49, PT ;  /* 0x000000493000780c */ /* 0x000fe20003f84270 */
[----:B------:R-:W-:Y:S01]  /*5270*/  MUFU.TANH R47, R47 ;  /* 0x0000002f002f7308 */ /* 0x000fe20000002400 */
[----:B-1----:R-:W-:-:S02]  /*5280*/  FSEL R49, R49, -INF , P3 ;  /* 0xff80000031317808 */ /* 0x002fc40001800000 */
[----:B------:R-:W-:Y:S02]  /*5290*/  FMNMX.FTZ R60, R45, R60, !PT ;  /* 0x0000003c2d3c7209 */ /* 0x000fe40007810000 */
[----:B------:R-:W-:Y:S02]  /*52a0*/  ISETP.GT.AND P3, PT, R48, 0x50, PT ;  /* 0x000000503000780c */ /* 0x000fe40003f64270 */
[----:B------:R-:W-:Y:S01]  /*52b0*/  FSEL R51, R51, -INF , P4 ;  /* 0xff80000033337808 */ /* 0x000fe20002000000 */
[----:B------:R-:W-:Y:S01]  /*52c0*/  MUFU.TANH R63, R63 ;  /* 0x0000003f003f7308 */ /* 0x000fe20000002400 */
[----:B------:R-:W-:Y:S01]  /*52d0*/  FMNMX.FTZ R64, R49, R60, !PT ;  /* 0x0000003c31407209 */ /* 0x000fe20007810000 */
[----:B------:R-:W-:Y:S01]  /*52e0*/  FMUL.FTZ R60, R0, R80 ;  /* 0x00000050003c7220 */ /* 0x000fe20000410000 */
[----:B------:R-:W-:Y:S02]  /*52f0*/  ISETP.GT.AND P4, PT, R48, 0x51, PT ;  /* 0x000000513000780c */ /* 0x000fe40003f84270 */
[----:B----4-:R-:W-:-:S02]  /*5300*/  FSEL R52, R52, -INF , P3 ;  /* 0xff80000034347808 */ /* 0x010fc40001800000 */
[----:B------:R-:W-:Y:S01]  /*5310*/  FMNMX.FTZ R11, R51, R64, !PT ;  /* 0x00000040330b7209 */ /* 0x000fe20007810000 */
[----:B------:R-:W1:Y:S01]  /*5320*/  MUFU.TANH R60, R60 ;  /* 0x0000003c003c7308 */ /* 0x000e620000002400 */
[----:B------:R-:W-:Y:S01]  /*5330*/  ISETP.GT.AND P3, PT, R48, 0x58, PT ;  /* 0x000000583000780c */ /* 0x000fe20003f64270 */
[----:B------:R-:W-:Y:S02]  /*5340*/  WARPGROUP.DEPBAR.LE gsb0, 0x0 ;  /* 0x00008000000079c5 */ /* 0x000fe40000010000 */
[----:B------:R-:W-:Y:S01]  /*5350*/  FSEL R53, R53, -INF , P4 ;  /* 0xff80000035357808 */ /* 0x000fe20002000000 */
[----:B------:R-:W-:Y:S01]  /*5360*/  WARPGROUP.ARRIVE ;  /* 0x00000000000079c5 */ /* 0x000fe20000000000 */
[----:B------:R-:W-:Y:S01]  /*5370*/  FMNMX.FTZ R64, R52, R11, !PT ;  /* 0x0000000b34407209 */ /* 0x000fe20007810000 */
[----:B------:R-:W-:Y:S01]  /*5380*/  FMUL.FTZ R11, R0, R81 ;  /* 0x00000051000b7220 */ /* 0x000fe20000410000 */
[----:B------:R-:W-:Y:S01]  /*5390*/  ISETP.GT.AND P4, PT, R48, 0x59, PT ;  /* 0x000000593000780c */ /* 0x000fe20003f84270 */
[----:B------:R-:W-:Y:S01]  /*53a0*/  MUFU.TANH R68, R68 ;  /* 0x0000004400447308 */ /* 0x000fe20000002400 */
[----:B-----5:R-:W-:Y:S01]  /*53b0*/  FSEL R54, R54, -INF , P3 ;  /* 0xff80000036367808 */ /* 0x020fe20001800000 */
[----:B------:R-:W-:Y:S01]  /*53c0*/  QGMMA.64x96x32.F32.E4M3.E4M3 R88, R144, gdesc[UR4], R88, gsb0 ;  /* 0x0160000490587df3 */ /* 0x000fe20008000858 */
[----:B------:R-:W-:Y:S01]  /*53d0*/  FMNMX.FTZ R61, R53, R64, !PT ;  /* 0x00000040353d7209 */ /* 0x000fe20007810000 */
[----:B------:R-:W-:Y:S01]  /*53e0*/  UIADD3 UR6, UR11, 0x4, URZ ;  /* 0x000000040b067890 */ /* 0x000fe2000fffe03f */
[----:B------:R-:W-:Y:S01]  /*53f0*/  ISETP.GT.AND P3, PT, R48, 0x60, PT ;  /* 0x000000603000780c */ /* 0x000fe20003f64270 */
[----:B------:R-:W-:Y:S01]  /*5400*/  UMOV UR7, 0x40000040 ;  /* 0x4000004000077882 */ /* 0x000fe20000000000 */
[----:B------:R-:W-:Y:S01]  /*5410*/  FSEL R55, R55, -INF , P4 ;  /* 0xff80000037377808 */ /* 0x000fe20002000000 */
[----:B------:R-:W2:Y:S01]  /*5420*/  MUFU.TANH R11, R11 ;  /* 0x0000000b000b7308 */ /* 0x000ea20000002400 */
[----:B------:R-:W-:-:S02]  /*5430*/  FMNMX.FTZ R64, R54, R61, !PT ;  /* 0x0000003d36407209 */ /* 0x000fc40007810000 */
[C---:B------:R-:W-:Y:S02]  /*5440*/  ISETP.GT.AND P4, PT, R48.reuse, 0x61, PT ;  /* 0x000000613000780c */ /* 0x040fe40003f84270 */
[----:B------:R-:W-:Y:S02]  /*5450*/  FSEL R57, R57, -INF , P3 ;  /* 0xff80000039397808 */ /* 0x000fe40001800000 */
[----:B------:R-:W-:Y:S01]  /*5460*/  FMNMX.FTZ R64, R55, R64, !PT ;  /* 0x0000004037407209 */ /* 0x000fe20007810000 */
[----:B------:R-:W-:Y:S01]  /*5470*/  MUFU.TANH R69, R69 ;  /* 0x0000004500457308 */ /* 0x000fe20000002400 */
[----:B------:R-:W-:Y:S02]  /*5480*/  ISETP.GT.AND P3, PT, R48, 0x68, PT ;  /* 0x000000683000780c */ /* 0x000fe40003f64270 */
[----:B---3--:R-:W-:Y:S02]  /*5490*/  FSEL R56, R56, -INF , P4 ;  /* 0xff80000038387808 */ /* 0x008fe40002000000 */
[----:B------:R-:W-:-:S02]  /*54a0*/  FMNMX.FTZ R61, R57, R64, !PT ;  /* 0x00000040393d7209 */ /* 0x000fc40007810000 */
[----:B------:R-:W-:Y:S01]  /*54b0*/  ISETP.GT.AND P4, PT, R48, 0x69, PT ;  /* 0x000000693000780c */ /* 0x000fe20003f84270 */
[----:B------:R-:W-:Y:S01]  /*54c0*/  MUFU.TANH R71, R71 ;  /* 0x0000004700477308 */ /* 0x000fe20000002400 */
[----:B0-----:R-:W-:Y:S02]  /*54d0*/  FSEL R58, R58, -INF , P3 ;  /* 0xff8000003a3a7808 */ /* 0x001fe40001800000 */
[----:B------:R-:W-:Y:S02]  /*54e0*/  FMNMX.FTZ R61, R56, R61, !PT ;  /* 0x0000003d383d7209 */ /* 0x000fe40007810000 */
[----:B------:R-:W-:Y:S02]  /*54f0*/  ISETP.GT.AND P3, PT, R48, 0x70, PT ;  /* 0x000000703000780c */ /* 0x000fe40003f64270 */
[----:B------:R-:W-:Y:S01]  /*5500*/  FSEL R59, R59, -INF , P4 ;  /* 0xff8000003b3b7808 */ /* 0x000fe20002000000 */
[----:B------:R-:W-:Y:S01]  /*5510*/  MUFU.TANH R73, R73 ;  /* 0x0000004900497308 */ /* 0x000fe20000002400 */
[----:B------:R-:W-:Y:S01]  /*5520*/  FMNMX.FTZ R64, R58, R61, !PT ;  /* 0x0000003d3a407209 */ /* 0x000fe20007810000 */
[----:B------:R-:W-:Y:S01]  /*5530*/  FMUL.FTZ R61, R0, R62 ;  /* 0x0000003e003d7220 */ /* 0x000fe20000410000 */
[----:B------:R-:W-:-:S02]  /*5540*/  ISETP.GT.AND P4, PT, R48, 0x71, PT ;  /* 0x000000713000780c */ /* 0x000fc40003f84270 */
[----:B-1----:R-:W-:Y:S02]  /*5550*/  FSEL R60, R60, -INF , P3 ;  /* 0xff8000003c3c7808 */ /* 0x002fe40001800000 */
[----:B------:R-:W-:Y:S01]  /*5560*/  FMNMX.FTZ R65, R59, R64, !PT ;  /* 0x000000403b417209 */ /* 0x000fe20007810000 */
[----:B------:R-:W-:Y:S01]  /*5570*/  MUFU.TANH R61, R61 ;  /* 0x0000003d003d7308 */ /* 0x000fe20000002400 */
[----:B------:R-:W-:Y:S02]  /*5580*/  ISETP.GT.AND P3, PT, R48, 0x78, PT ;  /* 0x000000783000780c */ /* 0x000fe40003f64270 */
[----:B--2---:R-:W-:Y:S02]  /*5590*/  FSEL R62, R11, -INF , P4 ;  /* 0xff8000000b3e7808 */ /* 0x004fe40002000000 */
[----:B------:R-:W-:Y:S02]  /*55a0*/  FMNMX.FTZ R65, R60, R65, !PT ;  /* 0x000000413c417209 */ /* 0x000fe40007810000 */
[----:B------:R-:W-:Y:S01]  /*55b0*/  ISETP.GT.AND P4, PT, R48, 0x79, PT ;  /* 0x000000793000780c */ /* 0x000fe20003f84270 */
[----:B------:R-:W-:Y:S01]  /*55c0*/  MUFU.TANH R74, R74 ;  /* 0x0000004a004a7308 */ /* 0x000fe20000002400 */
[----:B------:R-:W-:-:S02]  /*55d0*/  FSEL R48, R84, -INF , P3 ;  /* 0xff80000054307808 */ /* 0x000fc40001800000 */
[----:B------:R-:W-:Y:S02]  /*55e0*/  FMNMX.FTZ R65, R62, R65, !PT ;  /* 0x000000413e417209 */ /* 0x000fe40007810000 */
[----:B------:R-:W-:Y:S02]  /*55f0*/  FSEL R64, R85, -INF , P4 ;  /* 0xff80000055407808 */ /* 0x000fe40002000000 */
[----:B------:R-:W-:Y:S01]  /*5600*/  FMNMX.FTZ R11, R48, R65, !PT ;  /* 0x00000041300b7209 */ /* 0x000fe20007810000 */
[C---:B------:R-:W-:Y:S01]  /*5610*/  FMUL.FTZ R65, R0.reuse, R66 ;  /* 0x0000004200417220 */ /* 0x040fe20000410000 */
[----:B------:R-:W-:Y:S01]  /*5620*/  IADD3 R46, R77, -UR25, R46 ;  /* 0x800000194d2e7c10 */ /* 0x000fe2000fffe02e */
[----:B------:R-:W-:Y:S01]  /*5630*/  FMUL.FTZ R66, R0, R67 ;  /* 0x0000004300427220 */ /* 0x000fe20000410000 */
[----:B------:R-:W-:Y:S01]  /*5640*/  FMNMX.FTZ R11, R64, R11, !PT ;  /* 0x0000000b400b7209 */ /* 0x000fe20007810000 */
[----:B------:R-:W-:Y:S01]  /*5650*/  FMUL.FTZ R67, R0, R70 ;  /* 0x0000004600437220 */ /* 0x000fe20000410000 */
[C---:B------:R-:W-:Y:S01]  /*5660*/  ISETP.GT.AND P4, PT, R46.reuse, RZ, PT ;  /* 0x000000ff2e00720c */ /* 0x040fe20003f84270 */
[----:B------:R-:W-:Y:S01]  /*5670*/  MUFU.TANH R65, R65 ;  /* 0x0000004100417308 */ /* 0x000fe20000002400 */
[----:B------:R-:W-:Y:S01]  /*5680*/  ISETP.GT.AND P5, PT, R46, 0x1, PT ;  /* 0x000000012e00780c */ /* 0x000fe20003fa4270 */
[----:B------:R-:W0:Y:S01]  /*5690*/  SHFL.BFLY PT, R72, R11, 0x2, 0x1f ;  /* 0x0c401f000b487f89 */ /* 0x000e2200000e0000 */
[----:B------:R-:W-:Y:S01]  /*56a0*/  FSEL R13, R13, -INF , P4 ;  /* 0xff8000000d0d7808 */ /* 0x000fe20002000000 */
[----:B------:R-:W-:Y:S01]  /*56b0*/  FMUL.FTZ R70, R0, R75 ;  /* 0x0000004b00467220 */ /* 0x000fe20000410000 */
[----:B------:R-:W-:Y:S01]  /*56c0*/  ISETP.GT.AND P4, PT, R46, 0x8, PT ;  /* 0x000000082e00780c */ /* 0x000fe20003f84270 */
[----:B------:R-:W-:Y:S01]  /*56d0*/  FMUL.FTZ R75, R0, R86 ;  /* 0x00000056004b7220 */ /* 0x000fe20000410000 */
[----:B------:R-:W-:Y:S01]  /*56e0*/  FSEL R14, R14, -INF , P5 ;  /* 0xff8000000e0e7808 */ /* 0x000fe20002800000 */
[----:B------:R-:W1:Y:S01]  /*56f0*/  MUFU.TANH R66, R66 ;  /* 0x0000004200427308 */ /* 0x000e620000002400 */
[----:B------:R-:W-:-:S02]  /*5700*/  ISETP.GT.AND P5, PT, R46, 0x9, PT ;  /* 0x000000092e00780c */ /* 0x000fc40003fa4270 */
[----:B------:R-:W-:Y:S02]  /*5710*/  FSEL R17, R17, -INF , P4 ;  /* 0xff80000011117808 */ /* 0x000fe40002000000 */
[----:B------:R-:W-:Y:S02]  /*5720*/  ISETP.GT.AND P4, PT, R46, 0x10, PT ;  /* 0x000000102e00780c */ /* 0x000fe40003f84270 */
[----:B------:R-:W-:Y:S01]  /*5730*/  FSEL R18, R18, -INF , P5 ;  /* 0xff80000012127808 */ /* 0x000fe20002800000 */
[----:B------:R-:W-:Y:S01]  /*5740*/  MUFU.TANH R67, R67 ;  /* 0x0000004300437308 */ /* 0x000fe20000002400 */
[C---:B------:R-:W-:Y:S02]  /*5750*/  ISETP.GT.AND P5, PT, R46.reuse, 0x11, PT ;  /* 0x000000112e00780c */ /* 0x040fe40003fa4270 */
[----:B------:R-:W-:Y:S02]  /*5760*/  FSEL R21, R21, -INF , P4 ;  /* 0xff80000015157808 */ /* 0x000fe40002000000 */
[----:B------:R-:W-:-:S02]  /*5770*/  ISETP.GT.AND P4, PT, R46, 0x18, PT ;  /* 0x000000182e00780c */ /* 0x000fc40003f84270 */
[----:B------:R-:W-:Y:S01]  /*5780*/  FSEL R22, R22, -INF , P5 ;  /* 0xff80000016167808 */ /* 0x000fe20002800000 */
[----:B------:R-:W2:Y:S01]  /*5790*/  MUFU.TANH R70, R70 ;  /* 0x0000004600467308 */ /* 0x000ea20000002400 */
[----:B------:R-:W-:Y:S02]  /*57a0*/  ISETP.GT.AND P5, PT, R46, 0x19, PT ;  /* 0x000000192e00780c */ /* 0x000fe40003fa4270 */
[----:B0-----:R-:W-:Y:S01]  /*57b0*/  FMNMX.FTZ R76, R11, R72, !PT ;  /* 0x000000480b4c7209 */ /* 0x001fe20007810000 */
[----:B------:R-:W-:Y:S01]  /*57c0*/  FMUL.FTZ R72, R0, R79 ;  /* 0x0000004f00487220 */ /* 0x000fe20000410000 */
[----:B------:R-:W-:Y:S02]  /*57d0*/  FSEL R25, R25, -INF , P4 ;  /* 0xff80000019197808 */ /* 0x000fe40002000000 */
[----:B------:R-:W-:Y:S01]  /*57e0*/  ISETP.GT.AND P4, PT, R46, 0x20, PT ;  /* 0x000000202e00780c */ /* 0x000fe20003f84270 */
[----:B------:R-:W0:Y:S01]  /*57f0*/  SHFL.BFLY PT, R11, R76, 0x1, 0x1f ;  /* 0x0c201f004c0b7f89 */ /* 0x000e2200000e0000 */
[----:B------:R-:W-:Y:S01]  /*5800*/  FSEL R26, R26, -INF , P5 ;  /* 0xff8000001a1a7808 */ /* 0x000fe20002800000 */
[----:B------:R-:W3:Y:S01]  /*5810*/  MUFU.TANH R72, R72 ;  /* 0x0000004800487308 */ /* 0x000ee20000002400 */
[----:B------:R-:W-:-:S02]  /*5820*/  ISETP.GT.AND P5, PT, R46, 0x21, PT ;  /* 0x000000212e00780c */ /* 0x000fc40003fa4270 */
[----:B------:R-:W-:Y:S02]  /*5830*/  FSEL R29, R29, -INF , P4 ;  /* 0xff8000001d1d7808 */ /* 0x000fe40002000000 */
[----:B------:R-:W-:Y:S02]  /*5840*/  ISETP.GT.AND P4, PT, R46, 0x28, PT ;  /* 0x000000282e00780c */ /* 0x000fe40003f84270 */
[----:B------:R-:W-:Y:S01]  /*5850*/  FSEL R30, R30, -INF , P5 ;  /* 0xff8000001e1e7808 */ /* 0x000fe20002800000 */
[----:B------:R-:W4:Y:S01]  /*5860*/  MUFU.TANH R75, R75 ;  /* 0x0000004b004b7308 */ /* 0x000f220000002400 */
[C---:B------:R-:W-:Y:S02]  /*5870*/  ISETP.GT.AND P5, PT, R46.reuse, 0x29, PT ;  /* 0x000000292e00780c */ /* 0x040fe40003fa4270 */
[----:B------:R-:W-:Y:S02]  /*5880*/  FSEL R33, R33, -INF , P4 ;  /* 0xff80000021217808 */ /* 0x000fe40002000000 */
[----:B------:R-:W-:-:S02]  /*5890*/  ISETP.GT.AND P4, PT, R46, 0x30, PT ;  /* 0x000000302e00780c */ /* 0x000fc40003f84270 */
[----:B------:R-:W-:Y:S01]  /*58a0*/  FSEL R34, R34, -INF , P5 ;  /* 0xff80000022227808 */ /* 0x000fe20002800000 */
[----:B------:R-:W-:Y:S02]  /*58b0*/  WARPGROUP.DEPBAR.LE gsb0, 0x0 ;  /* 0x00008000000079c5 */ /* 0x000fe40000010000 */
[----:B------:R-:W-:Y:S01]  /*58c0*/  ISETP.GT.AND P5, PT, R46, 0x31, PT ;  /* 0x000000312e00780c */ /* 0x000fe20003fa4270 */
[----:B------:R-:W-:Y:S01]  /*58d0*/  WARPGROUP.ARRIVE ;  /* 0x00000000000079c5 */ /* 0x000fe20000000000 */
[----:B------:R-:W-:Y:S02]  /*58e0*/  FSEL R37, R37, -INF , P4 ;  /* 0xff80000025257808 */ /* 0x000fe40002000000 */
[----:B0-----:R-:W-:Y:S01]  /*58f0*/  FMNMX.FTZ R11, R76, R11, !PT ;  /* 0x0000000b4c0b7209 */ /* 0x001fe20007810000 */
[----:B------:R-:W-:Y:S01]  /*5900*/  FMUL.FTZ R76, R0, R87 ;  /* 0x00000057004c7220 */ /* 0x000fe20000410000 */
[----:B------:R-:W-:Y:S01]  /*5910*/  ISETP.GT.AND P4, PT, R46, 0x38, PT ;  /* 0x000000382e00780c */ /* 0x000fe20003f84270 */
[----:B------:R-:W-:Y:S01]  /*5920*/  QGMMA.64x96x32.F32.E4M3.E4M3 R88, R140, gdesc[UR4], R88, gsb0 ;  /* 0x016000048c587df3 */ /* 0x000fe20008000858 */
[C---:B------:R-:W-:Y:S01]  /*5930*/  FSETP.NEU.FTZ.AND P3, PT, R11.reuse, -INF , PT ;  /* 0xff8000000b00780b */ /* 0x040fe20003f7d000 */
[----:B------:R-:W-:-:S01]  /*5940*/  FFMA.FTZ R78, R11, R78, -8 ;  /* 0xc10000000b4e7423 */ /* 0x000fc2000001004e */
[----:B------:R-:W-:Y:S01]  /*5950*/  FSEL R38, R38, -INF , P5 ;  /* 0xff80000026267808 */ /* 0x000fe20002800000 */
[----:B------:R-:W0:Y:S01]  /*5960*/  MUFU.TANH R76, R76 ;  /* 0x0000004c004c7308 */ /* 0x000e220000002400 */
[----:B------:R-:W-:Y:S01]  /*5970*/  ISETP.GT.AND P5, PT, R46, 0x39, PT ;  /* 0x000000392e00780c */ /* 0x000fe20003fa4270 */
[----:B------:R-:W-:Y:S01]  /*5980*/  UIADD3 UR6, UR11, 0x6, URZ ;  /* 0x000000060b067890 */ /* 0x000fe2000fffe03f */
[----:B------:R-:W-:Y:S01]  /*5990*/  FSEL R41, R78, RZ, P3 ;  /* 0x000000ff4e297208 */ /* 0x000fe20001800000 */
[----:B------:R-:W-:Y:S01]  /*59a0*/  UMOV UR7, 0x40000040 ;  /* 0x4000004000077882 */ /* 0x000fe20000000000 */
[----:B------:R-:W-:-:S02]  /*59b0*/  FSEL R42, R42, -INF , P5 ;  /* 0xff8000002a2a7808 */ /* 0x000fc40002800000 */
[----:B------:R-:W-:Y:S01]  /*59c0*/  ISETP.GT.AND P5, PT, R46, 0x41, PT ;  /* 0x000000412e00780c */ /* 0x000fe20003fa4270 */
[----:B------:R-:W-:-:S01]  /*59d0*/  FFMA.FTZ R77, R12, UR10, -R41 ;  /* 0x0000000a0c4d7c23 */ /* 0x000fc20008010829 */
[--C-:B------:R-:W-:Y:S01]  /*59e0*/  FFMA.FTZ R12, R15, UR10, -R41.reuse ;  /* 0x0000000a0f0c7c23 */ /* 0x100fe20008010829 */
[----:B------:R-:W-:Y:S01]  /*59f0*/  FMNMX.FTZ R15, R13, R10, !PT ;  /* 0x0000000a0d0f7209 */ /* 0x000fe20007810000 */
[--C-:B------:R-:W-:Y:S01]  /*5a00*/  FFMA.FTZ R80, R16, UR10, -R41.reuse ;  /* 0x0000000a10507c23 */ /* 0x100fe20008010829 */
[----:B------:R-:W-:Y:S01]  /*5a10*/  FSEL R47, R47, -INF , P5 ;  /* 0xff8000002f2f7808 */ /* 0x000fe20002800000 */
[--C-:B------:R-:W-:Y:S01]  /*5a20*/  FFMA.FTZ R50, R50, UR10, -R41.reuse ;  /* 0x0000000a32327c23 */ /* 0x100fe20008010829 */
[----:B------:R-:W-:Y:S01]  /*5a30*/  FMNMX.FTZ R16, R14, R15, !PT ;  /* 0x0000000f0e107209 */ /* 0x000fe20007810000 */
[--C-:B------:R-:W-:Y:S01]  /*5a40*/  FFMA.FTZ R56, R56, UR10, -R41.reuse ;  /* 0x0000000a38387c23 */ /* 0x100fe20008010829 */
[----:B------:R5:W-:Y:S01]  /*5a50*/  MUFU.EX2 R15, R80 ;  /* 0x00000050000f7308 */ /* 0x000be20000000800 */
[----:B------:R-:W-:Y:S01]  /*5a60*/  ISETP.GT.AND P5, PT, R46, 0x49, PT ;  /* 0x000000492e00780c */ /* 0x000fe20003fa4270 */
[--C-:B------:R-:W-:Y:S01]  /*5a70*/  FFMA.FTZ R48, R48, UR10, -R41.reuse ;  /* 0x0000000a30307c23 */ /* 0x100fe20008010829 */
[----:B------:R-:W-:Y:S01]  /*5a80*/  FMNMX.FTZ R79, R17, R16, !PT ;  /* 0x00000010114f7209 */ /* 0x000fe20007810000 */
[----:B------:R-:W-:Y:S01]  /*5a90*/  FFMA.FTZ R16, R19, UR10, -R41 ;  /* 0x0000000a13107c23 */ /* 0x000fe20008010829 */
[----:B------:R-:W-:-:S02]  /*5aa0*/  FSEL R63, R63, -INF , P5 ;  /* 0xff8000003f3f7808 */ /* 0x000fc40002800000 */
[----:B------:R-:W-:Y:S01]  /*5ab0*/  FMNMX.FTZ R78, R18, R79, !PT ;  /* 0x0000004f124e7209 */ /* 0x000fe20007810000 */
[----:B------:R-:W-:Y:S01]  /*5ac0*/  MUFU.EX2 R50, R50 ;  /* 0x0000003200327308 */ /* 0x000fe20000000800 */
[----:B-----5:R-:W-:-:S01]  /*5ad0*/  FFMA.FTZ R80, R20, UR10, -R41 ;  /* 0x0000000a14507c23 */ /* 0x020fc20008010829 */
[----:B------:R-:W-:Y:S02]  /*5ae0*/  ISETP.GT.AND P5, PT, R46, 0x51, PT ;  /* 0x000000512e00780c */ /* 0x000fe40003fa4270 */
[----:B------:R-:W-:Y:S02]  /*5af0*/  FMNMX.FTZ R19, R21, R78, !PT ;  /* 0x0000004e15137209 */ /* 0x000fe40007810000 */
[----:B-1----:R-:W-:Y:S02]  /*5b00*/  FSEL R66, R66, -INF , P5 ;  /* 0xff80000042427808 */ /* 0x002fe40002800000 */
[----:B------:R-:W-:Y:S01]  /*5b10*/  FMNMX.FTZ R20, R22, R19, !PT ;  /* 0x0000001316147209 */ /* 0x000fe20007810000 */
[----:B------:R-:W-:Y:S01]  /*5b20*/  MUFU.EX2 R77, R77 ;  /* 0x0000004d004d7308 */ /* 0x000fe20000000800 */
[----:B------:R-:W-:-:S02]  /*5b30*/  ISETP.GT.AND P5, PT, R46, 0x59, PT ;  /* 0x000000592e00780c */ /* 0x000fc40003fa4270 */
[----:B------:R-:W-:Y:S01]  /*5b40*/  FMNMX.FTZ R79, R25, R20, !PT ;  /* 0x00000014194f7209 */ /* 0x000fe20007810000 */
[----:B------:R-:W-:-:S01]  /*5b50*/  FFMA.FTZ R20, R23, UR10, -R41 ;  /* 0x0000000a17147c23 */ /* 0x000fc20008010829 */
[----:B------:R-:W-:Y:S02]  /*5b60*/  FSEL R68, R68, -INF , P5 ;  /* 0xff80000044447808 */ /* 0x000fe40002800000 */
[----:B------:R-:W-:Y:S01]  /*5b70*/  FMNMX.FTZ R78, R26, R79, !PT ;  /* 0x0000004f1a4e7209 */ /* 0x000fe20007810000 */
[----:B------:R1:W-:Y:S01]  /*5b80*/  MUFU.EX2 R19, R80 ;  /* 0x0000005000137308 */ /* 0x0003e20000000800 */
[----:B------:R-:W-:Y:S02]  /*5b90*/  ISETP.GT.AND P5, PT, R46, 0x61, PT ;  /* 0x000000612e00780c */ /* 0x000fe40003fa4270 */
[----:B------:R-:W-:Y:S02]  /*5ba0*/  FMNMX.FTZ R23, R29, R78, !PT ;  /* 0x0000004e1d177209 */ /* 0x000fe40007810000 */
[----:B--2---:R-:W-:-:S02]  /*5bb0*/  FSEL R70, R70, -INF , P5 ;  /* 0xff80000046467808 */ /* 0x004fc40002800000 */
[----:B------:R-:W-:Y:S01]  /*5bc0*/  ISETP.GT.AND P5, PT, R46, 0x69, PT ;  /* 0x000000692e00780c */ /* 0x000fe20003fa4270 */
[----:B------:R-:W-:Y:S01]  /*5bd0*/  MUFU.EX2 R12, R12 ;  /* 0x0000000c000c7308 */ /* 0x000fe20000000800 */
[----:B-1----:R-:W-:-:S01]  /*5be0*/  FFMA.FTZ R80, R24, UR10, -R41 ;  /* 0x0000000a18507c23 */ /* 0x002fc20008010829 */
[----:B------:R-:W-:Y:S02]  /*5bf0*/  FMNMX.FTZ R24, R30, R23, !PT ;  /* 0x000000171e187209 */ /* 0x000fe40007810000 */
[----:B---3--:R-:W-:Y:S02]  /*5c00*/  FSEL R72, R72, -INF , P5 ;  /* 0xff80000048487808 */ /* 0x008fe40002800000 */
[----:B------:R-:W-:Y:S01]  /*5c10*/  FMNMX.FTZ R79, R33, R24, !PT ;  /* 0x00000018214f7209 */ /* 0x000fe20007810000 */
[----:B------:R-:W-:-:S01]  /*5c20*/  FFMA.FTZ R24, R27, UR10, -R41 ;  /* 0x0000000a1b187c23 */ /* 0x000fc20008010829 */
[----:B------:R-:W-:Y:S01]  /*5c30*/  FSEL R27, R8, -INF , P4 ;  /* 0xff800000081b7808 */ /* 0x000fe20002000000 */
[----:B------:R1:W-:Y:S01]  /*5c40*/  MUFU.EX2 R23, R80 ;  /* 0x0000005000177308 */ /* 0x0003e20000000800 */
[----:B------:R-:W-:-:S02]  /*5c50*/  FMNMX.FTZ R78, R34, R79, !PT ;  /* 0x0000004f224e7209 */ /* 0x000fc40007810000 */
[----:B------:R-:W-:Y:S02]  /*5c60*/  ISETP.GT.AND P4, PT, R46, 0x40, PT ;  /* 0x000000402e00780c */ /* 0x000fe40003f84270 */
[----:B------:R-:W-:Y:S01]  /*5c70*/  FMNMX.FTZ R79, R37, R78, !PT ;  /* 0x0000004e254f7209 */ /* 0x000fe20007810000 */
[--C-:B------:R-:W-:Y:S01]  /*5c80*/  FFMA.FTZ R78, R28, UR10, -R41.reuse ;  /* 0x0000000a1c4e7c23 */ /* 0x100fe20008010829 */
[----:B------:R-:W-:Y:S01]  /*5c90*/  FSEL R44, R44, -INF , P4 ;  /* 0xff8000002c2c7808 */ /* 0x000fe20002000000 */
[--C-:B------:R-:W-:Y:S01]  /*5ca0*/  FFMA.FTZ R28, R31, UR10, -R41.reuse ;  /* 0x0000000a1f1c7c23 */ /* 0x100fe20008010829 */
[----:B------:R-:W-:Y:S01]  /*5cb0*/  FMNMX.FTZ R8, R38, R79, !PT ;  /* 0x0000004f26087209 */ /* 0x000fe20007810000 */
[--C-:B------:R-:W-:Y:S01]  /*5cc0*/  FFMA.FTZ R31, R32, UR10, -R41.reuse ;  /* 0x0000000a201f7c23 */ /* 0x100fe20008010829 */
[----:B------:R-:W-:Y:S01]  /*5cd0*/  ISETP.GT.AND P4, PT, R46, 0x48, PT ;  /* 0x000000482e00780c */ /* 0x000fe20003f84270 */
[--C-:B------:R-:W-:Y:S01]  /*5ce0*/  FFMA.FTZ R32, R35, UR10, -R41.reuse ;  /* 0x0000000a23207c23 */ /* 0x100fe20008010829 */
[----:B------:R-:W-:Y:S01]  /*5cf0*/  FMNMX.FTZ R81, R27, R8, !PT ;  /* 0x000000081b517209 */ /* 0x000fe20007810000 */
[----:B------:R2:W-:Y:S01]  /*5d00*/  MUFU.EX2 R79, R78 ;  /* 0x0000004e004f7308 */ /* 0x0005e20000000800 */
[----:B------:R-:W-:Y:S01]  /*5d10*/  FSEL R61, R61, -INF , P4 ;  /* 0xff8000003d3d7808 */ /* 0x000fe20002000000 */
[--C-:B-1----:R-:W-:Y:S01]  /*5d20*/  FFMA.FTZ R80, R49, UR10, -R41.reuse ;  /* 0x0000000a31507c23 */ /* 0x102fe20008010829 */
[----:B------:R-:W-:Y:S01]  /*5d30*/  FMNMX.FTZ R81, R42, R81, !PT ;  /* 0x000000512a517209 */ /* 0x000fe20007810000 */
[--C-:B------:R-:W-:Y:S01]  /*5d40*/  FFMA.FTZ R49, R52, UR10, -R41.reuse ;  /* 0x0000000a34317c23 */ /* 0x100fe20008010829 */
[----:B------:R-:W-:Y:S01]  /*5d50*/  ISETP.GT.AND P4, PT, R46, 0x50, PT ;  /* 0x000000502e00780c */ /* 0x000fe20003f84270 */
[--C-:B------:R-:W-:Y:S01]  /*5d60*/  FFMA.FTZ R52, R53, UR10, -R41.reuse ;  /* 0x0000000a35347c23 */ /* 0x100fe20008010829 */
[----:B------:R-:W-:Y:S01]  /*5d70*/  FMNMX.FTZ R8, R44, R81, !PT ;  /* 0x000000512c087209 */ /* 0x000fe20007810000 */
[--C-:B------:R-:W-:Y:S01]  /*5d80*/  FFMA.FTZ R53, R57, UR10, -R41.reuse ;  /* 0x0000000a39357c23 */ /* 0x100fe20008010829 */
[----:B------:R-:W-:Y:S01]  /*5d90*/  FSEL R65, R65, -INF , P4 ;  /* 0xff80000041417808 */ /* 0x000fe20002000000 */
[--C-:B--2---:R-:W-:Y:S01]  /*5da0*/  FFMA.FTZ R78, R36, UR10, -R41.reuse ;  /* 0x0000000a244e7c23 */ /* 0x104fe20008010829 */
[----:B------:R-:W-:Y:S01]  /*5db0*/  FMNMX.FTZ R8, R47, R8, !PT ;  /* 0x000000082f087209 */ /* 0x000fe20007810000 */
[--C-:B------:R-:W-:Y:S01]  /*5dc0*/  FFMA.FTZ R36, R39, UR10, -R41.reuse ;  /* 0x0000000a27247c23 */ /* 0x100fe20008010829 */
[----:B------:R-:W-:Y:S01]  /*5dd0*/  ISETP.GT.AND P4, PT, R46, 0x58, PT ;  /* 0x000000582e00780c */ /* 0x000fe20003f84270 */
[--C-:B------:R-:W-:Y:S01]  /*5de0*/  FFMA.FTZ R57, R60, UR10, -R41.reuse ;  /* 0x0000000a3c397c23 */ /* 0x100fe20008010829 */
[----:B------:R-:W-:Y:S01]  /*5df0*/  FMNMX.FTZ R8, R61, R8, !PT ;  /* 0x000000083d087209 */ /* 0x000fe20007810000 */
[----:B------:R-:W-:Y:S01]  /*5e00*/  FFMA.FTZ R60, R62, UR10, -R41 ;  /* 0x0000000a3e3c7c23 */ /* 0x000fe20008010829 */
[----:B------:R-:W-:Y:S01]  /*5e10*/  FSEL R67, R67, -INF , P4 ;  /* 0xff80000043437808 */ /* 0x000fe20002000000 */
[----:B------:R-:W-:Y:S01]  /*5e20*/  MUFU.EX2 R16, R16 ;  /* 0x0000001000107308 */ /* 0x000fe20000000800 */
[----:B------:R-:W-:-:S02]  /*5e30*/  FMNMX.FTZ R8, R63, R8, !PT ;  /* 0x000000083f087209 */ /* 0x000fc40007810000 */
[----:B------:R-:W-:Y:S02]  /*5e40*/  ISETP.GT.AND P4, PT, R46, 0x60, PT ;  /* 0x000000602e00780c */ /* 0x000fe40003f84270 */
[----:B------:R-:W-:Y:S02]  /*5e50*/  FMNMX.FTZ R35, R65, R8, !PT ;  /* 0x0000000841237209 */ /* 0x000fe40007810000 */
[----:B------:R-:W-:Y:S01]  /*5e60*/  FSEL R69, R69, -INF , P4 ;  /* 0xff80000045457808 */ /* 0x000fe20002000000 */
[----:B------:R-:W-:Y:S01]  /*5e70*/  MUFU.EX2 R20, R20 ;  /* 0x0000001400147308 */ /* 0x000fe20000000800 */
[----:B------:R-:W-:Y:S02]  /*5e80*/  FMNMX.FTZ R8, R66, R35, !PT ;  /* 0x0000002342087209 */ /* 0x000fe40007810000 */
[----:B------:R-:W-:Y:S02]  /*5e90*/  ISETP.GT.AND P4, PT, R46, 0x68, PT ;  /* 0x000000682e00780c */ /* 0x000fe40003f84270 */
[----:B------:R-:W-:-:S02]  /*5ea0*/  FMNMX.FTZ R81, R67, R8, !PT ;  /* 0x0000000843517209 */ /* 0x000fc40007810000 */
[----:B------:R-:W-:Y:S01]  /*5eb0*/  FSEL R71, R71, -INF , P4 ;  /* 0xff80000047477808 */ /* 0x000fe20002000000 */
[----:B------:R1:W-:Y:S01]  /*5ec0*/  MUFU.EX2 R35, R78 ;  /* 0x0000004e00237308 */ /* 0x0003e20000000800 */
[----:B------:R-:W-:Y:S01]  /*5ed0*/  FMNMX.FTZ R8, R68, R81, !PT ;  /* 0x0000005144087209 */ /* 0x000fe20007810000 */
[----:B------:R-:W-:Y:S02]  /*5ee0*/  WARPGROUP.DEPBAR.LE gsb0, 0x0 ;  /* 0x00008000000079c5 */ /* 0x000fe40000010000 */
[C---:B------:R-:W-:Y:S01]  /*5ef0*/  ISETP.GT.AND P4, PT, R46.reuse, 0x70, PT ;  /* 0x000000702e00780c */ /* 0x040fe20003f84270 */
[----:B------:R-:W-:Y:S01]  /*5f00*/  WARPGROUP.ARRIVE ;  /* 0x00000000000079c5 */ /* 0x000fe20000000000 */
[----:B------:R-:W-:Y:S02]  /*5f10*/  FMNMX.FTZ R39, R69, R8, !PT ;  /* 0x0000000845277209 */ /* 0x000fe40007810000 */
[----:B------:R-:W-:Y:S01]  /*5f20*/  ISETP.GT.AND P5, PT, R46, 0x71, PT ;  /* 0x000000712e00780c */ /* 0x000fe20003fa4270 */
[----:B-1----:R-:W-:-:S01]  /*5f30*/  FFMA.FTZ R78, R40, UR10, -R41 ;  /* 0x0000000a284e7c23 */ /* 0x002fc20008010829 */
[----:B------:R-:W-:Y:S01]  /*5f40*/  FMNMX.FTZ R8, R70, R39, !PT ;  /* 0x0000002746087209 */ /* 0x000fe20007810000 */
[----:B------:R-:W-:-:S01]  /*5f50*/  FFMA.FTZ R40, R43, UR10, -R41 ;  /* 0x0000000a2b287c23 */ /* 0x000fc20008010829 */
[----:B------:R-:W-:Y:S01]  /*5f60*/  FSEL R73, R73, -INF , P4 ;  /* 0xff80000049497808 */ /* 0x000fe20002000000 */
[----:B------:R1:W-:Y:S01]  /*5f70*/  MUFU.EX2 R39, R78 ;  /* 0x0000004e00277308 */ /* 0x0003e20000000800 */
[----:B------:R-:W-:Y:S01]  /*5f80*/  FMNMX.FTZ R81, R71, R8, !PT ;  /* 0x0000000847517209 */ /* 0x000fe20007810000 */
[----:B------:R-:W-:Y:S01]  /*5f90*/  QGMMA.64x96x32.F32.E4M3.E4M3 R88, R136, gdesc[UR4], R88, gsb0 ;  /* 0x0160000488587df3 */ /* 0x000fe20008000858 */
[----:B------:R-:W-:-:S02]  /*5fa0*/  ISETP.GT.AND P4, PT, R46, 0x78, PT ;  /* 0x000000782e00780c */ /* 0x000fc40003f84270 */
[----:B------:R-:W-:Y:S02]  /*5fb0*/  FMNMX.FTZ R8, R72, R81, !PT ;  /* 0x0000005148087209 */ /* 0x000fe40007810000 */
[----:B------:R-:W-:Y:S01]  /*5fc0*/  FSEL R74, R74, -INF , P5 ;  /* 0xff8000004a4a7808 */ /* 0x000fe20002800000 */
[----:B------:R-:W-:Y:S01]  /*5fd0*/  MUFU.EX2 R24, R24 ;  /* 0x0000001800187308 */ /* 0x000fe20000000800 */
[----:B------:R-:W-:Y:S01]  /*5fe0*/  FMNMX.FTZ R43, R73, R8, !PT ;  /* 0x00000008492b7209 */ /* 0x000fe20007810000 */
[--C-:B-1----:R-:W-:Y:S01]  /*5ff0*/  FFMA.FTZ R78, R45, UR10, -R41.reuse ;  /* 0x0000000a2d4e7c23 */ /* 0x102fe20008010829 */
[----:B------:R-:W-:Y:S01]  /*6000*/  ISETP.GT.AND P5, PT, R46, 0x79, PT ;  /* 0x000000792e00780c */ /* 0x000fe20003fa4270 */
[--C-:B------:R-:W-:Y:S01]  /*6010*/  FFMA.FTZ R46, R51, UR10, -R41.reuse ;  /* 0x0000000a332e7c23 */ /* 0x100fe20008010829 */
[----:B----4-:R-:W-:Y:S01]  /*6020*/  FSEL R75, R75, -INF , P4 ;  /* 0xff8000004b4b7808 */ /* 0x010fe20002000000 */
[--C-:B------:R-:W-:Y:S01]  /*6030*/  FFMA.FTZ R51, R54, UR10, -R41.reuse ;  /* 0x0000000a36337c23 */ /* 0x100fe20008010829 */
[----:B------:R-:W-:Y:S01]  /*6040*/  FMNMX.FTZ R8, R74, R43, !PT ;  /* 0x0000002b4a087209 */ /* 0x000fe20007810000 */
[--C-:B------:R-:W-:Y:S01]  /*6050*/  FFMA.FTZ R54, R55, UR10, -R41.reuse ;  /* 0x0000000a37367c23 */ /* 0x100fe20008010829 */
[----:B0-----:R-:W-:Y:S01]  /*6060*/  FSEL R76, R76, -INF , P5 ;  /* 0xff8000004c4c7808 */ /* 0x001fe20002800000 */
[--C-:B------:R-:W-:Y:S01]  /*6070*/  FFMA.FTZ R55, R58, UR10, -R41.reuse ;  /* 0x0000000a3a377c23 */ /* 0x100fe20008010829 */
[----:B------:R-:W-:Y:S01]  /*6080*/  FMNMX.FTZ R45, R75, R8, !PT ;  /* 0x000000084b2d7209 */ /* 0x000fe20007810000 */
[----:B------:R-:W-:Y:S01]  /*6090*/  FFMA.FTZ R58, R59, UR10, -R41 ;  /* 0x0000000a3b3a7c23 */ /* 0x000fe20008010829 */
[----:B------:R-:W-:-:S02]  /*60a0*/  IMAD.U32 R59, RZ, RZ, UR10 ;  /* 0x0000000aff3b7e24 */ /* 0x000fc4000f8e00ff */
[----:B------:R-:W-:Y:S01]  /*60b0*/  FFMA.FTZ R41, R64, UR10, -R41 ;  /* 0x0000000a40297c23 */ /* 0x000fe20008010829 */
[----:B------:R-:W-:Y:S01]  /*60c0*/  FMNMX.FTZ R8, R76, R45, !PT ;  /* 0x0000002d4c087209 */ /* 0x000fe20007810000 */
[----:B------:R-:W-:Y:S01]  /*60d0*/  MUFU.EX2 R43, R78 ;  /* 0x0000004e002b7308 */ /* 0x000fe20000000800 */
[----:B------:R-:W-:-:S03]  /*60e0*/  FSEL R64, R11, RZ, P3 ;  /* 0x000000ff0b407208 */ /* 0x000fc60001800000 */
[----:B------:R-:W0:Y:S02]  /*60f0*/  SHFL.BFLY PT, R81, R8, 0x2, 0x1f ;  /* 0x0c401f0008517f89 */ /* 0x000e2400000e0000 */
[----:B------:R-:W-:-:S02]  /*6100*/  FADD.FTZ R64, -R64, R9 ;  /* 0x0000000940407221 */ /* 0x000fc40000010100 */
        /* <DEDUP_REMOVED lines=17> */
[----:B------:R-:W-:Y:S01]  /*6220*/  FMUL.FTZ R27, R64, UR10 ;  /* 0x0000000a401b7c20 */ /* 0x000fe20008410000 */
[----:B------:R-:W-:-:S01]  /*6230*/  FFMA.FTZ R13, R13, UR10, -R62 ;  /* 0x0000000a0d0d7c23 */ /* 0x000fc2000801083e */
[----:B------:R-:W-:Y:S01]  /*6240*/  FMUL.FTZ R10, R59, UR10 ;  /* 0x0000000a3b0a7c20 */ /* 0x000fe20008410000 */
        /* <DEDUP_REMOVED lines=23> */
[----:B------:R-:W-:Y:S01]  /*63c0*/  FFMA.FTZ R70, R70, UR10, -R62 ;  /* 0x0000000a46467c23 */ /* 0x000fe2000801083e */
[----:B------:R-:W-:-:S01]  /*63d0*/  FADD.FTZ R61, R77, R64 ;  /* 0x000000404d3d7221 */ /* 0x000fc20000010000 */
[--C-:B------:R-:W-:Y:S01]  /*63e0*/  FFMA.FTZ R64, R63, UR10, -R62.reuse ;  /* 0x0000000a3f407c23 */ /* 0x100fe2000801083e */
[----:B------:R-:W-:-:S01]  /*63f0*/  FFMA.FTZ R72, R72, UR10, -R62 ;  /* 0x0000000a48487c23 */ /* 0x000fc2000801083e */
[----:B------:R-:W0:Y:S01]  /*6400*/  MUFU.EX2 R14, R14 ;  /* 0x0000000e000e7308 */ /* 0x000e220000000800 */
[----:B------:R-:W-:-:S01]  /*6410*/  FADD.FTZ R78, R12, R61 ;  /* 0x0000003d0c4e7221 */ /* 0x000fc20000010000 */
[--C-:B------:R-:W-:Y:S01]  /*6420*/  FFMA.FTZ R61, R65, UR10, -R62.reuse ;  /* 0x0000000a413d7c23 */ /* 0x100fe2000801083e */
[----:B------:R-:W-:-:S01]  /*6430*/  FFMA.FTZ R74, R74, UR10, -R62 ;  /* 0x0000000a4a4a7c23 */ /* 0x000fc2000801083e */
[----:B------:R-:W-:Y:S01]  /*6440*/  FFMA.FTZ R75, R75, UR10, -R62 ;  /* 0x0000000a4b4b7c23 */ /* 0x000fe2000801083e */
[----:B------:R-:W-:-:S01]  /*6450*/  FADD.FTZ R63, R15, R78 ;  /* 0x0000004e0f3f7221 */ /* 0x000fc20000010000 */
[----:B------:R-:W-:-:S02]  /*6460*/  WARPGROUP.DEPBAR.LE gsb0, 0x0 ;  /* 0x00008000000079c5 */ /* 0x000fc40000010000 */
[----:B------:R-:W2:Y:S01]  /*6470*/  MUFU.EX2 R17, R17 ;  /* 0x0000001100117308 */ /* 0x000ea20000000800 */
[----:B-1----:R-:W-:-:S01]  /*6480*/  FFMA.FTZ R3, R10, R2, R13 ;  /* 0x000000020a037223 */ /* 0x002fc2000001000d */
[----:B------:R-:W-:-:S04]  /*6490*/  FADD.FTZ R78, R16, R63 ;  /* 0x0000003f104e7221 */ /* 0x000fc80000010000 */
[----:B------:R-:W-:Y:S02]  /*64a0*/  FADD.FTZ R63, R19, R78 ;  /* 0x0000004e133f7221 */ /* 0x000fe40000010000 */
[----:B------:R-:W1:Y:S01]  /*64b0*/  MUFU.EX2 R18, R18 ;  /* 0x0000001200127308 */ /* 0x000e620000000800 */
[----:B0-----:R-:W-:-:S01]  /*64c0*/  FADD.FTZ R2, R14, R3 ;  /* 0x000000030e027221 */ /* 0x001fc20000010000 */
[----:B------:R-:W-:Y:S01]  /*64d0*/  FADD.FTZ R78, R20, R63 ;  /* 0x0000003f144e7221 */ /* 0x000fe20000010000 */
[----:B------:R-:W-:-:S03]  /*64e0*/  FFMA.FTZ R63, R67, UR10, -R62 ;  /* 0x0000000a433f7c23 */ /* 0x000fc6000801083e */
[----:B------:R-:W-:Y:S02]  /*64f0*/  FADD.FTZ R65, R23, R78 ;  /* 0x0000004e17417221 */ /* 0x000fe40000010000 */
[----:B------:R-:W0:Y:S01]  /*6500*/  MUFU.EX2 R21, R21 ;  /* 0x0000001500157308 */ /* 0x000e220000000800 */
[----:B--2---:R-:W-:-:S01]  /*6510*/  FADD.FTZ R3, R17, R2 ;  /* 0x0000000211037221 */ /* 0x004fc20000010000 */
[----:B------:R-:W-:-:S04]  /*6520*/  FADD.FTZ R78, R24, R65 ;  /* 0x00000041184e7221 */ /* 0x000fc80000010000 */
[----:B------:R-:W-:Y:S02]  /*6530*/  FADD.FTZ R65, R79, R78 ;  /* 0x0000004e4f417221 */ /* 0x000fe40000010000 */
[----:B------:R-:W2:Y:S01]  /*6540*/  MUFU.EX2 R22, R22 ;  /* 0x0000001600167308 */ /* 0x000ea20000000800 */
[----:B-1----:R-:W-:-:S01]  /*6550*/  FADD.FTZ R2, R18, R3 ;  /* 0x0000000312027221 */ /* 0x002fc20000010000 */
[----:B------:R-:W-:Y:S01]  /*6560*/  FADD.FTZ R78, R28, R65 ;  /* 0x000000411c4e7221 */ /* 0x000fe20000010000 */
[----:B------:R-:W-:-:S03]  /*6570*/  FFMA.FTZ R65, R69, UR10, -R62 ;  /* 0x0000000a45417c23 */ /* 0x000fc6000801083e */
[----:B------:R-:W-:Y:S02]  /*6580*/  FADD.FTZ R67, R31, R78 ;  /* 0x0000004e1f437221 */ /* 0x000fe40000010000 */
[----:B------:R-:W1:Y:S01]  /*6590*/  MUFU.EX2 R25, R25 ;  /* 0x0000001900197308 */ /* 0x000e620000000800 */
[----:B0-----:R-:W-:-:S01]  /*65a0*/  FADD.FTZ R3, R21, R2 ;  /* 0x0000000215037221 */ /* 0x001fc20000010000 */
[----:B------:R-:W-:-:S04]  /*65b0*/  FADD.FTZ R78, R32, R67 ;  /* 0x00000043204e7221 */ /* 0x000fc80000010000 */
[----:B------:R-:W-:Y:S02]  /*65c0*/  FADD.FTZ R67, R35, R78 ;  /* 0x0000004e23437221 */ /* 0x000fe40000010000 */
[----:B------:R-:W0:Y:S01]  /*65d0*/  MUFU.EX2 R26, R26 ;  /* 0x0000001a001a7308 */ /* 0x000e220000000800 */
[----:B--2---:R-:W-:-:S01]  /*65e0*/  FADD.FTZ R2, R22, R3 ;  /* 0x0000000316027221 */ /* 0x004fc20000010000 */
[----:B------:R-:W-:Y:S01]  /*65f0*/  FADD.FTZ R78, R36, R67 ;  /* 0x00000043244e7221 */ /* 0x000fe20000010000 */
[----:B------:R-:W-:-:S03]  /*6600*/  FFMA.FTZ R67, R71, UR10, -R62 ;  /* 0x0000000a47437c23 */ /* 0x000fc6000801083e */
[----:B------:R-:W-:Y:S02]  /*6610*/  FADD.FTZ R69, R39, R78 ;  /* 0x0000004e27457221 */ /* 0x000fe40000010000 */
        /* <DEDUP_REMOVED lines=21> */
[----:B-1----:R-:W-:-:S07]  /*6770*/  FADD.FTZ R3, R42, R3 ;  /* 0x000000032a037221 */ /* 0x002fce0000010000 */
[----:B------:R-:W1:Y:S01]  /*6780*/  MUFU.EX2 R59, R59 ;  /* 0x0000003b003b7308 */ /* 0x000e620000000800 */
[----:B0-----:R-:W-:-:S01]  /*6790*/  FADD.FTZ R78, R44, R3 ;  /* 0x000000032c4e7221 */ /* 0x001fc20000010000 */
[----:B------:R-:W-:-:S04]  /*67a0*/  FADD.FTZ R3, R45, R2 ;  /* 0x000000022d037221 */ /* 0x000fc80000010000 */
[----:B------:R-:W-:Y:S02]  /*67b0*/  FADD.FTZ R2, R46, R3 ;  /* 0x000000032e027221 */ /* 0x000fe40000010000 */
[----:B------:R-:W0:Y:S01]  /*67c0*/  MUFU.EX2 R64, R64 ;  /* 0x0000004000407308 */ /* 0x000e220000000800 */
[----:B--2---:R-:W-:-:S01]  /*67d0*/  FADD.FTZ R78, R47, R78 ;  /* 0x0000004e2f4e7221 */ /* 0x004fc20000010000 */
[----:B------:R-:W-:-:S06]  /*67e0*/  FADD.FTZ R3, R49, R2 ;  /* 0x0000000231037221 */ /* 0x000fcc0000010000 */
[----:B------:R-:W2:Y:S01]  /*67f0*/  MUFU.EX2 R61, R61 ;  /* 0x0000003d003d7308 */ /* 0x000ea20000000800 */
[----:B-1----:R-:W-:-:S07]  /*6800*/  FADD.FTZ R69, R59, R78 ;  /* 0x0000004e3b457221 */ /* 0x002fce0000010000 */
[----:B------:R-:W1:Y:S01]  /*6810*/  MUFU.EX2 R52, R52 ;  /* 0x0000003400347308 */ /* 0x000e620000000800 */
[----:B0-----:R-:W-:-:S01]  /*6820*/  FADD.FTZ R78, R64, R69 ;  /* 0x00000045404e7221 */ /* 0x001fc20000010000 */
[--C-:B------:R-:W-:Y:S01]  /*6830*/  FFMA.FTZ R69, R73, UR10, -R62.reuse ;  /* 0x0000000a49457c23 */ /* 0x100fe2000801083e */
[----:B------:R-:W-:Y:S02]  /*6840*/  IMAD.U32 R73, RZ, RZ, UR26 ;  /* 0x0000001aff497e24 */ /* 0x000fe4000f8e00ff */
[----:B------:R-:W-:-:S03]  /*6850*/  FFMA.FTZ R62, R76, UR10, -R62 ;  /* 0x0000000a4c3e7c23 */ /* 0x000fc6000801083e */
        /* <DEDUP_REMOVED lines=49> */
.L_x_1592:
        /* <DEDUP_REMOVED lines=10> */
[----:B------:R-:W-:Y:S01]  /*6c10*/  UMOV UR6, UR5 ;  /* 0x0000000500067c82 */ /* 0x000fe20008000000 */
        /* <DEDUP_REMOVED lines=77> */
[----:B------:R-:W-:-:S02]  /*70f0*/  IMAD.MOV.U32 R10, RZ, RZ, R8 ;  /* 0x000000ffff0a7224 */ /* 0x000fc400078e0008 */
[----:B------:R-:W-:Y:S01]  /*7100*/  IMAD.MOV.U32 R9, RZ, RZ, R11 ;  /* 0x000000ffff097224 */ /* 0x000fe200078e000b */
[----:B------:R-:W-:Y:S06]  /*7110*/  @P3 BRA `(.L_x_1593) ;  /* 0xffffffd000c43947 */ /* 0x000fec000383ffff */
.L_x_1583:
[----:B------:R-:W-:-:S06]  /*7120*/  UISETP.GE.AND UP0, UPT, UR46, UR38, UPT ;  /* 0x000000262e00728c */ /* 0x000fcc000bf06270 */
[----:B------:R-:W-:-:S13]  /*7130*/  PLOP3.LUT P2, PT, PT, PT, UP0, 0x80, 0x0 ;  /* 0x000000000000781c */ /* 0x000fda0003f4f008 */
[----:B------:R-:W-:Y:S05]  /*7140*/  @!P2 BRA `(.L_x_1594) ;  /* 0x0000002000f8a947 */ /* 0x000fea0003800000 */
[----:B------:R-:W-:Y:S01]  /*7150*/  IMAD.MOV.U32 R7, RZ, RZ, R8 ;  /* 0x000000ffff077224 */ /* 0x000fe200078e0008 */
[----:B------:R-:W-:Y:S01]  /*7160*/  UMOV UR6, UR5 ;  /* 0x0000000500067c82 */ /* 0x000fe20008000000 */
[----:B------:R-:W-:Y:S01]  /*7170*/  IMAD.MOV.U32 R6, RZ, RZ, R11 ;  /* 0x000000ffff067224 */ /* 0x000fe200078e000b */
[----:B------:R-:W-:Y:S01]  /*7180*/  UMOV UR7, UR4 ;  /* 0x0000000400077c82 */ /* 0x000fe20008000000 */
[----:B------:R-:W-:-:S05]  /*7190*/  ULDC UR21, c[0x0][0x988] ;  /* 0x0002620000157ab9 */ /* 0x000fca0000000800 */
.L_x_1604:
[----:B------:R-:W-:-:S04]  /*71a0*/  UIADD3 UR4, UR7, 0x1, URZ ;  /* 0x0000000107047890 */ /* 0x000fc8000fffe03f */
[----:B------:R-:W-:-:S04]  /*71b0*/  UISETP.NE.AND UP0, UPT, UR4, 0x2, UPT ;  /* 0x000000020400788c */ /* 0x000fc8000bf05270 */
[----:B------:R-:W-:Y:S02]  /*71c0*/  USEL UR5, URZ, 0x1, UP0 ;  /* 0x000000013f057887 */ /* 0x000fe40008000000 */
[----:B------:R-:W-:Y:S02]  /*71d0*/  USEL UR4, UR4, URZ, UP0 ;  /* 0x0000003f04047287 */ /* 0x000fe40008000000 */
[----:B------:R-:W-:Y:S01]  /*71e0*/  ULOP3.LUT UR5, UR6, UR5, URZ, 0x3c, !UPT ;  /* 0x0000000506057292 */ /* 0x000fe2000f8e3c3f */
[----:B------:R-:W-:Y:S11]  /*71f0*/  @!P0 BRA `(.L_x_1595) ;  /* 0x0000000000048947 */ /* 0x000ff60003800000 */
[----:B------:R-:W-:Y:S01]  /*7200*/  BPT.TRAP 0x1 ;  /* 0x000000040000795c */ /* 0x000fe20000300000 */
.L_x_1595:
[----:B------:R-:W-:Y:S01]  /*7210*/  ULEA UR23, UR4, UR39, 0x3 ;  /* 0x0000002704177291 */ /* 0x000fe2000f8e183f */
[----:B------:R-:W-:-:S05]  /*7220*/  IMAD.U32 R8, RZ, RZ, UR5 ;  /* 0x00000005ff087e24 */ /* 0x000fca000f8e00ff */
[----:B------:R-:W-:-:S04]  /*7230*/  SHF.L.U32 R8, R8, 0x1f, RZ ;  /* 0x0000001f08087819 */ /* 0x000fc800000006ff */
[----:B------:R0:W1:Y:S01]  /*7240*/  SYNCS.PHASECHK.TRANS64.TRYWAIT P2, [UR23+0x17030], R8 ;  /* 0x01703008ff0075a7 */ /* 0x0000620008040157 */
[----:B------:R-:W-:Y:S05]  /*7250*/  @!P0 BRA `(.L_x_1596) ;  /* 0x0000000000048947 */ /* 0x000fea0003800000 */
[----:B------:R-:W-:Y:S01]  /*7260*/  BPT.TRAP 0x1 ;  /* 0x000000040000795c */ /* 0x000fe20000300000 */
.L_x_1596:
[----:B-1----:R-:W-:Y:S05]  /*7270*/  @P2 BRA `(.L_x_1597) ;  /* 0x0000000000082947 */ /* 0x002fea0003800000 */
[----:B------:R-:W1:Y:S02]  /*7280*/  SYNCS.PHASECHK.TRANS64.TRYWAIT P2, [UR23+0x17030], R8 ;  /* 0x01703008ff0075a7 */ /* 0x000e640008040157 */
[----:B-1----:R-:W-:Y:S05]  /*7290*/  @!P2 BRA `(.L_x_1598) ;  /* 0x0000008000a4a947 */ /* 0x002fea0003800000 */
.L_x_1597:
        /* <DEDUP_REMOVED lines=19> */
.L_x_1599:
[----:B------:R-:W-:Y:S01]  /*73d0*/  ULEA UR14, UR7, UR39, 0x3 ;  /* 0x00000027070e7291 */ /* 0x000fe2000f8e183f */
[----:B01----:R-:W-:-:S05]  /*73e0*/  IMAD.U32 R8, RZ, RZ, UR6 ;  /* 0x00000006ff087e24 */ /* 0x003fca000f8e00ff */
[----:B------:R-:W-:-:S04]  /*73f0*/  SHF.L.U32 R8, R8, 0x1f, RZ ;  /* 0x0000001f08087819 */ /* 0x000fc800000006ff */
[----:B------:R0:W1:Y:S01]  /*7400*/  SYNCS.PHASECHK.TRANS64.TRYWAIT P2, [UR14+0x17050], R8 ;  /* 0x01705008ff0075a7 */ /* 0x000062000804014e */
[----:B------:R-:W-:Y:S05]  /*7410*/  @!P0 BRA `(.L_x_1600) ;  /* 0x0000000000048947 */ /* 0x000fea0003800000 */
[----:B------:R-:W-:Y:S01]  /*7420*/  BPT.TRAP 0x1 ;  /* 0x000000040000795c */ /* 0x000fe20000300000 */
.L_x_1600:
        /* <DEDUP_REMOVED lines=194> */
.L_x_1601:
[----:B------:R-:W-:Y:S01]  /*8050*/  UIADD3 UR6, UR39, 0x400, URZ ;  /* 0x0000040027067890 */ /* 0x000fe2000fffe03f */
[----:B------:R-:W-:Y:S01]  /*8060*/  WARPGROUP.ARRIVE ;  /* 0x00000000000079c5 */ /* 0x000fe20000000000 */
[----:B--2---:R-:W-:Y:S01]  /*8070*/  FMNMX.FTZ R76, R73, R76, !PT ;  /* 0x0000004c494c7209 */ /* 0x004fe20007810000 */
[----:B-1----:R-:W1:Y:S01]  /*8080*/  SHFL.BFLY PT, R11, R74, 0x2, 0x1f ;  /* 0x0c401f004a0b7f89 */ /* 0x002e6200000e0000 */
[----:B------:R-:W-:Y:S01]  /*8090*/  USHF.R.U32.HI UR6, URZ, 0x4, UR6 ;  /* 0x000000043f067899 */ /* 0x000fe20008011606 */
[----:B------:R-:W-:Y:S02]  /*80a0*/  UMOV UR10, UR21 ;  /* 0x00000015000a7c82 */ /* 0x000fe40008000000 */
[----:B------:R-:W2:Y:S01]  /*80b0*/  SHFL.BFLY PT, R77, R76, 0x2, 0x1f ;  /* 0x0c401f004c4d7f89 */ /* 0x000ea200000e0000 */
[----:B------:R-:W-:-:S04]  /*80c0*/  ULOP3.LUT UR6, UR6, 0x3fff, URZ, 0xc0, !UPT ;  /* 0x00003fff06067892 */ /* 0x000fc8000f8ec03f */
        /* <DEDUP_REMOVED lines=8> */
[----:B--2---:R-:W-:-:S03]  /*8150*/  FMNMX.FTZ R77, R76, R77, !PT ;  /* 0x0000004d4c4d7209 */ /* 0x004fc60007810000 */
[----:B0-----:R-:W0:Y:S04]  /*8160*/  SHFL.BFLY PT, R8, R75, 0x1, 0x1f ;  /* 0x0c201f004b087f89 */ /* 0x001e2800000e0000 */
[----:B------:R-:W1:Y:S01]  /*8170*/  SHFL.BFLY PT, R78, R77, 0x1, 0x1f ;  /* 0x0c201f004d4e7f89 */ /* 0x000e6200000e0000 */
[----:B0-----:R-:W-:Y:S01]  /*8180*/  FMNMX.FTZ R11, R75, R8, !PT ;  /* 0x000000084b0b7209 */ /* 0x001fe20007810000 */
[----:B------:R-:W-:Y:S01]  /*8190*/  IMAD.U32 R75, RZ, RZ, UR10 ;  /* 0x0000000aff4b7e24 */ /* 0x000fe2000f8e00ff */
[----:B-1----:R-:W-:Y:S01]  /*81a0*/  FMNMX.FTZ R8, R77, R78, !PT ;  /* 0x0000004e4d087209 */ /* 0x002fe20007810000 */
[----:B------:R-:W-:Y:S02]  /*81b0*/  IMAD.U32 R78, RZ, RZ, UR10 ;  /* 0x0000000aff4e7e24 */ /* 0x000fe4000f8e00ff */
[----:B------:R-:W-:-:S02]  /*81c0*/  FADD.FTZ R6, -R11, R6 ;  /* 0x000000060b067221 */ /* 0x000fc40000010100 */
[----:B------:R-:W-:Y:S01]  /*81d0*/  FFMA.FTZ R74, R11, R78, -8 ;  /* 0xc10000000b4a7423 */ /* 0x000fe2000001004e */
[----:B------:R-:W-:-:S01]  /*81e0*/  FADD.FTZ R7, -R8, R7 ;  /* 0x0000000708077221 */ /* 0x000fc20000010100 */
[----:B------:R-:W-:Y:S02]  /*81f0*/  FMUL.FTZ R6, R6, UR10 ;  /* 0x0000000a06067c20 */ /* 0x000fe40008410000 */
        /* <DEDUP_REMOVED lines=34> */
[----:B------:R-:W-:Y:S02]  /*8420*/  MUFU.EX2 R6, R6 ;  /* 0x0000000600067308 */ /* 0x000fe40000000800 */
[----:B------:R-:W-:-:S01]  /*8430*/  FFMA.FTZ R12, R12, UR10, -R74 ;  /* 0x0000000a0c0c7c23 */ /* 0x000fc2000801084a */
[--C-:B------:R-:W-:Y:S01]  /*8440*/  FFMA.FTZ R13, R13, UR10, -R74.reuse ;  /* 0x0000000a0d0d7c23 */ /* 0x100fe2000801084a */
[----:B------:R-:W-:-:S01]  /*8450*/  FFMA.FTZ R16, R16, UR10, -R74 ;  /* 0x0000000a10107c23 */ /* 0x000fc2000801084a */
[--C-:B------:R-:W-:Y:S01]  /*8460*/  FFMA.FTZ R17, R17, UR10, -R74.reuse ;  /* 0x0000000a11117c23 */ /* 0x100fe2000801084a */
[----:B------:R-:W-:-:S01]  /*8470*/  FFMA.FTZ R20, R20, UR10, -R74 ;  /* 0x0000000a14147c23 */ /* 0x000fc2000801084a */
[--C-:B------:R-:W-:Y:S01]  /*8480*/  FFMA.FTZ R21, R21, UR10, -R74.reuse ;  /* 0x0000000a15157c23 */ /* 0x100fe2000801084a */
        /* <DEDUP_REMOVED lines=24> */
[----:B------:R-:W-:-:S02]  /*8610*/  WARPGROUP.DEPBAR.LE gsb0, 0x0 ;  /* 0x00008000000079c5 */ /* 0x000fc40000010000 */
[----:B------:R-:W-:Y:S01]  /*8620*/  WARPGROUP.ARRIVE ;  /* 0x00000000000079c5 */ /* 0x000fe20000000000 */
[----:B------:R-:W0:Y:S01]  /*8630*/  MUFU.EX2 R10, R10 ;  /* 0x0000000a000a7308 */ /* 0x000e220000000800 */
[----:B------:R-:W-:-:S01]  /*8640*/  FFMA.FTZ R64, R64, UR10, -R74 ;  /* 0x0000000a40407c23 */ /* 0x000fc2000801084a */
[--C-:B------:R-:W-:Y:S01]  /*8650*/  FFMA.FTZ R65, R65, UR10, -R74.reuse ;  /* 0x0000000a41417c23 */ /* 0x100fe2000801084a */
[----:B------:R-:W-:-:S01]  /*8660*/  FFMA.FTZ R68, R68, UR10, -R74 ;  /* 0x0000000a44447c23 */ /* 0x000fc2000801084a */
[----:B------:R-:W-:Y:S01]  /*8670*/  FFMA.FTZ R69, R69, UR10, -R74 ;  /* 0x0000000a45457c23 */ /* 0x000fe2000801084a */
[----:B------:R-:W-:Y:S01]  /*8680*/  QGMMA.64x96x32.F32.E4M3.E4M3 R88, R144, gdesc[UR4], R88, gsb0 ;  /* 0x0160000490587df3 */ /* 0x000fe20008000858 */
[----:B------:R-:W-:Y:S01]  /*8690*/  UIADD3 UR6, UR11, 0x4, URZ ;  /* 0x000000040b067890 */ /* 0x000fe2000fffe03f */
[----:B-1----:R-:W-:Y:S01]  /*86a0*/  FFMA.FTZ R2, R7, R2, R12 ;  /* 0x0000000207027223 */ /* 0x002fe2000001000c */
[----:B------:R-:W-:Y:S01]  /*86b0*/  UMOV UR7, 0x40000040 ;  /* 0x4000004000077882 */ /* 0x000fe20000000000 */
[----:B------:R-:W1:Y:S01]  /*86c0*/  MUFU.EX2 R13, R13 ;  /* 0x0000000d000d7308 */ /* 0x000e620000000800 */
[----:B------:R-:W-:-:S01]  /*86d0*/  FFMA.FTZ R72, R72, UR10, -R74 ;  /* 0x0000000a48487c23 */ /* 0x000fc2000801084a */
[----:B------:R-:W-:-:S06]  /*86e0*/  FFMA.FTZ R73, R73, UR10, -R74 ;  /* 0x0000000a49497c23 */ /* 0x000fcc000801084a */
        /* <DEDUP_REMOVED lines=31> */
[----:B------:R-:W-:Y:S01]  /*88e0*/  UIADD3 UR6, UR11, 0x6, URZ ;  /* 0x000000060b067890 */ /* 0x000fe2000fffe03f */
[----:B------:R-:W-:-:S04]  /*88f0*/  UMOV UR7, 0x40000040 ;  /* 0x4000004000077882 */ /* 0x000fc80000000000 */
        /* <DEDUP_REMOVED lines=59> */
[----:B------:R-:W-:-:S06]  /*8cb0*/  WARPGROUP.DEPBAR.LE gsb0, 0x0 ;  /* 0x00008000000079c5 */ /* 0x000fcc0000010000 */
[----:B------:R-:W2:Y:S01]  /*8cc0*/  MUFU.EX2 R55, R55 ;  /* 0x0000003700377308 */ /* 0x000ea20000000800 */
[----:B0-----:R-:W-:-:S07]  /*8cd0*/  FADD.FTZ R2, R54, R3 ;  /* 0x0000000336027221 */ /* 0x001fce0000010000 */
        /* <DEDUP_REMOVED lines=30> */
[----:B-1----:R-:W-:-:S07]  /*8ec0*/  FADD.FTZ R3, R67, R2 ;  /* 0x0000000243037221 */ /* 0x002fce0000010000 */
[----:B------:R1:W2:Y:S08]  /*8ed0*/  MUFU.EX2 R77, R72 ;  /* 0x00000048004d7308 */ /* 0x0002b00000000800 */
[----:B------:R-:W3:Y:S01]  /*8ee0*/  MUFU.EX2 R71, R71 ;  /* 0x0000004700477308 */ /* 0x000ee20000000800 */
[----:B-1----:R-:W-:-:S01]  /*8ef0*/  FADD.FTZ R72, R68, R75 ;  /* 0x0000004b44487221 */ /* 0x002fc20000010000 */
[----:B0-----:R-:W-:-:S03]  /*8f00*/  FADD.FTZ R2, R70, R3 ;  /* 0x0000000346027221 */ /* 0x001fc60000010000 */
[----:B------:R-:W-:-:S03]  /*8f10*/  FADD.FTZ R72, R69, R72 ;  /* 0x0000004845487221 */ /* 0x000fc60000010000 */
[----:B------:R-:W0:Y:S01]  /*8f20*/  MUFU.EX2 R73, R73 ;  /* 0x0000004900497308 */ /* 0x000e220000000800 */
[----:B--2---:R-:W-:-:S01]  /*8f30*/  FADD.FTZ R72, R77, R72 ;  /* 0x000000484d487221 */ /* 0x004fc20000010000 */
[----:B---3--:R-:W-:-:S03]  /*8f40*/  FADD.FTZ R3, R71, R2 ;  /* 0x0000000247037221 */ /* 0x008fc60000010000 */
[----:B0-----:R-:W-:Y:S01]  /*8f50*/  FADD.FTZ R2, R73, R72 ;  /* 0x0000004849027221 */ /* 0x001fe20000010000 */
[----:B------:R-:W-:Y:S06]  /*8f60*/  @!P0 BRA `(.L_x_1603) ;  /* 0x0000000000048947 */ /* 0x000fec0003800000 */
[----:B------:R-:W-:Y:S01]  /*8f70*/  BPT.TRAP 0x1 ;  /* 0x000000040000795c */ /* 0x000fe20000300000 */
.L_x_1603:
        /* <DEDUP_REMOVED lines=91> */
.L_x_1594:
[----:B------:R-:W-:Y:S06]  /*9530*/  BAR.ARV 0x8, 0x200 ;  /* 0x0208000000007b1d */ /* 0x000fec0000002000 */
[----:B------:R-:W-:Y:S05]  /*9540*/  @!P0 BRA `(.L_x_1605) ;  /* 0x0000000000048947 */ /* 0x000fea0003800000 */
[----:B------:R-:W-:Y:S01]  /*9550*/  BPT.TRAP 0x1 ;  /* 0x000000040000795c */ /* 0x000fe20000300000 */
.L_x_1605:
[----:B------:R-:W-:Y:S01]  /*9560*/  ULEA UR11, UR4, UR39, 0x3 ;  /* 0x00000027040b7291 */ /* 0x000fe2000f8e183f */
[----:B------:R-:W-:-:S05]  /*9570*/  IMAD.U32 R0, RZ, RZ, UR5 ;  /* 0x00000005ff007e24 */ /* 0x000fca000f8e00ff */
[----:B------:R-:W-:-:S04]  /*9580*/  SHF.L.U32 R0, R0, 0x1f, RZ ;  /* 0x0000001f00007819 */ /* 0x000fc800000006ff */
[----:B------:R0:W1:Y:S01]  /*9590*/  SYNCS.PHASECHK.TRANS64.TRYWAIT P1, [UR11+0x17050], R0 ;  /* 0x01705000ff0075a7 */ /* 0x000062000802014b */
[----:B------:R-:W-:Y:S05]  /*95a0*/  @!P0 BRA `(.L_x_1606) ;  /* 0x0000000000048947 */ /* 0x000fea0003800000 */
[----:B------:R-:W-:Y:S01]  /*95b0*/  BPT.TRAP 0x1 ;  /* 0x000000040000795c */ /* 0x000fe20000300000 */
.L_x_1606:
[----:B-1----:R-:W-:Y:S05]  /*95c0*/  @P1 BRA `(.L_x_1607) ;  /* 0x0000000000081947 */ /* 0x002fea0003800000 */
[----:B------:R-:W1:Y:S02]  /*95d0*/  SYNCS.PHASECHK.TRANS64.TRYWAIT P1, [UR11+0x17050], R0 ;  /* 0x01705000ff0075a7 */ /* 0x000e64000802014b */
[----:B-1----:R-:W-:Y:S05]  /*95e0*/  @!P1 BRA `(.L_x_1608) ;  /* 0x0000006000009947 */ /* 0x002fea0003800000 */
.L_x_1607:
        /* <DEDUP_REMOVED lines=84> */
.L_x_1609:
        /* <DEDUP_REMOVED lines=52> */
.L_x_1576:
        /* <DEDUP_REMOVED lines=103> */
[----:B------:R-:W-:Y:S02]  /*a4e0*/  SEL R23, R131, R130, P0 ;  /* 0x0000008283177207 */ /* 0x000fe40000000000 */
[----:B0-----:R-:W-:-:S02]  /*a4f0*/  SEL R13, R105, R104, P0 ;  /* 0x00000068690d7207 */ /* 0x001fc40000000000 */
        /* <DEDUP_REMOVED lines=240> */
.L_x_1612:
[----:B------:R-:W-:Y:S05]  /*b400*/  BSYNC B0 ;  /* 0x0000000000007941 */ /* 0x000fea0003800000 */
.L_x_1611:
        /* <DEDUP_REMOVED lines=98> */
.L_x_1610:
        /* <DEDUP_REMOVED lines=58> */
.L_x_1572:
        /* <DEDUP_REMOVED lines=18> */
.L_x_1613:
[----:B------:R-:W-:Y:S01]  /*bef0*/  ULDC UR39, c[0x0][0xc50] ;  /* 0x0003140000277ab9 */ /* 0x000fe20000000800 */
[----:B------:R-:W-:Y:S01]  /*bf00*/  UMOV UR36, UR6 ;  /* 0x0000000600247c82 */ /* 0x000fe20008000000 */
[----:B------:R-:W-:-:S11]  /*bf10*/  UISETP.NE.AND UP0, UPT, UR39, 0x1, UPT ;  /* 0x000000012700788c */ /* 0x000fd6000bf05270 */
[----:B------:R-:W-:Y:S01]  /*bf20*/  @UP0 ULDC UR4, c[0x0][0xc54] ;  /* 0x0003150000040ab9 */ /* 0x000fe20000000800 */
[----:B------:R-:W-:Y:S01]  /*bf30*/  @UP0 ULDC UR7, c[0x0][0xc58] ;  /* 0x0003160000070ab9 */ /* 0x000fe20000000800 */
[----:B------:R-:W-:-:S04]  /*bf40*/  UIMAD.WIDE.U32 UR4, UR6, UR4, URZ ;  /* 0x00000004060472a5 */ /* 0x000fc8000f8e003f */
[----:B------:R-:W-:-:S12]  /*bf50*/  @UP0 USHF.R.U32.HI UR36, URZ, UR7, UR5 ;  /* 0x000000073f240299 */ /* 0x000fd80008011605 */
.L_x_1614:
        /* <DEDUP_REMOVED lines=8> */
[----:B------:R-:W-:Y:S01]  /*bfe0*/  ULDC UR7, c[0x0][0x448] ;  /* 0x0001120000077ab9 */ /* 0x000fe20000000800 */
[----:B------:R-:W-:Y:S01]  /*bff0*/  ULDC.64 UR4, c[0x0][0x418] ;  /* 0x0001060000047ab9 */ /* 0x000fe20000000a00 */
[----:B------:R-:W-:Y:S02]  /*c000*/  UISETP.NE.AND UP1, UPT, UR7, 0x1, UPT ;  /* 0x000000010700788c */ /* 0x000fe4000bf25270 */
[----:B------:R-:W-:Y:S01]  /*c010*/  UISETP.NE.U32.AND UP0, UPT, UR4, URZ, UPT ;  /* 0x0000003f0400728c */ /* 0x000fe2000bf05070 */
[----:B------:R-:W-:Y:S02]  /*c020*/  ULDC UR7, c[0x0][0x424] ;  /* 0x0001090000077ab9 */ /* 0x000fe40000000800 */
[----:B------:R-:W-:Y:S01]  /*c030*/  ULDC UR4, c[0x0][0x288] ;  /* 0x0000a20000047ab9 */ /* 0x000fe20000000800 */
[----:B------:R-:W-:Y:S02]  /*c040*/  UISETP.NE.AND.EX UP0, UPT, UR5, URZ, UPT, UP0 ;  /* 0x0000003f0500728c */ /* 0x000fe4000bf05300 */
[----:B------:R-:W-:Y:S01]  /*c050*/  UIADD3 UR9, -UR4, 0x80, URZ ;  /* 0x0000008004097890 */ /* 0x000fe2000fffe13f */
[----:B------:R-:W-:-:S02]  /*c060*/  UMOV UR5, 0xc0 ;  /* 0x000000c000057882 */ /* 0x000fc40000000000 */
[----:B------:R-:W-:Y:S01]  /*c070*/  @UP1 ULDC UR4, c[0x0][0x44c] ;  /* 0x0001130000041ab9 */ /* 0x000fe20000000800 */
[----:B------:R-:W-:Y:S01]  /*c080*/  USEL UR7, UR7, 0x1, UP0 ;  /* 0x0000000107077887 */ /* 0x000fe20008000000 */
[----:B------:R-:W-:Y:S01]  /*c090*/  ULDC UR8, c[0x0][0x2f0] ;  /* 0x0000bc0000087ab9 */ /* 0x000fe20000000800 */
[----:B------:R-:W-:Y:S02]  /*c0a0*/  @UP1 ULDC UR10, c[0x0][0x450] ;  /* 0x00011400000a1ab9 */ /* 0x000fe40000000800 */
[----:B------:R-:W-:Y:S02]  /*c0b0*/  UIMAD UR9, UR7, UR8, UR9 ;  /* 0x00000008070972a4 */ /* 0x000fe4000f8e0209 */
[----:B------:R-:W-:Y:S02]  /*c0c0*/  UIMAD UR7, UR7, UR8, 0x7f ;  /* 0x0000007f070774a4 */ /* 0x000fe4000f8e0208 */
[----:B0-----:R-:W-:-:S04]  /*c0d0*/  UIMAD UR6, UR6, UR5, 0xbf ;  /* 0x000000bf060674a4 */ /* 0x001fc8000f8e0205 */
[----:B------:R-:W-:-:S04]  /*c0e0*/  UIMAD.WIDE.U32 UR4, UR6, UR4, URZ ;  /* 0x00000004060472a5 */ /* 0x000fc8000f8e003f */
[----:B------:R-:W-:Y:S02]  /*c0f0*/  @UP1 USHF.R.U32.HI UR6, URZ, UR10, UR5 ;  /* 0x0000000a3f061299 */ /* 0x000fe40008011605 */
[----:B------:R-:W-:Y:S02]  /*c100*/  USHF.R.S32.HI UR5, URZ, 0x1f, UR7 ;  /* 0x0000001f3f057899 */ /* 0x000fe40008011407 */
[----:B------:R-:W-:Y:S02]  /*c110*/  UIADD3 UR6, UR9, UR6, URZ ;  /* 0x0000000609067290 */ /* 0x000fe4000fffe03f */
[----:B------:R-:W-:Y:S02]  /*c120*/  ULEA.HI UR5, UR5, UR7, URZ, 0x7 ;  /* 0x0000000705057291 */ /* 0x000fe4000f8f383f */
[----:B------:R-:W-:Y:S02]  /*c130*/  USHF.R.S32.HI UR4, URZ, 0x1f, UR6 ;  /* 0x0000001f3f047899 */ /* 0x000fe40008011406 */
[----:B------:R-:W-:-:S02]  /*c140*/  USHF.R.S32.HI UR5, URZ, 0x7, UR5 ;  /* 0x000000073f057899 */ /* 0x000fc40008011405 */
[----:B------:R-:W-:Y:S02]  /*c150*/  ULEA.HI UR4, UR4, UR6, URZ, 0x7 ;  /* 0x0000000604047291 */ /* 0x000fe4000f8f383f */
[----:B------:R-:W-:Y:S02]  /*c160*/  USHF.R.U32.HI UR10, URZ, 0x10, UR39 ;  /* 0x000000103f0a7899 */ /* 0x000fe40008011627 */
[----:B------:R-:W-:Y:S02]  /*c170*/  USHF.R.S32.HI UR4, URZ, 0x7, UR4 ;  /* 0x000000073f047899 */ /* 0x000fe40008011404 */
[----:B------:R-:W-:Y:S02]  /*c180*/  ULOP3.LUT UR39, UR39, 0xffff, URZ, 0xc0, !UPT ;  /* 0x0000ffff27277892 */ /* 0x000fe4000f8ec03f */
[----:B------:R-:W-:-:S04]  /*c190*/  UISETP.LT.AND UP0, UPT, UR5, UR4, UPT ;  /* 0x000000040500728c */ /* 0x000fc8000bf01270 */
[----:B------:R-:W-:Y:S02]  /*c1a0*/  USEL UR9, UR5, UR4, UP0 ;  /* 0x0000000405097287 */ /* 0x000fe40008000000 */
[----:B------:R-:W-:Y:S02]  /*c1b0*/  UISETP.NE.AND UP0, UPT, UR10, URZ, UPT ;  /* 0x0000003f0a00728c */ /* 0x000fe4000bf05270 */
[----:B------:R-:W-:Y:S01]  /*c1c0*/  UISETP.GE.AND UP1, UPT, UR9, 0x1, UPT ;  /* 0x000000010900788c */ /* 0x000fe2000bf26270 */
[----:B------:R-:W-:-:S05]  /*c1d0*/  UMOV UR4, URZ ;  /* 0x0000003f00047c82 */ /* 0x000fca0008000000 */
        /* <DEDUP_REMOVED lines=36> */
.L_x_1616:
[----:B------:R-:W-:Y:S01]  /*c420*/  UIMAD UR39, UR39, UR4, URZ ;  /* 0x00000004272772a4 */ /* 0x000fe2000f8e023f */
[----:B------:R-:W-:Y:S02]  /*c430*/  IMAD.U32 R17, RZ, RZ, UR9 ;  /* 0x00000009ff117e24 */ /* 0x000fe4000f8e00ff */
[----:B------:R-:W-:-:S03]  /*c440*/  IMAD.MOV.U32 R2, RZ, RZ, 0x1 ;  /* 0x00000001ff027424 */ /* 0x000fc600078e00ff */
        /* <DEDUP_REMOVED lines=28> */
.L_x_1617:
        /* <DEDUP_REMOVED lines=20> */
.L_x_1618:
        /* <DEDUP_REMOVED lines=20> */
.L_x_1619:
        /* <DEDUP_REMOVED lines=18> */
.L_x_1620:
[----:B------:R-:W0:Y:S01]  /*c9b0*/  LDC.64 R2, c[0x0][0x9f8] ;  /* 0x00027e00ff027b82 */ /* 0x000e220000000a00 */
[----:B------:R-:W-:Y:S02]  /*c9c0*/  IMAD.MOV.U32 R18, RZ, RZ, R19 ;  /* 0x000000ffff127224 */ /* 0x000fe400078e0013 */
[----:B------:R-:W-:-:S05]  /*c9d0*/  IMAD.SHL.U32 R0, R29, 0x20, RZ ;  /* 0x000000201d007824 */ /* 0x000fca00078e00ff */
[----:B------:R-:W1:Y:S01]  /*c9e0*/  LDC.64 R4, c[0x0][0x418] ;  /* 0x00010600ff047b82 */ /* 0x000e620000000a00 */
[----:B0-----:R-:W-:-:S04]  /*c9f0*/  ISETP.NE.U32.AND P0, PT, R2, RZ, PT ;  /* 0x000000ff0200720c */ /* 0x001fc80003f05070 */
[----:B------:R-:W-:-:S13]  /*ca00*/  ISETP.NE.AND.EX P0, PT, R3, RZ, PT, P0 ;  /* 0x000000ff0300720c */ /* 0x000fda0003f05300 */
[----:B------:R-:W0:Y:S02]  /*ca10*/  @P0 LDC.64 R2, c[0x0][0x9f8] ;  /* 0x00027e00ff020b82 */ /* 0x000e240000000a00 */
[----:B0-----:R-:W-:-:S05]  /*ca20*/  @P0 IMAD.WIDE R2, R19, 0x4, R2 ;  /* 0x0000000413020825 */ /* 0x001fca00078e0202 */
[----:B------:R0:W2:Y:S01]  /*ca30*/  @P0 LDG.E R18, desc[UR42][R2.64] ;  /* 0x0000002a02120981 */ /* 0x0000a2000c1e1900 */
[----:B------:R-:W-:Y:S01]  /*ca40*/  SHF.R.U32.HI R8, RZ, 0x1, R29 ;  /* 0x00000001ff087819 */ /* 0x000fe2000001161d */
[----:B------:R-:W-:Y:S01]  /*ca50*/  IMAD.SHL.U32 R7, R29, 0x4, RZ ;  /* 0x000000041d077824 */ /* 0x000fe200078e00ff */
[C---:B------:R-:W-:Y:S01]  /*ca60*/  LOP3.LUT R6, R0.reuse, 0x80, RZ, 0xc0, !PT ;  /* 0x0000008000067812 */ /* 0x040fe200078ec0ff */
[----:B------:R-:W-:Y:S01]  /*ca70*/  IMAD.SHL.U32 R10, R27, 0x10, RZ ;  /* 0x000000101b0a7824 */ /* 0x000fe200078e00ff */
[----:B------:R-:W-:Y:S01]  /*ca80*/  LOP3.LUT R0, R0, 0x360, RZ, 0xc0, !PT ;  /* 0x0000036000007812 */ /* 0x000fe200078ec0ff */
[----:B------:R-:W-:Y:S01]  /*ca90*/  IMAD.SHL.U32 R9, R16, 0x800, RZ ;  /* 0x0000080010097824 */ /* 0x000fe200078e00ff */
[----:B------:R-:W-:Y:S01]  /*caa0*/  LOP3.LUT R6, R6, 0x10, R8, 0xf8, !PT ;  /* 0x0000001006067812 */ /* 0x000fe200078ef808 */
[----:B------:R-:W-:Y:S01]  /*cab0*/  IMAD.MOV.U32 R23, RZ, RZ, 0x40 ;  /* 0x00000040ff177424 */ /* 0x000fe200078e00ff */
[----:B------:R-:W-:Y:S01]  /*cac0*/  LOP3.LUT R8, R8, 0x20, RZ, 0xc0, !PT ;  /* 0x0000002008087812 */ /* 0x000fe200078ec0ff */
[----:B------:R-:W-:Y:S01]  /*cad0*/  UMOV UR4, 0xffffffff ;  /* 0xffffffff00047882 */ /* 0x000fe20000000000 */
[----:B------:R-:W-:Y:S01]  /*cae0*/  LOP3.LUT R7, R6, 0x10, R7, 0x78, !PT ;  /* 0x0000001006077812 */ /* 0x000fe200078e7807 */
[C---:B------:R-:W-:Y:S01]  /*caf0*/  IMAD.SHL.U32 R6, R29.reuse, 0x80, RZ ;  /* 0x000000801d067824 */ /* 0x040fe200078e00ff */
[----:B0-----:R-:W-:Y:S01]  /*cb00*/  LOP3.LUT R3, R8, 0x10, R29, 0xf8, !PT ;  /* 0x0000001008037812 */ /* 0x001fe200078ef81d */
[----:B------:R-:W-:Y:S01]  /*cb10*/  IMAD.SHL.U32 R8, R29, 0x10, RZ ;  /* 0x000000101d087824 */ /* 0x000fe200078e00ff */
[----:B-1----:R-:W-:-:S02]  /*cb20*/  ISETP.NE.U32.AND P0, PT, R4, RZ, PT ;  /* 0x000000ff0400720c */ /* 0x002fc40003f05070 */
[----:B------:R-:W-:Y:S02]  /*cb30*/  LOP3.LUT R2, R6, 0x400, RZ, 0xc0, !PT ;  /* 0x0000040006027812 */ /* 0x000fe400078ec0ff */
[----:B------:R-:W-:Y:S02]  /*cb40*/  LOP3.LUT R3, R3, 0x380, R6, 0xf8, !PT ;  /* 0x0000038003037812 */ /* 0x000fe400078ef806 */
[----:B------:R-:W-:Y:S02]  /*cb50*/  LOP3.LUT R0, R0, 0x400, R10, 0xf8, !PT ;  /* 0x0000040000007812 */ /* 0x000fe400078ef80a */
[----:B------:R-:W-:Y:S02]  /*cb60*/  LOP3.LUT R2, R2, 0x800, R9, 0xf8, !PT ;  /* 0x0000080002027812 */ /* 0x000fe400078ef809 */
[----:B------:R-:W-:Y:S02]  /*cb70*/  LOP3.LUT P1, RZ, R29, 0x4, RZ, 0xc0, !PT ;  /* 0x000000041dff7812 */ /* 0x000fe4000782c0ff */
[----:B------:R-:W-:-:S02]  /*cb80*/  SHF.R.U32.HI R28, RZ, 0x3, R29 ;  /* 0x00000003ff1c7819 */ /* 0x000fc4000001161d */
[----:B------:R-:W-:Y:S02]  /*cb90*/  LOP3.LUT R3, R3, 0x70, R8, 0x78, !PT ;  /* 0x0000007003037812 */ /* 0x000fe400078e7808 */
[----:B------:R-:W-:Y:S02]  /*cba0*/  ISETP.NE.AND.EX P2, PT, R5, RZ, PT, P0 ;  /* 0x000000ff0500720c */ /* 0x000fe40003f45300 */
[----:B------:R-:W-:Y:S02]  /*cbb0*/  LOP3.LUT R24, R0, R7, RZ, 0xfc, !PT ;  /* 0x0000000700187212 */ /* 0x000fe400078efcff */
[----:B------:R-:W-:Y:S02]  /*cbc0*/  LOP3.LUT R22, R2, R3, RZ, 0xfc, !PT ;  /* 0x0000000302167212 */ /* 0x000fe400078efcff */
[----:B------:R-:W-:Y:S02]  /*cbd0*/  LOP3.LUT R28, R28, 0x1, RZ, 0xc0, !PT ;  /* 0x000000011c1c7812 */ /* 0x000fe400078ec0ff */
[----:B------:R-:W-:-:S02]  /*cbe0*/  SEL R23, R23, 0xffffffc0, !P1 ;  /* 0xffffffc017177807 */ /* 0x000fc40004800000 */
[----:B------:R-:W-:Y:S02]  /*cbf0*/  P2R R26, PR, RZ, 0x4 ;  /* 0x00000004ff1a7803 */ /* 0x000fe40000000000 */
[----:B--2---:R-:W-:Y:S02]  /*cc00*/  SHF.R.S32.HI R19, RZ, 0x1f, R18 ;  /* 0x0000001fff137819 */ /* 0x004fe40000011412 */
[----:B------:R-:W-:Y:S01]  /*cc10*/  SEL R16, R18, RZ, !P2 ;  /* 0x000000ff12107207 */ /* 0x000fe20005000000 */
[----:B------:R-:W-:Y:S06]  /*cc20*/  BRA.DIV UR4, `(.L_x_1621) ;  /* 0x0000002a04887947 */ /* 0x000fec000b800000 */
[----:B------:R0:W1:Y:S02]  /*cc30*/  SHFL.IDX PT, R14, R25, RZ, 0x1f ;  /* 0x00001fff190e7589 */ /* 0x00006400000e0000 */
.L_x_1676:
[----:B-1----:R-:W-:Y:S02]  /*cc40*/  ISETP.NE.AND P0, PT, R14, RZ, PT ;  /* 0x000000ff0e00720c */ /* 0x002fe40003f05270 */
[----:B------:R-:W-:-:S04]  /*cc50*/  PLOP3.LUT P1, PT, PT, PT, PT, 0x8, 0x0 ;  /* 0x000000000000781c */ /* 0x000fc80003f2e170 */
[----:B0-----:R-:W-:-:S07]  /*cc60*/  P2R R25, PR, RZ, 0x2 ;  /* 0x00000002ff197803 */ /* 0x001fce0000000000 */
[----:B------:R-:W-:Y:S05]  /*cc70*/  @P0 BRA `(.L_x_1622) ;  /* 0x0000000400880947 */ /* 0x000fea0003800000 */
[----:B------:R-:W-:Y:S01]  /*cc80*/  UMOV UR4, 0xffffffff ;  /* 0xffffffff00047882 */ /* 0x000fe20000000000 */
[----:B------:R-:W-:Y:S02]  /*cc90*/  VIADD R0, R17, 0xffffffff ;  /* 0xffffffff11007836 */ /* 0x000fe40000000000 */
[----:B------:R-:W-:Y:S05]  /*cca0*/  BRA.DIV UR4, `(.L_x_1623) ;  /* 0x0000002a04887947 */ /* 0x000fea000b800000 */
[----:B------:R-:W-:-:S13]  /*ccb0*/  ELECT P6, URZ, PT ;  /* 0x00000000003f782f */ /* 0x000fda00038c0000 */
.L_x_1679:
[----:B------:R-:W-:Y:S05]  /*ccc0*/  @!P6 BRA `(.L_x_1622) ;  /* 0x000000040074e947 */ /* 0x000fea0003800000 */
[----:B------:R-:W-:Y:S01]  /*ccd0*/  IMAD.MOV.U32 R16, RZ, RZ, R18 ;  /* 0x000000ffff107224 */ /* 0x000fe200078e0012 */
[----:B------:R-:W-:Y:S06]  /*cce0*/  @!P2 BRA `(.L_x_1624) ;  /* 0x000000000048a947 */ /* 0x000fec0003800000 */
[----:B------:R-:W0:Y:S01]  /*ccf0*/  LDC R7, c[0x0][0x43c] ;  /* 0x00010f00ff077b82 */ /* 0x000e220000000800 */
[----:B------:R-:W-:Y:S01]  /*cd00*/  IMAD.MOV.U32 R9, RZ, RZ, R0 ;  /* 0x000000ffff097224 */ /* 0x000fe200078e0000 */
[----:B------:R-:W-:Y:S02]  /*cd10*/  ULDC.64 UR4, c[0x0][0x428] ;  /* 0x00010a0000047ab9 */ /* 0x000fe40000000a00 */
[----:B------:R-:W-:-:S04]  /*cd20*/  IMAD R11, R19, UR4, RZ ;  /* 0x00000004130b7c24 */ /* 0x000fc8000f8e02ff */
        /* <DEDUP_REMOVED lines=14> */
.L_x_1624:
[----:B------:R-:W-:Y:S01]  /*ce10*/  IMAD.MOV.U32 R2, RZ, RZ, 0x1 ;  /* 0x00000001ff027424 */ /* 0x000fe200078e00ff */
[----:B------:R-:W-:-:S04]  /*ce20*/  ISETP.NE.AND P1, PT, R27, RZ, PT ;  /* 0x000000ff1b00720c */ /* 0x000fc80003f25270 */
[----:B------:R-:W-:-:S04]  /*ce30*/  SHF.L.U32 R2, R2, 0x1f, RZ ;  /* 0x0000001f02027819 */ /* 0x000fc800000006ff */
[----:B------:R-:W1:Y:S02]  /*ce40*/  SYNCS.PHASECHK.TRANS64.TRYWAIT P0, [UR38+0x17080], R2 ;  /* 0x01708002ff0075a7 */ /* 0x000e640008000166 */
[----:B-1----:R-:W-:Y:S05]  /*ce50*/  @!P0 BRA `(.L_x_1625) ;  /* 0x00000028003c8947 */ /* 0x002fea0003800000 */
.L_x_1680:
[----:B------:R-:W-:Y:S05]  /*ce60*/  @P1 BRA `(.L_x_1626) ;  /* 0x0000000000141947 */ /* 0x000fea0003800000 */
[----:B------:R-:W-:Y:S01]  /*ce70*/  LOP3.LUT P0, RZ, R29, 0x1f, RZ, 0xc0, !PT ;  /* 0x0000001f1dff7812 */ /* 0x000fe2000780c0ff */
[----:B-1----:R-:W-:-:S04]  /*ce80*/  IMAD.MOV.U32 R3, RZ, RZ, 0x3000 ;  /* 0x00003000ff037424 */ /* 0x002fc800078e00ff */
[----:B------:R2:W-:Y:S08]  /*ce90*/  SYNCS.ARRIVE.TRANS64 RZ, [UR38+0x17070], R3 ;  /* 0x01707003ffff79a7 */ /* 0x0005f00008000026 */
[----:B--2---:R-:W-:Y:S05]  /*cea0*/  @!P0 BRA `(.L_x_1626) ;  /* 0x0000000000048947 */ /* 0x004fea0003800000 */
[----:B------:R-:W-:Y:S01]  /*ceb0*/  BPT.TRAP 0x1 ;  /* 0x000000040000795c */ /* 0x000fe20000300000 */
.L_x_1626:
        /* <DEDUP_REMOVED lines=26> */
[----:B------:R-:W3:Y:S02]  /*d060*/  SYNCS.PHASECHK.TRANS64.TRYWAIT P0, [UR38+0x17040], R2 ;  /* 0x01704002ff0075a7 */ /* 0x000ee40008000166 */
[----:B--23--:R-:W-:Y:S05]  /*d070*/  @!P0 BRA `(.L_x_1627) ;  /* 0x0000002400cc8947 */ /* 0x00cfea0003800000 */
.L_x_1681:
[----:B------:R-:W-:Y:S05]  /*d080*/  @P1 BRA `(.L_x_1628) ;  /* 0x0000000000141947 */ /* 0x000fea0003800000 */
[----:B------:R-:W-:Y:S01]  /*d090*/  LOP3.LUT P0, RZ, R29, 0x1f, RZ, 0xc0, !PT ;  /* 0x0000001f1dff7812 */ /* 0x000fe2000780c0ff */
[----:B-1----:R-:W-:-:S04]  /*d0a0*/  IMAD.MOV.U32 R2, RZ, RZ, 0x3000 ;  /* 0x00003000ff027424 */ /* 0x002fc800078e00ff */
[----:B------:R2:W-:Y:S08]  /*d0b0*/  SYNCS.ARRIVE.TRANS64 RZ, [UR38+0x17030], R2 ;  /* 0x01703002ffff79a7 */ /* 0x0005f00008000026 */
[----:B--2---:R-:W-:Y:S05]  /*d0c0*/  @!P0 BRA `(.L_x_1628) ;  /* 0x0000000000048947 */ /* 0x004fea0003800000 */
[----:B------:R-:W-:Y:S01]  /*d0d0*/  BPT.TRAP 0x1 ;  /* 0x000000040000795c */ /* 0x000fe20000300000 */
.L_x_1628:
[----:B------:R-:W-:Y:S01]  /*d0e0*/  ULDC.64 UR4, c[0x0][0x198] ;  /* 0x0000660000047ab9 */ /* 0x000fe20000000a00 */
[----:B------:R-:W-:Y:S01]  /*d0f0*/  R2UR UR11, R0 ;  /* 0x00000000000b72ca */ /* 0x000fe200000e0000 */
[----:B------:R-:W-:Y:S01]  /*d100*/  UIADD3 UR4, UP0, UR4, 0x370, URZ ;  /* 0x0000037004047890 */ /* 0x000fe2000ff1e03f */
[----:B------:R-:W-:Y:S01]  /*d110*/  R2UR UR13, R16 ;  /* 0x00000000100d72ca */ /* 0x000fe200000e0000 */
[----:B------:R-:W-:Y:S01]  /*d120*/  UIADD3 UR8, UR38, 0x10c00, URZ ;  /* 0x00010c0026087890 */ /* 0x000fe2000fffe03f */
[----:B------:R-:W-:Y:S01]  /*d130*/  PLOP3.LUT P0, PT, PT, PT, PT, 0x80, 0x0 ;  /* 0x000000000000781c */ /* 0x000fe20003f0f070 */
[----:B------:R-:W-:Y:S02]  /*d140*/  UIADD3 UR9, UR38, 0x17030, URZ ;  /* 0x0001703026097890 */ /* 0x000fe4000fffe03f */
[----:B------:R-:W-:Y:S01]  /*d150*/  UIADD3.X UR5, URZ, UR5, URZ, UP0, !UPT ;  /* 0x000000053f057290 */ /* 0x000fe200087fe43f */
[----:B------:R-:W-:Y:S01]  /*d160*/  P2R R25, PR, RZ, 0x1 ;  /* 0x00000001ff197803 */ /* 0x000fe20000000000 */
        /* <DEDUP_REMOVED lines=17> */
[----:B------:R2:W-:Y:S02]  /*d280*/  UTMALDG.4D [UR32], [UR4], desc[UR6] ;  /* 0x00000620040075b4 */ /* 0x0005e40008019000 */
[----:B--2---:R-:W-:Y:S01]  /*d290*/  NOP ;  /* 0x0000000000007918 */ /* 0x004fe20000000000 */
.L_x_1622:
[----:B------:R-:W-:Y:S05]  /*d2a0*/  WARPSYNC.ALL ;  /* 0x0000000000007948 */ /* 0x000fea0003800000 */
[----:B------:R-:W-:Y:S01]  /*d2b0*/  UIADD3 UR5, UR38, 0xc400, URZ ;  /* 0x0000c40026057890 */ /* 0x000fe2000fffe03f */
[----:B------:R-:W-:Y:S01]  /*d2c0*/  BAR.SYNC.DEFER_BLOCKING 0x8, 0x200 ;  /* 0x0208000000007b1d */ /* 0x000fe20000010000 */
[----:B------:R-:W-:Y:S02]  /*d2d0*/  USHF.R.S32.HI UR4, URZ, 0x1f, UR36 ;  /* 0x0000001f3f047899 */ /* 0x000fe40008011424 */
[----:B------:R-:W-:-:S03]  /*d2e0*/  ULOP3.LUT UP0, URZ, UR5, 0x9f, URZ, 0xc0, !UPT ;  /* 0x0000009f053f7892 */ /* 0x000fc6000f80c03f */
[----:B------:R-:W-:Y:S02]  /*d2f0*/  ULDC.64 UR6, c[0x0][0x2d8] ;  /* 0x0000b60000067ab9 */ /* 0x000fe40000000a00 */
[----:B------:R-:W-:Y:S01]  /*d300*/  UIMAD UR4, UR4, UR6, URZ ;  /* 0x00000006040472a4 */ /* 0x000fe2000f8e023f */
[----:B------:R-:W-:Y:S01]  /*d310*/  PLOP3.LUT P0, PT, PT, PT, UP0, 0x80, 0x0 ;  /* 0x000000000000781c */ /* 0x000fe20003f0f008 */
[----:B------:R-:W-:Y:S02]  /*d320*/  UIMAD.WIDE.U32 UR44, UR36, UR6, URZ ;  /* 0x00000006242c72a5 */ /* 0x000fe4000f8e003f */
[----:B------:R-:W-:-:S04]  /*d330*/  UIMAD UR4, UR36, UR7, UR4 ;  /* 0x00000007240472a4 */ /* 0x000fc8000f8e0204 */
[----:B------:R-:W-:-:S06]  /*d340*/  UIADD3 UR41, UR45, UR4, URZ ;  /* 0x000000042d297290 */ /* 0x000fcc000fffe03f */
[----:B------:R-:W-:Y:S06]  /*d350*/  @!P0 BRA `(.L_x_1629) ;  /* 0x0000000000408947 */ /* 0x000fec0003800000 */
[----:B-1----:R-:W-:Y:S01]  /*d360*/  MOV R2, 0x0 ;  /* 0x0000000000027802 */ /* 0x002fe20000000f00 */
[----:B------:R-:W-:Y:S01]  /*d370*/  ULDC.64 UR6, c[0x4][0x98] ;  /* 0x0100260000067ab9 */ /* 0x000fe20000000a00 */
[----:B------:R-:W-:Y:S01]  /*d380*/  ULDC.64 UR8, c[0x4][0xa0] ;  /* 0x0100280000087ab9 */ /* 0x000fe20000000a00 */
[----:B------:R-:W-:Y:S01]  /*d390*/  ULDC.64 UR4, c[0x4][0x28] ;  /* 0x01000a0000047ab9 */ /* 0x000fe20000000a00 */
[----:B0-----:R-:W-:Y:S02]  /*d3a0*/  IMAD.U32 R4, RZ, RZ, UR6 ;  /* 0x00000006ff047e24 */ /* 0x001fe4000f8e00ff */
        /* <DEDUP_REMOVED lines=11> */
.L_x_1629:
[----:B------:R-:W2:Y:S01]  /*d460*/  LDC R10, c[0x0][0x448] ;  /* 0x00011200ff0a7b82 */ /* 0x000ea20000000800 */
[----:B-1----:R-:W-:Y:S01]  /*d470*/  SHF.R.U32.HI R2, RZ, 0x1, R29 ;  /* 0x00000001ff027819 */ /* 0x002fe2000001161d */
[----:B------:R-:W-:Y:S01]  /*d480*/  IMAD.SHL.U32 R20, R27, 0x10, RZ ;  /* 0x000000101b147824 */ /* 0x000fe200078e00ff */
[----:B------:R-:W1:Y:S01]  /*d490*/  S2R R12, SR_CTAID.X ;  /* 0x00000000000c7919 */ /* 0x000e620000002500 */
[----:B------:R-:W-:Y:S01]  /*d4a0*/  SHF.R.U32.HI R9, RZ, 0x1, R27 ;  /* 0x00000001ff097819 */ /* 0x000fe2000001161b */
[----:B------:R-:W-:Y:S01]  /*d4b0*/  UMOV UR4, UR44 ;  /* 0x0000002c00047c82 */ /* 0x000fe20008000000 */
[----:B------:R-:W-:Y:S01]  /*d4c0*/  IMAD.SHL.U32 R0, R2, 0x20, RZ ;  /* 0x0000002002007824 */ /* 0x000fe200078e00ff */
[----:B------:R-:W-:Y:S01]  /*d4d0*/  UMOV UR5, UR41 ;  /* 0x0000002900057c82 */ /* 0x000fe20008000000 */
[----:B------:R-:W-:Y:S01]  /*d4e0*/  IMAD.SHL.U32 R2, R29, 0x10, RZ ;  /* 0x000000101d027824 */ /* 0x000fe200078e00ff */
[----:B------:R-:W-:Y:S01]  /*d4f0*/  ULDC.64 UR6, c[0x0][0x2c8] ;  /* 0x0000b20000067ab9 */ /* 0x000fe20000000a00 */
[----:B------:R-:W-:Y:S01]  /*d500*/  ULDC.64 UR8, c[0x0][0x280] ;  /* 0x0000a00000087ab9 */ /* 0x000fe20000000a00 */
[----:B------:R-:W-:-:S02]  /*d510*/  LOP3.LUT R0, R0, 0x60, RZ, 0xc0, !PT ;  /* 0x0000006000007812 */ /* 0x000fc400078ec0ff */
[----:B------:R-:W-:Y:S01]  /*d520*/  LOP3.LUT R6, R2, 0x10, RZ, 0xc0, !PT ;  /* 0x0000001002067812 */ /* 0x000fe200078ec0ff */
[----:B------:R-:W-:Y:S01]  /*d530*/  IMAD.SHL.U32 R2, R28, 0x10, RZ ;  /* 0x000000101c027824 */ /* 0x000fe200078e00ff */
[----:B------:R-:W-:Y:S02]  /*d540*/  LOP3.LUT R0, R0, 0x700, R20, 0xf8, !PT ;  /* 0x0000070000007812 */ /* 0x000fe400078ef814 */
[----:B------:R-:W3:Y:S01]  /*d550*/  S2R R20, SR_CTAID.Z ;  /* 0x0000000000147919 */ /* 0x000ee20000002700 */
[----:B------:R-:W-:-:S05]  /*d560*/  IMAD R3, R28, 0x80, R6 ;  /* 0x000000801c037824 */ /* 0x000fca00078e0206 */
[----:B------:R-:W-:Y:S01]  /*d570*/  LOP3.LUT R0, R0, R3, R2, 0xf6, !PT ;  /* 0x0000000300007212 */ /* 0x000fe200078ef602 */
[----:B------:R-:W-:Y:S01]  /*d580*/  IMAD.SHL.U32 R2, R29, 0x40, RZ ;  /* 0x000000401d027824 */ /* 0x000fe200078e00ff */
[----:B--2---:R-:W-:-:S04]  /*d590*/  ISETP.NE.AND P0, PT, R10, 0x1, PT ;  /* 0x000000010a00780c */ /* 0x004fc80003f05270 */
[----:B0-----:R-:W-:Y:S02]  /*d5a0*/  LOP3.LUT R5, R9, 0x40, R2, 0xf8, !PT ;  /* 0x0000004009057812 */ /* 0x001fe400078ef802 */
[----:B------:R-:W0:Y:S03]  /*d5b0*/  LDC.64 R2, c[0x0][0x2e0] ;  /* 0x0000b800ff027b82 */ /* 0x000e260000000a00 */
[----:B-1----:R-:W-:-:S05]  /*d5c0*/  IMAD R5, R12, 0xc0, R5 ;  /* 0x000000c00c057824 */ /* 0x002fca00078e0205 */
[----:B------:R-:W1:Y:S01]  /*d5d0*/  @P0 LDC R8, c[0x0][0x44c] ;  /* 0x00011300ff080b82 */ /* 0x000e620000000800 */
[----:B------:R-:W-:-:S07]  /*d5e0*/  IMAD.MOV.U32 R11, RZ, RZ, R5 ;  /* 0x000000ffff0b7224 */ /* 0x000fce00078e0005 */
[----:B------:R-:W2:Y:S01]  /*d5f0*/  @P0 LDC R7, c[0x0][0x450] ;  /* 0x00011400ff070b82 */ /* 0x000ea20000000800 */
[----:B---3--:R-:W-:Y:S02]  /*d600*/  SHF.R.S32.HI R21, RZ, 0x1f, R20 ;  /* 0x0000001fff157819 */ /* 0x008fe40000011414 */
[----:B------:R-:W3:Y:S05]  /*d610*/  S2R R20, SR_CTAID.Z ;  /* 0x0000000000147919 */ /* 0x000eea0000002700 */
[----:B------:R-:W4:Y:S08]  /*d620*/  @P0 LDC R13, c[0x0][0x44c] ;  /* 0x00011300ff0d0b82 */ /* 0x000f300000000800 */
[----:B------:R-:W5:Y:S01]  /*d630*/  @P0 LDC R4, c[0x0][0x450] ;  /* 0x00011400ff040b82 */ /* 0x000f620000000800 */
[----:B-1----:R-:W-:-:S05]  /*d640*/  @P0 IMAD.HI.U32 R8, R5, R8, RZ ;  /* 0x0000000805080227 */ /* 0x002fca00078e00ff */
[----:B--2---:R-:W-:Y:S01]  /*d650*/  @P0 SHF.R.U32.HI R11, RZ, R7, R8 ;  /* 0x00000007ff0b0219 */ /* 0x004fe20000011608 */
[----:B------:R-:W-:-:S04]  /*d660*/  VIADD R8, R5, 0x80 ;  /* 0x0000008005087836 */ /* 0x000fc80000000000 */
[----:B------:R-:W-:Y:S02]  /*d670*/  IMAD.MOV.U32 R7, RZ, RZ, R8 ;  /* 0x000000ffff077224 */ /* 0x000fe400078e0008 */
[----:B----4-:R-:W-:-:S05]  /*d680*/  @P0 IMAD.HI.U32 R13, R8, R13, RZ ;  /* 0x0000000d080d0227 */ /* 0x010fca00078e00ff */
[----:B-----5:R-:W-:Y:S01]  /*d690*/  @P0 SHF.R.U32.HI R7, RZ, R4, R13 ;  /* 0x00000004ff070219 */ /* 0x020fe2000001160d */
[----:B0-----:R-:W-:-:S04]  /*d6a0*/  IMAD R4, R21, R2, RZ ;  /* 0x0000000215047224 */ /* 0x001fc800078e02ff */
[C---:B---3--:R-:W-:Y:S01]  /*d6b0*/  IMAD R13, R20.reuse, R3, R4 ;  /* 0x00000003140d7224 */ /* 0x048fe200078e0204 */
[----:B------:R-:W-:Y:S01]  /*d6c0*/  SHF.R.S32.HI R4, RZ, 0x1f, R11 ;  /* 0x0000001fff047819 */ /* 0x000fe2000001140b */
[----:B------:R-:W-:Y:S01]  /*d6d0*/  IMAD.WIDE.U32 R2, R20, R2, UR4 ;  /* 0x0000000414027e25 */ /* 0x000fe2000f8e0002 */
[----:B------:R-:W-:-:S03]  /*d6e0*/  ULDC.64 UR4, c[0x0][0x2d0] ;  /* 0x0000b40000047ab9 */ /* 0x000fc60000000a00 */
[----:B------:R-:W-:Y:S02]  /*d6f0*/  IMAD.IADD R3, R3, 0x1, R13 ;  /* 0x0000000103037824 */ /* 0x000fe400078e020d */
[----:B------:R-:W-:Y:S02]  /*d700*/  IMAD.MOV R13, RZ, RZ, -R11 ;  /* 0x000000ffff0d7224 */ /* 0x000fe400078e0a0b */
[----:B------:R-:W-:Y:S02]  /*d710*/  IMAD R4, R4, UR4, RZ ;  /* 0x0000000404047c24 */ /* 0x000fe4000f8e02ff */
[----:B------:R-:W-:Y:S02]  /*d720*/  IMAD R13, R10, R13, R5 ;  /* 0x0000000d0a0d7224 */ /* 0x000fe400078e0205 */
[C---:B------:R-:W-:Y:S02]  /*d730*/  IMAD R15, R11.reuse, UR5, R4 ;  /* 0x000000050b0f7c24 */ /* 0x040fe4000f8e0204 */
[----:B------:R-:W-:Y:S01]  /*d740*/  IMAD.WIDE.U32 R4, R11, UR4, R2 ;  /* 0x000000040b047c25 */ /* 0x000fe2000f8e0002 */
[----:B------:R-:W-:-:S03]  /*d750*/  SHF.R.S32.HI R11, RZ, 0x1f, R13 ;  /* 0x0000001fff0b7819 */ /* 0x000fc6000001140d */
[----:B------:R-:W-:Y:S02]  /*d760*/  IMAD.IADD R5, R5, 0x1, R15 ;  /* 0x0000000105057824 */ /* 0x000fe400078e020f */
[----:B------:R-:W-:Y:S02]  /*d770*/  IMAD R14, R11, UR6, RZ ;  /* 0x000000060b0e7c24 */ /* 0x000fe4000f8e02ff */
[----:B------:R-:W-:-:S04]  /*d780*/  IMAD.WIDE.U32 R4, R13, UR6, R4 ;  /* 0x000000060d047c25 */ /* 0x000fc8000f8e0004 */
[----:B------:R-:W-:Y:S01]  /*d790*/  IMAD R13, R13, UR7, R14 ;  /* 0x000000070d0d7c24 */ /* 0x000fe2000f8e020e */
[----:B------:R-:W-:Y:S01]  /*d7a0*/  IADD3 R4, P0, R4, UR8, RZ ;  /* 0x0000000804047c10 */ /* 0x000fe2000ff1e0ff */
[----:B------:R-:W-:Y:S02]  /*d7b0*/  IMAD.MOV R11, RZ, RZ, -R7 ;  /* 0x000000ffff0b7224 */ /* 0x000fe400078e0a07 */
[----:B------:R-:W-:Y:S01]  /*d7c0*/  IMAD.WIDE.U32 R2, R7, UR4, R2 ;  /* 0x0000000407027c25 */ /* 0x000fe2000f8e0002 */
[----:B------:R-:W-:Y:S02]  /*d7d0*/  IADD3.X R5, R5, UR9, R13, P0, !PT ;  /* 0x0000000905057c10 */ /* 0x000fe400087fe40d */
[----:B------:R-:W-:Y:S01]  /*d7e0*/  SHF.R.S32.HI R13, RZ, 0x1f, R7 ;  /* 0x0000001fff0d7819 */ /* 0x000fe20000011407 */
[----:B------:R-:W-:-:S04]  /*d7f0*/  IMAD R11, R10, R11, R8 ;  /* 0x0000000b0a0b7224 */ /* 0x000fc800078e0208 */
[----:B------:R-:W-:Y:S01]  /*d800*/  IMAD R8, R13, UR4, RZ ;  /* 0x000000040d087c24 */ /* 0x000fe2000f8e02ff */
[----:B------:R-:W-:Y:S02]  /*d810*/  ULDC UR4, c[0x0][0x2b8] ;  /* 0x0000ae0000047ab9 */ /* 0x000fe40000000800 */
[----:B------:R-:W-:Y:S01]  /*d820*/  ISETP.GE.AND P2, PT, R6, UR4, PT ;  /* 0x0000000406007c0c */ /* 0x000fe2000bf46270 */
[----:B------:R-:W-:Y:S01]  /*d830*/  IMAD R13, R7, UR5, R8 ;  /* 0x00000005070d7c24 */ /* 0x000fe2000f8e0208 */
[----:B------:R-:W-:-:S03]  /*d840*/  SHF.R.S32.HI R7, RZ, 0x1f, R11 ;  /* 0x0000001fff077819 */ /* 0x000fc6000001140b */
[----:B------:R-:W-:Y:S02]  /*d850*/  IMAD.IADD R3, R3, 0x1, R13 ;  /* 0x0000000103037824 */ /* 0x000fe400078e020d */
[----:B------:R-:W-:Y:S01]  /*d860*/  IMAD R8, R7, UR6, RZ ;  /* 0x0000000607087c24 */ /* 0x000fe2000f8e02ff */
[----:B------:R-:W-:Y:S01]  /*d870*/  LOP3.LUT R7, R6, 0x20, RZ, 0xfc, !PT ;  /* 0x0000002006077812 */ /* 0x000fe200078efcff */
[----:B------:R-:W-:-:S03]  /*d880*/  IMAD.WIDE.U32 R2, R11, UR6, R2 ;  /* 0x000000060b027c25 */ /* 0x000fc6000f8e0002 */
[----:B------:R-:W-:Y:S01]  /*d890*/  ISETP.GE.AND P0, PT, R7, UR4, PT ;  /* 0x0000000407007c0c */ /* 0x000fe2000bf06270 */
[----:B------:R-:W-:Y:S01]  /*d8a0*/  IMAD R13, R11, UR7, R8 ;  /* 0x000000070b0d7c24 */ /* 0x000fe2000f8e0208 */
        /* <DEDUP_REMOVED lines=12> */
[----:B------:R2:W3:Y:S02]  /*d970*/  SHFL.IDX PT, R14, R4, 0x1, 0x1e1f ;  /* 0x003e1f00040e7f89 */ /* 0x0004e400000e0000 */
[----:B------:R-:W-:-:S02]  /*d980*/  ISETP.GE.AND P3, PT, R9, R10, PT ;  /* 0x0000000a0900720c */ /* 0x000fc40003f66270 */
[----:B------:R-:W4:Y:S04]  /*d990*/  SHFL.IDX PT, R20, R5, 0x1, 0x1e1f ;  /* 0x003e1f0005147f89 */ /* 0x000f2800000e0000 */
[----:B------:R-:W2:Y:S07]  /*d9a0*/  SHFL.IDX PT, R8, R8, RZ, 0x1e1f ;  /* 0x001e1fff08087589 */ /* 0x000eae00000e0000 */
[----:B------:R-:W-:Y:S01]  /*d9b0*/  @!P3 VIADD R21, R0, UR38 ;  /* 0x000000260015bc36 */ /* 0x000fe20008000000 */
[----:B0-----:R-:W-:-:S05]  /*d9c0*/  @!P3 IADD3 R28, P4, R6, R3, RZ ;  /* 0x00000003061cb210 */ /* 0x001fca0007f9e0ff */
[----:B-1----:R-:W-:Y:S01]  /*d9d0*/  @!P3 IMAD.X R3, RZ, RZ, R2, P4 ;  /* 0x000000ffff03b224 */ /* 0x002fe200020e0602 */
[----:B------:R-:W-:Y:S01]  /*d9e0*/  ISETP.GE.AND P4, PT, R11, R10, PT ;  /* 0x0000000a0b00720c */ /* 0x000fe20003f86270 */
[----:B------:R-:W-:-:S05]  /*d9f0*/  @!P3 IMAD.MOV.U32 R2, RZ, RZ, R28 ;  /* 0x000000ffff02b224 */ /* 0x000fca00078e001c */
[----:B------:R-:W-:Y:S04]  /*da00*/  @!P3 LDGSTS.E.BYPASS.LTC128B.128 [R21+0xc400], desc[UR42][R2.64], !P2 ;  /* 0x0c4000000215bfae */ /* 0x000fe8000d101d6a */
[----:B------:R-:W-:Y:S03]  /*da10*/  @!P3 LDGSTS.E.BYPASS.LTC128B.128 [R21+0xdc00], desc[UR42][R2.64+0x20], !P0 ;  /* 0x0dc000200215bfae */ /* 0x000fe6000c101d6a */
[----:B--2---:R-:W-:Y:S01]  /*da20*/  @!P4 VIADD R4, R0, UR38 ;  /* 0x000000260004cc36 */ /* 0x004fe20008000000 */
[----:B------:R0:W-:Y:S01]  /*da30*/  @!P3 LDGSTS.E.BYPASS.LTC128B.128 [R21+0xf400], desc[UR42][R2.64+0x40], !P1 ;  /* 0x0f4000400215bfae */ /* 0x0001e2000c901d6a */
[----:B---3--:R-:W-:-:S05]  /*da40*/  @!P4 IADD3 R14, P3, R6, R14, RZ ;  /* 0x0000000e060ec210 */ /* 0x008fca0007f7e0ff */
[----:B----4-:R-:W-:Y:S02]  /*da50*/  @!P4 IMAD.X R5, RZ, RZ, R20, P3 ;  /* 0x000000ffff05c224 */ /* 0x010fe400018e0614 */
[----:B0-----:R-:W-:Y:S02]  /*da60*/  @!P4 IMAD.MOV.U32 R2, RZ, RZ, R14 ;  /* 0x000000ffff02c224 */ /* 0x001fe400078e000e */
[----:B------:R-:W-:Y:S01]  /*da70*/  @!P4 IMAD.MOV.U32 R3, RZ, RZ, R5 ;  /* 0x000000ffff03c224 */ /* 0x000fe200078e0005 */
[----:B------:R0:W1:Y:S04]  /*da80*/  SHFL.IDX PT, R14, R7, RZ, 0x1e1f ;  /* 0x001e1fff070e7589 */ /* 0x00006800000e0000 */
[----:B------:R0:W-:Y:S04]  /*da90*/  @!P4 LDGSTS.E.BYPASS.LTC128B.128 [R4+0xcc00], desc[UR42][R2.64], !P2 ;  /* 0x0cc000000204cfae */ /* 0x0001e8000d101d6a */
[----:B------:R0:W-:Y:S04]  /*daa0*/  @!P4 LDGSTS.E.BYPASS.LTC128B.128 [R4+0xe400], desc[UR42][R2.64+0x20], !P0 ;  /* 0x0e4000200204cfae */ /* 0x0001e8000c101d6a */
[----:B------:R0:W-:Y:S02]  /*dab0*/  @!P4 LDGSTS.E.BYPASS.LTC128B.128 [R4+0xfc00], desc[UR42][R2.64+0x40], !P1 ;  /* 0x0fc000400204cfae */ /* 0x0001e4000c901d6a */
.L_x_1688:
[----:B------:R-:W-:Y:S01]  /*dac0*/  VIADD R9, R9, 0x80 ;  /* 0x0000008009097836 */ /* 0x000fe20000000000 */
[----:B------:R-:W-:Y:S01]  /*dad0*/  BSSY B0, `(.L_x_1631) ;  /* 0x000000e000007945 */ /* 0x000fe20003800000 */
[----:B0-----:R-:W-:-:S03]  /*dae0*/  IMAD.MOV.U32 R4, RZ, RZ, 0x1 ;  /* 0x00000001ff047424 */ /* 0x001fc600078e00ff */
[----:B------:R-:W-:Y:S02]  /*daf0*/  ISETP.GE.AND P3, PT, R9, R10, PT ;  /* 0x0000000a0900720c */ /* 0x000fe40003f66270 */
[----:B------:R-:W-:-:S11]  /*db00*/  SHF.L.U32 R4, R4, 0x1f, RZ ;  /* 0x0000001f04047819 */ /* 0x000fd600000006ff */
[----:B------:R-:W-:Y:S05]  /*db10*/  @P3 BRA `(.L_x_1632) ;  /* 0x0000000000243947 */ /* 0x000fea0003800000 */
[----:B-1----:R-:W-:Y:S01]  /*db20*/  IADD3 R2, P3, R6, R14, RZ ;  /* 0x0000000e06027210 */ /* 0x002fe20007f7e0ff */
        /* <DEDUP_REMOVED lines=8> */
.L_x_1632:
[----:B------:R-:W-:Y:S05]  /*dbb0*/  BSYNC B0 ;  /* 0x0000000000007941 */ /* 0x000fea0003800000 */
.L_x_1631:
        /* <DEDUP_REMOVED lines=9> */
.L_x_1689:
[----:B------:R-:W-:Y:S01]  /*dc50*/  IMAD.MOV.U32 R13, RZ, RZ, 0x1 ;  /* 0x00000001ff0d7424 */ /* 0x000fe200078e00ff */
[----:B------:R-:W-:Y:S06]  /*dc60*/  @!P1 BRA `(.L_x_1634) ;  /* 0x0000000c00b09947 */ /* 0x000fec0003800000 */
[----:B------:R-:W-:Y:S01]  /*dc70*/  IMAD.U32 R20, RZ, RZ, UR40 ;  /* 0x00000028ff147e24 */ /* 0x000fe2000f8e00ff */
[----:B------:R-:W-:Y:S01]  /*dc80*/  LOP3.LUT R15, R29, 0x1f, RZ, 0xc0, !PT ;  /* 0x0000001f1d0f7812 */ /* 0x000fe200078ec0ff */
[----:B------:R-:W-:Y:S02]  /*dc90*/  IMAD.U32 R21, RZ, RZ, UR40 ;  /* 0x00000028ff157e24 */ /* 0x000fe4000f8e00ff */
[----:B0-----:R-:W-:Y:S01]  /*dca0*/  IMAD.MOV.U32 R5, RZ, RZ, 0x1 ;  /* 0x00000001ff057424 */ /* 0x001fe200078e00ff */
[----:B------:R-:W-:Y:S01]  /*dcb0*/  LOP3.LUT R20, R20, 0x1, RZ, 0xfc, !PT ;  /* 0x0000000114147812 */ /* 0x000fe200078efcff */
[----:B------:R-:W-:Y:S01]  /*dcc0*/  IMAD.MOV.U32 R4, RZ, RZ, RZ ;  /* 0x000000ffff047224 */ /* 0x000fe200078e00ff */
[----:B------:R-:W-:-:S07]  /*dcd0*/  LOP3.LUT R21, R21, 0x2, RZ, 0xfc, !PT ;  /* 0x0000000215157812 */ /* 0x000fce00078efcff */
.L_x_1655:
[----:B------:R-:W-:Y:S01]  /*dce0*/  ISETP.NE.AND P1, PT, R25, RZ, PT ;  /* 0x000000ff1900720c */ /* 0x000fe20003f25270 */
[----:B------:R-:W-:Y:S01]  /*dcf0*/  VIADD R12, R4, 0x1 ;  /* 0x00000001040c7836 */ /* 0x000fe20000000000 */
[----:B------:R-:W-:Y:S04]  /*dd00*/  BSSY B0, `(.L_x_1635) ;  /* 0x0000096000007945 */ /* 0x000fe80003800000 */
[----:B------:R-:W-:-:S04]  /*dd10*/  ISETP.NE.AND P0, PT, R12, 0x2, PT ;  /* 0x000000020c00780c */ /* 0x000fc80003f05270 */
[----:B------:R-:W-:Y:S02]  /*dd20*/  SEL R2, RZ, 0x1, P0 ;  /* 0x00000001ff027807 */ /* 0x000fe40000000000 */
[----:B------:R-:W-:Y:S02]  /*dd30*/  SEL R12, R12, RZ, P0 ;  /* 0x000000ff0c0c7207 */ /* 0x000fe40000000000 */
[----:B------:R-:W-:Y:S01]  /*dd40*/  LOP3.LUT R13, R5, R2, RZ, 0x3c, !PT ;  /* 0x00000002050d7212 */ /* 0x000fe200078e3cff */
[----:B01----:R-:W-:Y:S06]  /*dd50*/  @!P1 BRA `(.L_x_1636) ;  /* 0x0000000800409947 */ /* 0x003fec0003800000 */
[----:B------:R-:W-:Y:S01]  /*dd60*/  ISETP.NE.AND P1, PT, R26, RZ, PT ;  /* 0x000000ff1a00720c */ /* 0x000fe20003f25270 */
[----:B------:R-:W-:-:S12]  /*dd70*/  IMAD.MOV.U32 R7, RZ, RZ, R0 ;  /* 0x000000ffff077224 */ /* 0x000fd800078e0000 */
[----:B------:R-:W-:Y:S05]  /*dd80*/  @!P1 BRA `(.L_x_1637) ;  /* 0x00000000004c9947 */ /* 0x000fea0003800000 */
[----:B------:R-:W0:Y:S01]  /*dd90*/  LDC R7, c[0x0][0x43c] ;  /* 0x00010f00ff077b82 */ /* 0x000e220000000800 */
[----:B------:R-:W-:Y:S01]  /*dda0*/  IMAD.MOV.U32 R9, RZ, RZ, R0 ;  /* 0x000000ffff097224 */ /* 0x000fe200078e0000 */
[----:B------:R-:W-:Y:S02]  /*ddb0*/  ULDC.64 UR4, c[0x0][0x428] ;  /* 0x00010a0000047ab9 */ /* 0x000fe40000000a00 */
[----:B------:R-:W-:-:S04]  /*ddc0*/  IMAD R11, R19, UR4, RZ ;  /* 0x00000004130b7c24 */ /* 0x000fc8000f8e02ff */
[----:B------:R-:W2:Y:S01]  /*ddd0*/  LDC.64 R16, c[0x0][0x418] ;  /* 0x00010600ff107b82 */ /* 0x000ea20000000a00 */
        /* <DEDUP_REMOVED lines=9> */
[----:B--2---:R-:W-:-:S04]  /*de70*/  LEA R16, P0, R2, R16, 0x2 ;  /* 0x0000001002107211 */ /* 0x004fc800078010ff */
[----:B------:R-:W-:-:S05]  /*de80*/  LEA.HI.X R17, R2, R17, R3, 0x2, P0 ;  /* 0x0000001102117211 */ /* 0x000fca00000f1403 */
[----:B------:R0:W5:Y:S01]  /*de90*/  LDG.E R16, desc[UR42][R16.64] ;  /* 0x0000002a10107981 */ /* 0x000162000c1e1900 */
[----:B------:R-:W-:-:S04]  /*dea0*/  IMAD.MOV R2, RZ, RZ, -R9 ;  /* 0x000000ffff027224 */ /* 0x000fc800078e0a09 */
[----:B------:R-:W-:-:S07]  /*deb0*/  IMAD R7, R7, R2, R0 ;  /* 0x0000000207077224 */ /* 0x000fce00078e0200 */
.L_x_1637:
[----:B------:R-:W-:Y:S02]  /*dec0*/  LEA R6, R12, UR38, 0x3 ;  /* 0x000000260c067c11 */ /* 0x000fe4000f8e18ff */
[----:B------:R-:W-:Y:S02]  /*ded0*/  SHF.L.U32 R3, R13, 0x1f, RZ ;  /* 0x0000001f0d037819 */ /* 0x000fe400000006ff */
[----:B------:R-:W-:Y:S02]  /*dee0*/  ISETP.NE.AND P1, PT, R27, RZ, PT ;  /* 0x000000ff1b00720c */ /* 0x000fe40003f25270 */
[----:B------:R-:W2:Y:S02]  /*def0*/  SYNCS.PHASECHK.TRANS64.TRYWAIT P0, [R6+URZ+0x17080], R3 ;  /* 0x01708003060075a7 */ /* 0x000ea4000800017f */
[----:B--2---:R-:W-:Y:S09]  /*df00*/  @!P0 BRA `(.L_x_1638) ;  /* 0x0000001c004c8947 */ /* 0x004ff20003800000 */
.L_x_1690:
[----:B------:R-:W-:Y:S04]  /*df10*/  BSSY B1, `(.L_x_1639) ;  /* 0x0000007000017945 */ /* 0x000fe80003800000 */
[----:B------:R-:W-:Y:S05]  /*df20*/  @P1 BRA `(.L_x_1640) ;  /* 0x0000000000141947 */ /* 0x000fea0003800000 */
[----:B------:R-:W-:Y:S01]  /*df30*/  ISETP.NE.AND P0, PT, R15, RZ, PT ;  /* 0x000000ff0f00720c */ /* 0x000fe20003f05270 */
[----:B------:R-:W-:-:S04]  /*df40*/  IMAD.MOV.U32 R9, RZ, RZ, 0x3000 ;  /* 0x00003000ff097424 */ /* 0x000fc800078e00ff */
[----:B------:R3:W-:Y:S08]  /*df50*/  SYNCS.ARRIVE.TRANS64 RZ, [R6+URZ+0x17070], R9 ;  /* 0x0170700906ff79a7 */ /* 0x0007f0000800003f */
[----:B------:R-:W-:Y:S05]  /*df60*/  @!P0 BRA `(.L_x_1640) ;  /* 0x0000000000048947 */ /* 0x000fea0003800000 */
[----:B------:R-:W-:Y:S01]  /*df70*/  BPT.TRAP 0x1 ;  /* 0x000000040000795c */ /* 0x000fe20000300000 */
.L_x_1640:
[----:B------:R-:W-:Y:S05]  /*df80*/  BSYNC B1 ;  /* 0x0000000000017941 */ /* 0x000fea0003800000 */
.L_x_1639:
[----:B---3--:R-:W-:Y:S01]  /*df90*/  IMAD.U32 R9, RZ, RZ, UR38 ;  /* 0x00000026ff097e24 */ /* 0x008fe2000f8e00ff */
        /* <DEDUP_REMOVED lines=15> */
.L_x_1641:
[----:B------:R-:W-:-:S13]  /*e090*/  @P0 ELECT P2, URZ, PT ;  /* 0x00000000003f082f */ /* 0x000fda0003840000 */
[----:B-----5:R-:W-:Y:S02]  /*e0a0*/  @P2 R2UR UR37, R16 ;  /* 0x00000000102522ca */ /* 0x020fe400000e0000 */
[----:B------:R-:W-:-:S11]  /*e0b0*/  @P2 PLOP3.LUT P0, PT, P2, PT, PT, 0x8, 0x0 ;  /* 0x000000000000281c */ /* 0x000fd6000170e170 */
[----:B------:R3:W-:Y:S01]  /*e0c0*/  UTMALDG.4D [UR32], [UR6], desc[UR8] ;  /* 0x00000820060075b4 */ /* 0x0007e20008019000 */
[----:B------:R-:W-:Y:S01]  /*e0d0*/  PLOP3.LUT P2, PT, PT, PT, PT, 0x8, 0x0 ;  /* 0x000000000000781c */ /* 0x000fe20003f4e170 */
[----:B---3--:R-:W-:-:S12]  /*e0e0*/  @P0 BRA.U.ANY `(.L_x_1641) ;  /* 0xfffffffd00e80947 */ /* 0x008fd8000393ffff */
[----:B------:R-:W-:Y:S01]  /*e0f0*/  IMAD.MOV.U32 R11, RZ, RZ, 0x20 ;  /* 0x00000020ff0b7424 */ /* 0x000fe200078e00ff */
[----:B------:R-:W-:Y:S01]  /*e100*/  R2UR UR11, R9 ;  /* 0x00000000090b72ca */ /* 0x000fe200000e0000 */
[----:B------:R-:W-:Y:S01]  /*e110*/  UIADD3 UR8, UR4, 0x7400, URZ ;  /* 0x0000740004087890 */ /* 0x000fe2000fffe03f */
[----:B------:R-:W-:Y:S01]  /*e120*/  PLOP3.LUT P0, PT, PT, PT, PT, 0x80, 0x0 ;  /* 0x000000000000781c */ /* 0x000fe20003f0f070 */
[----:B------:R-:W-:Y:S01]  /*e130*/  UMOV UR14, 0x0 ;  /* 0x00000000000e7882 */ /* 0x000fe20000000000 */
[----:B------:R-:W-:Y:S01]  /*e140*/  R2UR UR10, R11 ;  /* 0x000000000b0a72ca */ /* 0x000fe200000e0000 */
[----:B------:R-:W-:-:S14]  /*e150*/  UMOV UR15, 0x14f00000 ;  /* 0x14f00000000f7882 */ /* 0x000fdc0000000000 */
.L_x_1642:
[----:B------:R-:W-:-:S13]  /*e160*/  @P0 ELECT P2, URZ, PT ;  /* 0x00000000003f082f */ /* 0x000fda0003840000 */
[----:B------:R-:W-:Y:S01]  /*e170*/  @P2 R2UR UR13, R16 ;  /* 0x00000000100d22ca */ /* 0x000fe200000e0000 */
[----:B------:R-:W-:Y:S01]  /*e180*/  UMOV UR9, UR33 ;  /* 0x0000002100097c82 */ /* 0x000fe20008000000 */
[----:B------:R-:W-:Y:S01]  /*e190*/  UMOV UR12, UR36 ;  /* 0x00000024000c7c82 */ /* 0x000fe20008000000 */
[----:B------:R-:W-:-:S10]  /*e1a0*/  @P2 PLOP3.LUT P0, PT, P2, PT, PT, 0x8, 0x0 ;  /* 0x000000000000281c */ /* 0x000fd4000170e170 */
[----:B------:R3:W-:Y:S01]  /*e1b0*/  UTMALDG.4D [UR8], [UR6], desc[UR14] ;  /* 0x00000e08060075b4 */ /* 0x0007e20008019000 */
[----:B------:R-:W-:Y:S02]  /*e1c0*/  PLOP3.LUT P2, PT, PT, PT, PT, 0x8, 0x0 ;  /* 0x000000000000781c */ /* 0x000fe40003f4e170 */
[----:B---3--:R-:W-:Y:S11]  /*e1d0*/  @P0 BRA.U.ANY `(.L_x_1642) ;  /* 0xfffffffd00e00947 */ /* 0x008ff6000393ffff */
[----:B-1----:R-:W-:Y:S01]  /*e1e0*/  IMAD.MOV.U32 R14, RZ, RZ, 0x40 ;  /* 0x00000040ff0e7424 */ /* 0x002fe200078e00ff */
[----:B------:R-:W-:Y:S01]  /*e1f0*/  R2UR UR11, R9 ;  /* 0x00000000090b72ca */ /* 0x000fe200000e0000 */
[----:B------:R-:W-:Y:S01]  /*e200*/  UIADD3 UR8, UR4, 0x8400, URZ ;  /* 0x0000840004087890 */ /* 0x000fe2000fffe03f */
[----:B------:R-:W-:Y:S01]  /*e210*/  PLOP3.LUT P0, PT, PT, PT, PT, 0x80, 0x0 ;  /* 0x000000000000781c */ /* 0x000fe20003f0f070 */
[----:B------:R-:W-:Y:S01]  /*e220*/  UMOV UR5, 0x14f00000 ;  /* 0x14f0000000057882 */ /* 0x000fe20000000000 */
[----:B------:R-:W-:Y:S01]  /*e230*/  R2UR UR10, R14 ;  /* 0x000000000e0a72ca */ /* 0x000fe200000e0000 */
[----:B------:R-:W-:-:S14]  /*e240*/  UMOV UR4, 0x0 ;  /* 0x0000000000047882 */ /* 0x000fdc0000000000 */
.L_x_1643:
        /* <DEDUP_REMOVED lines=10> */
.L_x_1691:
        /* <DEDUP_REMOVED lines=9> */
.L_x_1646:
[----:B------:R-:W-:Y:S05]  /*e380*/  BSYNC B1 ;  /* 0x0000000000017941 */ /* 0x000fea0003800000 */
.L_x_1645:
        /* <DEDUP_REMOVED lines=12> */
.L_x_1647:
        /* <DEDUP_REMOVED lines=13> */
.L_x_1648:
        /* <DEDUP_REMOVED lines=13> */
.L_x_1649:
[----:B------:R-:W-:-:S13]  /*e5f0*/  @P0 ELECT P1, URZ, PT ;  /* 0x00000000003f082f */ /* 0x000fda0003820000 */
[----:B------:R-:W-:Y:S01]  /*e600*/  @P1 R2UR UR13, R16 ;  /* 0x00000000100d12ca */ /* 0x000fe200000e0000 */
[----:B------:R-:W-:Y:S01]  /*e610*/  UMOV UR12, UR36 ;  /* 0x00000024000c7c82 */ /* 0x000fe20008000000 */
[----:B------:R-:W-:-:S11]  /*e620*/  @P1 PLOP3.LUT P0, PT, P1, PT, PT, 0x8, 0x0 ;  /* 0x000000000000181c */ /* 0x000fd60000f0e170 */
[----:B------:R2:W-:Y:S01]  /*e630*/  UTMALDG.4D [UR8], [UR6], desc[UR14] ;  /* 0x00000e08060075b4 */ /* 0x0005e20008019000 */
[----:B------:R-:W-:Y:S01]  /*e640*/  PLOP3.LUT P1, PT, PT, PT, PT, 0x8, 0x0 ;  /* 0x000000000000781c */ /* 0x000fe20003f2e170 */
[----:B--2---:R-:W-:-:S12]  /*e650*/  @P0 BRA.U.ANY `(.L_x_1649) ;  /* 0xfffffffd00e40947 */ /* 0x004fd8000393ffff */
.L_x_1636:
[----:B------:R-:W-:Y:S05]  /*e660*/  BSYNC B0 ;  /* 0x0000000000007941 */ /* 0x000fea0003800000 */
.L_x_1635:
[----:B------:R-:W-:-:S13]  /*e670*/  ISETP.NE.AND P0, PT, R20, 0x3, PT ;  /* 0x000000031400780c */ /* 0x000fda0003f05270 */
[----:B------:R-:W-:Y:S05]  /*e680*/  @!P0 BRA `(.L_x_1650) ;  /* 0x0000000000048947 */ /* 0x000fea0003800000 */
[----:B------:R-:W-:Y:S01]  /*e690*/  BPT.TRAP 0x1 ;  /* 0x000000040000795c */ /* 0x000fe20000300000 */
.L_x_1650:
[----:B------:R-:W-:Y:S02]  /*e6a0*/  LOP3.LUT R2, R5, 0x1, RZ, 0x3c, !PT ;  /* 0x0000000105027812 */ /* 0x000fe400078e3cff */
[----:B------:R-:W-:Y:S02]  /*e6b0*/  LEA R3, R4, UR38, 0x3 ;  /* 0x0000002604037c11 */ /* 0x000fe4000f8e18ff */
[----:B------:R-:W-:Y:S02]  /*e6c0*/  SHF.L.U32 R2, R2, 0x1f, RZ ;  /* 0x0000001f02027819 */ /* 0x000fe400000006ff */
[----:B------:R-:W-:Y:S02]  /*e6d0*/  ISETP.NE.AND P1, PT, R21, 0x3, PT ;  /* 0x000000031500780c */ /* 0x000fe40003f25270 */
[----:B------:R-:W2:Y:S02]  /*e6e0*/  SYNCS.PHASECHK.TRANS64.TRYWAIT P0, [R3+URZ+0x17070], R2 ;  /* 0x01707002030075a7 */ /* 0x000ea4000800017f */
[----:B--2---:R-:W-:Y:S09]  /*e6f0*/  @!P0 BRA `(.L_x_1651) ;  /* 0x0000001400788947 */ /* 0x004ff20003800000 */
.L_x_1692:
[----:B------:R-:W-:Y:S05]  /*e700*/  @!P1 BRA `(.L_x_1652) ;  /* 0x0000000000049947 */ /* 0x000fea0003800000 */
[----:B------:R-:W-:Y:S01]  /*e710*/  BPT.TRAP 0x1 ;  /* 0x000000040000795c */ /* 0x000fe20000300000 */
.L_x_1652:
[----:B--2---:R-:W-:Y:S01]  /*e720*/  SHF.L.U32 R2, R5, 0x1f, RZ ;  /* 0x0000001f05027819 */ /* 0x004fe200000006ff */
[----:B------:R-:W-:-:S03]  /*e730*/  IMAD R11, R4, 0x3000, RZ ;  /* 0x00003000040b7824 */ /* 0x000fc600078e02ff */
[----:B------:R-:W2:Y:S02]  /*e740*/  SYNCS.PHASECHK.TRANS64.TRYWAIT P0, [R3+URZ+0x17060], R2 ;  /* 0x01706002030075a7 */ /* 0x000ea4000800017f */
[----:B--2---:R-:W-:Y:S05]  /*e750*/  @!P0 BRA `(.L_x_1653) ;  /* 0x0000001400748947 */ /* 0x004fea0003800000 */
.L_x_1693:
        /* <DEDUP_REMOVED lines=49> */
.L_x_1654:
        /* <DEDUP_REMOVED lines=12> */
.L_x_1634:
[----:B------:R-:W-:-:S07]  /*eb30*/  IMAD.MOV.U32 R12, RZ, RZ, RZ ;  /* 0x000000ffff0c7224 */ /* 0x000fce00078e00ff */
.L_x_1656:
[----:B------:R-:W-:-:S04]  /*eb40*/  ULOP3.LUT UR4, UR40, 0x1, URZ, 0xfc, !UPT ;  /* 0x0000000128047892 */ /* 0x000fc8000f8efc3f */
[----:B------:R-:W-:-:S06]  /*eb50*/  UISETP.NE.AND UP0, UPT, UR4, 0x3, UPT ;  /* 0x000000030400788c */ /* 0x000fcc000bf05270 */
[----:B------:R-:W-:-:S13]  /*eb60*/  PLOP3.LUT P0, PT, PT, PT, UP0, 0x80, 0x0 ;  /* 0x000000000000781c */ /* 0x000fda0003f0f008 */
[----:B------:R-:W-:Y:S05]  /*eb70*/  @!P0 BRA `(.L_x_1657) ;  /* 0x0000000000048947 */ /* 0x000fea0003800000 */
[----:B------:R-:W-:Y:S01]  /*eb80*/  BPT.TRAP 0x1 ;  /* 0x000000040000795c */ /* 0x000fe20000300000 */
.L_x_1657:
[----:B0-----:R-:W-:Y:S01]  /*eb90*/  LOP3.LUT R3, R13, 0x1, RZ, 0x3c, !PT ;  /* 0x000000010d037812 */ /* 0x001fe200078e3cff */
[----:B------:R-:W-:Y:S01]  /*eba0*/  BSSY B0, `(.L_x_1658) ;  /* 0x0000005000007945 */ /* 0x000fe20003800000 */
[----:B------:R-:W-:Y:S02]  /*ebb0*/  LEA R0, R12, UR38, 0x3 ;  /* 0x000000260c007c11 */ /* 0x000fe4000f8e18ff */
[----:B------:R-:W-:-:S04]  /*ebc0*/  SHF.L.U32 R3, R3, 0x1f, RZ ;  /* 0x0000001f03037819 */ /* 0x000fc800000006ff */
[----:B------:R-:W0:Y:S02]  /*ebd0*/  SYNCS.PHASECHK.TRANS64.TRYWAIT P0, [R0+URZ+0x17070], R3 ;  /* 0x01707003000075a7 */ /* 0x000e24000800017f */
[----:B0-----:R-:W-:Y:S05]  /*ebe0*/  @!P0 BRA `(.L_x_1659) ;  /* 0x0000001000648947 */ /* 0x001fea0003800000 */
.L_x_1694:
[----:B------:R-:W-:Y:S05]  /*ebf0*/  BSYNC B0 ;  /* 0x0000000000007941 */ /* 0x000fea0003800000 */
.L_x_1658:
[----:B------:R-:W-:-:S06]  /*ec00*/  ULOP3.LUT UR4, UR40, 0x2, URZ, 0xfc, !UPT ;  /* 0x0000000228047892 */ /* 0x000fcc000f8efc3f */
[----:B------:R-:W-:-:S05]  /*ec10*/  IMAD.U32 R2, RZ, RZ, UR4 ;  /* 0x00000004ff027e24 */ /* 0x000fca000f8e00ff */
[----:B------:R-:W-:-:S13]  /*ec20*/  ISETP.NE.AND P1, PT, R2, 0x3, PT ;  /* 0x000000030200780c */ /* 0x000fda0003f25270 */
[----:B------:R-:W-:Y:S05]  /*ec30*/  @!P1 BRA `(.L_x_1660) ;  /* 0x0000000000049947 */ /* 0x000fea0003800000 */
[----:B------:R-:W-:Y:S01]  /*ec40*/  BPT.TRAP 0x1 ;  /* 0x000000040000795c */ /* 0x000fe20000300000 */
.L_x_1660:
[----:B------:R-:W-:Y:S01]  /*ec50*/  SHF.L.U32 R5, R13, 0x1f, RZ ;  /* 0x0000001f0d057819 */ /* 0x000fe200000006ff */
[----:B0-----:R-:W-:-:S03]  /*ec60*/  IMAD R3, R12, 0x3000, RZ ;  /* 0x000030000c037824 */ /* 0x001fc600078e02ff */
[----:B------:R-:W0:Y:S02]  /*ec70*/  SYNCS.PHASECHK.TRANS64.TRYWAIT P0, [R0+URZ+0x17060], R5 ;  /* 0x01706005000075a7 */ /* 0x000e24000800017f */
[----:B------:R-:W-:Y:S01]  /*ec80*/  LOP3.LUT R24, R3, R24, RZ, 0xfc, !PT ;  /* 0x0000001803187212 */ /* 0x000fe200078efcff */
[----:B0-----:R-:W-:Y:S06]  /*ec90*/  @!P0 BRA `(.L_x_1661) ;  /* 0x00000010004c8947 */ /* 0x001fec0003800000 */
.L_x_1695:
[----:B------:R-:W-:Y:S05]  /*eca0*/  WARPSYNC.ALL ;  /* 0x0000000000007948 */ /* 0x000fea0003800000 */
[----:B0-----:R-:W1:Y:S01]  /*ecb0*/  LDSM.16.MT88.4 R4, [R24+UR38+0x6400] ;  /* 0x006400261804783b */ /* 0x001e620008004200 */
[----:B------:R-:W-:-:S05]  /*ecc0*/  LOP3.LUT R2, R3, R22, RZ, 0xfc, !PT ;  /* 0x0000001603027212 */ /* 0x000fca00078efcff */
[----:B------:R-:W-:Y:S01]  /*ecd0*/  VIADD R2, R2, UR38 ;  /* 0x0000002602027c36 */ /* 0x000fe20008000000 */
[C-C-:B-1----:R-:W-:Y:S02]  /*ece0*/  PRMT R8, R4.reuse, 0x6420, R5.reuse ;  /* 0x0000642004087816 */ /* 0x142fe40000000005 */
        /* <DEDUP_REMOVED lines=43> */
.L_x_1662:
        /* <DEDUP_REMOVED lines=12> */
.L_x_1615:
[----:B------:R-:W0:Y:S01]  /*f060*/  S2R R4, SR_CgaCtaId ;  /* 0x0000000000047919 */ /* 0x000e220000008800 */
[----:B------:R-:W-:Y:S02]  /*f070*/  MOV R3, 0x400 ;  /* 0x0000040000037802 */ /* 0x000fe40000000f00 */
[----:B------:R-:W-:Y:S02]  /*f080*/  SHF.L.U32 R2, R2, 0x1f, RZ ;  /* 0x0000001f02027819 */ /* 0x000fe400000006ff */
[----:B0-----:R-:W-:-:S04]  /*f090*/  LEA R9, R4, R3, 0x18 ;  /* 0x0000000304097211 */ /* 0x001fc800078ec0ff */
[----:B------:R-:W0:Y:S02]  /*f0a0*/  SYNCS.PHASECHK.TRANS64.TRYWAIT P0, [R9+URZ+0x17020], R2 ;  /* 0x01702002090075a7 */ /* 0x000e24000800017f */
[----:B0-----:R-:W-:Y:S05]  /*f0b0*/  @!P0 BRA `(.L_x_1663) ;  /* 0x0000000c00588947 */ /* 0x001fea0003800000 */
.L_x_1696:
        /* <DEDUP_REMOVED lines=13> */
.L_x_1664:
        /* <DEDUP_REMOVED lines=12> */
.L_x_1697:
[----:B------:R-:W1:Y:S02]  /*f250*/  SYNCS.PHASECHK.TRANS64.TRYWAIT P1, [R7+URZ], R2 ;  /* 0x00000002070075a7 */ /* 0x000e64000802017f */
[----:B-1----:R-:W-:Y:S05]  /*f260*/  @!P1 BRA `(.L_x_1666) ;  /* 0x0000000c00149947 */ /* 0x002fea0003800000 */
.L_x_1698:
[----:B------:R-:W-:Y:S05]  /*f270*/  @!P0 BRA `(.L_x_1667) ;  /* 0x0000000000048947 */ /* 0x000fea0003800000 */
[----:B------:R-:W-:Y:S01]  /*f280*/  BPT.TRAP 0x1 ;  /* 0x000000040000795c */ /* 0x000fe20000300000 */
.L_x_1667:
[----:B------:R-:W-:-:S04]  /*f290*/  IMAD R0, R0, 0x8, R9 ;  /* 0x0000000800007824 */ /* 0x000fc800078e0209 */
[----:B------:R-:W2:Y:S02]  /*f2a0*/  SYNCS.PHASECHK.TRANS64.TRYWAIT P1, [R0+URZ+0x17060], R3 ;  /* 0x01706003000075a7 */ /* 0x000ea4000802017f */
[----:B--2---:R-:W-:Y:S05]  /*f2b0*/  @!P1 BRA `(.L_x_1668) ;  /* 0x0000000c00149947 */ /* 0x004fea0003800000 */
.L_x_1699:
[----:B------:R-:W-:Y:S05]  /*f2c0*/  @!P0 BRA `(.L_x_1669) ;  /* 0x0000000000048947 */ /* 0x000fea0003800000 */
[----:B------:R-:W-:Y:S01]  /*f2d0*/  BPT.TRAP 0x1 ;  /* 0x000000040000795c */ /* 0x000fe20000300000 */
.L_x_1669:
[----:B------:R-:W-:-:S04]  /*f2e0*/  IMAD R5, R5, 0x8, R9 ;  /* 0x0000000805057824 */ /* 0x000fc800078e0209 */
[----:B------:R-:W3:Y:S02]  /*f2f0*/  SYNCS.PHASECHK.TRANS64.TRYWAIT P1, [R5+URZ+0x17060], R2 ;  /* 0x01706002050075a7 */ /* 0x000ee4000802017f */
[----:B---3--:R-:W-:Y:S05]  /*f300*/  @!P1 BRA `(.L_x_1670) ;  /* 0x0000000c00149947 */ /* 0x008fea0003800000 */
.L_x_1700:
[----:B------:R-:W-:Y:S05]  /*f310*/  @!P0 BRA `(.L_x_1671) ;  /* 0x0000000000048947 */ /* 0x000fea0003800000 */
[----:B------:R-:W-:Y:S01]  /*f320*/  BPT.TRAP 0x1 ;  /* 0x000000040000795c */ /* 0x000fe20000300000 */
.L_x_1671:
[----:B------:R-:W4:Y:S02]  /*f330*/  SYNCS.PHASECHK.TRANS64.TRYWAIT P0, [R0+URZ+0x17080], R3 ;  /* 0x01708003000075a7 */ /* 0x000f24000800017f */
[----:B----4-:R-:W-:Y:S05]  /*f340*/  @!P0 BRA `(.L_x_1672) ;  /* 0x0000000c00188947 */ /* 0x010fea0003800000 */
.L_x_1673:
[----:B------:R0:W0:Y:S02]  /*f350*/  SYNCS.PHASECHK.TRANS64.TRYWAIT P0, [R5+URZ+0x17080], R2 ;  /* 0x01708002050075a7 */ /* 0x000024000800017f */
[----:B0-----:R-:W-:Y:S05]  /*f360*/  @!P0 NANOSLEEP.SYNCS 0x989680 ;  /* 0x009896800000895d */ /* 0x001fea0003900000 */
[----:B------:R-:W0:Y:S02]  /*f370*/  @!P0 SYNCS.PHASECHK.TRANS64 P0, [R5+URZ+0x17080], R2 ;  /* 0x01708002050085a7 */ /* 0x000e24000800007f */
[----:B0-----:R-:W-:Y:S05]  /*f380*/  @!P0 BRA `(.L_x_1673) ;  /* 0xfffffffc00f08947 */ /* 0x001fea000383ffff */
.L_x_1574:
[----:B------:R-:W-:Y:S05]  /*f390*/  BSYNC B6 ;  /* 0x0000000000067941 */ /* 0x000fea0003800000 */
.L_x_1571:
[----:B------:R-:W-:Y:S05]  /*f3a0*/  EXIT ;  /* 0x000000000000794d */ /* 0x000fea0003800000 */
.L_x_1578:
[----:B0-----:R-:W-:-:S04]  /*f3b0*/  IMAD.U32 R3, RZ, RZ, UR39 ;  /* 0x00000027ff037e24 */ /* 0x001fc8000f8e00ff */
[----:B------:R0:W1:Y:S03]  /*f3c0*/  SYNCS.PHASECHK.TRANS64.TRYWAIT P0, [R3+URZ+0x17000], R6 ;  /* 0x01700006030075a7 */ /* 0x000066000800017f */
[----:B-1----:R-:W-:Y:S05]  /*f3d0*/  @!P0 NANOSLEEP.SYNCS 0x989680 ;  /* 0x009896800000895d */ /* 0x002fea0003900000 */
[----:B------:R-:W1:Y:S02]  /*f3e0*/  @!P0 SYNCS.PHASECHK.TRANS64 P0, [R3+URZ+0x17000], R6 ;  /* 0x01700006030085a7 */ /* 0x000e64000800007f */
[----:B-1----:R-:W-:Y:S05]  /*f3f0*/  @!P0 BRA `(.L_x_1578) ;  /* 0xfffffffc00ec8947 */ /* 0x002fea000383ffff */
[----:B------:R-:W-:Y:S05]  /*f400*/  BRA `(.L_x_1674) ;  /* 0xffffff2000b07947 */ /* 0x000fea000383ffff */
.L_x_1582:
[----:B0-----:R-:W-:-:S04]  /*f410*/  IMAD.U32 R3, RZ, RZ, UR39 ;  /* 0x00000027ff037e24 */ /* 0x001fc8000f8e00ff */
[----:B------:R0:W2:Y:S03]  /*f420*/  SYNCS.PHASECHK.TRANS64.TRYWAIT P2, [R3+URZ+0x17030], R6 ;  /* 0x01703006030075a7 */ /* 0x0000a6000804017f */
[----:B--2---:R-:W-:Y:S05]  /*f430*/  @!P2 NANOSLEEP.SYNCS 0x989680 ;  /* 0x009896800000a95d */ /* 0x004fea0003900000 */
[----:B------:R-:W2:Y:S02]  /*f440*/  @!P2 SYNCS.PHASECHK.TRANS64 P2, [R3+URZ+0x17030], R6 ;  /* 0x017030060300a5a7 */ /* 0x000ea4000804007f */
[----:B--2---:R-:W-:Y:S05]  /*f450*/  @!P2 BRA `(.L_x_1582) ;  /* 0xfffffffc00eca947 */ /* 0x004fea000383ffff */
[----:B------:R-:W-:Y:S05]  /*f460*/  BRA `(.L_x_1581) ;  /* 0xffffff2000d07947 */ /* 0x000fea000383ffff */
.L_x_1587:
[----:B-1----:R-:W-:-:S04]  /*f470*/  IMAD.U32 R11, RZ, RZ, UR26 ;  /* 0x0000001aff0b7e24 */ /* 0x002fc8000f8e00ff */
[----:B------:R1:W2:Y:S03]  /*f480*/  SYNCS.PHASECHK.TRANS64.TRYWAIT P3, [R11+URZ+0x17030], R8 ;  /* 0x017030080b0075a7 */ /* 0x0002a6000806017f */
[----:B--2---:R-:W-:Y:S05]  /*f490*/  @!P3 NANOSLEEP.SYNCS 0x989680 ;  /* 0x009896800000b95d */ /* 0x004fea0003900000 */
[----:B------:R-:W2:Y:S02]  /*f4a0*/  @!P3 SYNCS.PHASECHK.TRANS64 P3, [R11+URZ+0x17030], R8 ;  /* 0x017030080b00b5a7 */ /* 0x000ea4000806007f */
[----:B--2---:R-:W-:Y:S05]  /*f4b0*/  @!P3 BRA `(.L_x_1587) ;  /* 0xfffffffc00ecb947 */ /* 0x004fea000383ffff */
[----:B------:R-:W-:Y:S05]  /*f4c0*/  BRA `(.L_x_1586) ;  /* 0xffffff50001c7947 */ /* 0x000fea000383ffff */
.L_x_1591:
[----:B-1----:R-:W-:-:S04]  /*f4d0*/  IMAD.U32 R41, RZ, RZ, UR14 ;  /* 0x0000000eff297e24 */ /* 0x002fc8000f8e00ff */
[----:B------:R1:W2:Y:S03]  /*f4e0*/  SYNCS.PHASECHK.TRANS64.TRYWAIT P3, [R41+URZ+0x17050], R8 ;  /* 0x01705008290075a7 */ /* 0x0002a6000806017f */
[----:B--2---:R-:W-:Y:S05]  /*f4f0*/  @!P3 NANOSLEEP.SYNCS 0x989680 ;  /* 0x009896800000b95d */ /* 0x004fea0003900000 */
[----:B------:R-:W2:Y:S02]  /*f500*/  @!P3 SYNCS.PHASECHK.TRANS64 P3, [R41+URZ+0x17050], R8 ;  /* 0x017050082900b5a7 */ /* 0x000ea4000806007f */
[----:B--2---:R-:W-:Y:S05]  /*f510*/  @!P3 BRA `(.L_x_1591) ;  /* 0xfffffffc00ecb947 */ /* 0x004fea000383ffff */
[----:B------:R-:W-:Y:S05]  /*f520*/  BRA `(.L_x_1590) ;  /* 0xffffff5400647947 */ /* 0x000fea000383ffff */
.L_x_1598:
[----:B-1----:R-:W-:-:S04]  /*f530*/  IMAD.U32 R9, RZ, RZ, UR23 ;  /* 0x00000017ff097e24 */ /* 0x002fc8000f8e00ff */
[----:B------:R1:W2:Y:S03]  /*f540*/  SYNCS.PHASECHK.TRANS64.TRYWAIT P2, [R9+URZ+0x17030], R8 ;  /* 0x01703008090075a7 */ /* 0x0002a6000804017f */
[----:B--2---:R-:W-:Y:S05]  /*f550*/  @!P2 NANOSLEEP.SYNCS 0x989680 ;  /* 0x009896800000a95d */ /* 0x004fea0003900000 */
[----:B------:R-:W2:Y:S02]  /*f560*/  @!P2 SYNCS.PHASECHK.TRANS64 P2, [R9+URZ+0x17030], R8 ;  /* 0x017030080900a5a7 */ /* 0x000ea4000804007f */
[----:B--2---:R-:W-:Y:S05]  /*f570*/  @!P2 BRA `(.L_x_1598) ;  /* 0xfffffffc00eca947 */ /* 0x004fea000383ffff */
[----:B------:R-:W-:Y:S05]  /*f580*/  BRA `(.L_x_1597) ;  /* 0xffffff7c00447947 */ /* 0x000fea000383ffff */
.L_x_1602:
[----:B-1----:R-:W-:-:S04]  /*f590*/  IMAD.U32 R11, RZ, RZ, UR14 ;  /* 0x0000000eff0b7e24 */ /* 0x002fc8000f8e00ff */
[----:B------:R1:W3:Y:S03]  /*f5a0*/  SYNCS.PHASECHK.TRANS64.TRYWAIT P2, [R11+URZ+0x17050], R8 ;  /* 0x017050080b0075a7 */ /* 0x0002e6000804017f */
[----:B---3--:R-:W-:Y:S05]  /*f5b0*/  @!P2 NANOSLEEP.SYNCS 0x989680 ;  /* 0x009896800000a95d */ /* 0x008fea0003900000 */
[----:B------:R-:W3:Y:S02]  /*f5c0*/  @!P2 SYNCS.PHASECHK.TRANS64 P2, [R11+URZ+0x17050], R8 ;  /* 0x017050080b00a5a7 */ /* 0x000ee4000804007f */
[----:B---3--:R-:W-:Y:S05]  /*f5d0*/  @!P2 BRA `(.L_x_1602) ;  /* 0xfffffffc00eca947 */ /* 0x008fea000383ffff */
[----:B------:R-:W-:Y:S05]  /*f5e0*/  BRA `(.L_x_1601) ;  /* 0xffffff8800987947 */ /* 0x000fea000383ffff */
.L_x_1608:
[----:B-1----:R-:W-:-:S04]  /*f5f0*/  IMAD.U32 R5, RZ, RZ, UR11 ;  /* 0x0000000bff057e24 */ /* 0x002fc8000f8e00ff */
[----:B------:R1:W2:Y:S03]  /*f600*/  SYNCS.PHASECHK.TRANS64.TRYWAIT P1, [R5+URZ+0x17050], R0 ;  /* 0x01705000050075a7 */ /* 0x0002a6000802017f */
[----:B--2---:R-:W-:Y:S05]  /*f610*/  @!P1 NANOSLEEP.SYNCS 0x989680 ;  /* 0x009896800000995d */ /* 0x004fea0003900000 */
[----:B------:R-:W2:Y:S02]  /*f620*/  @!P1 SYNCS.PHASECHK.TRANS64 P1, [R5+URZ+0x17050], R0 ;  /* 0x01705000050095a7 */ /* 0x000ea4000802007f */
[----:B--2---:R-:W-:Y:S05]  /*f630*/  @!P1 BRA `(.L_x_1608) ;  /* 0xfffffffc00ec9947 */ /* 0x004fea000383ffff */
[----:B------:R-:W-:Y:S05]  /*f640*/  BRA `(.L_x_1607) ;  /* 0xffffff9c00e87947 */ /* 0x000fea000383ffff */
.L_x_1621:
[----:B------:R-:W-:Y:S02]  /*f650*/  IMAD.MOV.U32 R13, RZ, RZ, R25 ;  /* 0x000000ffff0d7224 */ /* 0x000fe400078e0019 */
[----:B------:R-:W-:Y:S02]  /*f660*/  IMAD.MOV.U32 R12, RZ, RZ, RZ ;  /* 0x000000ffff0c7224 */ /* 0x000fe400078e00ff */
[----:B------:R-:W-:Y:S02]  /*f670*/  IMAD.MOV.U32 R11, RZ, RZ, 0x1f ;  /* 0x0000001fff0b7424 */ /* 0x000fe400078e00ff */
[----:B------:R-:W-:-:S07]  /*f680*/  IMAD.MOV.U32 R15, RZ, RZ, -0x1 ;  /* 0xffffffffff0f7424 */ /* 0x000fce00078e00ff */
[----:B------:R-:W-:Y:S05]  /*f690*/  WARPSYNC.COLLECTIVE R15, `(.L_x_1675) ;  /* 0x000000000f087348 */ /* 0x000fea0003c00000 */
[----:B------:R0:W1:Y:S02]  /*f6a0*/  SHFL.IDX P6, R14, R13, R12, R11 ;  /* 0x0000000c0d0e7389 */ /* 0x00006400000c000b */
[----:B01----:R-:W-:Y:S01]  /*f6b0*/  ENDCOLLECTIVE ;  /* 0x000000000000791b */ /* 0x003fe20003800000 */
.L_x_1675:
[----:B------:R-:W-:Y:S05]  /*f6c0*/  BRA `(.L_x_1676) ;  /* 0xffffffd4005c7947 */ /* 0x000fea000383ffff */
.L_x_1623:
[----:B------:R-:W-:Y:S01]  /*f6d0*/  BSSY B0, `(.L_x_1677) ;  /* 0x0000006000007945 */ /* 0x000fe20003800000 */
[----:B------:R-:W-:-:S07]  /*f6e0*/  IMAD.MOV.U32 R15, RZ, RZ, -0x1 ;  /* 0xffffffffff0f7424 */ /* 0x000fce00078e00ff */
[----:B------:R-:W-:Y:S05]  /*f6f0*/  WARPSYNC.COLLECTIVE R15, `(.L_x_1678) ;  /* 0x000000000f0c7348 */ /* 0x000fea0003c00000 */
[----:B------:R-:W-:Y:S02]  /*f700*/  ELECT P6, UR62, PT ;  /* 0x00000000003e782f */ /* 0x000fe400038c0000 */
[----:B------:R-:W-:Y:S01]  /*f710*/  MOV R14, UR62 ;  /* 0x0000003e000e7c02 */ /* 0x000fe20008000f00 */
[----:B------:R-:W-:Y:S10]  /*f720*/  ENDCOLLECTIVE ;  /* 0x000000000000791b */ /* 0x000ff40003800000 */
.L_x_1678:
[----:B------:R-:W-:Y:S05]  /*f730*/  BSYNC B0 ;  /* 0x0000000000007941 */ /* 0x000fea0003800000 */
.L_x_1677:
[----:B------:R-:W-:Y:S05]  /*f740*/  BRA `(.L_x_1679) ;  /* 0xffffffd4005c7947 */ /* 0x000fea000383ffff */
.L_x_1625:
[----:B-1----:R-:W-:-:S04]  /*f750*/  IMAD.U32 R3, RZ, RZ, UR38 ;  /* 0x00000026ff037e24 */ /* 0x002fc8000f8e00ff */
[----:B------:R1:W2:Y:S03]  /*f760*/  SYNCS.PHASECHK.TRANS64.TRYWAIT P0, [R3+URZ+0x17080], R2 ;  /* 0x01708002030075a7 */ /* 0x0002a6000800017f */
[----:B--2---:R-:W-:Y:S05]  /*f770*/  @!P0 NANOSLEEP.SYNCS 0x989680 ;  /* 0x009896800000895d */ /* 0x004fea0003900000 */
[----:B------:R-:W2:Y:S02]  /*f780*/  @!P0 SYNCS.PHASECHK.TRANS64 P0, [R3+URZ+0x17080], R2 ;  /* 0x01708002030085a7 */ /* 0x000ea4000800007f */
[----:B--2---:R-:W-:Y:S05]  /*f790*/  @!P0 BRA `(.L_x_1625) ;  /* 0xfffffffc00ec8947 */ /* 0x004fea000383ffff */
[----:B------:R-:W-:Y:S05]  /*f7a0*/  BRA `(.L_x_1680) ;  /* 0xffffffd400ac7947 */ /* 0x000fea000383ffff */
.L_x_1627:
[----:B-1----:R-:W-:-:S04]  /*f7b0*/  IMAD.U32 R3, RZ, RZ, UR38 ;  /* 0x00000026ff037e24 */ /* 0x002fc8000f8e00ff */
[----:B------:R1:W2:Y:S03]  /*f7c0*/  SYNCS.PHASECHK.TRANS64.TRYWAIT P0, [R3+URZ+0x17040], R2 ;  /* 0x01704002030075a7 */ /* 0x0002a6000800017f */
[----:B--2---:R-:W-:Y:S05]  /*f7d0*/  @!P0 NANOSLEEP.SYNCS 0x989680 ;  /* 0x009896800000895d */ /* 0x004fea0003900000 */
[----:B------:R-:W2:Y:S02]  /*f7e0*/  @!P0 SYNCS.PHASECHK.TRANS64 P0, [R3+URZ+0x17040], R2 ;  /* 0x01704002030085a7 */ /* 0x000ea4000800007f */
[----:B--2---:R-:W-:Y:S05]  /*f7f0*/  @!P0 BRA `(.L_x_1627) ;  /* 0xfffffffc00ec8947 */ /* 0x004fea000383ffff */
[----:B------:R-:W-:Y:S05]  /*f800*/  BRA `(.L_x_1681) ;  /* 0xffffffd8001c7947 */ /* 0x000fea000383ffff */
.L_x_1630:
[----:B------:R-:W-:Y:S02]  /*f810*/  IMAD R9, R12, 0xc0, R9 ;  /* 0x000000c00c097824 */ /* 0x000fe400078e0209 */
[----:B------:R-:W-:Y:S02]  /*f820*/  IMAD.MOV.U32 R13, RZ, RZ, R5 ;  /* 0x000000ffff0d7224 */ /* 0x000fe400078e0005 */
[----:B------:R-:W-:Y:S02]  /*f830*/  IMAD.MOV.U32 R12, RZ, RZ, RZ ;  /* 0x000000ffff0c7224 */ /* 0x000fe400078e00ff */
[----:B------:R-:W-:Y:S02]  /*f840*/  IMAD.MOV.U32 R11, RZ, RZ, 0x1e1f ;  /* 0x00001e1fff0b7424 */ /* 0x000fe400078e00ff */
[----:B------:R-:W-:-:S07]  /*f850*/  IMAD.MOV.U32 R15, RZ, RZ, -0x1 ;  /* 0xffffffffff0f7424 */ /* 0x000fce00078e00ff */
[----:B------:R-:W-:Y:S05]  /*f860*/  WARPSYNC.COLLECTIVE R15, `(.L_x_1682) ;  /* 0x000000000f087348 */ /* 0x000fea0003c00000 */
[----:B------:R0:W1:Y:S02]  /*f870*/  SHFL.IDX P6, R14, R13, R12, R11 ;  /* 0x0000000c0d0e7389 */ /* 0x00006400000c000b */
[----:B01----:R-:W-:Y:S01]  /*f880*/  ENDCOLLECTIVE ;  /* 0x000000000000791b */ /* 0x003fe20003800000 */
.L_x_1682:
[----:B------:R-:W-:Y:S02]  /*f890*/  IMAD.MOV.U32 R13, RZ, RZ, R4 ;  /* 0x000000ffff0d7224 */ /* 0x000fe400078e0004 */
[----:B------:R-:W-:-:S07]  /*f8a0*/  IMAD.MOV.U32 R2, RZ, RZ, R14 ;  /* 0x000000ffff027224 */ /* 0x000fce00078e000e */
[----:B------:R-:W-:Y:S05]  /*f8b0*/  WARPSYNC.COLLECTIVE R15, `(.L_x_1683) ;  /* 0x000000000f087348 */ /* 0x000fea0003c00000 */
[----:B------:R0:W1:Y:S02]  /*f8c0*/  SHFL.IDX P6, R14, R13, R12, R11 ;  /* 0x0000000c0d0e7389 */ /* 0x00006400000c000b */
[----:B01----:R-:W-:Y:S01]  /*f8d0*/  ENDCOLLECTIVE ;  /* 0x000000000000791b */ /* 0x003fe20003800000 */
.L_x_1683:
[----:B------:R-:W-:Y:S02]  /*f8e0*/  ULDC UR4, c[0x0][0x288] ;  /* 0x0000a20000047ab9 */ /* 0x000fe40000000800 */
[----:B------:R-:W-:-:S05]  /*f8f0*/  IMAD R10, R10, UR4, RZ ;  /* 0x000000040a0a7c24 */ /* 0x000fca000f8e02ff */
[----:B------:R-:W-:Y:S01]  /*f900*/  ISETP.GE.AND P3, PT, R9, R10, PT ;  /* 0x0000000a0900720c */ /* 0x000fe20003f66270 */
[----:B------:R-:W-:Y:S02]  /*f910*/  IMAD.MOV.U32 R13, RZ, RZ, R5 ;  /* 0x000000ffff0d7224 */ /* 0x000fe400078e0005 */
[----:B------:R-:W-:-:S10]  /*f920*/  IMAD.MOV.U32 R12, RZ, RZ, 0x1 ;  /* 0x00000001ff0c7424 */ /* 0x000fd400078e00ff */
[----:B------:R-:W-:Y:S02]  /*f930*/  @!P3 VIADD R21, R0, UR38 ;  /* 0x000000260015bc36 */ /* 0x000fe40008000000 */
[----:B------:R-:W-:-:S07]  /*f940*/  IMAD.MOV.U32 R3, RZ, RZ, R14 ;  /* 0x000000ffff037224 */ /* 0x000fce00078e000e */
[----:B------:R-:W-:Y:S05]  /*f950*/  WARPSYNC.COLLECTIVE R15, `(.L_x_1684) ;  /* 0x000000000f087348 */ /* 0x000fea0003c00000 */
[----:B------:R0:W1:Y:S02]  /*f960*/  SHFL.IDX P6, R14, R13, R12, R11 ;  /* 0x0000000c0d0e7389 */ /* 0x00006400000c000b */
[----:B01----:R-:W-:Y:S01]  /*f970*/  ENDCOLLECTIVE ;  /* 0x000000000000791b */ /* 0x003fe20003800000 */
.L_x_1684:
[----:B------:R-:W-:-:S05]  /*f980*/  @!P3 IADD3 R28, P4, R6, R3, RZ ;  /* 0x00000003061cb210 */ /* 0x000fca0007f9e0ff */
[----:B------:R-:W-:Y:S02]  /*f990*/  @!P3 IMAD.X R3, RZ, RZ, R2, P4 ;  /* 0x000000ffff03b224 */ /* 0x000fe400020e0602 */
[----:B------:R-:W-:Y:S02]  /*f9a0*/  @!P3 IMAD.MOV.U32 R2, RZ, RZ, R28 ;  /* 0x000000ffff02b224 */ /* 0x000fe400078e001c */
[----:B------:R-:W-:-:S03]  /*f9b0*/  IMAD.MOV.U32 R13, RZ, RZ, R4 ;  /* 0x000000ffff0d7224 */ /* 0x000fc600078e0004 */
[----:B------:R-:W-:Y:S01]  /*f9c0*/  @!PT LDS RZ, [RZ] ;  /* 0x00000000fffff984 */ /* 0x000fe20000000800 */
[----:B------:R-:W-:Y:S01]  /*f9d0*/  @!PT LDS RZ, [RZ] ;  /* 0x00000000fffff984 */ /* 0x000fe20000000800 */
[----:B------:R-:W-:Y:S01]  /*f9e0*/  @!PT LDS RZ, [RZ] ;  /* 0x00000000fffff984 */ /* 0x000fe20000000800 */
[----:B------:R0:W-:Y:S04]  /*f9f0*/  @!P3 LDGSTS.E.BYPASS.LTC128B.128 [R21+0xc400], desc[UR42][R2.64], !P2 ;  /* 0x0c4000000215bfae */ /* 0x0001e8000d101d6a */
[----:B------:R0:W-:Y:S04]  /*fa00*/  @!P3 LDGSTS.E.BYPASS.LTC128B.128 [R21+0xdc00], desc[UR42][R2.64+0x20], !P0 ;  /* 0x0dc000200215bfae */ /* 0x0001e8000c101d6a */
[----:B------:R0:W-:Y:S01]  /*fa10*/  @!P3 LDGSTS.E.BYPASS.LTC128B.128 [R21+0xf400], desc[UR42][R2.64+0x40], !P1 ;  /* 0x0f4000400215bfae */ /* 0x0001e2000c901d6a */
[----:B------:R-:W-:-:S07]  /*fa20*/  IMAD.MOV.U32 R20, RZ, RZ, R14 ;  /* 0x000000ffff147224 */ /* 0x000fce00078e000e */
[----:B0-----:R-:W-:Y:S05]  /*fa30*/  WARPSYNC.COLLECTIVE R15, `(.L_x_1685) ;  /* 0x000000000f087348 */ /* 0x001fea0003c00000 */
[----:B------:R1:W2:Y:S02]  /*fa40*/  SHFL.IDX P6, R14, R13, R12, R11 ;  /* 0x0000000c0d0e7389 */ /* 0x0002a400000c000b */
[----:B012---:R-:W-:Y:S01]  /*fa50*/  ENDCOLLECTIVE ;  /* 0x000000000000791b */ /* 0x007fe20003800000 */
.L_x_1685:
[----:B------:R-:W-:-:S05]  /*fa60*/  VIADD R3, R9, 0x40 ;  /* 0x0000004009037836 */ /* 0x000fca0000000000 */
[----:B------:R-:W-:Y:S01]  /*fa70*/  ISETP.GE.AND P4, PT, R3, R10, PT ;  /* 0x0000000a0300720c */ /* 0x000fe20003f86270 */
[----:B------:R-:W-:Y:S02]  /*fa80*/  IMAD.MOV.U32 R13, RZ, RZ, R8 ;  /* 0x000000ffff0d7224 */ /* 0x000fe400078e0008 */
[----:B------:R-:W-:-:S10]  /*fa90*/  IMAD.MOV.U32 R12, RZ, RZ, RZ ;  /* 0x000000ffff0c7224 */ /* 0x000fd400078e00ff */
[----:B------:R-:W-:Y:S01]  /*faa0*/  @!P4 IADD3 R14, P3, R6, R14, RZ ;  /* 0x0000000e060ec210 */ /* 0x000fe20007f7e0ff */
[----:B------:R-:W-:-:S04]  /*fab0*/  @!P4 VIADD R4, R0, UR38 ;  /* 0x000000260004cc36 */ /* 0x000fc80008000000 */
[----:B------:R-:W-:-:S08]  /*fac0*/  @!P4 IMAD.MOV.U32 R2, RZ, RZ, R14 ;  /* 0x000000ffff02c224 */ /* 0x000fd000078e000e */
[----:B------:R-:W-:Y:S05]  /*fad0*/  WARPSYNC.COLLECTIVE R15, `(.L_x_1686) ;  /* 0x000000000f087348 */ /* 0x000fea0003c00000 */
[----:B------:R0:W1:Y:S02]  /*fae0*/  SHFL.IDX P6, R14, R13, R12, R11 ;  /* 0x0000000c0d0e7389 */ /* 0x00006400000c000b */
[----:B01----:R-:W-:Y:S01]  /*faf0*/  ENDCOLLECTIVE ;  /* 0x000000000000791b */ /* 0x003fe20003800000 */
.L_x_1686:
[----:B------:R-:W-:-:S04]  /*fb00*/  @!P4 IMAD.X R5, RZ, RZ, R20, P3 ;  /* 0x000000ffff05c224 */ /* 0x000fc800018e0614 */
[----:B------:R-:W-:-:S05]  /*fb10*/  @!P4 IMAD.MOV.U32 R3, RZ, RZ, R5 ;  /* 0x000000ffff03c224 */ /* 0x000fca00078e0005 */
[----:B------:R-:W-:Y:S01]  /*fb20*/  @!PT LDS RZ, [RZ] ;  /* 0x00000000fffff984 */ /* 0x000fe20000000800 */
[----:B------:R-:W-:Y:S01]  /*fb30*/  @!PT LDS RZ, [RZ] ;  /* 0x00000000fffff984 */ /* 0x000fe20000000800 */
[----:B------:R-:W-:Y:S01]  /*fb40*/  @!PT LDS RZ, [RZ] ;  /* 0x00000000fffff984 */ /* 0x000fe20000000800 */
[----:B------:R0:W-:Y:S01]  /*fb50*/  @!P4 LDGSTS.E.BYPASS.LTC128B.128 [R4+0xcc00], desc[UR42][R2.64], !P2 ;  /* 0x0cc000000204cfae */ /* 0x0001e2000d101d6a */
[----:B------:R-:W-:-:S03]  /*fb60*/  IMAD.MOV.U32 R13, RZ, RZ, R7 ;  /* 0x000000ffff0d7224 */ /* 0x000fc600078e0007 */
[----:B------:R0:W-:Y:S04]  /*fb70*/  @!P4 LDGSTS.E.BYPASS.LTC128B.128 [R4+0xe400], desc[UR42][R2.64+0x20], !P0 ;  /* 0x0e4000200204cfae */ /* 0x0001e8000c101d6a */
[----:B------:R0:W-:Y:S01]  /*fb80*/  @!P4 LDGSTS.E.BYPASS.LTC128B.128 [R4+0xfc00], desc[UR42][R2.64+0x40], !P1 ;  /* 0x0fc000400204cfae */ /* 0x0001e2000c901d6a */
[----:B------:R-:W-:-:S07]  /*fb90*/  IMAD.MOV.U32 R8, RZ, RZ, R14 ;  /* 0x000000ffff087224 */ /* 0x000fce00078e000e */
[----:B0-----:R-:W-:Y:S05]  /*fba0*/  WARPSYNC.COLLECTIVE R15, `(.L_x_1687) ;  /* 0x000000000f087348 */ /* 0x001fea0003c00000 */
[----:B------:R1:W2:Y:S02]  /*fbb0*/  SHFL.IDX P6, R14, R13, R12, R11 ;  /* 0x0000000c0d0e7389 */ /* 0x0002a400000c000b */
[----:B012---:R-:W-:Y:S01]  /*fbc0*/  ENDCOLLECTIVE ;  /* 0x000000000000791b */ /* 0x007fe20003800000 */
.L_x_1687:
[----:B------:R-:W-:Y:S05]  /*fbd0*/  BRA `(.L_x_1688) ;  /* 0xffffffdc00b87947 */ /* 0x000fea000383ffff */
.L_x_1633:
[----:B0-----:R-:W-:-:S04]  /*fbe0*/  IMAD.U32 R3, RZ, RZ, UR38 ;  /* 0x00000026ff037e24 */ /* 0x001fc8000f8e00ff */
[----:B------:R0:W2:Y:S03]  /*fbf0*/  SYNCS.PHASECHK.TRANS64.TRYWAIT P0, [R3+URZ+0x17020], R4 ;  /* 0x01702004030075a7 */ /* 0x0000a6000800017f */
[----:B--2---:R-:W-:Y:S05]  /*fc00*/  @!P0 NANOSLEEP.SYNCS 0x989680 ;  /* 0x009896800000895d */ /* 0x004fea0003900000 */
[----:B------:R-:W2:Y:S02]  /*fc10*/  @!P0 SYNCS.PHASECHK.TRANS64 P0, [R3+URZ+0x17020], R4 ;  /* 0x01702004030085a7 */ /* 0x000ea4000800007f */
[----:B--2---:R-:W-:Y:S05]  /*fc20*/  @!P0 BRA `(.L_x_1633) ;  /* 0xfffffffc00ec8947 */ /* 0x004fea000383ffff */
[----:B------:R-:W-:Y:S05]  /*fc30*/  BRA `(.L_x_1689) ;  /* 0xffffffe000047947 */ /* 0x000fea000383ffff */
.L_x_1638:
[----:B--2---:R2:W3:Y:S02]  /*fc40*/  SYNCS.PHASECHK.TRANS64.TRYWAIT P0, [R6+URZ+0x17080], R3 ;  /* 0x01708003060075a7 */ /* 0x0044e4000800017f */
[----:B---3--:R-:W-:Y:S05]  /*fc50*/  @!P0 NANOSLEEP.SYNCS 0x989680 ;  /* 0x009896800000895d */ /* 0x008fea0003900000 */
[----:B------:R-:W3:Y:S02]  /*fc60*/  @!P0 SYNCS.PHASECHK.TRANS64 P0, [R6+URZ+0x17080], R3 ;  /* 0x01708003060085a7 */ /* 0x000ee4000800007f */
[----:B---3--:R-:W-:Y:S05]  /*fc70*/  @!P0 BRA `(.L_x_1638) ;  /* 0xfffffffc00f08947 */ /* 0x008fea000383ffff */
[----:B------:R-:W-:Y:S05]  /*fc80*/  BRA `(.L_x_1690) ;  /* 0xffffffe000a07947 */ /* 0x000fea000383ffff */
.L_x_1644:
[----:B-1----:R1:W3:Y:S02]  /*fc90*/  SYNCS.PHASECHK.TRANS64.TRYWAIT P0, [R6+URZ+0x17040], R3 ;  /* 0x01704003060075a7 */ /* 0x0022e4000800017f */
[----:B---3--:R-:W-:Y:S05]  /*fca0*/  @!P0 NANOSLEEP.SYNCS 0x989680 ;  /* 0x009896800000895d */ /* 0x008fea0003900000 */
[----:B------:R-:W3:Y:S02]  /*fcb0*/  @!P0 SYNCS.PHASECHK.TRANS64 P0, [R6+URZ+0x17040], R3 ;  /* 0x01704003060085a7 */ /* 0x000ee4000800007f */
[----:B---3--:R-:W-:Y:S05]  /*fcc0*/  @!P0 BRA `(.L_x_1644) ;  /* 0xfffffffc00f08947 */ /* 0x008fea000383ffff */
[----:B------:R-:W-:Y:S05]  /*fcd0*/  BRA `(.L_x_1691) ;  /* 0xffffffe400847947 */ /* 0x000fea000383ffff */
.L_x_1651:
[----:B--2---:R2:W3:Y:S02]  /*fce0*/  SYNCS.PHASECHK.TRANS64.TRYWAIT P0, [R3+URZ+0x17070], R2 ;  /* 0x01707002030075a7 */ /* 0x0044e4000800017f */
[----:B---3--:R-:W-:Y:S05]  /*fcf0*/  @!P0 NANOSLEEP.SYNCS 0x989680 ;  /* 0x009896800000895d */ /* 0x008fea0003900000 */
[----:B------:R-:W3:Y:S02]  /*fd00*/  @!P0 SYNCS.PHASECHK.TRANS64 P0, [R3+URZ+0x17070], R2 ;  /* 0x01707002030085a7 */ /* 0x000ee4000800007f */
[----:B---3--:R-:W-:Y:S05]  /*fd10*/  @!P0 BRA `(.L_x_1651) ;  /* 0xfffffffc00f08947 */ /* 0x008fea000383ffff */
[----:B------:R-:W-:Y:S05]  /*fd20*/  BRA `(.L_x_1692) ;  /* 0xffffffe800747947 */ /* 0x000fea000383ffff */
.L_x_1653:
[----:B--2---:R2:W3:Y:S02]  /*fd30*/  SYNCS.PHASECHK.TRANS64.TRYWAIT P0, [R3+URZ+0x17060], R2 ;  /* 0x01706002030075a7 */ /* 0x0044e4000800017f */
[----:B---3--:R-:W-:Y:S05]  /*fd40*/  @!P0 NANOSLEEP.SYNCS 0x989680 ;  /* 0x009896800000895d */ /* 0x008fea0003900000 */
[----:B------:R-:W3:Y:S02]  /*fd50*/  @!P0 SYNCS.PHASECHK.TRANS64 P0, [R3+URZ+0x17060], R2 ;  /* 0x01706002030085a7 */ /* 0x000ee4000800007f */
[----:B---3--:R-:W-:Y:S05]  /*fd60*/  @!P0 BRA `(.L_x_1653) ;  /* 0xfffffffc00f08947 */ /* 0x008fea000383ffff */
[----:B------:R-:W-:Y:S05]  /*fd70*/  BRA `(.L_x_1693) ;  /* 0xffffffe800787947 */ /* 0x000fea000383ffff */
.L_x_1659:
[----:B0-----:R0:W2:Y:S02]  /*fd80*/  SYNCS.PHASECHK.TRANS64.TRYWAIT P0, [R0+URZ+0x17070], R3 ;  /* 0x01707003000075a7 */ /* 0x0010a4000800017f */
[----:B--2---:R-:W-:Y:S05]  /*fd90*/  @!P0 NANOSLEEP.SYNCS 0x989680 ;  /* 0x009896800000895d */ /* 0x004fea0003900000 */
[----:B------:R-:W2:Y:S02]  /*fda0*/  @!P0 SYNCS.PHASECHK.TRANS64 P0, [R0+URZ+0x17070], R3 ;  /* 0x01707003000085a7 */ /* 0x000ea4000800007f */
[----:B--2---:R-:W-:Y:S05]  /*fdb0*/  @!P0 BRA `(.L_x_1659) ;  /* 0xfffffffc00f08947 */ /* 0x004fea000383ffff */
[----:B------:R-:W-:Y:S05]  /*fdc0*/  BRA `(.L_x_1694) ;  /* 0xffffffec00887947 */ /* 0x000fea000383ffff */
.L_x_1661:
[----:B0-----:R0:W2:Y:S02]  /*fdd0*/  SYNCS.PHASECHK.TRANS64.TRYWAIT P0, [R0+URZ+0x17060], R5 ;  /* 0x01706005000075a7 */ /* 0x0010a4000800017f */
[----:B--2---:R-:W-:Y:S05]  /*fde0*/  @!P0 NANOSLEEP.SYNCS 0x989680 ;  /* 0x009896800000895d */ /* 0x004fea0003900000 */
[----:B------:R-:W2:Y:S02]  /*fdf0*/  @!P0 SYNCS.PHASECHK.TRANS64 P0, [R0+URZ+0x17060], R5 ;  /* 0x01706005000085a7 */ /* 0x000ea4000800007f */
[----:B--2---:R-:W-:Y:S05]  /*fe00*/  @!P0 BRA `(.L_x_1661) ;  /* 0xfffffffc00f08947 */ /* 0x004fea000383ffff */
[----:B------:R-:W-:Y:S05]  /*fe10*/  BRA `(.L_x_1695) ;  /* 0xffffffec00a07947 */ /* 0x000fea000383ffff */
.L_x_1663:
[----:B0-----:R0:W1:Y:S02]  /*fe20*/  SYNCS.PHASECHK.TRANS64.TRYWAIT P0, [R9+URZ+0x17020], R2 ;  /* 0x01702002090075a7 */ /* 0x001064000800017f */
[----:B-1----:R-:W-:Y:S05]  /*fe30*/  @!P0 NANOSLEEP.SYNCS 0x989680 ;  /* 0x009896800000895d */ /* 0x002fea0003900000 */
[----:B------:R-:W1:Y:S02]  /*fe40*/  @!P0 SYNCS.PHASECHK.TRANS64 P0, [R9+URZ+0x17020], R2 ;  /* 0x01702002090085a7 */ /* 0x000e64000800007f */
[----:B-1----:R-:W-:Y:S05]  /*fe50*/  @!P0 BRA `(.L_x_1663) ;  /* 0xfffffffc00f08947 */ /* 0x002fea000383ffff */
[----:B------:R-:W-:Y:S05]  /*fe60*/  BRA `(.L_x_1696) ;  /* 0xfffffff000947947 */ /* 0x000fea000383ffff */
.L_x_1665:
[----:B0-----:R0:W1:Y:S02]  /*fe70*/  SYNCS.PHASECHK.TRANS64.TRYWAIT P1, [R6+URZ], R3 ;  /* 0x00000003060075a7 */ /* 0x001064000802017f */
[----:B-1----:R-:W-:Y:S05]  /*fe80*/  @!P1 NANOSLEEP.SYNCS 0x989680 ;  /* 0x009896800000995d */ /* 0x002fea0003900000 */
[----:B------:R-:W1:Y:S02]  /*fe90*/  @!P1 SYNCS.PHASECHK.TRANS64 P1, [R6+URZ], R3 ;  /* 0x00000003060095a7 */ /* 0x000e64000802007f */
[----:B-1----:R-:W-:Y:S05]  /*fea0*/  @!P1 BRA `(.L_x_1665) ;  /* 0xfffffffc00f09947 */ /* 0x002fea000383ffff */
[----:B------:R-:W-:Y:S05]  /*feb0*/  BRA `(.L_x_1697) ;  /* 0xfffffff000e47947 */ /* 0x000fea000383ffff */
.L_x_1666:
[----:B-1----:R1:W2:Y:S02]  /*fec0*/  SYNCS.PHASECHK.TRANS64.TRYWAIT P1, [R7+URZ], R2 ;  /* 0x00000002070075a7 */ /* 0x0022a4000802017f */
[----:B--2---:R-:W-:Y:S05]  /*fed0*/  @!P1 NANOSLEEP.SYNCS 0x989680 ;  /* 0x009896800000995d */ /* 0x004fea0003900000 */
[----:B------:R-:W2:Y:S02]  /*fee0*/  @!P1 SYNCS.PHASECHK.TRANS64 P1, [R7+URZ], R2 ;  /* 0x00000002070095a7 */ /* 0x000ea4000802007f */
[----:B--2---:R-:W-:Y:S05]  /*fef0*/  @!P1 BRA `(.L_x_1666) ;  /* 0xfffffffc00f09947 */ /* 0x004fea000383ffff */
[----:B------:R-:W-:Y:S05]  /*ff00*/  BRA `(.L_x_1698) ;  /* 0xfffffff000d87947 */ /* 0x000fea000383ffff */
.L_x_1668:
[----:B--2---:R2:W3:Y:S02]  /*ff10*/  SYNCS.PHASECHK.TRANS64.TRYWAIT P1, [R0+URZ+0x17060], R3 ;  /* 0x01706003000075a7 */ /* 0x0044e4000802017f */
[----:B---3--:R-:W-:Y:S05]  /*ff20*/  @!P1 NANOSLEEP.SYNCS 0x989680 ;  /* 0x009896800000995d */ /* 0x008fea0003900000 */
[----:B------:R-:W3:Y:S02]  /*ff30*/  @!P1 SYNCS.PHASECHK.TRANS64 P1, [R0+URZ+0x17060], R3 ;  /* 0x01706003000095a7 */ /* 0x000ee4000802007f */
[----:B---3--:R-:W-:Y:S05]  /*ff40*/  @!P1 BRA `(.L_x_1668) ;  /* 0xfffffffc00f09947 */ /* 0x008fea000383ffff */
[----:B------:R-:W-:Y:S05]  /*ff50*/  BRA `(.L_x_1699) ;  /* 0xfffffff000d87947 */ /* 0x000fea000383ffff */
.L_x_1670:
[----:B---3--:R3:W4:Y:S02]  /*ff60*/  SYNCS.PHASECHK.TRANS64.TRYWAIT P1, [R5+URZ+0x17060], R2 ;  /* 0x01706002050075a7 */ /* 0x008724000802017f */
[----:B----4-:R-:W-:Y:S05]  /*ff70*/  @!P1 NANOSLEEP.SYNCS 0x989680 ;  /* 0x009896800000995d */ /* 0x010fea0003900000 */
[----:B------:R-:W4:Y:S02]  /*ff80*/  @!P1 SYNCS.PHASECHK.TRANS64 P1, [R5+URZ+0x17060], R2 ;  /* 0x01706002050095a7 */ /* 0x000f24000802007f */
[----:B----4-:R-:W-:Y:S05]  /*ff90*/  @!P1 BRA `(.L_x_1670) ;  /* 0xfffffffc00f09947 */ /* 0x010fea000383ffff */
[----:B------:R-:W-:Y:S05]  /*ffa0*/  BRA `(.L_x_1700) ;  /* 0xfffffff000d87947 */ /* 0x000fea000383ffff */
.L_x_1672:
[----:B----4-:R4:W0:Y:S02]  /*ffb0*/  SYNCS.PHASECHK.TRANS64.TRYWAIT P0, [R0+URZ+0x17080], R3 ;  /* 0x01708003000075a7 */ /* 0x010824000800017f */
[----:B0-----:R-:W-:Y:S05]  /*ffc0*/  @!P0 NANOSLEEP.SYNCS 0x989680 ;  /* 0x009896800000895d */ /* 0x001fea0003900000 */
[----:B------:R-:W0:Y:S02]  /*ffd0*/  @!P0 SYNCS.PHASECHK.TRANS64 P0, [R0+URZ+0x17080], R3 ;  /* 0x01708003000085a7 */ /* 0x000e24000800007f */
[----:B0-----:R-:W-:Y:S05]  /*ffe0*/  @!P0 BRA `(.L_x_1672) ;  /* 0xfffffffc00f08947 */ /* 0x001fea000383ffff */
[----:B------:R-:W-:Y:S05]  /*fff0*/  BRA `(.L_x_1673) ;  /* 0xfffffff000d47947 */ /* 0x000fea000383ffff */
.L_x_1701:
        /* <DEDUP_REMOVED lines=16> */
.L_x_2282:


//--------------------- .text._ZN7cutlass13device_kernelIN5flash11enable_sm90INS1_16FlashAttnFwdSm90INS1_25CollectiveMainloopFwdSm90ILi2EN4cute5tupleIJNS5_1CILi1EEES8_S8_EEENS6_IJNS7_ILi192EEENS7_ILi128EEENS7_ILi96EEEEEELi96ENS_12float_e4m3_tEfNS_4arch4Sm90ELb1ELb0ELb1ELb1ELb0ELb0ELb0ELb1ELb1ELb1ELb1ELb0EEENS1_21CollectiveEpilogueFwdINS6_IJSA_SC_SB_EEES9_NS_10bfloat16_tESG_Li384ELb1ELb1ELb1ELb1EEENS1_36VarlenDynamicPersistentTileSchedulerILi192ELi128ELi384ELi128ELb1ELb1ELb1ELb1ELb1ELb1EEEEEEEEEvNT_6ParamsE --------------------------
	.section	.text._ZN7cutlass13device_kernelIN5flash11enable_sm90INS1_16FlashAttnFwdSm90INS1_25CollectiveMainloopFwdSm90ILi2EN4cute5tupleIJNS5_1CILi1EEES8_S8_EEENS6_IJNS7_ILi192EEENS7_ILi128EEENS7_ILi96EEEEEELi96ENS_12float_e4m3_tEfNS_4arch4Sm90ELb1ELb0ELb1ELb1ELb0ELb0ELb0ELb1ELb1ELb1ELb1ELb0EEENS1_21CollectiveEpilogueFwdINS6_IJSA_SC_SB_EEES9_NS_10bfloat16_tESG_Li384ELb1ELb1ELb1ELb1EEENS1_36VarlenDynamicPersistentTileSchedulerILi192ELi128ELi384ELi128ELb1ELb1ELb1ELb1ELb1ELb1EEEEEEEEEvNT_6ParamsE,"ax",@progbits
	.align	128
.text._ZN7cutlass13device_kernelIN5flash11enable_sm90INS1_16FlashAttnFwdSm90INS1_25CollectiveMainloopFwdSm90ILi2EN4cute5tupleIJNS5_1CILi1EEES8_S8_EEENS6_IJNS7_ILi192EEENS7_ILi128EEENS7_ILi96EEEEEELi96ENS_12float_e4m3_tEfNS_4arch4Sm90ELb1ELb0ELb1ELb1ELb0ELb0ELb0ELb1ELb1ELb1ELb1ELb0EEENS1_21CollectiveEpilogueFwdINS6_IJSA_SC_SB_EEES9_NS_10bfloat16_tESG_Li384ELb1ELb1ELb1ELb1EEENS1_36VarlenDynamicPersistentTileSchedulerILi192ELi128ELi384ELi128ELb1ELb1ELb1ELb1ELb1ELb1EEEEEEEEEvNT_6ParamsE:
        .type           _ZN7cutlass13device_kernelIN5flash11enable_sm90INS1_16FlashAttnFwdSm90INS1_25CollectiveMainloopFwdSm90ILi2EN4cute5tupleIJNS5_1CILi1EEES8_S8_EEENS6_IJNS7_ILi192EEENS7_ILi128EEENS7_ILi96EEEEEELi96ENS_12float_e4m3_tEfNS_4arch4Sm90ELb1ELb0ELb1ELb1ELb0ELb0ELb0ELb1ELb1ELb1ELb1ELb0EEENS1_21CollectiveEpilogueFwdINS6_IJSA_SC_SB_EEES9_NS_10bfloat16_tESG_Li384ELb1ELb1ELb1ELb1EEENS1_36VarlenDynamicPersistentTileSchedulerILi192ELi128ELi384ELi128ELb1ELb1ELb1ELb1ELb1ELb1EEEEEEEEEvNT_6ParamsE,@function
        .size           _ZN7cutlass13device_kernelIN5flash11enable_sm90INS1_16FlashAttnFwdSm90INS1_25CollectiveMainloopFwdSm90ILi2EN4cute5tupleIJNS5_1CILi1EEES8_S8_EEENS6_IJNS7_ILi192EEENS7_ILi128EEENS7_ILi96EEEEEELi96ENS_12float_e4m3_tEfNS_4arch4Sm90ELb1ELb0ELb1ELb1ELb0ELb0ELb0ELb1ELb1ELb1ELb1ELb0EEENS1_21CollectiveEpilogueFwdINS6_IJSA_SC_SB_EEES9_NS_10bfloat16_tESG_Li384ELb1ELb1ELb1ELb1EEENS1_36VarlenDynamicPersistentTileSchedulerILi192ELi128ELi384ELi128ELb1ELb1ELb1ELb1ELb1ELb1EEEEEEEEEvNT_6ParamsE,(.L_x_2283 - _ZN7cutlass13device_kernelIN5flash11enable_sm90INS1_16FlashAttnFwdSm90INS1_25CollectiveMainloopFwdSm90ILi2EN4cute5tupleIJNS5_1CILi1EEES8_S8_EEENS6_IJNS7_ILi192EEENS7_ILi128EEENS7_ILi96EEEEEELi96ENS_12float_e4m3_tEfNS_4arch4Sm90ELb1ELb0ELb1ELb1ELb0ELb0ELb0ELb1ELb1ELb1ELb1ELb0EEENS1_21CollectiveEpilogueFwdINS6_IJSA_SC_SB_EEES9_NS_10bfloat16_tESG_Li384ELb1ELb1ELb1ELb1EEENS1_36VarlenDynamicPersistentTileSchedulerILi192ELi128ELi384ELi128ELb1ELb1ELb1ELb1ELb1ELb1EEEEEEEEEvNT_6ParamsE)
        .other          _ZN7cutlass13device_kernelIN5flash11enable_sm90INS1_16FlashAttnFwdSm90INS1_25CollectiveMainloopFwdSm90ILi2EN4cute5tupleIJNS5_1CILi1EEES8_S8_EEENS6_IJNS7_ILi192EEENS7_ILi128EEENS7_ILi96EEEEEELi96ENS_12float_e4m3_tEfNS_4arch4Sm90ELb1ELb0ELb1ELb1ELb0ELb0ELb0ELb1ELb1ELb1ELb1ELb0EEENS1_21CollectiveEpilogueFwdINS6_IJSA_SC_SB_EEES9_NS_10bfloat16_tESG_Li384ELb1ELb1ELb1ELb1EEENS1_36VarlenDynamicPersistentTileSchedulerILi192ELi128ELi384ELi128ELb1ELb1ELb1ELb1ELb1ELb1EEEEEEEEEvNT_6ParamsE,@"STO_CUDA_ENTRY STV_DEFAULT"
_ZN7cutlass13device_kernelIN5flash11enable_sm90INS1_16FlashAttnFwdSm90INS1_25CollectiveMainloopFwdSm90ILi2EN4cute5tupleIJNS5_1CILi1EEES8_S8_EEENS6_IJNS7_ILi192EEENS7_ILi128EEENS7_ILi96EEEEEELi96ENS_12float_e4m3_tEfNS_4arch4Sm90ELb1ELb0ELb1ELb1ELb0ELb0ELb0ELb1ELb1ELb1ELb1ELb0EEENS1_21CollectiveEpilogueFwdINS6_IJSA_SC_SB_EEES9_NS_10bfloat16_tESG_Li384ELb1ELb1ELb1ELb1EEENS1_36VarlenDynamicPersistentTileSchedulerILi192ELi128ELi384ELi128ELb1ELb1ELb1ELb1ELb1ELb1EEEEEEEEEvNT_6ParamsE:
        /* <DEDUP_REMOVED lines=18> */
.L_x_1703:
[----:B------:R-:W-:Y:S05]  /*0120*/  BSYNC B0 ;  /* 0x0000000000007941 */ /* 0x000fea0003800000 */
.L_x_1702:
        /* <DEDUP_REMOVED lines=41> */
.L_x_1704:
        /* <DEDUP_REMOVED lines=22> */
.L_x_1705:
        /* <DEDUP_REMOVED lines=18> */
.L_x_1706:
        /* <DEDUP_REMOVED lines=22> */
.L_x_1707:
        /* <DEDUP_REMOVED lines=22> */
.L_x_1708:
[----:B------:R-:W-:Y:S01]  /*0900*/  PLOP3.LUT P0, PT, PT, PT, UP0, 0x80, 0x0 ;  /* 0x000000000000781c */ /* 0x000fe20003f0f008 */
[----:B------:R-:W-:Y:S01]  /*0910*/  UMOV UR40, 0x1 ;  /* 0x0000000100287882 */ /* 0x000fe20000000000 */
[----:B------:R-:W-:Y:S01]  /*0920*/  NOP ;  /* 0x0000000000007918 */ /* 0x000fe20000000000 */
[----:B------:R-:W-:Y:S01]  /*0930*/  USEL UR40, UR40, 0x2, !UP0 ;  /* 0x0000000228287887 */ /* 0x000fe2000c000000 */
[----:B------:R-:W-:Y:S01]  /*0940*/  ULDC.64 UR44, c[0x0][0x208] ;  /* 0x00008200002c7ab9 */ /* 0x000fe20000000a00 */
[----:B012-4-:R-:W-:Y:S08]  /*0950*/  BAR.SYNC.DEFER_BLOCKING 0x0 ;  /* 0x0000000000007b1d */ /* 0x017ff00000010000 */
[----:B------:R-:W-:Y:S05]  /*0960*/  @!P0 BRA `(.L_x_1709) ;  /* 0x000000cc007c8947 */ /* 0x000fea0003800000 */
.L_x_1710:
        /* <DEDUP_REMOVED lines=70> */
[----:B------:R-:W-:-:S02]  /*0dd0*/  VIADD R157, R16, 0x28 ;  /* 0x00000028109d7836 */ /* 0x000fc40000000000 */
[----:B------:R-:W-:Y:S02]  /*0de0*/  VIADD R156, R16, 0x30 ;  /* 0x00000030109c7836 */ /* 0x000fe40000000000 */
[----:B------:R-:W-:Y:S01]  /*0df0*/  IMAD.IADD R2, R4, 0x1, -R2 ;  /* 0x0000000104027824 */ /* 0x000fe200078e0a02 */
[----:B------:R-:W-:Y:S01]  /*0e00*/  SHF.R.S32.HI R4, RZ, 0x1f, R22 ;  /* 0x0000001fff047819 */ /* 0x000fe20000011416 */
        /* <DEDUP_REMOVED lines=9> */
[----:B------:R-:W-:Y:S01]  /*0ea0*/  SHF.R.S32.HI R3, RZ, 0x1f, R155 ;  /* 0x0000001fff037819 */ /* 0x000fe2000001149b */
[----:B------:R-:W-:Y:S01]  /*0eb0*/  IMAD R17, R2, 0x8, R5 ;  /* 0x0000000802117824 */ /* 0x000fe200078e0205 */
[----:B------:R-:W-:-:S02]  /*0ec0*/  SHF.R.S32.HI R0, RZ, 0x1f, R154 ;  /* 0x0000001fff007819 */ /* 0x000fc4000001149a */
[----:B------:R-:W-:Y:S02]  /*0ed0*/  SHF.R.S32.HI R4, RZ, 0x1f, R153 ;  /* 0x0000001fff047819 */ /* 0x000fe40000011499 */
[----:B------:R-:W-:Y:S02]  /*0ee0*/  SHF.R.S32.HI R3, RZ, 0x1f, R152 ;  /* 0x0000001fff037819 */ /* 0x000fe40000011498 */
[----:B-1----:R-:W-:-:S07]  /*0ef0*/  SHF.R.S32.HI R0, RZ, 0x1f, R23 ;  /* 0x0000001fff007819 */ /* 0x002fce0000011417 */
.L_x_1763:
[----:B012-4-:R-:W0:Y:S01]  /*0f00*/  LDC.64 R2, c[0x0][0xc88] ;  /* 0x00032200ff027b82 */ /* 0x017e220000000a00 */
[----:B------:R-:W-:Y:S01]  /*0f10*/  ULDC.64 UR8, c[0x0][0xa28] ;  /* 0x00028a0000087ab9 */ /* 0x000fe20000000a00 */
[----:B------:R-:W-:Y:S01]  /*0f20*/  ULDC.64 UR10, c[0x0][0xa18] ;  /* 0x00028600000a7ab9 */ /* 0x000fe20000000a00 */
[----:B------:R-:W-:Y:S01]  /*0f30*/  ULOP3.LUT UR4, UR6, 0xff000000, URZ, 0xc0, !UPT ;  /* 0xff00000006047892 */ /* 0x000fe2000f8ec03f */
[----:B------:R-:W-:Y:S01]  /*0f40*/  ULDC UR7, c[0x0][0x424] ;  /* 0x0001090000077ab9 */ /* 0x000fe20000000800 */
[----:B0-----:R-:W-:-:S06]  /*0f50*/  IMAD.WIDE R2, R39, 0x4, R2 ;  /* 0x0000000427027825 */ /* 0x001fcc00078e0202 */
[----:B------:R-:W2:Y:S01]  /*0f60*/  LDG.E R2, desc[UR44][R2.64] ;  /* 0x0000002c02027981 */ /* 0x000ea2000c1e1900 */
[----:B------:R-:W-:Y:S02]  /*0f70*/  UISETP.NE.U32.AND UP0, UPT, UR8, URZ, UPT ;  /* 0x0000003f0800728c */ /* 0x000fe4000bf05070 */
        /* <DEDUP_REMOVED lines=14> */
[----:B---3--:R-:W-:-:S03]  /*1060*/  IMAD.U32 R4, RZ, RZ, UR10 ;  /* 0x0000000aff047e24 */ /* 0x008fc6000f8e00ff */
[----:B------:R-:W-:Y:S01]  /*1070*/  IMAD.U32 R5, RZ, RZ, UR11 ;  /* 0x0000000bff057e24 */ /* 0x000fe2000f8e00ff */
[----:B------:R-:W2:Y:S01]  /*1080*/  @P0 LDG.E R2, desc[UR44][R2.64] ;  /* 0x0000002c02020981 */ /* 0x000ea2000c1e1900 */
[----:B------:R-:W-:Y:S01]  /*1090*/  UISETP.NE.U32.AND UP0, UPT, UR8, URZ, UPT ;  /* 0x0000003f0800728c */ /* 0x000fe2000bf05070 */
[----:B------:R-:W-:Y:S02]  /*10a0*/  ULDC.64 UR10, c[0x0][0xa20] ;  /* 0x00028800000a7ab9 */ /* 0x000fe40000000a00 */
[----:B------:R-:W3:Y:S01]  /*10b0*/  @P2 LDG.E R4, desc[UR44][R4.64] ;  /* 0x0000002c04042981 */ /* 0x000ee2000c1e1900 */
[----:B------:R-:W-:Y:S01]  /*10c0*/  UISETP.NE.AND.EX UP0, UPT, UR9, URZ, UPT, UP0 ;  /* 0x0000003f0900728c */ /* 0x000fe2000bf05300 */
[----:B------:R-:W-:Y:S01]  /*10d0*/  ISETP.NE.U32.AND P1, PT, RZ, UR10, PT ;  /* 0x0000000aff007c0c */ /* 0x000fe2000bf25070 */
[----:B------:R-:W-:Y:S02]  /*10e0*/  ULOP3.LUT UR42, UR6, 0xff0000, URZ, 0xc0, !UPT ;  /* 0x00ff0000062a7892 */ /* 0x000fe4000f8ec03f */
[----:B------:R-:W-:Y:S01]  /*10f0*/  USHF.R.U32.HI UR4, URZ, 0x8, UR4 ;  /* 0x000000083f047899 */ /* 0x000fe20008011604 */
[----:B------:R-:W-:Y:S01]  /*1100*/  ISETP.NE.AND.EX P1, PT, RZ, UR11, PT, P1 ;  /* 0x0000000bff007c0c */ /* 0x000fe2000bf25310 */
[----:B------:R-:W-:Y:S01]  /*1110*/  USEL UR7, UR7, 0x1, UP0 ;  /* 0x0000000107077887 */ /* 0x000fe20008000000 */
[----:B------:R-:W-:Y:S01]  /*1120*/  ULDC UR8, c[0x0][0x2f0] ;  /* 0x0000bc0000087ab9 */ /* 0x000fe20000000800 */
[----:B------:R-:W-:Y:S01]  /*1130*/  UMOV UR52, URZ ;  /* 0x0000003f00347c82 */ /* 0x000fe20008000000 */
        /* <DEDUP_REMOVED lines=20> */
.L_x_1711:
[----:B------:R-:W-:Y:S05]  /*1280*/  @!P1 BRA `(.L_x_1712) ;  /* 0x00000000001c9947 */ /* 0x000fea0003800000 */
[----:B------:R-:W-:-:S04]  /*1290*/  ULEA UR4, UP0, UR36, UR10, 0x2 ;  /* 0x0000000a24047291 */ /* 0x000fc8000f80103f */
[----:B------:R-:W-:Y:S02]  /*12a0*/  ULEA.HI.X UR6, UR36, UR11, UR37, 0x2, UP0 ;  /* 0x0000000b24067291 */ /* 0x000fe400080f1425 */
[----:B------:R-:W-:-:S04]  /*12b0*/  IMAD.U32 R2, RZ, RZ, UR4 ;  /* 0x00000004ff027e24 */ /* 0x000fc8000f8e00ff */
[----:B------:R-:W-:-:S05]  /*12c0*/  IMAD.U32 R3, RZ, RZ, UR6 ;  /* 0x00000006ff037e24 */ /* 0x000fca000f8e00ff */
[----:B------:R-:W2:Y:S02]  /*12d0*/  LDG.E R2, desc[UR44][R2.64] ;  /* 0x0000002c02027981 */ /* 0x000ea4000c1e1900 */
[----:B--2---:R-:W-:Y:S01]  /*12e0*/  R2UR UR4, R2 ;  /* 0x00000000020472ca */ /* 0x004fe200000e0000 */
[----:B------:R-:W-:-:S14]  /*12f0*/  BRA `(.L_x_1713) ;  /* 0x0000000000347947 */ /* 0x000fdc0003800000 */
.L_x_1712:
        /* <DEDUP_REMOVED lines=13> */
.L_x_1713:
[----:B------:R-:W-:Y:S01]  /*13d0*/  ULDC UR6, c[0x0][0x448] ;  /* 0x0001120000067ab9 */ /* 0x000fe20000000800 */
[----:B------:R-:W-:Y:S02]  /*13e0*/  UIMAD UR39, UR5, 0xc0, URZ ;  /* 0x000000c0052778a4 */ /* 0x000fe4000f8e023f */
[----:B------:R-:W-:Y:S02]  /*13f0*/  UISETP.NE.AND UP0, UPT, UR6, 0x1, UPT ;  /* 0x000000010600788c */ /* 0x000fe4000bf05270 */
[----:B------:R-:W-:Y:S02]  /*1400*/  UIADD3 UR6, UR39, 0xbf, URZ ;  /* 0x000000bf27067890 */ /* 0x000fe4000fffe03f */
[----:B------:R-:W-:Y:S02]  /*1410*/  UIADD3 UR52, -UR52, UR4, URZ ;  /* 0x0000000434347290 */ /* 0x000fe4000fffe13f */
[----:B------:R-:W-:Y:S02]  /*1420*/  ULOP3.LUT UR41, UR42, 0xff, URZ, 0xc0, !UPT ;  /* 0x000000ff2a297892 */ /* 0x000fe4000f8ec03f */
[----:B------:R-:W-:-:S02]  /*1430*/  UIADD3 UR7, UR52, 0x80, -UR53 ;  /* 0x0000008034077890 */ /* 0x000fc4000fffe835 */
[----:B------:R-:W-:Y:S01]  /*1440*/  USHF.R.U32.HI UR42, URZ, 0x10, UR42 ;  /* 0x000000103f2a7899 */ /* 0x000fe2000801162a */
[----:B------:R-:W-:Y:S01]  /*1450*/  @UP0 ULDC UR4, c[0x0][0x44c] ;  /* 0x0001130000040ab9 */ /* 0x000fe20000000800 */
[----:B------:R-:W-:Y:S01]  /*1460*/  @UP0 ULDC UR8, c[0x0][0x450] ;  /* 0x0001140000080ab9 */ /* 0x000fe20000000800 */
[----:B------:R-:W-:Y:S02]  /*1470*/  UIMAD.WIDE.U32 UR4, UR6, UR4, URZ ;  /* 0x00000004060472a5 */ /* 0x000fe4000f8e003f */
[----:B------:R-:W-:Y:S02]  /*1480*/  UIADD3 UR4, UR52, 0x7f, URZ ;  /* 0x0000007f34047890 */ /* 0x000fe4000fffe03f */
[----:B------:R-:W-:Y:S02]  /*1490*/  @UP0 USHF.R.U32.HI UR6, URZ, UR8, UR5 ;  /* 0x000000083f060299 */ /* 0x000fe40008011605 */
[----:B------:R-:W-:Y:S02]  /*14a0*/  USHF.R.S32.HI UR5, URZ, 0x1f, UR4 ;  /* 0x0000001f3f057899 */ /* 0x000fe40008011404 */
[----:B------:R-:W-:-:S02]  /*14b0*/  UIADD3 UR6, UR7, UR6, URZ ;  /* 0x0000000607067290 */ /* 0x000fc4000fffe03f */
[----:B------:R-:W-:Y:S02]  /*14c0*/  ULEA.HI UR5, UR5, UR4, URZ, 0x7 ;  /* 0x0000000405057291 */ /* 0x000fe4000f8f383f */
[----:B------:R-:W-:Y:S02]  /*14d0*/  USHF.R.S32.HI UR7, URZ, 0x1f, UR6 ;  /* 0x0000001f3f077899 */ /* 0x000fe40008011406 */
[----:B------:R-:W-:Y:S02]  /*14e0*/  USHF.R.S32.HI UR5, URZ, 0x7, UR5 ;  /* 0x000000073f057899 */ /* 0x000fe40008011405 */
[----:B------:R-:W-:Y:S01]  /*14f0*/  ULEA.HI UR7, UR7, UR6, URZ, 0x7 ;  /* 0x0000000607077291 */ /* 0x000fe2000f8f383f */
[----:B------:R-:W-:-:S03]  /*1500*/  UMOV UR4, URZ ;  /* 0x0000003f00047c82 */ /* 0x000fc60008000000 */
[----:B------:R-:W-:-:S04]  /*1510*/  USHF.R.S32.HI UR7, URZ, 0x7, UR7 ;  /* 0x000000073f077899 */ /* 0x000fc80008011407 */
[----:B------:R-:W-:-:S04]  /*1520*/  UISETP.LT.AND UP0, UPT, UR5, UR7, UPT ;  /* 0x000000070500728c */ /* 0x000fc8000bf01270 */
[----:B------:R-:W-:-:S04]  /*1530*/  USEL UR9, UR5, UR7, UP0 ;  /* 0x0000000705097287 */ /* 0x000fc80008000000 */
[----:B------:R-:W-:-:S06]  /*1540*/  UISETP.GE.AND UP0, UPT, UR9, 0x1, UPT ;  /* 0x000000010900788c */ /* 0x000fcc000bf06270 */
[----:B------:R-:W-:-:S13]  /*1550*/  PLOP3.LUT P0, PT, PT, PT, UP0, 0x80, 0x0 ;  /* 0x000000000000781c */ /* 0x000fda0003f0f008 */
[----:B------:R-:W-:Y:S05]  /*1560*/  @!P0 BRA `(.L_x_1714) ;  /* 0x0000000000908947 */ /* 0x000fea0003800000 */
[----:B------:R-:W-:Y:S01]  /*1570*/  UISETP.NE.AND UP0, UPT, UR42, URZ, UPT ;  /* 0x0000003f2a00728c */ /* 0x000fe2000bf05270 */
[----:B------:R-:W-:-:S03]  /*1580*/  ULDC UR4, c[0x0][0x9f0] ;  /* 0x00027c0000047ab9 */ /* 0x000fc60000000800 */
[----:B------:R-:W-:-:S03]  /*1590*/  USEL UR10, UR42, UR4, UP0 ;  /* 0x000000042a0a7287 */ /* 0x000fc60008000000 */
[----:B------:R-:W-:Y:S01]  /*15a0*/  UMOV UR4, URZ ;  /* 0x0000003f00047c82 */ /* 0x000fe20008000000 */
[----:B------:R-:W-:Y:S02]  /*15b0*/  UIADD3 UR6, UR10, -0x1, UR9 ;  /* 0xffffffff0a067890 */ /* 0x000fe4000fffe009 */
[----:B------:R-:W-:-:S04]  /*15c0*/  IMAD.U32 R3, RZ, RZ, UR10 ;  /* 0x0000000aff037e24 */ /* 0x000fc8000f8e00ff */
[----:B------:R-:W-:Y:S01]  /*15d0*/  IMAD.U32 R4, RZ, RZ, UR6 ;  /* 0x00000006ff047e24 */ /* 0x000fe2000f8e00ff */
[-C--:B------:R-:W-:Y:S01]  /*15e0*/  IABS R0, R3.reuse ;  /* 0x0000000300007213 */ /* 0x080fe20000000000 */
        /* <DEDUP_REMOVED lines=28> */
.L_x_1714:
[----:B------:R-:W-:Y:S01]  /*17b0*/  UIMAD UR43, UR41, UR4, URZ ;  /* 0x00000004292b72a4 */ /* 0x000fe2000f8e023f */
[----:B------:R-:W-:Y:S01]  /*17c0*/  IMAD.U32 R0, RZ, RZ, UR9 ;  /* 0x00000009ff007e24 */ /* 0x000fe2000f8e00ff */
[----:B------:R-:W-:Y:S01]  /*17d0*/  PLOP3.LUT P0, PT, PT, PT, PT, 0x80, 0x0 ;  /* 0x000000000000781c */ /* 0x000fe20003f0f070 */
[----:B------:R-:W-:Y:S01]  /*17e0*/  IMAD.U32 R3, RZ, RZ, UR4 ;  /* 0x00000004ff037e24 */ /* 0x000fe2000f8e00ff */
[----:B------:R-:W-:Y:S01]  /*17f0*/  CS2R R14, SRZ ;  /* 0x00000000000e7805 */ /* 0x000fe2000001ff00 */
[----:B------:R-:W-:Y:S01]  /*1800*/  IMAD.MOV.U32 R2, RZ, RZ, RZ ;  /* 0x000000ffff027224 */ /* 0x000fe200078e00ff */
[----:B------:R-:W-:Y:S01]  /*1810*/  CS2R R44, SRZ ;  /* 0x00000000002c7805 */ /* 0x000fe2000001ff00 */
[----:B------:R-:W-:Y:S01]  /*1820*/  IMAD.MOV.U32 R13, RZ, RZ, RZ ;  /* 0x000000ffff0d7224 */ /* 0x000fe200078e00ff */
[----:B------:R-:W-:Y:S02]  /*1830*/  VIADDMNMX R0, R3, UR43, R0, PT ;  /* 0x0000002b03007c46 */ /* 0x000fe4000b800100 */
[----:B------:R-:W-:Y:S01]  /*1840*/  CS2R R42, SRZ ;  /* 0x00000000002a7805 */ /* 0x000fe2000001ff00 */
[----:B------:R-:W-:Y:S01]  /*1850*/  IMAD.MOV.U32 R93, RZ, RZ, RZ ;  /* 0x000000ffff5d7224 */ /* 0x000fe200078e00ff */
[----:B------:R-:W-:-:S02]  /*1860*/  CS2R R24, SRZ ;  /* 0x0000000000187805 */ /* 0x000fc4000001ff00 */
[----:B------:R-:W-:Y:S01]  /*1870*/  R2UR UR54, R0 ;  /* 0x00000000003672ca */ /* 0x000fe200000e0000 */
        /* <DEDUP_REMOVED lines=28> */
[----:B------:R-:W-:Y:S02]  /*1a40*/  IMAD.MOV.U32 R50, RZ, RZ, RZ ;  /* 0x000000ffff327224 */ /* 0x000fe400078e00ff */
        /* <DEDUP_REMOVED lines=37> */
.L_x_1716:
        /* <DEDUP_REMOVED lines=24> */
[----:B------:R-:W-:-:S03]  /*1e20*/  @P1 IMAD R3, R13, UR38, R7 ;  /* 0x000000260d031c24 */ /* 0x000fc6000f8e0207 */
[----:B------:R-:W-:Y:S02]  /*1e30*/  @P0 LEA.HI.X R5, R2, UR5, R5, 0x2, P2 ;  /* 0x0000000502050c11 */ /* 0x000fe400090f1405 */
[----:B------:R-:W-:Y:S01]  /*1e40*/  @P1 LEA.HI.X R9, R6, UR7, R3, 0x2, P3 ;  /* 0x0000000706091c11 */ /* 0x000fe200098f1403 */
[----:B------:R-:W-:-:S04]  /*1e50*/  IMAD.MOV.U32 R3, RZ, RZ, 0x3f800000 ;  /* 0x3f800000ff037424 */ /* 0x000fc800078e00ff */
[----:B------:R-:W2:Y:S04]  /*1e60*/  @P1 LDG.E R0, desc[UR44][R8.64] ;  /* 0x0000002c08001981 */ /* 0x000ea8000c1e1900 */
[----:B------:R-:W2:Y:S01]  /*1e70*/  @P0 LDG.E R3, desc[UR44][R4.64] ;  /* 0x0000002c04030981 */ /* 0x000ea2000c1e1900 */
[----:B------:R-:W-:-:S04]  /*1e80*/  ULEA.HI UR4, UR50, UR50, URZ, 0x1 ;  /* 0x0000003232047291 */ /* 0x000fc8000f8f083f */
[----:B------:R-:W-:-:S04]  /*1e90*/  ULOP3.LUT UR4, UR4, 0xfffffffe, URZ, 0xc0, !UPT ;  /* 0xfffffffe04047892 */ /* 0x000fc8000f8ec03f */
[----:B------:R-:W-:-:S06]  /*1ea0*/  UIADD3 UR4, UR50, -UR4, URZ ;  /* 0x8000000432047290 */ /* 0x000fcc000fffe03f */
[----:B------:R-:W-:Y:S01]  /*1eb0*/  IMAD.U32 R2, RZ, RZ, UR4 ;  /* 0x00000004ff027e24 */ /* 0x000fe2000f8e00ff */
[----:B------:R-:W-:-:S04]  /*1ec0*/  ULDC UR4, c[0x0][0x9d8] ;  /* 0x0002760000047ab9 */ /* 0x000fc80000000800 */
[----:B------:R-:W-:-:S04]  /*1ed0*/  SHF.L.U32 R2, R2, 0x1f, RZ ;  /* 0x0000001f02027819 */ /* 0x000fc800000006ff */
[----:B------:R-:W0:Y:S01]  /*1ee0*/  SYNCS.PHASECHK.TRANS64.TRYWAIT P0, [UR47+0x19c00], R2 ;  /* 0x019c0002ff0075a7 */ /* 0x000e22000800016f */
[----:B------:R-:W-:-:S05]  /*1ef0*/  IMAD.U32 R6, RZ, RZ, UR51 ;  /* 0x00000033ff067e24 */ /* 0x000fca000f8e00ff */
[----:B------:R-:W-:Y:S01]  /*1f00*/  ISETP.NE.AND P1, PT, R6, 0x3, PT ;  /* 0x000000030600780c */ /* 0x000fe20003f25270 */
[----:B--2---:R-:W-:-:S04]  /*1f10*/  FMUL.FTZ R0, R3, R0 ;  /* 0x0000000003007220 */ /* 0x004fc80000410000 */
[----:B------:R-:W-:Y:S01]  /*1f20*/  FMUL.FTZ R0, R0, UR4 ;  /* 0x0000000400007c20 */ /* 0x000fe20008410000 */
[----:B0-----:R-:W-:Y:S07]  /*1f30*/  @!P0 BRA `(.L_x_1717) ;  /* 0x0000011800008947 */ /* 0x001fee0003800000 */
.L_x_1864:
[----:B------:R-:W-:Y:S05]  /*1f40*/  @!P1 BRA `(.L_x_1718) ;  /* 0x0000000000049947 */ /* 0x000fea0003800000 */
[----:B------:R-:W-:Y:S01]  /*1f50*/  BPT.TRAP 0x1 ;  /* 0x000000040000795c */ /* 0x000fe20000300000 */
.L_x_1718:
[----:B0-----:R-:W-:Y:S02]  /*1f60*/  IMAD.U32 R2, RZ, RZ, UR48 ;  /* 0x00000030ff027e24 */ /* 0x001fe4000f8e00ff */
[----:B------:R-:W-:-:S03]  /*1f70*/  IMAD.U32 R3, RZ, RZ, UR49 ;  /* 0x00000031ff037e24 */ /* 0x000fc6000f8e00ff */
[----:B------:R-:W-:Y:S02]  /*1f80*/  LEA R2, R2, UR47, 0x3 ;  /* 0x0000002f02027c11 */ /* 0x000fe4000f8e18ff */
[----:B------:R-:W-:-:S04]  /*1f90*/  SHF.L.U32 R3, R3, 0x1f, RZ ;  /* 0x0000001f03037819 */ /* 0x000fc800000006ff */
[----:B------:R0:W1:Y:S01]  /*1fa0*/  SYNCS.PHASECHK.TRANS64.TRYWAIT P2, [R2+URZ+0x19c30], R3 ;  /* 0x019c3003020075a7 */ /* 0x000062000804017f */
[----:B------:R-:W-:Y:S05]  /*1fb0*/  @!P1 BRA `(.L_x_1719) ;  /* 0x0000000000049947 */ /* 0x000fea0003800000 */
[----:B------:R-:W-:Y:S01]  /*1fc0*/  BPT.TRAP 0x1 ;  /* 0x000000040000795c */ /* 0x000fe20000300000 */
.L_x_1719:
[----:B------:R-:W2:Y:S02]  /*1fd0*/  S2R R4, SR_TID.X ;  /* 0x0000000000047919 */ /* 0x000ea40000002100 */
[----:B--2---:R-:W-:Y:S01]  /*1fe0*/  LOP3.LUT P0, RZ, R4, 0x7f, RZ, 0xc0, !PT ;  /* 0x0000007f04ff7812 */ /* 0x004fe2000780c0ff */
[----:B-1----:R-:W-:-:S12]  /*1ff0*/  @P2 BRA `(.L_x_1720) ;  /* 0x0000000000082947 */ /* 0x002fd80003800000 */
[----:B------:R-:W1:Y:S02]  /*2000*/  SYNCS.PHASECHK.TRANS64.TRYWAIT P2, [R2+URZ+0x19c30], R3 ;  /* 0x019c3003020075a7 */ /* 0x000e64000804017f */
[----:B-1----:R-:W-:Y:S05]  /*2010*/  @!P2 BRA `(.L_x_1721) ;  /* 0x0000011400e0a947 */ /* 0x002fea0003800000 */
.L_x_1720:
[----:B------:R-:W-:Y:S05]  /*2020*/  WARPSYNC.ALL ;  /* 0x0000000000007948 */ /* 0x000fea0003800000 */
[----:B------:R-:W-:Y:S01]  /*2030*/  UIADD3 UR4, UR47, 0x13800, URZ ;  /* 0x000138002f047890 */ /* 0x000fe2000fffe03f */
[----:B------:R-:W-:Y:S01]  /*2040*/  WARPGROUP.ARRIVE ;  /* 0x00000000000079c5 */ /* 0x000fe20000000000 */
[----:B------:R-:W-:Y:S01]  /*2050*/  ULOP3.LUT UR12, UR55, 0x10000, URZ, 0xfc, !UPT ;  /* 0x00010000370c7892 */ /* 0x000fe2000f8efc3f */
[----:B------:R-:W-:Y:S01]  /*2060*/  CS2R R100, SRZ ;  /* 0x0000000000647805 */ /* 0x000fe2000001ff00 */
[----:B------:R-:W-:Y:S01]  /*2070*/  USHF.R.U32.HI UR4, URZ, 0x4, UR4 ;  /* 0x000000043f047899 */ /* 0x000fe20008011604 */
[----:B------:R-:W-:Y:S01]  /*2080*/  CS2R R102, SRZ ;  /* 0x0000000000667805 */ /* 0x000fe2000001ff00 */
[----:B------:R-:W-:Y:S01]  /*2090*/  UMOV UR13, 0xc0000010 ;  /* 0xc0000010000d7882 */ /* 0x000fe20000000000 */
[----:B------:R-:W-:Y:S01]  /*20a0*/  UMOV UR15, 0xc0000010 ;  /* 0xc0000010000f7882 */ /* 0x000fe20000000000 */
[----:B------:R-:W-:Y:S01]  /*20b0*/  ULOP3.LUT UR4, UR4, 0x3fff, URZ, 0xc0, !UPT ;  /* 0x00003fff04047892 */ /* 0x000fe2000f8ec03f */
[----:B------:R-:W-:Y:S01]  /*20c0*/  CS2R R104, SRZ ;  /* 0x0000000000687805 */ /* 0x000fe2000001ff00 */
[----:B------:R-:W-:Y:S01]  /*20d0*/  UMOV UR5, 0xc0000010 ;  /* 0xc000001000057882 */ /* 0x000fe20000000000 */
[----:B------:R-:W-:Y:S01]  /*20e0*/  UMOV UR7, 0xc0000010 ;  /* 0xc000001000077882 */ /* 0x000fe20000000000 */
[----:B------:R-:W-:Y:S01]  /*20f0*/  ULOP3.LUT UR16, UR4, 0x10000, URZ, 0xfc, !UPT ;  /* 0x0001000004107892 */ /* 0x000fe2000f8efc3f */
[----:B------:R-:W-:Y:S01]  /*2100*/  CS2R R106, SRZ ;  /* 0x00000000006a7805 */ /* 0x000fe2000001ff00 */
[----:B------:R-:W-:Y:S01]  /*2110*/  UIADD3 UR4, UR12, 0x180, URZ ;  /* 0x000001800c047890 */ /* 0x000fe2000fffe03f */
[----:B------:R-:W-:Y:S01]  /*2120*/  CS2R R108, SRZ ;  /* 0x00000000006c7805 */ /* 0x000fe2000001ff00 */
[----:B------:R-:W-:Y:S01]  /*2130*/  UIMAD UR14, UR48, 0x300, UR16 ;  /* 0x00000300300e78a4 */ /* 0x000fe2000f8e0210 */
[----:B------:R-:W-:Y:S01]  /*2140*/  CS2R R110, SRZ ;  /* 0x00000000006e7805 */ /* 0x000fe2000001ff00 */
[----:B------:R-:W-:Y:S01]  /*2150*/  UIADD3 UR8, UR12, 0x300, URZ ;  /* 0x000003000c087890 */ /* 0x000fe2000fffe03f */
[----:B------:R-:W-:Y:S01]  /*2160*/  CS2R R112, SRZ ;  /* 0x0000000000707805 */ /* 0x000fe2000001ff00 */
[----:B------:R-:W-:Y:S01]  /*2170*/  UIADD3 UR6, UR14, 0x100, URZ ;  /* 0x000001000e067890 */ /* 0x000fe2000fffe03f */
[----:B------:R-:W-:Y:S01]  /*2180*/  CS2R R114, SRZ ;  /* 0x0000000000727805 */ /* 0x000fe2000001ff00 */
[----:B------:R-:W-:Y:S01]  /*2190*/  UIADD3 UR10, UR14, 0x200, URZ ;  /* 0x000002000e0a7890 */ /* 0x000fe2000fffe03f */
[----:B------:R-:W-:Y:S01]  /*21a0*/  CS2R R116, SRZ ;  /* 0x0000000000747805 */ /* 0x000fe2000001ff00 */
[----:B------:R-:W-:Y:S01]  /*21b0*/  UMOV UR9, 0xc0000010 ;  /* 0xc000001000097882 */ /* 0x000fe20000000000 */
[----:B------:R-:W-:Y:S01]  /*21c0*/  QGMMA.64x128x32.F32.E4M3.E4M3 R24, gdesc[UR12], RZ, !UPT, gsb0 ;  /* 0x01e000000c1879f3 */ /* 0x000fe2000c0008ff */
[----:B------:R-:W-:Y:S01]  /*21d0*/  UMOV UR11, 0xc0000010 ;  /* 0xc0000010000b7882 */ /* 0x000fe20000000000 */
[----:B------:R-:W-:Y:S01]  /*21e0*/  ULDC UR19, c[0x0][0x988] ;  /* 0x0002620000137ab9 */ /* 0x000fe20000000800 */
[----:B------:R-:W-:Y:S01]  /*21f0*/  UIADD3 UR18, UR54, -0x2, URZ ;  /* 0xfffffffe36127890 */ /* 0x000fe2000fffe03f */
        /* <DEDUP_REMOVED lines=9> */
[----:B------:R-:W-:Y:S02]  /*2290*/  WARPGROUP.DEPBAR.LE gsb0, 0x0 ;  /* 0x00008000000079c5 */ /* 0x000fe40000010000 */
[----:B------:R-:W-:-:S06]  /*22a0*/  WARPGROUP.ARRIVE ;  /* 0x00000000000079c5 */ /* 0x000fcc0000000000 */
[----:B------:R-:W-:Y:S01]  /*22b0*/  QGMMA.64x128x32.F32.E4M3.E4M3 R24, gdesc[UR4], R24, gsb0 ;  /* 0x01e00000041879f3 */ /* 0x000fe20008000818 */
[----:B------:R-:W-:Y:S02]  /*22c0*/  ULDC UR6, c[0x0][0x448] ;  /* 0x0001120000067ab9 */ /* 0x000fe40000000800 */
[----:B------:R-:W-:-:S06]  /*22d0*/  UISETP.NE.AND UP0, UPT, UR6, 0x1, UPT ;  /* 0x000000010600788c */ /* 0x000fcc000bf05270 */
[----:B------:R-:W-:-:S05]  /*22e0*/  PLOP3.LUT P2, PT, PT, PT, UP0, 0x80, 0x0 ;  /* 0x000000000000781c */ /* 0x000fca0003f4f008 */
[----:B------:R-:W-:Y:S01]  /*22f0*/  @UP0 ULDC UR6, c[0x0][0x44c] ;  /* 0x0001130000060ab9 */ /* 0x000fe20000000800 */
[----:B------:R-:W-:Y:S02]  /*2300*/  WARPGROUP.DEPBAR.LE gsb0, 0x0 ;  /* 0x00008000000079c5 */ /* 0x000fe40000010000 */
[----:B------:R-:W-:-:S06]  /*2310*/  WARPGROUP.ARRIVE ;  /* 0x00000000000079c5 */ /* 0x000fcc0000000000 */
[----:B------:R-:W-:Y:S01]  /*2320*/  QGMMA.64x128x32.F32.E4M3.E4M3 R24, gdesc[UR8], R24, gsb0 ;  /* 0x01e00000081879f3 */ /* 0x000fe20008000818 */
[----:B------:R-:W-:Y:S01]  /*2330*/  @UP0 ULDC UR11, c[0x0][0x450] ;  /* 0x00011400000b0ab9 */ /* 0x000fe20000000800 */
[----:B------:R-:W-:Y:S01]  /*2340*/  UMOV UR10, UR39 ;  /* 0x00000027000a7c82 */ /* 0x000fe20008000000 */
[----:B------:R-:W-:Y:S02]  /*2350*/  WARPGROUP.DEPBAR.LE gsb0, 0x0 ;  /* 0x00008000000079c5 */ /* 0x000fe40000010000 */
[C---:B------:R-:W-:Y:S01]  /*2360*/  FMUL.FTZ R9, R0.reuse, R48 ;  /* 0x0000003000097220 */ /* 0x040fe20000410000 */
[C---:B------:R-:W-:Y:S01]  /*2370*/  FMUL.FTZ R26, R0.reuse, R26 ;  /* 0x0000001a001a7220 */ /* 0x040fe20000410000 */
[----:B------:R-:W-:Y:S02]  /*2380*/  VIADD R48, R17, UR39 ;  /* 0x0000002711307c36 */ /* 0x000fe40008000000 */
[C---:B------:R-:W-:Y:S01]  /*2390*/  FMUL.FTZ R10, R0.reuse, R44 ;  /* 0x0000002c000a7220 */ /* 0x040fe20000410000 */
[C---:B------:R-:W-:Y:S01]  /*23a0*/  FMUL.FTZ R27, R0.reuse, R27 ;  /* 0x0000001b001b7220 */ /* 0x040fe20000410000 */
[----:B------:R2:W3:Y:S01]  /*23b0*/  MUFU.TANH R98, R26 ;  /* 0x0000001a00627308 */ /* 0x0004e20000002400 */
[C---:B------:R-:W-:Y:S01]  /*23c0*/  FMUL.FTZ R20, R0.reuse, R29 ;  /* 0x0000001d00147220 */ /* 0x040fe20000410000 */
[C---:B------:R-:W-:Y:S01]  /*23d0*/  FMUL.FTZ R30, R0.reuse, R30 ;  /* 0x0000001e001e7220 */ /* 0x040fe20000410000 */
[C---:B------:R-:W-:Y:S01]  /*23e0*/  FMUL.FTZ R6, R0.reuse, R49 ;  /* 0x0000003100067220 */ /* 0x040fe20000410000 */
[C---:B------:R-:W-:Y:S01]  /*23f0*/  FMUL.FTZ R31, R0.reuse, R31 ;  /* 0x0000001f001f7220 */ /* 0x040fe20000410000 */
[C---:B------:R-:W-:Y:S01]  /*2400*/  FMUL.FTZ R34, R0.reuse, R34 ;  /* 0x0000002200227220 */ /* 0x040fe20000410000 */
[C---:B------:R-:W-:Y:S01]  /*2410*/  FMUL.FTZ R35, R0.reuse, R35 ;  /* 0x0000002300237220 */ /* 0x040fe20000410000 */
[----:B------:R-:W-:Y:S01]  /*2420*/  FMUL.FTZ R38, R0, R38 ;  /* 0x0000002600267220 */ /* 0x000fe20000410000 */
[----:B------:R-:W4:Y:S01]  /*2430*/  MUFU.TANH R27, R27 ;  /* 0x0000001b001b7308 */ /* 0x000f220000002400 */
[----:B--2---:R-:W-:Y:S01]  /*2440*/  @P2 IMAD.HI.U32 R26, R48, UR6, RZ ;  /* 0x00000006301a2c27 */ /* 0x004fe2000f8e00ff */
[----:B------:R-:W-:-:S03]  /*2450*/  @UP0 ULDC UR6, c[0x0][0x450] ;  /* 0x0001140000060ab9 */ /* 0x000fc60000000800 */
[C---:B------:R-:W-:Y:S01]  /*2460*/  FMUL.FTZ R39, R0.reuse, R39 ;  /* 0x0000002700277220 */ /* 0x040fe20000410000 */
[C---:B------:R-:W-:Y:S01]  /*2470*/  FMUL.FTZ R42, R0.reuse, R42 ;  /* 0x0000002a002a7220 */ /* 0x040fe20000410000 */
[C---:B------:R-:W-:Y:S01]  /*2480*/  FMUL.FTZ R50, R0.reuse, R50 ;  /* 0x0000003200327220 */ /* 0x040fe20000410000 */
[----:B------:R-:W-:Y:S01]  /*2490*/  @P2 SHF.R.U32.HI R48, RZ, UR6, R26 ;  /* 0x00000006ff302c19 */ /* 0x000fe2000801161a */
[----:B------:R-:W-:Y:S01]  /*24a0*/  UMOV UR6, 0xffffff80 ;  /* 0xffffff8000067882 */ /* 0x000fe20000000000 */
[----:B------:R-:W-:Y:S01]  /*24b0*/  IMAD.U32 R26, RZ, RZ, UR53 ;  /* 0x00000035ff1a7e24 */ /* 0x000fe2000f8e00ff */
[----:B------:R-:W-:Y:S01]  /*24c0*/  UIMAD UR6, UR54, UR6, 0x80 ;  /* 0x00000080360674a4 */ /* 0x000fe2000f8e0206 */
[----:B------:R-:W2:Y:S01]  /*24d0*/  MUFU.TANH R30, R30 ;  /* 0x0000001e001e7308 */ /* 0x000ea20000002400 */
[----:B------:R-:W5:Y:S01]  /*24e0*/  SHFL.IDX PT, R44, R48, 0x1, 0x1c1f ;  /* 0x003c1f00302c7f89 */ /* 0x000f6200000e0000 */
[C---:B------:R-:W-:Y:S01]  /*24f0*/  FMUL.FTZ R88, R0.reuse, R24 ;  /* 0x0000001800587220 */ /* 0x040fe20000410000 */
[C---:B------:R-:W-:Y:S01]  /*2500*/  FMUL.FTZ R24, R0.reuse, R25 ;  /* 0x0000001900187220 */ /* 0x040fe20000410000 */
[----:B------:R-:W-:Y:S01]  /*2510*/  FMUL.FTZ R43, R0, R43 ;  /* 0x0000002b002b7220 */ /* 0x000fe20000410000 */
[----:B------:R-:W-:-:S02]  /*2520*/  IMAD.U32 R29, RZ, RZ, UR6 ;  /* 0x00000006ff1d7e24 */ /* 0x000fc4000f8e00ff */
[C---:B------:R-:W-:Y:S01]  /*2530*/  FMUL.FTZ R25, R0.reuse, R28 ;  /* 0x0000001c00197220 */ /* 0x040fe20000410000 */
[C---:B------:R-:W-:Y:S01]  /*2540*/  FMUL.FTZ R46, R0.reuse, R46 ;  /* 0x0000002e002e7220 */ /* 0x040fe20000410000 */
[----:B------:R-:W0:Y:S01]  /*2550*/  MUFU.TANH R31, R31 ;  /* 0x0000001f001f7308 */ /* 0x000e220000002400 */
[----:B------:R-:W-:Y:S01]  /*2560*/  FMUL.FTZ R7, R0, R52 ;  /* 0x0000003400077220 */ /* 0x000fe20000410000 */
[--C-:B------:R-:W-:Y:S01]  /*2570*/  IADD3 R49, -R16, 0x1, R29.reuse ;  /* 0x0000000110317810 */ /* 0x100fe20007ffe11d */
[----:B------:R-:W-:Y:S01]  /*2580*/  FMUL.FTZ R47, R0, R47 ;  /* 0x0000002f002f7220 */ /* 0x000fe20000410000 */
[----:B------:R-:W-:Y:S01]  /*2590*/  IADD3 R92, -R16, UR52, R29 ;  /* 0x00000034105c7c10 */ /* 0x000fe2000fffe11d */
[----:B------:R-:W-:Y:S01]  /*25a0*/  FMUL.FTZ R54, R0, R54 ;  /* 0x0000003600367220 */ /* 0x000fe20000410000 */
[----:B------:R-:W-:Y:S01]  /*25b0*/  IADD3 R49, -R26, UR52, R49 ;  /* 0x000000341a317c10 */ /* 0x000fe2000fffe131 */
[C---:B------:R-:W-:Y:S01]  /*25c0*/  FMUL.FTZ R26, R0.reuse, R66 ;  /* 0x00000042001a7220 */ /* 0x040fe20000410000 */
[----:B------:R-:W-:Y:S01]  /*25d0*/  MUFU.TANH R34, R34 ;  /* 0x0000002200227308 */ /* 0x000fe20000002400 */
        /* <DEDUP_REMOVED lines=8> */
[----:B-----5:R-:W-:Y:S01]  /*2660*/  VIADDMNMX R44, R44, R49, R92, PT ;  /* 0x000000312c2c7246 */ /* 0x020fe2000380015c */
[C---:B------:R-:W-:Y:S01]  /*2670*/  FMUL.FTZ R55, R0.reuse, R55 ;  /* 0x0000003700377220 */ /* 0x040fe20000410000 */
[C---:B------:R-:W-:Y:S01]  /*2680*/  FMUL.FTZ R15, R0.reuse, R36 ;  /* 0x00000024000f7220 */ /* 0x040fe20000410000 */
[----:B------:R-:W-:Y:S01]  /*2690*/  FMUL.FTZ R59, R0, R59 ;  /* 0x0000003b003b7220 */ /* 0x000fe20000410000 */
[----:B------:R-:W-:Y:S01]  /*26a0*/  ISETP.GT.AND P3, PT, R44, RZ, PT ;  /* 0x000000ff2c00720c */ /* 0x000fe20003f64270 */
[----:B------:R-:W-:Y:S01]  /*26b0*/  FMUL.FTZ R12, R0, R40 ;  /* 0x00000028000c7220 */ /* 0x000fe20000410000 */
[C---:B------:R-:W-:Y:S01]  /*26c0*/  ISETP.GT.AND P4, PT, R44.reuse, 0x1, PT ;  /* 0x000000012c00780c */ /* 0x040fe20003f84270 */
[----:B------:R-:W5:Y:S01]  /*26d0*/  MUFU.TANH R38, R38 ;  /* 0x0000002600267308 */ /* 0x000f620000002400 */
[----:B------:R-:W-:Y:S01]  /*26e0*/  ISETP.GT.AND P5, PT, R44, 0x8, PT ;  /* 0x000000082c00780c */ /* 0x000fe20003fa4270 */
[----:B------:R-:W-:Y:S01]  /*26f0*/  FMUL.FTZ R63, R0, R63 ;  /* 0x0000003f003f7220 */ /* 0x000fe20000410000 */
[----:B---3--:R-:W-:Y:S01]  /*2700*/  FSEL R98, R98, -INF , P3 ;  /* 0xff80000062627808 */ /* 0x008fe20001800000 */
[C---:B------:R-:W-:Y:S01]  /*2710*/  FMUL.FTZ R67, R0.reuse, R67 ;  /* 0x0000004300437220 */ /* 0x040fe20000410000 */
[----:B----4-:R-:W-:Y:S01]  /*2720*/  FSEL R96, R27, -INF , P4 ;  /* 0xff8000001b607808 */ /* 0x010fe20002000000 */
[----:B------:R-:W-:Y:S01]  /*2730*/  FMUL.FTZ R70, R0, R70 ;  /* 0x0000004600467220 */ /* 0x000fe20000410000 */
[----:B------:R-:W-:Y:S01]  /*2740*/  ISETP.GT.AND P3, PT, R44, 0x9, PT ;  /* 0x000000092c00780c */ /* 0x000fe20003f64270 */
[----:B------:R-:W-:Y:S01]  /*2750*/  MUFU.TANH R39, R39 ;  /* 0x0000002700277308 */ /* 0x000fe20000002400 */
[----:B--2---:R-:W-:Y:S01]  /*2760*/  FSEL R94, R30, -INF , P5 ;  /* 0xff8000001e5e7808 */ /* 0x004fe20002800000 */
[----:B------:R-:W-:Y:S01]  /*2770*/  FMUL.FTZ R71, R0, R71 ;  /* 0x0000004700477220 */ /* 0x000fe20000410000 */
[----:B------:R-:W-:Y:S01]  /*2780*/  FMNMX.FTZ R27, R98, R96, !PT ;  /* 0x00000060621b7209 */ /* 0x000fe20007810000 */
[----:B------:R-:W-:Y:S01]  /*2790*/  FMUL.FTZ R74, R0, R74 ;  /* 0x0000004a004a7220 */ /* 0x000fe20000410000 */
[----:B------:R-:W-:Y:S01]  /*27a0*/  ISETP.GT.AND P4, PT, R44, 0x10, PT ;  /* 0x000000102c00780c */ /* 0x000fe20003f84270 */
[----:B------:R-:W-:Y:S01]  /*27b0*/  FMUL.FTZ R75, R0, R75 ;  /* 0x0000004b004b7220 */ /* 0x000fe20000410000 */
[----:B0-----:R-:W-:Y:S01]  /*27c0*/  FSEL R90, R31, -INF , P3 ;  /* 0xff8000001f5a7808 */ /* 0x001fe20001800000 */
[----:B------:R-:W0:Y:S01]  /*27d0*/  MUFU.TANH R42, R42 ;  /* 0x0000002a002a7308 */ /* 0x000e220000002400 */
[----:B------:R-:W-:Y:S01]  /*27e0*/  FMNMX.FTZ R27, R94, R27, !PT ;  /* 0x0000001b5e1b7209 */ /* 0x000fe20007810000 */
[----:B------:R-:W-:Y:S01]  /*27f0*/  FMUL.FTZ R78, R0, R78 ;  /* 0x0000004e004e7220 */ /* 0x000fe20000410000 */
[----:B------:R-:W-:Y:S01]  /*2800*/  ISETP.GT.AND P3, PT, R44, 0x11, PT ;  /* 0x000000112c00780c */ /* 0x000fe20003f64270 */
[----:B------:R-:W-:Y:S01]  /*2810*/  FMUL.FTZ R79, R0, R79 ;  /* 0x0000004f004f7220 */ /* 0x000fe20000410000 */
[----:B------:R-:W-:Y:S01]  /*2820*/  FMNMX.FTZ R27, R90, R27, !PT ;  /* 0x0000001b5a1b7209 */ /* 0x000fe20007810000 */
[----:B------:R-:W-:Y:S01]  /*2830*/  FMUL.FTZ R82, R0, R82 ;  /* 0x0000005200527220 */ /* 0x000fe20000410000 */
[----:B-1----:R-:W-:Y:S01]  /*2840*/  FSEL R66, R35, -INF , P3 ;  /* 0xff80000023427808 */ /* 0x002fe20001800000 */
[----:B------:R1:W-:Y:S01]  /*2850*/  MUFU.TANH R28, R50 ;  /* 0x00000032001c7308 */ /* 0x0003e20000002400 */
[----:B------:R-:W-:Y:S01]  /*2860*/  ISETP.GT.AND P3, PT, R44, 0x19, PT ;  /* 0x000000192c00780c */ /* 0x000fe20003f64270 */
[C---:B------:R-:W-:Y:S01]  /*2870*/  FMUL.FTZ R83, R0.reuse, R83 ;  /* 0x0000005300537220 */ /* 0x040fe20000410000 */
[C---:B------:R-:W-:Y:S01]  /*2880*/  FMUL.FTZ R11, R0.reuse, R41 ;  /* 0x00000029000b7220 */ /* 0x040fe20000410000 */
[C---:B------:R-:W-:Y:S01]  /*2890*/  FMUL.FTZ R86, R0.reuse, R86 ;  /* 0x0000005600567220 */ /* 0x040fe20000410000 */
[C---:B------:R-:W-:Y:S01]  /*28a0*/  FMUL.FTZ R87, R0.reuse, R87 ;  /* 0x0000005700577220 */ /* 0x040fe20000410000 */
[C---:B------:R-:W-:Y:S01]  /*28b0*/  FMUL.FTZ R8, R0.reuse, R45 ;  /* 0x0000002d00087220 */ /* 0x040fe20000410000 */
[----:B------:R-:W-:Y:S01]  /*28c0*/  FMUL.FTZ R5, R0, R53 ;  /* 0x0000003500057220 */ /* 0x000fe20000410000 */
[----:B------:R-:W2:Y:S01]  /*28d0*/  MUFU.TANH R43, R43 ;  /* 0x0000002b002b7308 */ /* 0x000ea20000002400 */
[----:B-1----:R-:W-:Y:S01]  /*28e0*/  FSEL R50, R34, -INF , P4 ;  /* 0xff80000022327808 */ /* 0x002fe20002000000 */
[----:B------:R-:W-:Y:S01]  /*28f0*/  FMUL.FTZ R3, R0, R57 ;  /* 0x0000003900037220 */ /* 0x000fe20000410000 */
[----:B------:R-:W-:Y:S01]  /*2900*/  ISETP.GT.AND P4, PT, R44, 0x18, PT ;  /* 0x000000182c00780c */ /* 0x000fe20003f84270 */
[----:B------:R-:W-:Y:S01]  /*2910*/  FMUL.FTZ R57, R0, R60 ;  /* 0x0000003c00397220 */ /* 0x000fe20000410000 */
[----:B------:R-:W-:Y:S01]  /*2920*/  FMNMX.FTZ R27, R50, R27, !PT ;  /* 0x0000001b321b7209 */ /* 0x000fe20007810000 */
[----:B------:R-:W-:Y:S01]  /*2930*/  FMUL.FTZ R60, R0, R61 ;  /* 0x0000003d003c7220 */ /* 0x000fe20000410000 */
[----:B-----5:R-:W-:Y:S01]  /*2940*/  FSEL R52, R38, -INF , P4 ;  /* 0xff80000026347808 */ /* 0x020fe20002000000 */
[----:B------:R-:W-:Y:S01]  /*2950*/  MUFU.TANH R46, R46 ;  /* 0x0000002e002e7308 */ /* 0x000fe20000002400 */
[----:B------:R-:W-:Y:S01]  /*2960*/  FMNMX.FTZ R27, R66, R27, !PT ;  /* 0x0000001b421b7209 */ /* 0x000fe20007810000 */
[----:B------:R-:W-:Y:S01]  /*2970*/  FMUL.FTZ R61, R0, R65 ;  /* 0x00000041003d7220 */ /* 0x000fe20000410000 */
[----:B------:R-:W-:Y:S01]  /*2980*/  ISETP.GT.AND P4, PT, R44, 0x20, PT ;  /* 0x000000202c00780c */ /* 0x000fe20003f84270 */
[----:B------:R-:W-:Y:S01]  /*2990*/  FMUL.FTZ R65, R0, R68 ;  /* 0x0000004400417220 */ /* 0x000fe20000410000 */
[----:B------:R-:W-:Y:S01]  /*29a0*/  FMNMX.FTZ R27, R52, R27, !PT ;  /* 0x0000001b341b7209 */ /* 0x000fe20007810000 */
[----:B------:R-:W-:Y:S01]  /*29b0*/  FMUL.FTZ R68, R0, R72 ;  /* 0x0000004800447220 */ /* 0x000fe20000410000 */
[----:B0-----:R-:W-:Y:S01]  /*29c0*/  FSEL R56, R42, -INF , P4 ;  /* 0xff8000002a387808 */ /* 0x001fe20002000000 */
[----:B------:R-:W0:Y:S01]  /*29d0*/  MUFU.TANH R32, R47 ;  /* 0x0000002f00207308 */ /* 0x000e220000002400 */
[----:B------:R-:W-:Y:S01]  /*29e0*/  ISETP.GT.AND P4, PT, R44, 0x28, PT ;  /* 0x000000282c00780c */ /* 0x000fe20003f84270 */
[----:B------:R-:W-:Y:S01]  /*29f0*/  FMUL.FTZ R72, R0, R81 ;  /* 0x0000005100487220 */ /* 0x000fe20000410000 */
[----:B------:R-:W-:-:S02]  /*2a00*/  @UP0 ULDC UR6, c[0x0][0x44c] ;  /* 0x0001130000060ab9 */ /* 0x000fc40000000800 */
[----:B------:R-:W-:-:S03]  /*2a10*/  UIMAD.WIDE.U32 UR6, UR39, UR6, URZ ;  /* 0x00000006270672a5 */ /* 0x000fc6000f8e003f */
[----:B------:R1:W3:Y:S01]  /*2a20*/  MUFU.TANH R33, R54 ;  /* 0x0000003600217308 */ /* 0x0002e20000002400 */
[----:B------:R-:W-:-:S04]  /*2a30*/  @UP0 USHF.R.U32.HI UR10, URZ, UR11, UR7 ;  /* 0x0000000b3f0a0299 */ /* 0x000fc80008011607 */
[----:B------:R-:W-:-:S03]  /*2a40*/  UIADD3 UR6, UR10, UR52, -UR53 ;  /* 0x000000340a067290 */ /* 0x000fc6000fffe835 */
[----:B------:R-:W4:Y:S01]  /*2a50*/  MUFU.TANH R51, R51 ;  /* 0x0000003300337308 */ /* 0x000f220000002400 */
[----:B-1----:R-:W-:Y:S01]  /*2a60*/  FSEL R54, R39, -INF , P3 ;  /* 0xff80000027367808 */ /* 0x002fe20001800000 */
[----:B------:R-:W-:Y:S01]  /*2a70*/  USHF.R.S32.HI UR7, URZ, 0x1f, UR6 ;  /* 0x0000001f3f077899 */ /* 0x000fe20008011406 */
[----:B------:R-:W-:Y:S02]  /*2a80*/  ISETP.GT.AND P3, PT, R44, 0x21, PT ;  /* 0x000000212c00780c */ /* 0x000fe40003f64270 */
[----:B------:R-:W-:Y:S01]  /*2a90*/  FMNMX.FTZ R27, R54, R27, !PT ;  /* 0x0000001b361b7209 */ /* 0x000fe20007810000 */
[----:B------:R-:W-:Y:S02]  /*2aa0*/  ULEA.HI UR7, UR7, UR6, URZ, 0x7 ;  /* 0x0000000607077291 */ /* 0x000fe4000f8f383f */
[----:B------:R2:W-:Y:S01]  /*2ab0*/  MUFU.TANH R37, R62 ;  /* 0x0000003e00257308 */ /* 0x0005e20000002400 */
[----:B------:R-:W-:Y:S01]  /*2ac0*/  FMNMX.FTZ R27, R56, R27, !PT ;  /* 0x0000001b381b7209 */ /* 0x000fe20007810000 */
[----:B------:R-:W-:-:S04]  /*2ad0*/  USHF.R.S32.HI UR7, URZ, 0x7, UR7 ;  /* 0x000000073f077899 */ /* 0x000fc80008011407 */
[----:B------:R-:W-:Y:S02]  /*2ae0*/  UISETP.LT.AND UP1, UPT, UR43, UR7, UPT ;  /* 0x000000072b00728c */ /* 0x000fe4000bf21270 */
[----:B------:R1:W-:Y:S01]  /*2af0*/  MUFU.TANH R36, R58 ;  /* 0x0000003a00247308 */ /* 0x0003e20000002400 */
[----:B--2---:R-:W-:Y:S01]  /*2b00*/  FSEL R62, R43, -INF , P3 ;  /* 0xff8000002b3e7808 */ /* 0x004fe20001800000 */
[----:B------:R-:W-:Y:S01]  /*2b10*/  USEL UR17, UR43, UR7, !UP1 ;  /* 0x000000072b117287 */ /* 0x000fe2000c800000 */
[----:B------:R-:W-:Y:S02]  /*2b20*/  ISETP.GT.AND P3, PT, R44, 0x29, PT ;  /* 0x000000292c00780c */ /* 0x000fe40003f64270 */
[----:B------:R-:W-:Y:S01]  /*2b30*/  FMNMX.FTZ R27, R62, R27, !PT ;  /* 0x0000001b3e1b7209 */ /* 0x000fe20007810000 */
[----:B------:R-:W-:Y:S01]  /*2b40*/  UISETP.GE.AND UP1, UPT, UR18, UR17, UPT ;  /* 0x000000111200728c */ /* 0x000fe2000bf26270 */
[----:B0-----:R-:W-:Y:S01]  /*2b50*/  FSEL R32, R32, -INF , P3 ;  /* 0xff80000020207808 */ /* 0x001fe20001800000 */
[----:B------:R-:W0:Y:S01]  /*2b60*/  MUFU.TANH R55, R55 ;  /* 0x0000003700377308 */ /* 0x000e220000002400 */
[----:B-1----:R-:W-:-:S02]  /*2b70*/  FSEL R58, R46, -INF , P4 ;  /* 0xff8000002e3a7808 */ /* 0x002fc40002000000 */
[----:B------:R-:W-:Y:S02]  /*2b80*/  ISETP.GT.AND P4, PT, R44, 0x30, PT ;  /* 0x000000302c00780c */ /* 0x000fe40003f84270 */
[----:B------:R-:W-:Y:S02]  /*2b90*/  FMNMX.FTZ R27, R58, R27, !PT ;  /* 0x0000001b3a1b7209 */ /* 0x000fe40007810000 */
[----:B------:R-:W-:Y:S01]  /*2ba0*/  FSEL R31, R28, -INF , P4 ;  /* 0xff8000001c1f7808 */ /* 0x000fe20002000000 */
[----:B------:R-:W1:Y:S01]  /*2bb0*/  MUFU.TANH R59, R59 ;  /* 0x0000003b003b7308 */ /* 0x000e620000002400 */
[----:B------:R-:W-:Y:S02]  /*2bc0*/  ISETP.GT.AND P3, PT, R44, 0x31, PT ;  /* 0x000000312c00780c */ /* 0x000fe40003f64270 */
[----:B------:R-:W-:Y:S02]  /*2bd0*/  FMNMX.FTZ R28, R32, R27, !PT ;  /* 0x0000001b201c7209 */ /* 0x000fe40007810000 */
[----:B------:R-:W-:-:S02]  /*2be0*/  ISETP.GT.AND P4, PT, R44, 0x38, PT ;  /* 0x000000382c00780c */ /* 0x000fc40003f84270 */
[----:B------:R-:W-:Y:S01]  /*2bf0*/  FMNMX.FTZ R29, R31, R28, !PT ;  /* 0x0000001c1f1d7209 */ /* 0x000fe20007810000 */
[----:B------:R4:W-:Y:S01]  /*2c00*/  MUFU.TANH R40, R26 ;  /* 0x0000001a00287308 */ /* 0x0009e20000002400 */
[----:B---3--:R-:W-:Y:S02]  /*2c10*/  FSEL R27, R33, -INF , P4 ;  /* 0xff800000211b7808 */ /* 0x008fe40002000000 */
[----:B------:R-:W-:-:S05]  /*2c20*/  ISETP.GT.AND P4, PT, R44, 0x40, PT ;  /* 0x000000402c00780c */ /* 0x000fca0003f84270 */
[----:B------:R-:W2:Y:S01]  /*2c30*/  MUFU.TANH R63, R63 ;  /* 0x0000003f003f7308 */ /* 0x000ea20000002400 */
[----:B----4-:R-:W-:Y:S02]  /*2c40*/  FSEL R26, R51, -INF , P3 ;  /* 0xff800000331a7808 */ /* 0x010fe40001800000 */
[----:B------:R-:W-:Y:S01]  /*2c50*/  ISETP.GT.AND P3, PT, R44, 0x39, PT ;  /* 0x000000392c00780c */ /* 0x000fe20003f64270 */
[----:B------:R-:W3:Y:S01]  /*2c60*/  SHFL.IDX PT, R51, R48, RZ, 0x1c1f ;  /* 0x001c1fff30337589 */ /* 0x000ee200000e0000 */
[----:B------:R-:W-:Y:S02]  /*2c70*/  FMNMX.FTZ R30, R26, R29, !PT ;  /* 0x0000001d1a1e7209 */ /* 0x000fe40007810000 */
[----:B0-----:R-:W-:Y:S01]  /*2c80*/  FSEL R28, R55, -INF , P3 ;  /* 0xff800000371c7808 */ /* 0x001fe20001800000 */
[----:B------:R-:W0:Y:S01]  /*2c90*/  MUFU.TANH R67, R67 ;  /* 0x0000004300437308 */ /* 0x000e220000002400 */
[----:B------:R-:W-:Y:S02]  /*2ca0*/  FMNMX.FTZ R33, R27, R30, !PT ;  /* 0x0000001e1b217209 */ /* 0x000fe40007810000 */
[----:B------:R-:W-:-:S02]  /*2cb0*/  ISETP.GT.AND P3, PT, R44, 0x41, PT ;  /* 0x000000412c00780c */ /* 0x000fc40003f64270 */
[----:B------:R-:W-:Y:S02]  /*2cc0*/  FSEL R29, R36, -INF , P4 ;  /* 0xff800000241d7808 */ /* 0x000fe40002000000 */
[----:B------:R-:W-:Y:S01]  /*2cd0*/  FMNMX.FTZ R34, R28, R33, !PT ;  /* 0x000000211c227209 */ /* 0x000fe20007810000 */
[----:B------:R-:W4:Y:S01]  /*2ce0*/  MUFU.TANH R38, R70 ;  /* 0x0000004600267308 */ /* 0x000f220000002400 */
[C---:B------:R-:W-:Y:S02]  /*2cf0*/  ISETP.GT.AND P4, PT, R44.reuse, 0x48, PT ;  /* 0x000000482c00780c */ /* 0x040fe40003f84270 */
[----:B-1----:R-:W-:Y:S02]  /*2d00*/  FSEL R30, R59, -INF , P3 ;  /* 0xff8000003b1e7808 */ /* 0x002fe40001800000 */
[----:B------:R-:W-:Y:S02]  /*2d10*/  FMNMX.FTZ R35, R29, R34, !PT ;  /* 0x000000221d237209 */ /* 0x000fe40007810000 */
[----:B------:R-:W-:Y:S01]  /*2d20*/  ISETP.GT.AND P3, PT, R44, 0x49, PT ;  /* 0x000000492c00780c */ /* 0x000fe20003f64270 */
[----:B------:R-:W1:Y:S01]  /*2d30*/  MUFU.TANH R71, R71 ;  /* 0x0000004700477308 */ /* 0x000e620000002400 */
[----:B------:R-:W-:-:S02]  /*2d40*/  FSEL R33, R37, -INF , P4 ;  /* 0xff80000025217808 */ /* 0x000fc40002000000 */
[----:B------:R-:W-:Y:S02]  /*2d50*/  FMNMX.FTZ R36, R30, R35, !PT ;  /* 0x000000231e247209 */ /* 0x000fe40007810000 */
[----:B------:R-:W-:Y:S02]  /*2d60*/  ISETP.GT.AND P4, PT, R44, 0x50, PT ;  /* 0x000000502c00780c */ /* 0x000fe40003f84270 */
[----:B--2---:R-:W-:Y:S01]  /*2d70*/  FSEL R34, R63, -INF , P3 ;  /* 0xff8000003f227808 */ /* 0x004fe20001800000 */
[----:B------:R-:W2:Y:S01]  /*2d80*/  MUFU.TANH R74, R74 ;  /* 0x0000004a004a7308 */ /* 0x000ea20000002400 */
[----:B------:R-:W-:Y:S01]  /*2d90*/  FMNMX.FTZ R35, R33, R36, !PT ;  /* 0x0000002421237209 */ /* 0x000fe20007810000 */
[----:B------:R-:W-:Y:S01]  /*2da0*/  FMUL.FTZ R63, R0, R64 ;  /* 0x00000040003f7220 */ /* 0x000fe20000410000 */
[----:B------:R-:W-:Y:S01]  /*2db0*/  ISETP.GT.AND P3, PT, R44, 0x51, PT ;  /* 0x000000512c00780c */ /* 0x000fe20003f64270 */
[----:B------:R-:W-:Y:S01]  /*2dc0*/  FMUL.FTZ R64, R0, R69 ;  /* 0x0000004500407220 */ /* 0x000fe20000410000 */
[----:B------:R-:W-:Y:S01]  /*2dd0*/  FSEL R36, R40, -INF , P4 ;  /* 0xff80000028247808 */ /* 0x000fe20002000000 */
[----:B------:R-:W-:Y:S01]  /*2de0*/  FMUL.FTZ R69, R0, R77 ;  /* 0x0000004d00457220 */ /* 0x000fe20000410000 */
[----:B------:R-:W-:Y:S01]  /*2df0*/  FMNMX.FTZ R37, R34, R35, !PT ;  /* 0x0000002322257209 */ /* 0x000fe20007810000 */
[----:B------:R-:W5:Y:S01]  /*2e00*/  MUFU.TANH R75, R75 ;  /* 0x0000004b004b7308 */ /* 0x000f620000002400 */
[----:B------:R-:W-:-:S02]  /*2e10*/  ISETP.GT.AND P4, PT, R44, 0x58, PT ;  /* 0x000000582c00780c */ /* 0x000fc40003f84270 */
[----:B0-----:R-:W-:Y:S01]  /*2e20*/  FSEL R35, R67, -INF , P3 ;  /* 0xff80000043237808 */ /* 0x001fe20001800000 */
[----:B------:R-:W-:Y:S01]  /*2e30*/  FMUL.FTZ R67, R0, R73 ;  /* 0x0000004900437220 */ /* 0x000fe20000410000 */
[----:B------:R-:W-:Y:S01]  /*2e40*/  FMNMX.FTZ R40, R36, R37, !PT ;  /* 0x0000002524287209 */ /* 0x000fe20007810000 */
[----:B------:R-:W-:Y:S01]  /*2e50*/  FMUL.FTZ R73, R0, R85 ;  /* 0x0000005500497220 */ /* 0x000fe20000410000 */
[----:B------:R-:W-:Y:S01]  /*2e60*/  ISETP.GT.AND P3, PT, R44, 0x59, PT ;  /* 0x000000592c00780c */ /* 0x000fe20003f64270 */
[----:B------:R-:W0:Y:S01]  /*2e70*/  MUFU.TANH R43, R78 ;  /* 0x0000004e002b7308 */ /* 0x000e220000002400 */
[----:B----4-:R-:W-:Y:S02]  /*2e80*/  FSEL R38, R38, -INF , P4 ;  /* 0xff80000026267808 */ /* 0x010fe40002000000 */
[----:B------:R-:W-:Y:S02]  /*2e90*/  FMNMX.FTZ R39, R35, R40, !PT ;  /* 0x0000002823277209 */ /* 0x000fe40007810000 */
[----:B------:R-:W-:-:S02]  /*2ea0*/  ISETP.GT.AND P4, PT, R44, 0x60, PT ;  /* 0x000000602c00780c */ /* 0x000fc40003f84270 */
[----:B-1----:R-:W-:Y:S01]  /*2eb0*/  FSEL R37, R71, -INF , P3 ;  /* 0xff80000047257808 */ /* 0x002fe20001800000 */
[----:B------:R-:W1:Y:S01]  /*2ec0*/  MUFU.TANH R79, R79 ;  /* 0x0000004f004f7308 */ /* 0x000e620000002400 */
[----:B------:R-:W-:Y:S01]  /*2ed0*/  FMNMX.FTZ R42, R38, R39, !PT ;  /* 0x00000027262a7209 */ /* 0x000fe20007810000 */
[----:B------:R-:W-:Y:S01]  /*2ee0*/  FMUL.FTZ R71, R0, R80 ;  /* 0x0000005000477220 */ /* 0x000fe20000410000 */
[----:B------:R-:W-:Y:S02]  /*2ef0*/  ISETP.GT.AND P3, PT, R44, 0x61, PT ;  /* 0x000000612c00780c */ /* 0x000fe40003f64270 */
[----:B--2---:R-:W-:Y:S02]  /*2f00*/  FSEL R40, R74, -INF , P4 ;  /* 0xff8000004a287808 */ /* 0x004fe40002000000 */
[----:B------:R-:W-:Y:S01]  /*2f10*/  FMNMX.FTZ R41, R37, R42, !PT ;  /* 0x0000002a25297209 */ /* 0x000fe20007810000 */
[----:B------:R-:W2:Y:S01]  /*2f20*/  MUFU.TANH R82, R82 ;  /* 0x0000005200527308 */ /* 0x000ea20000002400 */
[----:B------:R-:W-:-:S02]  /*2f30*/  ISETP.GT.AND P4, PT, R44, 0x68, PT ;  /* 0x000000682c00780c */ /* 0x000fc40003f84270 */
[----:B-----5:R-:W-:Y:S02]  /*2f40*/  FSEL R39, R75, -INF , P3 ;  /* 0xff8000004b277808 */ /* 0x020fe40001800000 */
[----:B------:R-:W-:Y:S02]  /*2f50*/  FMNMX.FTZ R42, R40, R41, !PT ;  /* 0x00000029282a7209 */ /* 0x000fe40007810000 */
[C---:B------:R-:W-:Y:S01]  /*2f60*/  ISETP.GT.AND P3, PT, R44.reuse, 0x69, PT ;  /* 0x000000692c00780c */ /* 0x040fe20003f64270 */
[----:B------:R-:W4:Y:S01]  /*2f70*/  MUFU.TANH R83, R83 ;  /* 0x0000005300537308 */ /* 0x000f220000002400 */
[----:B0-----:R-:W-:Y:S02]  /*2f80*/  FSEL R43, R43, -INF , P4 ;  /* 0xff8000002b2b7808 */ /* 0x001fe40002000000 */
[----:B------:R-:W-:Y:S02]  /*2f90*/  FMNMX.FTZ R46, R39, R42, !PT ;  /* 0x0000002a272e7209 */ /* 0x000fe40007810000 */
[----:B------:R-:W-:-:S02]  /*2fa0*/  ISETP.GT.AND P4, PT, R44, 0x70, PT ;  /* 0x000000702c00780c */ /* 0x000fc40003f84270 */
[----:B-1----:R-:W-:Y:S01]  /*2fb0*/  FSEL R42, R79, -INF , P3 ;  /* 0xff8000004f2a7808 */ /* 0x002fe20001800000 */
[----:B------:R-:W0:Y:S01]  /*2fc0*/  MUFU.TANH R86, R86 ;  /* 0x0000005600567308 */ /* 0x000e220000002400 */
[----:B------:R-:W-:Y:S02]  /*2fd0*/  FMNMX.FTZ R41, R43, R46, !PT ;  /* 0x0000002e2b297209 */ /* 0x000fe40007810000 */
[----:B------:R-:W-:Y:S02]  /*2fe0*/  ISETP.GT.AND P3, PT, R44, 0x71, PT ;  /* 0x000000712c00780c */ /* 0x000fe40003f64270 */
[----:B--2---:R-:W-:Y:S02]  /*2ff0*/  FSEL R46, R82, -INF , P4 ;  /* 0xff800000522e7808 */ /* 0x004fe40002000000 */
[----:B------:R-:W-:Y:S01]  /*3000*/  FMNMX.FTZ R45, R42, R41, !PT ;  /* 0x000000292a2d7209 */ /* 0x000fe20007810000 */
[----:B------:R-:W1:Y:S01]  /*3010*/  MUFU.TANH R87, R87 ;  /* 0x0000005700577308 */ /* 0x000e620000002400 */
[----:B------:R-:W-:-:S02]  /*3020*/  ISETP.GT.AND P4, PT, R44, 0x78, PT ;  /* 0x000000782c00780c */ /* 0x000fc40003f84270 */
[----:B----4-:R-:W-:Y:S02]  /*3030*/  FSEL R41, R83, -INF , P3 ;  /* 0xff80000053297808 */ /* 0x010fe40001800000 */
[----:B------:R-:W-:Y:S02]  /*3040*/  FMNMX.FTZ R70, R46, R45, !PT ;  /* 0x0000002d2e467209 */ /* 0x000fe40007810000 */
[----:B------:R-:W-:Y:S01]  /*3050*/  ISETP.GT.AND P3, PT, R44, 0x79, PT ;  /* 0x000000792c00780c */ /* 0x000fe20003f64270 */
[----:B------:R-:W-:Y:S01]  /*3060*/  MUFU.TANH R88, R88 ;  /* 0x0000005800587308 */ /* 0x000fe20000002400 */
[----:B0-----:R-:W-:Y:S02]  /*3070*/  FSEL R45, R86, -INF , P4 ;  /* 0xff800000562d7808 */ /* 0x001fe40002000000 */
[----:B------:R-:W-:Y:S02]  /*3080*/  FMNMX.FTZ R70, R41, R70, !PT ;  /* 0x0000004629467209 */ /* 0x000fe40007810000 */
[----:B---3--:R-:W-:-:S02]  /*3090*/  VIADDMNMX R92, R51, R49, R92, PT ;  /* 0x00000031335c7246 */ /* 0x008fc4000380015c */
[----:B------:R-:W-:Y:S01]  /*30a0*/  FMNMX.FTZ R47, R45, R70, !PT ;  /* 0x000000462d2f7209 */ /* 0x000fe20007810000 */
[----:B------:R-:W0:Y:S01]  /*30b0*/  MUFU.TANH R24, R24 ;  /* 0x0000001800187308 */ /* 0x000e220000002400 */
[----:B-1----:R-:W-:Y:S02]  /*30c0*/  FSEL R44, R87, -INF , P3 ;  /* 0xff800000572c7808 */ /* 0x002fe40001800000 */
[----:B------:R-:W-:Y:S02]  /*30d0*/  ISETP.GT.AND P4, PT, R92, 0x1, PT ;  /* 0x000000015c00780c */ /* 0x000fe40003f84270 */
[----:B------:R-:W-:Y:S02]  /*30e0*/  FMNMX.FTZ R47, R44, R47, !PT ;  /* 0x0000002f2c2f7209 */ /* 0x000fe40007810000 */
[----:B------:R-:W-:Y:S01]  /*30f0*/  ISETP.GT.AND P5, PT, R92, 0x8, PT ;  /* 0x000000085c00780c */ /* 0x000fe20003fa4270 */
[----:B------:R-:W1:Y:S02]  /*3100*/  MUFU.TANH R25, R25 ;  /* 0x0000001900197308 */ /* 0x000e640000002400 */
[----:B------:R-:W2:Y:S06]  /*3110*/  SHFL.BFLY PT, R70, R47, 0x2, 0x1f ;  /* 0x0c401f002f467f89 */ /* 0x000eac00000e0000 */
[----:B------:R-:W-:Y:S01]  /*3120*/  MUFU.TANH R20, R20 ;  /* 0x0000001400147308 */ /* 0x000fe20000002400 */
[----:B0-----:R-:W-:-:S02]  /*3130*/  FSEL R51, R24, -INF , P4 ;  /* 0xff80000018337808 */ /* 0x001fc40002000000 */
[----:B------:R-:W-:-:S05]  /*3140*/  ISETP.GT.AND P4, PT, R92, 0x10, PT ;  /* 0x000000105c00780c */ /* 0x000fca0003f84270 */
[----:B------:R-:W0:Y:S01]  /*3150*/  MUFU.TANH R21, R21 ;  /* 0x0000001500157308 */ /* 0x000e220000002400 */
[----:B-1----:R-:W-:-:S07]  /*3160*/  FSEL R25, R25, -INF , P5 ;  /* 0xff80000019197808 */ /* 0x002fce0002800000 */
[----:B------:R-:W-:Y:S01]  /*3170*/  MUFU.TANH R14, R14 ;  /* 0x0000000e000e7308 */ /* 0x000fe20000002400 */
[----:B--2---:R-:W-:Y:S01]  /*3180*/  FMNMX.FTZ R59, R47, R70, !PT ;  /* 0x000000462f3b7209 */ /* 0x004fe20007810000 */
[----:B------:R-:W-:Y:S01]  /*3190*/  FMUL.FTZ R70, R0, R76 ;  /* 0x0000004c00467220 */ /* 0x000fe20000410000 */
[----:B------:R-:W-:-:S03]  /*31a0*/  IMAD.U32 R76, RZ, RZ, UR19 ;  /* 0x00000013ff4c7e24 */ /* 0x000fc6000f8e00ff */
[----:B------:R-:W1:Y:S02]  /*31b0*/  SHFL.BFLY PT, R74, R59, 0x1, 0x1f ;  /* 0x0c201f003b4a7f89 */ /* 0x000e6400000e0000 */
[----:B------:R-:W2:Y:S01]  /*31c0*/  MUFU.TANH R15, R15 ;  /* 0x0000000f000f7308 */ /* 0x000ea20000002400 */
[----:B0-----:R-:W-:Y:S02]  /*31d0*/  FSEL R21, R21, -INF , P4 ;  /* 0xff80000015157808 */ /* 0x001fe40002000000 */
[----:B------:R-:W-:-:S05]  /*31e0*/  ISETP.GT.AND P4, PT, R92, 0x18, PT ;  /* 0x000000185c00780c */ /* 0x000fca0003f84270 */
[----:B------:R-:W-:Y:S08]  /*31f0*/  MUFU.TANH R13, R13 ;  /* 0x0000000d000d7308 */ /* 0x000ff00000002400 */
[----:B------:R-:W0:Y:S01]  /*3200*/  MUFU.TANH R12, R12 ;  /* 0x0000000c000c7308 */ /* 0x000e220000002400 */
[----:B--2---:R-:W-:Y:S02]  /*3210*/  FSEL R15, R15, -INF , P4 ;  /* 0xff8000000f0f7808 */ /* 0x004fe40002000000 */
[----:B------:R-:W-:-:S02]  /*3220*/  ISETP.GT.AND P4, PT, R92, 0x20, PT ;  /* 0x000000205c00780c */ /* 0x000fc40003f84270 */
[----:B-1----:R-:W-:-:S03]  /*3230*/  FMNMX.FTZ R59, R59, R74, !PT ;  /* 0x0000004a3b3b7209 */ /* 0x002fc60007810000 */
[----:B------:R-:W1:Y:S01]  /*3240*/  MUFU.TANH R11, R11 ;  /* 0x0000000b000b7308 */ /* 0x000e620000002400 */
[----:B------:R-:W-:Y:S01]  /*3250*/  FMUL.FTZ R74, R0, R84 ;  /* 0x00000054004a7220 */ /* 0x000fe20000410000 */
[C---:B------:R-:W-:Y:S01]  /*3260*/  FSETP.NEU.FTZ.AND P3, PT, R59.reuse, -INF , PT ;  /* 0xff8000003b00780b */ /* 0x040fe20003f7d000 */
[----:B------:R-:W-:-:S05]  /*3270*/  FFMA.FTZ R47, R59, R76, -8 ;  /* 0xc10000003b2f7423 */ /* 0x000fca000001004c */
[----:B------:R-:W2:Y:S01]  /*3280*/  MUFU.TANH R10, R10 ;  /* 0x0000000a000a7308 */ /* 0x000ea20000002400 */
[----:B------:R-:W-:Y:S02]  /*3290*/  FSEL R47, R47, RZ, P3 ;  /* 0x000000ff2f2f7208 */ /* 0x000fe40001800000 */
[----:B------:R-:W-:Y:S02]  /*32a0*/  ISETP.GT.AND P3, PT, R92, RZ, PT ;  /* 0x000000ff5c00720c */ /* 0x000fe40003f64270 */
[----:B0-----:R-:W-:Y:S01]  /*32b0*/  FSEL R12, R12, -INF , P4 ;  /* 0xff8000000c0c7808 */ /* 0x001fe20002000000 */
[--C-:B------:R-:W-:Y:S01]  /*32c0*/  FFMA.FTZ R77, R62, UR19, -R47.reuse ;  /* 0x000000133e4d7c23 */ /* 0x100fe2000801082f */
[----:B------:R-:W-:Y:S01]  /*32d0*/  FSEL R88, R88, -INF , P3 ;  /* 0xff80000058587808 */ /* 0x000fe20001800000 */
[----:B------:R-:W0:Y:S01]  /*32e0*/  MUFU.TANH R8, R8 ;  /* 0x0000000800087308 */ /* 0x000e220000002400 */
[----:B------:R-:W-:Y:S01]  /*32f0*/  ISETP.GT.AND P3, PT, R92, 0x9, PT ;  /* 0x000000095c00780c */ /* 0x000fe20003f64270 */
[--C-:B------:R-:W-:Y:S01]  /*3300*/  FFMA.FTZ R48, R98, UR19, -R47.reuse ;  /* 0x0000001362307c23 */ /* 0x100fe2000801082f */
[----:B------:R-:W-:Y:S01]  /*3310*/  FMNMX.FTZ R76, R88, R51, !PT ;  /* 0x00000033584c7209 */ /* 0x000fe20007810000 */
[--C-:B------:R-:W-:Y:S01]  /*3320*/  FFMA.FTZ R49, R96, UR19, -R47.reuse ;  /* 0x0000001360317c23 */ /* 0x100fe2000801082f */
[----:B------:R-:W-:Y:S01]  /*3330*/  FSEL R20, R20, -INF , P3 ;  /* 0xff80000014147808 */ /* 0x000fe20001800000 */
[--C-:B------:R-:W-:Y:S01]  /*3340*/  FFMA.FTZ R94, R94, UR19, -R47.reuse ;  /* 0x000000135e5e7c23 */ /* 0x100fe2000801082f */
[----:B------:R-:W-:Y:S01]  /*3350*/  FMNMX.FTZ R55, R25, R76, !PT ;  /* 0x0000004c19377209 */ /* 0x000fe20007810000 */
[----:B------:R-:W3:Y:S01]  /*3360*/  MUFU.TANH R9, R9 ;  /* 0x0000000900097308 */ /* 0x000ee20000002400 */
[----:B------:R-:W-:Y:S01]  /*3370*/  ISETP.GT.AND P3, PT, R92, 0x11, PT ;  /* 0x000000115c00780c */ /* 0x000fe20003f64270 */
[--C-:B------:R-:W-:Y:S01]  /*3380*/  FFMA.FTZ R53, R90, UR19, -R47.reuse ;  /* 0x000000135a357c23 */ /* 0x100fe2000801082f */
[----:B------:R-:W-:Y:S01]  /*3390*/  FMNMX.FTZ R76, R20, R55, !PT ;  /* 0x00000037144c7209 */ /* 0x000fe20007810000 */
[--C-:B------:R-:W-:Y:S01]  /*33a0*/  FFMA.FTZ R50, R50, UR19, -R47.reuse ;  /* 0x0000001332327c23 */ /* 0x100fe2000801082f */
[----:B------:R-:W-:Y:S01]  /*33b0*/  FSEL R14, R14, -INF , P3 ;  /* 0xff8000000e0e7808 */ /* 0x000fe20001800000 */
[--C-:B------:R-:W-:Y:S01]  /*33c0*/  FFMA.FTZ R32, R32, UR19, -R47.reuse ;  /* 0x0000001320207c23 */ /* 0x100fe2000801082f */
[----:B------:R-:W-:Y:S01]  /*33d0*/  FMNMX.FTZ R55, R21, R76, !PT ;  /* 0x0000004c15377209 */ /* 0x000fe20007810000 */
[----:B------:R-:W4:Y:S01]  /*33e0*/  MUFU.TANH R6, R6 ;  /* 0x0000000600067308 */ /* 0x000f220000002400 */
[----:B------:R-:W-:Y:S01]  /*33f0*/  ISETP.GT.AND P3, PT, R92, 0x19, PT ;  /* 0x000000195c00780c */ /* 0x000fe20003f64270 */
[--C-:B------:R-:W-:Y:S01]  /*3400*/  FFMA.FTZ R31, R31, UR19, -R47.reuse ;  /* 0x000000131f1f7c23 */ /* 0x100fe2000801082f */
[----:B------:R-:W-:Y:S01]  /*3410*/  FMNMX.FTZ R76, R14, R55, !PT ;  /* 0x000000370e4c7209 */ /* 0x000fe20007810000 */
[--C-:B------:R-:W-:Y:S01]  /*3420*/  FFMA.FTZ R55, R66, UR19, -R47.reuse ;  /* 0x0000001342377c23 */ /* 0x100fe2000801082f */
[----:B------:R-:W-:Y:S01]  /*3430*/  FSEL R13, R13, -INF , P3 ;  /* 0xff8000000d0d7808 */ /* 0x000fe20001800000 */
[--C-:B------:R-:W-:Y:S01]  /*3440*/  FFMA.FTZ R26, R26, UR19, -R47.reuse ;  /* 0x000000131a1a7c23 */ /* 0x100fe2000801082f */
[----:B------:R-:W-:Y:S01]  /*3450*/  FMNMX.FTZ R76, R15, R76, !PT ;  /* 0x0000004c0f4c7209 */ /* 0x000fe20007810000 */
[----:B------:R-:W-:Y:S01]  /*3460*/  MUFU.TANH R7, R7 ;  /* 0x0000000700077308 */ /* 0x000fe20000002400 */
[----:B------:R-:W-:Y:S01]  /*3470*/  ISETP.GT.AND P3, PT, R92, 0x21, PT ;  /* 0x000000215c00780c */ /* 0x000fe20003f64270 */
[--C-:B------:R-:W-:Y:S01]  /*3480*/  FFMA.FTZ R27, R27, UR19, -R47.reuse ;  /* 0x000000131b1b7c23 */ /* 0x100fe2000801082f */
[----:B------:R-:W-:Y:S01]  /*3490*/  FMNMX.FTZ R75, R13, R76, !PT ;  /* 0x0000004c0d4b7209 */ /* 0x000fe20007810000 */
[--C-:B------:R-:W-:Y:S01]  /*34a0*/  FFMA.FTZ R76, R52, UR19, -R47.reuse ;  /* 0x00000013344c7c23 */ /* 0x100fe2000801082f */
[----:B------:R-:W-:Y:S01]  /*34b0*/  ISETP.GT.AND P4, PT, R92, 0x28, PT ;  /* 0x000000285c00780c */ /* 0x000fe20003f84270 */
[--C-:B------:R-:W-:Y:S01]  /*34c0*/  FFMA.FTZ R28, R28, UR19, -R47.reuse ;  /* 0x000000131c1c7c23 */ /* 0x100fe2000801082f */
[----:B-1----:R-:W-:Y:S01]  /*34d0*/  FSEL R11, R11, -INF , P3 ;  /* 0xff8000000b0b7808 */ /* 0x002fe20001800000 */
[----:B------:R-:W1:Y:S01]  /*34e0*/  MUFU.TANH R5, R5 ;  /* 0x0000000500057308 */ /* 0x000e620000002400 */
[----:B------:R-:W-:Y:S01]  /*34f0*/  FMNMX.FTZ R66, R12, R75, !PT ;  /* 0x0000004b0c427209 */ /* 0x000fe20007810000 */
[--C-:B------:R-:W-:Y:S01]  /*3500*/  FFMA.FTZ R29, R29, UR19, -R47.reuse ;  /* 0x000000131d1d7c23 */ /* 0x100fe2000801082f */
[----:B------:R-:W-:Y:S01]  /*3510*/  ISETP.GT.AND P3, PT, R92, 0x29, PT ;  /* 0x000000295c00780c */ /* 0x000fe20003f64270 */
[--C-:B------:R-:W-:Y:S01]  /*3520*/  FFMA.FTZ R30, R30, UR19, -R47.reuse ;  /* 0x000000131e1e7c23 */ /* 0x100fe2000801082f */
[----:B--2---:R-:W-:Y:S01]  /*3530*/  FSEL R52, R10, -INF , P4 ;  /* 0xff8000000a347808 */ /* 0x004fe20002000000 */
[--C-:B------:R-:W-:Y:S01]  /*3540*/  FFMA.FTZ R41, R41, UR19, -R47.reuse ;  /* 0x0000001329297c23 */ /* 0x100fe2000801082f */
[----:B------:R-:W-:Y:S01]  /*3550*/  FMNMX.FTZ R75, R11, R66, !PT ;  /* 0x000000420b4b7209 */ /* 0x000fe20007810000 */
[----:B------:R-:W2:Y:S01]  /*3560*/  MUFU.TANH R4, R4 ;  /* 0x0000000400047308 */ /* 0x000ea20000002400 */
[----:B------:R-:W-:Y:S01]  /*3570*/  ISETP.GT.AND P4, PT, R92, 0x30, PT ;  /* 0x000000305c00780c */ /* 0x000fe20003f84270 */
[--C-:B------:R-:W-:Y:S01]  /*3580*/  FFMA.FTZ R66, R54, UR19, -R47.reuse ;  /* 0x0000001336427c23 */ /* 0x100fe2000801082f */
[----:B0-----:R-:W-:Y:S01]  /*3590*/  FSEL R8, R8, -INF , P3 ;  /* 0xff80000008087808 */ /* 0x001fe20001800000 */
[----:B------:R-:W-:Y:S01]  /*35a0*/  FFMA.FTZ R44, R44, UR19, -R47 ;  /* 0x000000132c2c7c23 */ /* 0x000fe2000801082f */
[----:B------:R-:W-:-:S02]  /*35b0*/  FMNMX.FTZ R75, R52, R75, !PT ;  /* 0x0000004b344b7209 */ /* 0x000fc40007810000 */
[----:B------:R-:W-:Y:S02]  /*35c0*/  CS2R R90, SRZ ;  /* 0x00000000005a7805 */ /* 0x000fe4000001ff00 */
[----:B------:R-:W-:Y:S01]  /*35d0*/  ISETP.GT.AND P3, PT, R92, 0x31, PT ;  /* 0x000000315c00780c */ /* 0x000fe20003f64270 */
[----:B------:R-:W-:Y:S01]  /*35e0*/  MUFU.TANH R3, R3 ;  /* 0x0000000300037308 */ /* 0x000fe20000002400 */
[----:B---3--:R-:W-:Y:S02]  /*35f0*/  FSEL R54, R9, -INF , P4 ;  /* 0xff80000009367808 */ /* 0x008fe40002000000 */
[----:B------:R-:W-:Y:S02]  /*3600*/  CS2R R96, SRZ ;  /* 0x0000000000607805 */ /* 0x000fe4000001ff00 */
[----:B------:R-:W-:Y:S02]  /*3610*/  FMNMX.FTZ R75, R8, R75, !PT ;  /* 0x0000004b084b7209 */ /* 0x000fe40007810000 */
[----:B------:R-:W-:-:S02]  /*3620*/  CS2R R98, SRZ ;  /* 0x0000000000627805 */ /* 0x000fc4000001ff00 */
[----:B------:R-:W-:Y:S02]  /*3630*/  ISETP.GT.AND P4, PT, R92, 0x38, PT ;  /* 0x000000385c00780c */ /* 0x000fe40003f84270 */
[----:B----4-:R-:W-:Y:S01]  /*3640*/  FSEL R6, R6, -INF , P3 ;  /* 0xff80000006067808 */ /* 0x010fe20001800000 */
[----:B------:R0:W-:Y:S01]  /*3650*/  MUFU.EX2 R10, R76 ;  /* 0x0000004c000a7308 */ /* 0x0001e20000000800 */
[----:B------:R-:W-:Y:S02]  /*3660*/  FMNMX.FTZ R75, R54, R75, !PT ;  /* 0x0000004b364b7209 */ /* 0x000fe40007810000 */
[----:B------:R-:W-:Y:S02]  /*3670*/  ISETP.GT.AND P3, PT, R92, 0x39, PT ;  /* 0x000000395c00780c */ /* 0x000fe40003f64270 */
[----:B------:R-:W-:Y:S02]  /*3680*/  FMNMX.FTZ R75, R6, R75, !PT ;  /* 0x0000004b064b7209 */ /* 0x000fe40007810000 */
[----:B-1----:R-:W-:Y:S01]  /*3690*/  FSEL R5, R5, -INF , P3 ;  /* 0xff80000005057808 */ /* 0x002fe20001800000 */
[----:B------:R-:W1:Y:S01]  /*36a0*/  MUFU.TANH R57, R57 ;  /* 0x0000003900397308 */ /* 0x000e620000002400 */
[----:B0-----:R-:W-:-:S01]  /*36b0*/  FFMA.FTZ R76, R56, UR19, -R47 ;  /* 0x00000013384c7c23 */ /* 0x001fc2000801082f */
[----:B------:R-:W-:-:S02]  /*36c0*/  FSEL R56, R7, -INF , P4 ;  /* 0xff80000007387808 */ /* 0x000fc40002000000 */
[C---:B------:R-:W-:Y:S02]  /*36d0*/  ISETP.GT.AND P4, PT, R92.reuse, 0x40, PT ;  /* 0x000000405c00780c */ /* 0x040fe40003f84270 */
[----:B------:R-:W-:Y:S02]  /*36e0*/  ISETP.GT.AND P3, PT, R92, 0x41, PT ;  /* 0x000000415c00780c */ /* 0x000fe40003f64270 */
[----:B------:R-:W-:Y:S01]  /*36f0*/  MUFU.TANH R60, R60 ;  /* 0x0000003c003c7308 */ /* 0x000fe20000002400 */
[----:B--2---:R-:W-:Y:S02]  /*3700*/  FSEL R62, R4, -INF , P4 ;  /* 0xff800000043e7808 */ /* 0x004fe40002000000 */
[----:B------:R-:W-:-:S05]  /*3710*/  ISETP.GT.AND P4, PT, R92, 0x48, PT ;  /* 0x000000485c00780c */ /* 0x000fca0003f84270 */
[----:B------:R0:W2:Y:S01]  /*3720*/  MUFU.EX2 R9, R66 ;  /* 0x0000004200097308 */ /* 0x0000a20000000800 */
[----:B-1----:R-:W-:Y:S02]  /*3730*/  FSEL R57, R57, -INF , P4 ;  /* 0xff80000039397808 */ /* 0x002fe40002000000 */
[----:B------:R-:W-:-:S05]  /*3740*/  ISETP.GT.AND P4, PT, R92, 0x50, PT ;  /* 0x000000505c00780c */ /* 0x000fca0003f84270 */
[----:B------:R-:W1:Y:S01]  /*3750*/  MUFU.TANH R63, R63 ;  /* 0x0000003f003f7308 */ /* 0x000e620000002400 */
[----:B0-----:R-:W-:-:S04]  /*3760*/  FMNMX.FTZ R66, R56, R75, !PT ;  /* 0x0000004b38427209 */ /* 0x001fc80007810000 */
[----:B------:R-:W-:Y:S02]  /*3770*/  FMNMX.FTZ R75, R5, R66, !PT ;  /* 0x00000042054b7209 */ /* 0x000fe40007810000 */
[----:B------:R-:W-:Y:S01]  /*3780*/  FSEL R66, R3, -INF , P3 ;  /* 0xff80000003427808 */ /* 0x000fe20001800000 */
[----:B------:R-:W0:Y:S01]  /*3790*/  MUFU.TANH R61, R61 ;  /* 0x0000003d003d7308 */ /* 0x000e220000002400 */
[----:B------:R-:W-:Y:S01]  /*37a0*/  FMNMX.FTZ R75, R62, R75, !PT ;  /* 0x0000004b3e4b7209 */ /* 0x000fe20007810000 */
[----:B------:R-:W-:Y:S01]  /*37b0*/  FFMA.FTZ R3, R58, UR19, -R47 ;  /* 0x000000133a037c23 */ /* 0x000fe2000801082f */
[----:B------:R-:W-:Y:S02]  /*37c0*/  ISETP.GT.AND P3, PT, R92, 0x49, PT ;  /* 0x000000495c00780c */ /* 0x000fe40003f64270 */
[----:B--2---:R-:W-:Y:S02]  /*37d0*/  F2FP.SATFINITE.E4M3.F32.PACK_AB_MERGE_C R151, R9, R10, RZ ;  /* 0x0000000a0997723e */ /* 0x004fe400048070ff */
[----:B------:R-:W-:Y:S01]  /*37e0*/  FSEL R58, R60, -INF , P3 ;  /* 0xff8000003c3a7808 */ /* 0x000fe20001800000 */
[----:B------:R-:W2:Y:S01]  /*37f0*/  MUFU.TANH R65, R65 ;  /* 0x0000004100417308 */ /* 0x000ea20000002400 */
[----:B------:R-:W-:-:S02]  /*3800*/  ISETP.GT.AND P3, PT, R92, 0x51, PT ;  /* 0x000000515c00780c */ /* 0x000fc40003f64270 */
[----:B-1----:R-:W-:Y:S02]  /*3810*/  FSEL R63, R63, -INF , P4 ;  /* 0xff8000003f3f7808 */ /* 0x002fe40002000000 */
[----:B------:R-:W-:-:S03]  /*3820*/  ISETP.GT.AND P4, PT, R92, 0x58, PT ;  /* 0x000000585c00780c */ /* 0x000fc60003f84270 */
[----:B------:R1:W-:Y:S01]  /*3830*/  MUFU.EX2 R7, R76 ;  /* 0x0000004c00077308 */ /* 0x0003e20000000800 */
[----:B0-----:R-:W-:Y:S02]  /*3840*/  FSEL R61, R61, -INF , P3 ;  /* 0xff8000003d3d7808 */ /* 0x001fe40001800000 */
[----:B------:R-:W-:-:S05]  /*3850*/  ISETP.GT.AND P3, PT, R92, 0x59, PT ;  /* 0x000000595c00780c */ /* 0x000fca0003f64270 */
[----:B------:R-:W0:Y:S01]  /*3860*/  MUFU.TANH R64, R64 ;  /* 0x0000004000407308 */ /* 0x000e220000002400 */
[----:B-1----:R-:W-:Y:S02]  /*3870*/  FMNMX.FTZ R76, R66, R75, !PT ;  /* 0x0000004b424c7209 */ /* 0x002fe40007810000 */
[----:B--2---:R-:W-:Y:S02]  /*3880*/  FSEL R65, R65, -INF , P4 ;  /* 0xff80000041417808 */ /* 0x004fe40002000000 */
[----:B------:R-:W-:Y:S01]  /*3890*/  FMNMX.FTZ R75, R57, R76, !PT ;  /* 0x0000004c394b7209 */ /* 0x000fe20007810000 */
[--C-:B------:R-:W-:Y:S01]  /*38a0*/  FFMA.FTZ R76, R34, UR19, -R47.reuse ;  /* 0x00000013224c7c23 */ /* 0x100fe2000801082f */
[----:B------:R-:W-:Y:S01]  /*38b0*/  ISETP.GT.AND P4, PT, R92, 0x60, PT ;  /* 0x000000605c00780c */ /* 0x000fe20003f84270 */
[----:B------:R-:W1:Y:S01]  /*38c0*/  MUFU.TANH R68, R68 ;  /* 0x0000004400447308 */ /* 0x000e620000002400 */
[----:B------:R-:W-:Y:S01]  /*38d0*/  FMNMX.FTZ R60, R58, R75, !PT ;  /* 0x0000004b3a3c7209 */ /* 0x000fe20007810000 */
[--C-:B------:R-:W-:Y:S01]  /*38e0*/  FFMA.FTZ R34, R35, UR19, -R47.reuse ;  /* 0x0000001323227c23 */ /* 0x100fe2000801082f */
[----:B------:R-:W-:-:S01]  /*38f0*/  FFMA.FTZ R35, R38, UR19, -R47 ;  /* 0x0000001326237c23 */ /* 0x000fc2000801082f */
[--C-:B------:R-:W-:Y:S01]  /*3900*/  FFMA.FTZ R38, R37, UR19, -R47.reuse ;  /* 0x0000001325267c23 */ /* 0x100fe2000801082f */
[----:B------:R-:W-:Y:S01]  /*3910*/  FMNMX.FTZ R60, R63, R60, !PT ;  /* 0x0000003c3f3c7209 */ /* 0x000fe20007810000 */
[--C-:B------:R-:W-:Y:S01]  /*3920*/  FFMA.FTZ R37, R40, UR19, -R47.reuse ;  /* 0x0000001328257c23 */ /* 0x100fe2000801082f */
[----:B------:R-:W-:-:S01]  /*3930*/  FFMA.FTZ R40, R42, UR19, -R47 ;  /* 0x000000132a287c23 */ /* 0x000fc2000801082f */
[----:B------:R-:W2:Y:S01]  /*3940*/  MUFU.TANH R67, R67 ;  /* 0x0000004300437308 */ /* 0x000ea20000002400 */
[----:B------:R-:W-:Y:S01]  /*3950*/  FMNMX.FTZ R60, R61, R60, !PT ;  /* 0x0000003c3d3c7209 */ /* 0x000fe20007810000 */
[----:B------:R-:W-:Y:S01]  /*3960*/  FFMA.FTZ R42, R46, UR19, -R47 ;  /* 0x000000132e2a7c23 */ /* 0x000fe2000801082f */
[----:B0-----:R-:W-:-:S02]  /*3970*/  FSEL R64, R64, -INF , P3 ;  /* 0xff80000040407808 */ /* 0x001fc40001800000 */
[----:B------:R-:W-:Y:S02]  /*3980*/  FMNMX.FTZ R75, R65, R60, !PT ;  /* 0x0000003c414b7209 */ /* 0x000fe40007810000 */
[----:B------:R-:W-:Y:S01]  /*3990*/  ISETP.GT.AND P3, PT, R92, 0x61, PT ;  /* 0x000000615c00780c */ /* 0x000fe20003f64270 */
[----:B------:R-:W0:Y:S01]  /*39a0*/  MUFU.TANH R70, R70 ;  /* 0x0000004600467308 */ /* 0x000e220000002400 */
[----:B-1----:R-:W-:Y:S02]  /*39b0*/  FSEL R68, R68, -INF , P4 ;  /* 0xff80000044447808 */ /* 0x002fe40002000000 */
[----:B------:R-:W-:Y:S02]  /*39c0*/  FMNMX.FTZ R75, R64, R75, !PT ;  /* 0x0000004b404b7209 */ /* 0x000fe40007810000 */
[----:B------:R-:W-:Y:S02]  /*39d0*/  ISETP.GT.AND P4, PT, R92, 0x68, PT ;  /* 0x000000685c00780c */ /* 0x000fe40003f84270 */
[----:B------:R-:W-:Y:S01]  /*39e0*/  FMNMX.FTZ R60, R68, R75, !PT ;  /* 0x0000004b443c7209 */ /* 0x000fe20007810000 */
[----:B------:R-:W1:Y:S01]  /*39f0*/  MUFU.TANH R69, R69 ;  /* 0x0000004500457308 */ /* 0x000e620000002400 */
[----:B--2---:R-:W-:-:S02]  /*3a00*/  FSEL R67, R67, -INF , P3 ;  /* 0xff80000043437808 */ /* 0x004fc40001800000 */
[----:B------:R-:W-:Y:S02]  /*3a10*/  ISETP.GT.AND P3, PT, R92, 0x69, PT ;  /* 0x000000695c00780c */ /* 0x000fe40003f64270 */
[----:B------:R-:W-:-:S03]  /*3a20*/  FMNMX.FTZ R75, R67, R60, !PT ;  /* 0x0000003c434b7209 */ /* 0x000fc60007810000 */
[----:B------:R-:W2:Y:S01]  /*3a30*/  MUFU.TANH R71, R71 ;  /* 0x0000004700477308 */ /* 0x000ea20000002400 */
[----:B0-----:R-:W-:Y:S02]  /*3a40*/  FSEL R70, R70, -INF , P4 ;  /* 0xff80000046467808 */ /* 0x001fe40002000000 */
[----:B------:R-:W-:Y:S02]  /*3a50*/  ISETP.GT.AND P4, PT, R92, 0x70, PT ;  /* 0x000000705c00780c */ /* 0x000fe40003f84270 */
[----:B------:R-:W-:-:S03]  /*3a60*/  FMNMX.FTZ R60, R70, R75, !PT ;  /* 0x0000004b463c7209 */ /* 0x000fc60007810000 */
[----:B------:R-:W0:Y:S01]  /*3a70*/  MUFU.TANH R72, R72 ;  /* 0x0000004800487308 */ /* 0x000e220000002400 */
[----:B-1----:R-:W-:Y:S02]  /*3a80*/  FSEL R69, R69, -INF , P3 ;  /* 0xff80000045457808 */ /* 0x002fe40001800000 */
[----:B------:R-:W-:Y:S02]  /*3a90*/  ISETP.GT.AND P3, PT, R92, 0x71, PT ;  /* 0x000000715c00780c */ /* 0x000fe40003f64270 */
        /* <DEDUP_REMOVED lines=8> */
[----:B------:R-:W-:Y:S02]  /*3b20*/  CS2R R92, SRZ ;  /* 0x00000000005c7805 */ /* 0x000fe4000001ff00 */
[----:B------:R-:W-:Y:S01]  /*3b30*/  FMNMX.FTZ R75, R72, R75, !PT ;  /* 0x0000004b484b7209 */ /* 0x000fe20007810000 */
[----:B------:R0:W-:Y:S01]  /*3b40*/  MUFU.EX2 R4, R77 ;  /* 0x0000004d00047308 */ /* 0x0001e20000000800 */
[----:B-1----:R-:W-:-:S04]  /*3b50*/  FSEL R74, R74, -INF , P4 ;  /* 0xff8000004a4a7808 */ /* 0x002fc80002000000 */
[----:B------:R-:W-:Y:S01]  /*3b60*/  FMNMX.FTZ R60, R74, R75, !PT ;  /* 0x0000004b4a3c7209 */ /* 0x000fe20007810000 */
[----:B------:R-:W-:-:S01]  /*3b70*/  FFMA.FTZ R75, R33, UR19, -R47 ;  /* 0x00000013214b7c23 */ /* 0x000fc2000801082f */
[--C-:B------:R-:W-:Y:S01]  /*3b80*/  FFMA.FTZ R33, R36, UR19, -R47.reuse ;  /* 0x0000001324217c23 */ /* 0x100fe2000801082f */
[----:B------:R-:W-:-:S01]  /*3b90*/  FFMA.FTZ R36, R39, UR19, -R47 ;  /* 0x0000001327247c23 */ /* 0x000fc2000801082f */
[----:B--2---:R-:W-:Y:S01]  /*3ba0*/  FSEL R73, R73, -INF , P3 ;  /* 0xff80000049497808 */ /* 0x004fe20001800000 */
[----:B------:R-:W-:-:S01]  /*3bb0*/  FFMA.FTZ R39, R43, UR19, -R47 ;  /* 0x000000132b277c23 */ /* 0x000fc2000801082f */
[----:B------:R-:W-:Y:S01]  /*3bc0*/  FFMA.FTZ R43, R45, UR19, -R47 ;  /* 0x000000132d2b7c23 */ /* 0x000fe2000801082f */
[----:B------:R-:W-:Y:S01]  /*3bd0*/  MUFU.EX2 R48, R48 ;  /* 0x0000003000307308 */ /* 0x000fe20000000800 */
[----:B------:R-:W-:-:S05]  /*3be0*/  FMNMX.FTZ R60, R73, R60, !PT ;  /* 0x0000003c493c7209 */ /* 0x000fca0007810000 */
[----:B0-----:R-:W0:Y:S02]  /*3bf0*/  SHFL.BFLY PT, R77, R60, 0x2, 0x1f ;  /* 0x0c401f003c4d7f89 */ /* 0x001e2400000e0000 */
[----:B------:R-:W1:Y:S08]  /*3c00*/  MUFU.EX2 R49, R49 ;  /* 0x0000003100317308 */ /* 0x000e700000000800 */
[----:B------:R2:W-:Y:S08]  /*3c10*/  MUFU.EX2 R24, R94 ;  /* 0x0000005e00187308 */ /* 0x0005f00000000800 */
[----:B------:R-:W3:Y:S01]  /*3c20*/  MUFU.EX2 R53, R53 ;  /* 0x0000003500357308 */ /* 0x000ee20000000800 */
[----:B-1----:R-:W-:-:S01]  /*3c30*/  FADD.FTZ R79, R48, R49 ;  /* 0x00000031304f7221 */ /* 0x002fc20000010000 */
[----:B--2---:R-:W-:-:S02]  /*3c40*/  CS2R R94, SRZ ;  /* 0x00000000005e7805 */ /* 0x004fc4000001ff00 */
[----:B0-----:R-:W-:-:S04]  /*3c50*/  FMNMX.FTZ R77, R60, R77, !PT ;  /* 0x0000004d3c4d7209 */ /* 0x001fc80007810000 */
[----:B------:R-:W-:Y:S01]  /*3c60*/  MUFU.EX2 R50, R50 ;  /* 0x0000003200327308 */ /* 0x000fe20000000800 */
[----:B------:R-:W0:Y:S07]  /*3c70*/  SHFL.BFLY PT, R60, R77, 0x1, 0x1f ;  /* 0x0c201f004d3c7f89 */ /* 0x000e2e00000e0000 */
[----:B------:R-:W1:Y:S01]  /*3c80*/  MUFU.EX2 R55, R55 ;  /* 0x0000003700377308 */ /* 0x000e620000000800 */
[----:B---3--:R-:W-:-:S04]  /*3c90*/  F2FP.SATFINITE.E4M3.F32.PACK_AB_MERGE_C R149, R53, R24, RZ ;  /* 0x000000183595723e */ /* 0x008fc800048070ff */
[----:B------:R-:W-:-:S03]  /*3ca0*/  F2FP.SATFINITE.E4M3.F32.PACK_AB_MERGE_C R149, R49, R48, R149 ;  /* 0x000000303195723e */ /* 0x000fc60004807095 */
[----:B------:R-:W-:Y:S08]  /*3cb0*/  MUFU.EX2 R3, R3 ;  /* 0x0000000300037308 */ /* 0x000ff00000000800 */
[----:B------:R-:W2:Y:S01]  /*3cc0*/  MUFU.EX2 R32, R32 ;  /* 0x0000002000207308 */ /* 0x000ea20000000800 */
[----:B-1----:R-:W-:Y:S02]  /*3cd0*/  F2FP.SATFINITE.E4M3.F32.PACK_AB_MERGE_C R151, R55, R50, R151 ;  /* 0x000000323797723e */ /* 0x002fe40004807097 */
[----:B0-----:R-:W-:Y:S01]  /*3ce0*/  FMNMX.FTZ R60, R77, R60, !PT ;  /* 0x0000003c4d3c7209 */ /* 0x001fe20007810000 */
[----:B------:R-:W-:-:S03]  /*3cf0*/  IMAD.U32 R77, RZ, RZ, UR19 ;  /* 0x00000013ff4d7e24 */ /* 0x000fc6000f8e00ff */
[C---:B------:R-:W-:Y:S01]  /*3d00*/  FSETP.NEU.FTZ.AND P3, PT, R60.reuse, -INF , PT ;  /* 0xff8000003c00780b */ /* 0x040fe20003f7d000 */
[----:B------:R-:W-:-:S01]  /*3d10*/  FFMA.FTZ R45, R60, R77, -8 ;  /* 0xc10000003c2d7423 */ /* 0x000fc2000001004d */
[----:B------:R-:W-:Y:S04]  /*3d20*/  MUFU.EX2 R31, R31 ;  /* 0x0000001f001f7308 */ /* 0x000fe80000000800 */
[----:B------:R-:W-:Y:S02]  /*3d30*/  FSEL R47, R45, RZ, P3 ;  /* 0x000000ff2d2f7208 */ /* 0x000fe40001800000 */
[----:B------:R-:W-:Y:S02]  /*3d40*/  PLOP3.LUT P3, PT, PT, PT, UP1, 0x80, 0x0 ;  /* 0x000000000000781c */ /* 0x000fe40003f6f018 */
        /* <DEDUP_REMOVED lines=18> */
[----:B------:R-:W-:Y:S01]  /*3e70*/  FFMA.FTZ R5, R62, UR19, -R47 ;  /* 0x000000133e057c23 */ /* 0x000fe2000801082f */
[----:B------:R-:W-:-:S01]  /*3e80*/  FADD.FTZ R62, R24, R79 ;  /* 0x0000004f183e7221 */ /* 0x000fc20000010000 */
[--C-:B------:R-:W-:Y:S01]  /*3e90*/  FFMA.FTZ R12, R12, UR19, -R47.reuse ;  /* 0x000000130c0c7c23 */ /* 0x100fe2000801082f */
[----:B------:R-:W-:-:S01]  /*3ea0*/  FFMA.FTZ R11, R11, UR19, -R47 ;  /* 0x000000130b0b7c23 */ /* 0x000fc2000801082f */
[----:B------:R-:W-:Y:S01]  /*3eb0*/  FFMA.FTZ R13, R6, UR19, -R47 ;  /* 0x00000013060d7c23 */ /* 0x000fe2000801082f */
[----:B------:R-:W-:-:S01]  /*3ec0*/  FADD.FTZ R81, R53, R62 ;  /* 0x0000003e35517221 */ /* 0x000fc20000010000 */
[----:B------:R-:W1:Y:S01]  /*3ed0*/  MUFU.EX2 R25, R25 ;  /* 0x0000001900197308 */ /* 0x000e620000000800 */
[----:B------:R-:W-:-:S01]  /*3ee0*/  FFMA.FTZ R6, R66, UR19, -R47 ;  /* 0x0000001342067c23 */ /* 0x000fc2000801082f */
[----:B------:R-:W-:Y:S01]  /*3ef0*/  FFMA.FTZ R63, R63, UR19, -R47 ;  /* 0x000000133f3f7c23 */ /* 0x000fe2000801082f */
[----:B------:R-:W-:-:S01]  /*3f00*/  FADD.FTZ R66, R50, R81 ;  /* 0x0000005132427221 */ /* 0x000fc20000010000 */
[--C-:B------:R-:W-:Y:S01]  /*3f10*/  FFMA.FTZ R64, R64, UR19, -R47.reuse ;  /* 0x0000001340407c23 */ /* 0x100fe2000801082f */
[----:B------:R-:W-:-:S01]  /*3f20*/  FFMA.FTZ R61, R61, UR19, -R47 ;  /* 0x000000133d3d7c23 */ /* 0x000fc2000801082f */
[----:B--2---:R-:W-:Y:S01]  /*3f30*/  F2FP.SATFINITE.E4M3.F32.PACK_AB_MERGE_C R145, R32, R3, RZ ;  /* 0x000000032091723e */ /* 0x004fe200048070ff */
[----:B------:R-:W-:-:S01]  /*3f40*/  FADD.FTZ R81, R55, R66 ;  /* 0x0000004237517221 */ /* 0x000fc20000010000 */
[----:B------:R-:W2:Y:S01]  /*3f50*/  MUFU.EX2 R78, R78 ;  /* 0x0000004e004e7308 */ /* 0x000ea20000000800 */
[----:B0-----:R-:W-:-:S01]  /*3f60*/  FADD.FTZ R58, R45, R46 ;  /* 0x0000002e2d3a7221 */ /* 0x001fc20000010000 */
[--C-:B------:R-:W-:Y:S01]  /*3f70*/  FFMA.FTZ R67, R67, UR19, -R47.reuse ;  /* 0x0000001343437c23 */ /* 0x100fe2000801082f */
[----:B------:R-:W-:-:S01]  /*3f80*/  FFMA.FTZ R70, R70, UR19, -R47 ;  /* 0x0000001346467c23 */ /* 0x000fc2000801082f */
[----:B------:R-:W-:Y:S01]  /*3f90*/  F2FP.SATFINITE.E4M3.F32.PACK_AB_MERGE_C R145, R4, R7, R145 ;  /* 0x000000070491723e */ /* 0x000fe20004807091 */
[----:B------:R-:W-:-:S01]  /*3fa0*/  FFMA.FTZ R69, R69, UR19, -R47 ;  /* 0x0000001345457c23 */ /* 0x000fc2000801082f */
[--C-:B------:R-:W-:Y:S01]  /*3fb0*/  FFMA.FTZ R71, R71, UR19, -R47.reuse ;  /* 0x0000001347477c23 */ /* 0x100fe2000801082f */
[----:B------:R-:W-:-:S01]  /*3fc0*/  FFMA.FTZ R72, R72, UR19, -R47 ;  /* 0x0000001348487c23 */ /* 0x000fc2000801082f */
[----:B------:R-:W0:Y:S01]  /*3fd0*/  MUFU.EX2 R20, R20 ;  /* 0x0000001400147308 */ /* 0x000e220000000800 */
[----:B-1----:R-:W-:-:S01]  /*3fe0*/  FADD.FTZ R79, R25, R58 ;  /* 0x0000003a194f7221 */ /* 0x002fc20000010000 */
[----:B------:R-:W-:-:S02]  /*3ff0*/  @!P0 VIADD R58, R2, 0x19c40 ;  /* 0x00019c40023a8836 */ /* 0x000fc40000000000 */
[----:B------:R-:W-:-:S01]  /*4000*/  FFMA.FTZ R74, R74, UR19, -R47 ;  /* 0x000000134a4a7c23 */ /* 0x000fc2000801082f */
[----:B------:R-:W-:Y:S02]  /*4010*/  CS2R R88, SRZ ;  /* 0x0000000000587805 */ /* 0x000fe4000001ff00 */
[----:B------:R-:W-:Y:S01]  /*4020*/  @!P0 PRMT R58, RZ, 0x654, R58 ;  /* 0x00000654ff3a8816 */ /* 0x000fe2000000003a */
[----:B------:R-:W1:Y:S01]  /*4030*/  MUFU.EX2 R21, R21 ;  /* 0x0000001500157308 */ /* 0x000e620000000800 */
[----:B--2---:R-:W-:-:S01]  /*4040*/  FADD.FTZ R79, R78, R79 ;  /* 0x0000004f4e4f7221 */ /* 0x004fc20000010000 */
[----:B------:R-:W-:Y:S01]  /*4050*/  F2FP.SATFINITE.E4M3.F32.PACK_AB_MERGE_C R78, R78, R25, RZ ;  /* 0x000000194e4e723e */ /* 0x000fe200048070ff */
[----:B------:R2:W-:Y:S03]  /*4060*/  @!P0 SYNCS.ARRIVE.TRANS64.RED.A1T0 RZ, [R58+URZ], RZ ;  /* 0x000000ff3aff89a7 */ /* 0x0005e6000810043f */
[----:B------:R-:W-:-:S02]  /*4070*/  F2FP.SATFINITE.E4M3.F32.PACK_AB_MERGE_C R148, R46, R45, R78 ;  /* 0x0000002d2e94723e */ /* 0x000fc4000480704e */
[----:B------:R-:W3:Y:S01]  /*4080*/  MUFU.EX2 R14, R14 ;  /* 0x0000000e000e7308 */ /* 0x000ee20000000800 */
[----:B0-----:R-:W-:-:S01]  /*4090*/  FADD.FTZ R62, R20, R79 ;  /* 0x0000004f143e7221 */ /* 0x001fc20000010000 */
[----:B--2---:R-:W-:-:S04]  /*40a0*/  FADD.FTZ R58, R10, R81 ;  /* 0x000000510a3a7221 */ /* 0x004fc80000010000 */
[----:B------:R-:W-:Y:S02]  /*40b0*/  FADD.FTZ R80, R9, R58 ;  /* 0x0000003a09507221 */ /* 0x000fe40000010000 */
[----:B------:R-:W0:Y:S01]  /*40c0*/  MUFU.EX2 R15, R15 ;  /* 0x0000000f000f7308 */ /* 0x000e220000000800 */
[----:B-1----:R-:W-:-:S01]  /*40d0*/  FADD.FTZ R79, R21, R62 ;  /* 0x0000003e154f7221 */ /* 0x002fc20000010000 */
[----:B------:R-:W-:Y:S01]  /*40e0*/  FFMA.FTZ R62, R65, UR19, -R47 ;  /* 0x00000013413e7c23 */ /* 0x000fe2000801082f */
[----:B------:R-:W-:-:S01]  /*40f0*/  FADD.FTZ R65, R7, R80 ;  /* 0x0000005007417221 */ /* 0x000fc20000010000 */
[--C-:B------:R-:W-:Y:S01]  /*4100*/  FFMA.FTZ R58, R68, UR19, -R47.reuse ;  /* 0x00000013443a7c23 */ /* 0x100fe2000801082f */
[----:B------:R-:W-:-:S02]  /*4110*/  FFMA.FTZ R47, R73, UR19, -R47 ;  /* 0x00000013492f7c23 */ /* 0x000fc4000801082f */
[----:B------:R-:W-:Y:S01]  /*4120*/  FADD.FTZ R68, R4, R65 ;  /* 0x0000004104447221 */ /* 0x000fe20000010000 */
[----:B------:R-:W1:Y:S01]  /*4130*/  MUFU.EX2 R12, R12 ;  /* 0x0000000c000c7308 */ /* 0x000e620000000800 */
[----:B---3--:R-:W-:-:S02]  /*4140*/  FADD.FTZ R66, R14, R79 ;  /* 0x0000004f0e427221 */ /* 0x008fc40000010000 */
[----:B------:R-:W-:-:S05]  /*4150*/  FADD.FTZ R79, R3, R68 ;  /* 0x00000044034f7221 */ /* 0x000fca0000010000 */
[----:B------:R-:W2:Y:S01]  /*4160*/  MUFU.EX2 R11, R11 ;  /* 0x0000000b000b7308 */ /* 0x000ea20000000800 */
[----:B0-----:R-:W-:-:S04]  /*4170*/  F2FP.SATFINITE.E4M3.F32.PACK_AB_MERGE_C R14, R15, R14, RZ ;  /* 0x0000000e0f0e723e */ /* 0x001fc800048070ff */
[----:B------:R-:W-:-:S03]  /*4180*/  F2FP.SATFINITE.E4M3.F32.PACK_AB_MERGE_C R150, R21, R20, R14 ;  /* 0x000000141596723e */ /* 0x000fc6000480700e */
[----:B------:R-:W0:Y:S08]  /*4190*/  MUFU.EX2 R51, R51 ;  /* 0x0000003300337308 */ /* 0x000e300000000800 */
[----:B------:R-:W3:Y:S08]  /*41a0*/  MUFU.EX2 R52, R52 ;  /* 0x0000003400347308 */ /* 0x000ef00000000800 */
[----:B------:R4:W-:Y:S08]  /*41b0*/  MUFU.EX2 R2, R63 ;  /* 0x0000003f00027308 */ /* 0x0009f00000000800 */
[----:B------:R-:W-:Y:S01]  /*41c0*/  MUFU.EX2 R8, R8 ;  /* 0x0000000800087308 */ /* 0x000fe20000000800 */
[----:B----4-:R-:W-:-:S04]  /*41d0*/  FADD.FTZ R63, R15, R66 ;  /* 0x000000420f3f7221 */ /* 0x010fc80000010000 */
[----:B-1----:R-:W-:-:S03]  /*41e0*/  FADD.FTZ R66, R12, R63 ;  /* 0x0000003f0c427221 */ /* 0x002fc60000010000 */
[----:B------:R-:W-:Y:S01]  /*41f0*/  MUFU.EX2 R13, R13 ;  /* 0x0000000d000d7308 */ /* 0x000fe20000000800 */
[----:B--2---:R-:W-:-:S04]  /*4200*/  FADD.FTZ R66, R11, R66 ;  /* 0x000000420b427221 */ /* 0x004fc80000010000 */
[----:B0-----:R-:W-:Y:S01]  /*4210*/  FADD.FTZ R65, R51, R66 ;  /* 0x0000004233417221 */ /* 0x001fe20000010000 */
[----:B------:R-:W-:-:S01]  /*4220*/  FADD.FTZ R66, R32, R79 ;  /* 0x0000004f20427221 */ /* 0x000fc20000010000 */
[C---:B---3--:R-:W-:Y:S01]  /*4230*/  F2FP.SATFINITE.E4M3.F32.PACK_AB_MERGE_C R51, R52.reuse, R51, RZ ;  /* 0x000000333433723e */ /* 0x048fe200048070ff */
[----:B------:R-:W-:Y:S01]  /*4240*/  MUFU.EX2 R27, R27 ;  /* 0x0000001b001b7308 */ /* 0x000fe20000000800 */
[----:B------:R-:W-:-:S01]  /*4250*/  FADD.FTZ R65, R52, R65 ;  /* 0x0000004134417221 */ /* 0x000fc20000010000 */
[----:B------:R-:W-:Y:S01]  /*4260*/  FADD.FTZ R79, R31, R66 ;  /* 0x000000421f4f7221 */ /* 0x000fe20000010000 */
[----:B------:R-:W-:-:S03]  /*4270*/  F2FP.SATFINITE.E4M3.F32.PACK_AB_MERGE_C R144, R11, R12, R51 ;  /* 0x0000000c0b90723e */ /* 0x000fc60004807033 */
[----:B------:R-:W-:Y:S02]  /*4280*/  FADD.FTZ R24, R26, R79 ;  /* 0x0000004f1a187221 */ /* 0x000fe40000010000 */
[----:B------:R-:W-:Y:S08]  /*4290*/  MUFU.EX2 R54, R54 ;  /* 0x0000003600367308 */ /* 0x000ff00000000800 */
[----:B------:R-:W0:Y:S08]  /*42a0*/  MUFU.EX2 R28, R28 ;  /* 0x0000001c001c7308 */ /* 0x000e300000000800 */
[----:B------:R-:W-:Y:S08]  /*42b0*/  MUFU.EX2 R77, R77 ;  /* 0x0000004d004d7308 */ /* 0x000ff00000000800 */
[----:B------:R-:W1:Y:S01]  /*42c0*/  MUFU.EX2 R29, R29 ;  /* 0x0000001d001d7308 */ /* 0x000e620000000800 */
[----:B0-----:R-:W-:-:S04]  /*42d0*/  F2FP.SATFINITE.E4M3.F32.PACK_AB_MERGE_C R147, R28, R27, RZ ;  /* 0x0000001b1c93723e */ /* 0x001fc800048070ff */
[----:B------:R-:W-:-:S03]  /*42e0*/  F2FP.SATFINITE.E4M3.F32.PACK_AB_MERGE_C R147, R26, R31, R147 ;  /* 0x0000001f1a93723e */ /* 0x000fc60004807093 */
[----:B------:R-:W0:Y:S08]  /*42f0*/  MUFU.EX2 R5, R5 ;  /* 0x0000000500057308 */ /* 0x000e300000000800 */
[----:B------:R2:W-:Y:S08]  /*4300*/  MUFU.EX2 R63, R64 ;  /* 0x00000040003f7308 */ /* 0x0005f00000000800 */
[----:B------:R-:W3:Y:S01]  /*4310*/  MUFU.EX2 R30, R30 ;  /* 0x0000001e001e7308 */ /* 0x000ee20000000800 */
[----:B--2---:R-:W-:-:S01]  /*4320*/  FADD.FTZ R64, R8, R65 ;  /* 0x0000004108407221 */ /* 0x004fc20000010000 */
[----:B------:R-:W-:-:S03]  /*4330*/  FADD.FTZ R65, R27, R24 ;  /* 0x000000181b417221 */ /* 0x000fc60000010000 */
[----:B------:R-:W-:Y:S01]  /*4340*/  FADD.FTZ R53, R13, R64 ;  /* 0x000000400d357221 */ /* 0x000fe20000010000 */
[----:B------:R-:W-:-:S02]  /*4350*/  FADD.FTZ R28, R28, R65 ;  /* 0x000000411c1c7221 */ /* 0x000fc40000010000 */
[----:B------:R-:W2:Y:S01]  /*4360*/  MUFU.EX2 R6, R6 ;  /* 0x0000000600067308 */ /* 0x000ea20000000800 */
[----:B------:R-:W-:-:S01]  /*4370*/  FADD.FTZ R10, R54, R53 ;  /* 0x00000035360a7221 */ /* 0x000fc20000010000 */
[----:B-1----:R-:W-:Y:S01]  /*4380*/  FADD.FTZ R25, R29, R28 ;  /* 0x0000001c1d197221 */ /* 0x002fe20000010000 */
[C---:B------:R-:W-:Y:S02]  /*4390*/  F2FP.SATFINITE.E4M3.F32.PACK_AB_MERGE_C R54, R77.reuse, R54, RZ ;  /* 0x000000364d36723e */ /* 0x040fe400048070ff */
[----:B------:R-:W-:Y:S02]  /*43a0*/  FADD.FTZ R10, R77, R10 ;  /* 0x0000000a4d0a7221 */ /* 0x000fe40000010000 */
[----:B------:R-:W-:Y:S01]  /*43b0*/  F2FP.SATFINITE.E4M3.F32.PACK_AB_MERGE_C R146, R13, R8, R54 ;  /* 0x000000080d92723e */ /* 0x000fe20004807036 */
[----:B------:R-:W1:Y:S01]  /*43c0*/  MUFU.EX2 R75, R75 ;  /* 0x0000004b004b7308 */ /* 0x000e620000000800 */
[----:B0-----:R-:W-:-:S01]  /*43d0*/  FADD.FTZ R3, R5, R10 ;  /* 0x0000000a05037221 */ /* 0x001fc20000010000 */
[----:B---3--:R-:W-:-:S06]  /*43e0*/  FADD.FTZ R10, R30, R25 ;  /* 0x000000191e0a7221 */ /* 0x008fcc0000010000 */
        /* <DEDUP_REMOVED lines=11> */
[C---:B-1----:R-:W-:Y:S01]  /*44a0*/  F2FP.SATFINITE.E4M3.F32.PACK_AB_MERGE_C R56, R57.reuse, R56, RZ ;  /* 0x000000383938723e */ /* 0x042fe200048070ff */
[----:B------:R-:W-:-:S03]  /*44b0*/  FADD.FTZ R57, R57, R10 ;  /* 0x0000000a39397221 */ /* 0x000fc60000010000 */
[----:B------:R-:W-:Y:S01]  /*44c0*/  F2FP.SATFINITE.E4M3.F32.PACK_AB_MERGE_C R140, R6, R5, R56 ;  /* 0x00000005068c723e */ /* 0x000fe20004807038 */
[----:B------:R-:W-:-:S02]  /*44d0*/  FADD.FTZ R10, R2, R57 ;  /* 0x00000039020a7221 */ /* 0x000fc40000010000 */
        /* <DEDUP_REMOVED lines=8> */
[----:B------:R-:W-:Y:S01]  /*4560*/  MUFU.EX2 R39, R39 ;  /* 0x0000002700277308 */ /* 0x000fe20000000800 */
[----:B--2---:R-:W-:-:S01]  /*4570*/  FADD.FTZ R4, R62, R3 ;  /* 0x000000033e047221 */ /* 0x004fc20000010000 */
[----:B------:R-:W-:-:S03]  /*4580*/  F2FP.SATFINITE.E4M3.F32.PACK_AB_MERGE_C R62, R63, R62, RZ ;  /* 0x0000003e3f3e723e */ /* 0x000fc600048070ff */
[----:B------:R-:W-:Y:S01]  /*4590*/  FADD.FTZ R63, R63, R4 ;  /* 0x000000043f3f7221 */ /* 0x000fe20000010000 */
[----:B------:R-:W-:Y:S02]  /*45a0*/  F2FP.SATFINITE.E4M3.F32.PACK_AB_MERGE_C R142, R61, R2, R62 ;  /* 0x000000023d8e723e */ /* 0x000fe4000480703e */
        /* <DEDUP_REMOVED lines=34> */
[----:B0-----:R-:W-:Y:S01]  /*47d0*/  F2FP.SATFINITE.E4M3.F32.PACK_AB_MERGE_C R7, R44, R43, RZ ;  /* 0x0000002b2c07723e */ /* 0x001fe200048070ff */
[----:B------:R-:W-:-:S03]  /*47e0*/  FADD.FTZ R43, R43, R8 ;  /* 0x000000082b2b7221 */ /* 0x000fc60000010000 */
[----:B------:R-:W-:Y:S02]  /*47f0*/  F2FP.SATFINITE.E4M3.F32.PACK_AB_MERGE_C R139, R41, R42, R7 ;  /* 0x0000002a298b723e */ /* 0x000fe40004807007 */
[----:B-1----:R-:W-:Y:S01]  /*4800*/  F2FP.SATFINITE.E4M3.F32.PACK_AB_MERGE_C R2, R47, R74, RZ ;  /* 0x0000004a2f02723e */ /* 0x002fe200048070ff */
[----:B------:R-:W-:-:S03]  /*4810*/  FADD.FTZ R74, R74, R3 ;  /* 0x000000034a4a7221 */ /* 0x000fc60000010000 */
[----:B------:R-:W-:Y:S01]  /*4820*/  F2FP.SATFINITE.E4M3.F32.PACK_AB_MERGE_C R138, R72, R71, R2 ;  /* 0x00000047488a723e */ /* 0x000fe20004807002 */
[----:B------:R-:W-:-:S01]  /*4830*/  FADD.FTZ R2, R44, R43 ;  /* 0x0000002b2c027221 */ /* 0x000fc20000010000 */
        /* <DEDUP_REMOVED lines=31> */
.L_x_1732:
[----:B------:R-:W-:-:S04]  /*4a30*/  UISETP.NE.AND UP1, UPT, UR21, 0x1, UPT ;  /* 0x000000011500788c */ /* 0x000fc8000bf25270 */
[----:B------:R-:W-:-:S04]  /*4a40*/  USEL UR49, URZ, 0x1, UP1 ;  /* 0x000000013f317887 */ /* 0x000fc80008800000 */
[----:B------:R-:W-:Y:S01]  /*4a50*/  ULOP3.LUT UR49, UR20, UR49, URZ, 0x3c, !UPT ;  /* 0x0000003114317292 */ /* 0x000fe2000f8e3c3f */
[----:B------:R-:W-:Y:S11]  /*4a60*/  @!P1 BRA `(.L_x_1723) ;  /* 0x0000000000049947 */ /* 0x000ff60003800000 */
[----:B------:R-:W-:Y:S01]  /*4a70*/  BPT.TRAP 0x1 ;  /* 0x000000040000795c */ /* 0x000fe20000300000 */
.L_x_1723:
        /* <DEDUP_REMOVED lines=9> */
.L_x_1724:
[----:B-1----:R-:W-:Y:S05]  /*4b10*/  @P3 BRA `(.L_x_1725) ;  /* 0x0000000000083947 */ /* 0x002fea0003800000 */
[----:B------:R-:W1:Y:S02]  /*4b20*/  SYNCS.PHASECHK.TRANS64.TRYWAIT P3, [UR22+0x19c30], R6 ;  /* 0x019c3006ff0075a7 */ /* 0x000e640008060156 */
[----:B-1----:R-:W-:Y:S05]  /*4b30*/  @!P3 BRA `(.L_x_1726) ;  /* 0x000000ec002cb947 */ /* 0x002fea0003800000 */
.L_x_1725:
        /* <DEDUP_REMOVED lines=17> */
.L_x_1727:
[----:B------:R-:W-:Y:S01]  /*4c50*/  ULEA UR11, UR21, UR47, 0x3 ;  /* 0x0000002f150b7291 */ /* 0x000fe2000f8e183f */
[----:B01----:R-:W-:-:S05]  /*4c60*/  IMAD.U32 R6, RZ, RZ, UR20 ;  /* 0x00000014ff067e24 */ /* 0x003fca000f8e00ff */
[----:B------:R-:W-:-:S04]  /*4c70*/  SHF.L.U32 R6, R6, 0x1f, RZ ;  /* 0x0000001f06067819 */ /* 0x000fc800000006ff */
[----:B------:R0:W1:Y:S01]  /*4c80*/  SYNCS.PHASECHK.TRANS64.TRYWAIT P3, [UR11+0x19c50], R6 ;  /* 0x019c5006ff0075a7 */ /* 0x000062000806014b */
[----:B------:R-:W-:Y:S05]  /*4c90*/  @!P1 BRA `(.L_x_1728) ;  /* 0x0000000000049947 */ /* 0x000fea0003800000 */
[----:B------:R-:W-:Y:S01]  /*4ca0*/  BPT.TRAP 0x1 ;  /* 0x000000040000795c */ /* 0x000fe20000300000 */
.L_x_1728:
[----:B-1----:R-:W-:Y:S05]  /*4cb0*/  @P3 BRA `(.L_x_1729) ;  /* 0x0000000000083947 */ /* 0x002fea0003800000 */
[----:B------:R-:W1:Y:S02]  /*4cc0*/  SYNCS.PHASECHK.TRANS64.TRYWAIT P3, [UR11+0x19c50], R6 ;  /* 0x019c5006ff0075a7 */ /* 0x000e64000806014b */
[----:B-1----:R-:W-:Y:S05]  /*4cd0*/  @!P3 BRA `(.L_x_1730) ;  /* 0x000000e800dcb947 */ /* 0x002fea0003800000 */
.L_x_1729:
[----:B------:R-:W-:Y:S01]  /*4ce0*/  UIADD3 UR6, UR47, 0x3000, URZ ;  /* 0x000030002f067890 */ /* 0x000fe2000fffe03f */
[----:B------:R-:W-:Y:S01]  /*4cf0*/  WARPGROUP.ARRIVE ;  /* 0x00000000000079c5 */ /* 0x000fe20000000000 */
[----:B------:R-:W-:Y:S01]  /*4d00*/  UMOV UR7, 0x40000040 ;  /* 0x4000004000077882 */ /* 0x000fe20000000000 */
[C---:B------:R-:W-:Y:S01]  /*4d10*/  FMUL.FTZ R21, R0.reuse, R35 ;  /* 0x0000002300157220 */ /* 0x040fe20000410000 */
[----:B------:R-:W-:Y:S01]  /*4d20*/  USHF.R.U32.HI UR6, URZ, 0x4, UR6 ;  /* 0x000000043f067899 */ /* 0x000fe20008011606 */
[C---:B------:R-:W-:Y:S01]  /*4d30*/  FMUL.FTZ R35, R0.reuse, R47 ;  /* 0x0000002f00237220 */ /* 0x040fe20000410000 */
[----:B------:R-:W-:Y:S02]  /*4d40*/  VIADD R47, R17, UR39 ;  /* 0x00000027112f7c36 */ /* 0x000fe40008000000 */
        /* <DEDUP_REMOVED lines=11> */
[C---:B01----:R-:W-:Y:S01]  /*4e00*/  FMUL.FTZ R6, R0.reuse, R24 ;  /* 0x0000001800067220 */ /* 0x043fe20000410000 */
[----:B------:R-:W-:Y:S01]  /*4e10*/  IMAD.U32 R49, RZ, RZ, UR52 ;  /* 0x00000034ff317e24 */ /* 0x000fe2000f8e00ff */
[----:B------:R-:W-:Y:S01]  /*4e20*/  MUFU.TANH R8, R8 ;  /* 0x0000000800087308 */ /* 0x000fe20000002400 */
[C---:B------:R-:W-:Y:S01]  /*4e30*/  FMUL.FTZ R12, R0.reuse, R30 ;  /* 0x0000001e000c7220 */ /* 0x040fe20000410000 */
[C---:B------:R-:W-:Y:S01]  /*4e40*/  FMUL.FTZ R11, R0.reuse, R29 ;  /* 0x0000001d000b7220 */ /* 0x040fe20000410000 */
[----:B------:R-:W-:Y:S01]  /*4e50*/  UMOV UR6, UR10 ;  /* 0x0000000a00067c82 */ /* 0x000fe20008000000 */
[C---:B------:R-:W-:Y:S01]  /*4e60*/  FMUL.FTZ R30, R0.reuse, R42 ;  /* 0x0000002a001e7220 */ /* 0x040fe20000410000 */
[----:B------:R-:W-:Y:S01]  /*4e70*/  QGMMA.64x96x32.F32.E4M3.E4M3 R88, R148, gdesc[UR4], R88, gsb0 ;  /* 0x0160000494587df3 */ /* 0x000fe20008000858 */
[----:B------:R-:W-:Y:S01]  /*4e80*/  UIADD3 UR6, UR10, 0x2, URZ ;  /* 0x000000020a067890 */ /* 0x000fe2000fffe03f */
[C---:B------:R-:W-:Y:S01]  /*4e90*/  FMUL.FTZ R42, R0.reuse, R53 ;  /* 0x00000035002a7220 */ /* 0x040fe20000410000 */
[----:B------:R-:W-:Y:S01]  /*4ea0*/  UMOV UR7, 0x40000040 ;  /* 0x4000004000077882 */ /* 0x000fe20000000000 */
        /* <DEDUP_REMOVED lines=33> */
[C---:B------:R-:W-:Y:S01]  /*50c0*/  FMUL.FTZ R67, R0.reuse, R67 ;  /* 0x0000004300437220 */ /* 0x040fe20000410000 */
[C---:B------:R-:W-:Y:S01]  /*50d0*/  FMUL.FTZ R70, R0.reuse, R70 ;  /* 0x0000004600467220 */ /* 0x040fe20000410000 */
[----:B------:R-:W-:-:S05]  /*50e0*/  FMUL.FTZ R71, R0, R71 ;  /* 0x0000004700477220 */ /* 0x000fca0000410000 */
[----:B------:R-:W5:Y:S08]  /*50f0*/  MUFU.TANH R24, R24 ;  /* 0x0000001800187308 */ /* 0x000f700000002400 */
[----:B------:R-:W5:Y:S08]  /*5100*/  MUFU.TANH R25, R25 ;  /* 0x0000001900197308 */ /* 0x000f700000002400 */
[----:B------:R-:W5:Y:S08]  /*5110*/  MUFU.TANH R28, R28 ;  /* 0x0000001c001c7308 */ /* 0x000f700000002400 */
[----:B------:R-:W5:Y:S08]  /*5120*/  MUFU.TANH R29, R29 ;  /* 0x0000001d001d7308 */ /* 0x000f700000002400 */
[----:B------:R-:W5:Y:S08]  /*5130*/  MUFU.TANH R32, R32 ;  /* 0x0000002000207308 */ /* 0x000f700000002400 */
[----:B------:R-:W5:Y:S08]  /*5140*/  MUFU.TANH R33, R33 ;  /* 0x0000002100217308 */ /* 0x000f700000002400 */
[----:B------:R-:W5:Y:S08]  /*5150*/  MUFU.TANH R36, R36 ;  /* 0x0000002400247308 */ /* 0x000f700000002400 */
[----:B------:R-:W5:Y:S08]  /*5160*/  MUFU.TANH R37, R37 ;  /* 0x0000002500257308 */ /* 0x000f700000002400 */
[----:B------:R-:W5:Y:S01]  /*5170*/  MUFU.TANH R40, R40 ;  /* 0x0000002800287308 */ /* 0x000f620000002400 */
[----:B------:R-:W-:-:S02]  /*5180*/  WARPGROUP.DEPBAR.LE gsb0, 0x0 ;  /* 0x00008000000079c5 */ /* 0x000fc40000010000 */
[----:B------:R-:W-:-:S05]  /*5190*/  WARPGROUP.ARRIVE ;  /* 0x00000000000079c5 */ /* 0x000fca0000000000 */
[----:B------:R-:W5:Y:S01]  /*51a0*/  MUFU.TANH R42, R42 ;  /* 0x0000002a002a7308 */ /* 0x000f620000002400 */
[----:B------:R-:W-:Y:S01]  /*51b0*/  QGMMA.64x96x32.F32.E4M3.E4M3 R88, R144, gdesc[UR4], R88, gsb0 ;  /* 0x0160000490587df3 */ /* 0x000fe20008000858 */
[----:B------:R-:W-:Y:S01]  /*51c0*/  UIADD3 UR6, UR10, 0x4, URZ ;  /* 0x000000040a067890 */ /* 0x000fe2000fffe03f */
[----:B------:R-:W-:-:S05]  /*51d0*/  UMOV UR7, 0x40000040 ;  /* 0x4000004000077882 */ /* 0x000fca0000000000 */
[----:B------:R-:W5:Y:S08]  /*51e0*/  MUFU.TANH R44, R44 ;  /* 0x0000002c002c7308 */ /* 0x000f700000002400 */
[----:B------:R-:W5:Y:S08]  /*51f0*/  MUFU.TANH R46, R46 ;  /* 0x0000002e002e7308 */ /* 0x000f700000002400 */
[----:B------:R-:W5:Y:S08]  /*5200*/  MUFU.TANH R50, R50 ;  /* 0x0000003200327308 */ /* 0x000f700000002400 */
[----:B------:R-:W5:Y:S08]  /*5210*/  MUFU.TANH R51, R51 ;  /* 0x0000003300337308 */ /* 0x000f700000002400 */
        /* <DEDUP_REMOVED lines=10> */
[----:B------:R-:W-:-:S05]  /*52c0*/  WARPGROUP.ARRIVE ;  /* 0x00000000000079c5 */ /* 0x000fca0000000000 */
[----:B------:R-:W-:Y:S01]  /*52d0*/  MUFU.TANH R21, R21 ;  /* 0x0000001500157308 */ /* 0x000fe20000002400 */
[----:B------:R-:W-:Y:S01]  /*52e0*/  QGMMA.64x96x32.F32.E4M3.E4M3 R88, R140, gdesc[UR4], R88, gsb0 ;  /* 0x016000048c587df3 */ /* 0x000fe20008000858 */
[----:B------:R-:W-:Y:S01]  /*52f0*/  UIADD3 UR6, UR10, 0x6, URZ ;  /* 0x000000060a067890 */ /* 0x000fe2000fffe03f */
[----:B------:R-:W-:-:S05]  /*5300*/  UMOV UR7, 0x40000040 ;  /* 0x4000004000077882 */ /* 0x000fca0000000000 */
        /* <DEDUP_REMOVED lines=18> */
[----:B------:R-:W-:Y:S02]  /*5430*/  @UP0 ULDC UR6, c[0x0][0x44c] ;  /* 0x0001130000060ab9 */ /* 0x000fe40000000800 */
[----:B------:R-:W-:Y:S01]  /*5440*/  @P2 IMAD.HI.U32 R45, R47, UR6, RZ ;  /* 0x000000062f2d2c27 */ /* 0x000fe2000f8e00ff */
[----:B------:R-:W-:-:S04]  /*5450*/  @UP0 ULDC UR6, c[0x0][0x450] ;  /* 0x0001140000060ab9 */ /* 0x000fc80000000800 */
[----:B------:R-:W-:Y:S01]  /*5460*/  @P2 SHF.R.U32.HI R47, RZ, UR6, R45 ;  /* 0x00000006ff2f2c19 */ /* 0x000fe2000801162d */
[----:B------:R-:W-:Y:S01]  /*5470*/  UMOV UR6, 0xffffff80 ;  /* 0xffffff8000067882 */ /* 0x000fe20000000000 */
[----:B------:R-:W-:Y:S01]  /*5480*/  FMUL.FTZ R45, R0, R58 ;  /* 0x0000003a002d7220 */ /* 0x000fe20000410000 */
[----:B------:R-:W-:Y:S02]  /*5490*/  UIMAD UR6, UR18, UR6, 0x1 ;  /* 0x00000001120674a4 */ /* 0x000fe4000f8e0206 */
[----:B------:R-:W0:Y:S03]  /*54a0*/  SHFL.IDX PT, R52, R47, RZ, 0x1c1f ;  /* 0x001c1fff2f347589 */ /* 0x000e2600000e0000 */
[----:B------:R-:W-:Y:S01]  /*54b0*/  MUFU.TANH R45, R45 ;  /* 0x0000002d002d7308 */ /* 0x000fe20000002400 */
[----:B------:R-:W-:-:S05]  /*54c0*/  IADD3 R49, R49, UR6, -R16 ;  /* 0x0000000631317c10 */ /* 0x000fca000fffe810 */
[----:B------:R-:W-:-:S04]  /*54d0*/  VIADD R49, R49, -UR53 ;  /* 0x8000003531317c36 */ /* 0x000fc80008000000 */
[----:B0-----:R-:W-:Y:S02]  /*54e0*/  IMAD.IADD R53, R49, 0x1, R52 ;  /* 0x0000000131357824 */ /* 0x001fe400078e0234 */
[----:B------:R0:W0:Y:S03]  /*54f0*/  MUFU.TANH R52, R64 ;  /* 0x0000004000347308 */ /* 0x0000260000002400 */
[C---:B------:R-:W-:Y:S02]  /*5500*/  ISETP.GT.AND P3, PT, R53.reuse, RZ, PT ;  /* 0x000000ff3500720c */ /* 0x040fe40003f64270 */
[C---:B------:R-:W-:Y:S02]  /*5510*/  ISETP.GT.AND P4, PT, R53.reuse, 0x1, PT ;  /* 0x000000013500780c */ /* 0x040fe40003f84270 */
[----:B------:R-:W-:Y:S02]  /*5520*/  FSEL R6, R6, -INF , P3 ;  /* 0xff80000006067808 */ /* 0x000fe40001800000 */
[----:B------:R-:W-:-:S02]  /*5530*/  ISETP.GT.AND P3, PT, R53, 0x8, PT ;  /* 0x000000083500780c */ /* 0x000fc40003f64270 */
[----:B------:R-:W-:Y:S02]  /*5540*/  FSEL R8, R8, -INF , P4 ;  /* 0xff80000008087808 */ /* 0x000fe40002000000 */
[----:B------:R-:W-:Y:S02]  /*5550*/  FMNMX.FTZ R57, R6, R5, !PT ;  /* 0x0000000506397209 */ /* 0x000fe40007810000 */
[C---:B------:R-:W-:Y:S02]  /*5560*/  ISETP.GT.AND P4, PT, R53.reuse, 0x9, PT ;  /* 0x000000093500780c */ /* 0x040fe40003f84270 */
[----:B-1----:R-:W-:Y:S02]  /*5570*/  FSEL R10, R10, -INF , P3 ;  /* 0xff8000000a0a7808 */ /* 0x002fe40001800000 */
[----:B------:R-:W-:Y:S02]  /*5580*/  FMNMX.FTZ R57, R8, R57, !PT ;  /* 0x0000003908397209 */ /* 0x000fe40007810000 */
[----:B------:R-:W-:-:S02]  /*5590*/  ISETP.GT.AND P3, PT, R53, 0x10, PT ;  /* 0x000000103500780c */ /* 0x000fc40003f64270 */
[----:B--2---:R-:W-:Y:S02]  /*55a0*/  FSEL R11, R11, -INF , P4 ;  /* 0xff8000000b0b7808 */ /* 0x004fe40002000000 */
[----:B------:R-:W-:Y:S01]  /*55b0*/  FMNMX.FTZ R58, R10, R57, !PT ;  /* 0x000000390a3a7209 */ /* 0x000fe20007810000 */
[C---:B------:R-:W-:Y:S01]  /*55c0*/  FMUL.FTZ R57, R0.reuse, R72 ;  /* 0x0000004800397220 */ /* 0x040fe20000410000 */
[----:B------:R-:W-:Y:S01]  /*55d0*/  ISETP.GT.AND P4, PT, R53, 0x11, PT ;  /* 0x000000113500780c */ /* 0x000fe20003f84270 */
[----:B------:R-:W-:Y:S01]  /*55e0*/  FMUL.FTZ R72, R0, R74 ;  /* 0x0000004a00487220 */ /* 0x000fe20000410000 */
[----:B---3--:R-:W-:Y:S01]  /*55f0*/  FSEL R14, R14, -INF , P3 ;  /* 0xff8000000e0e7808 */ /* 0x008fe20001800000 */
[C---:B------:R-:W-:Y:S01]  /*5600*/  FMUL.FTZ R74, R0.reuse, R78 ;  /* 0x0000004e004a7220 */ /* 0x040fe20000410000 */
[----:B------:R-:W-:Y:S01]  /*5610*/  FMNMX.FTZ R59, R11, R58, !PT ;  /* 0x0000003a0b3b7209 */ /* 0x000fe20007810000 */
[----:B------:R-:W-:Y:S01]  /*5620*/  FMUL.FTZ R58, R0, R73 ;  /* 0x00000049003a7220 */ /* 0x000fe20000410000 */
[----:B------:R-:W-:Y:S01]  /*5630*/  ISETP.GT.AND P3, PT, R53, 0x18, PT ;  /* 0x000000183500780c */ /* 0x000fe20003f64270 */
[----:B------:R-:W1:Y:S01]  /*5640*/  MUFU.TANH R57, R57 ;  /* 0x0000003900397308 */ /* 0x000e620000002400 */
[----:B----4-:R-:W-:Y:S01]  /*5650*/  FSEL R15, R15, -INF , P4 ;  /* 0xff8000000f0f7808 */ /* 0x010fe20002000000 */
[----:B------:R-:W2:Y:S01]  /*5660*/  SHFL.IDX PT, R78, R47, 0x1, 0x1c1f ;  /* 0x003c1f002f4e7f89 */ /* 0x000ea200000e0000 */
[----:B------:R-:W-:-:S02]  /*5670*/  FMNMX.FTZ R60, R14, R59, !PT ;  /* 0x0000003b0e3c7209 */ /* 0x000fc40007810000 */
[----:B------:R-:W-:Y:S02]  /*5680*/  ISETP.GT.AND P4, PT, R53, 0x19, PT ;  /* 0x000000193500780c */ /* 0x000fe40003f84270 */
[----:B-----5:R-:W-:Y:S01]  /*5690*/  FSEL R24, R24, -INF , P3 ;  /* 0xff80000018187808 */ /* 0x020fe20001800000 */
[----:B------:R-:W3:Y:S01]  /*56a0*/  MUFU.TANH R58, R58 ;  /* 0x0000003a003a7308 */ /* 0x000ee20000002400 */
[----:B------:R-:W-:Y:S02]  /*56b0*/  FMNMX.FTZ R59, R15, R60, !PT ;  /* 0x0000003c0f3b7209 */ /* 0x000fe40007810000 */
[----:B------:R-:W-:Y:S02]  /*56c0*/  ISETP.GT.AND P3, PT, R53, 0x20, PT ;  /* 0x000000203500780c */ /* 0x000fe40003f64270 */
[----:B------:R-:W-:Y:S02]  /*56d0*/  FSEL R25, R25, -INF , P4 ;  /* 0xff80000019197808 */ /* 0x000fe40002000000 */
[----:B------:R-:W-:Y:S01]  /*56e0*/  FMNMX.FTZ R60, R24, R59, !PT ;  /* 0x0000003b183c7209 */ /* 0x000fe20007810000 */
[----:B------:R-:W-:Y:S01]  /*56f0*/  FMUL.FTZ R59, R0, R76 ;  /* 0x0000004c003b7220 */ /* 0x000fe20000410000 */
[----:B------:R-:W-:Y:S01]  /*5700*/  ISETP.GT.AND P4, PT, R53, 0x21, PT ;  /* 0x000000213500780c */ /* 0x000fe20003f84270 */
[----:B------:R-:W-:Y:S01]  /*5710*/  MUFU.TANH R72, R72 ;  /* 0x0000004800487308 */ /* 0x000fe20000002400 */
[----:B------:R-:W-:Y:S01]  /*5720*/  FSEL R28, R28, -INF , P3 ;  /* 0xff8000001c1c7808 */ /* 0x000fe20001800000 */
[C---:B------:R-:W-:Y:S01]  /*5730*/  FMUL.FTZ R76, R0.reuse, R82 ;  /* 0x00000052004c7220 */ /* 0x040fe20000410000 */
[----:B------:R-:W-:Y:S01]  /*5740*/  FMNMX.FTZ R61, R25, R60, !PT ;  /* 0x0000003c193d7209 */ /* 0x000fe20007810000 */
[C---:B------:R-:W-:Y:S01]  /*5750*/  FMUL.FTZ R60, R0.reuse, R77 ;  /* 0x0000004d003c7220 */ /* 0x040fe20000410000 */
[----:B------:R-:W-:Y:S01]  /*5760*/  ISETP.GT.AND P3, PT, R53, 0x28, PT ;  /* 0x000000283500780c */ /* 0x000fe20003f64270 */
[----:B------:R-:W-:Y:S01]  /*5770*/  FMUL.FTZ R77, R0, R83 ;  /* 0x00000053004d7220 */ /* 0x000fe20000410000 */
[----:B------:R-:W-:Y:S01]  /*5780*/  FSEL R29, R29, -INF , P4 ;  /* 0xff8000001d1d7808 */ /* 0x000fe20002000000 */
[----:B------:R-:W4:Y:S01]  /*5790*/  MUFU.TANH R59, R59 ;  /* 0x0000003b003b7308 */ /* 0x000f220000002400 */
[----:B0-----:R-:W-:Y:S01]  /*57a0*/  FMNMX.FTZ R64, R28, R61, !PT ;  /* 0x0000003d1c407209 */ /* 0x001fe20007810000 */
[----:B--2---:R-:W-:Y:S01]  /*57b0*/  IMAD.IADD R78, R49, 0x1, R78 ;  /* 0x00000001314e7824 */ /* 0x004fe200078e024e */
[----:B------:R-:W-:-:S02]  /*57c0*/  ISETP.GT.AND P4, PT, R53, 0x29, PT ;  /* 0x000000293500780c */ /* 0x000fc40003f84270 */
[----:B------:R-:W-:Y:S02]  /*57d0*/  FSEL R32, R32, -INF , P3 ;  /* 0xff80000020207808 */ /* 0x000fe40001800000 */
[----:B------:R-:W-:Y:S01]  /*57e0*/  FMNMX.FTZ R61, R29, R64, !PT ;  /* 0x000000401d3d7209 */ /* 0x000fe20007810000 */
[----:B------:R-:W0:Y:S01]  /*57f0*/  MUFU.TANH R60, R60 ;  /* 0x0000003c003c7308 */ /* 0x000e220000002400 */
[----:B------:R-:W-:Y:S02]  /*5800*/  ISETP.GT.AND P3, PT, R53, 0x30, PT ;  /* 0x000000303500780c */ /* 0x000fe40003f64270 */
[----:B------:R-:W-:Y:S01]  /*5810*/  FSEL R33, R33, -INF , P4 ;  /* 0xff80000021217808 */ /* 0x000fe20002000000 */
[----:B------:R-:W-:Y:S02]  /*5820*/  WARPGROUP.DEPBAR.LE gsb0, 0x0 ;  /* 0x00008000000079c5 */ /* 0x000fe40000010000 */
[----:B------:R-:W-:Y:S01]  /*5830*/  FMNMX.FTZ R64, R32, R61, !PT ;  /* 0x0000003d20407209 */ /* 0x000fe20007810000 */
[----:B------:R-:W-:Y:S01]  /*5840*/  FMUL.FTZ R61, R0, R80 ;  /* 0x00000050003d7220 */ /* 0x000fe20000410000 */
[----:B------:R-:W-:Y:S01]  /*5850*/  ISETP.GT.AND P4, PT, R53, 0x31, PT ;  /* 0x000000313500780c */ /* 0x000fe20003f84270 */
[----:B------:R-:W-:Y:S01]  /*5860*/  MUFU.TANH R74, R74 ;  /* 0x0000004a004a7308 */ /* 0x000fe20000002400 */
[----:B------:R-:W-:Y:S01]  /*5870*/  FSEL R36, R36, -INF , P3 ;  /* 0xff80000024247808 */ /* 0x000fe20001800000 */
[C---:B------:R-:W-:Y:S01]  /*5880*/  FMUL.FTZ R80, R0.reuse, R87 ;  /* 0x0000005700507220 */ /* 0x040fe20000410000 */
[----:B------:R-:W-:Y:S01]  /*5890*/  FMNMX.FTZ R65, R33, R64, !PT ;  /* 0x0000004021417209 */ /* 0x000fe20007810000 */
[----:B------:R-:W-:Y:S01]  /*58a0*/  FMUL.FTZ R64, R0, R81 ;  /* 0x0000005100407220 */ /* 0x000fe20000410000 */
[----:B------:R-:W-:-:S02]  /*58b0*/  ISETP.GT.AND P3, PT, R53, 0x38, PT ;  /* 0x000000383500780c */ /* 0x000fc40003f64270 */
[----:B------:R-:W-:Y:S01]  /*58c0*/  FSEL R37, R37, -INF , P4 ;  /* 0xff80000025257808 */ /* 0x000fe20002000000 */
[----:B------:R-:W2:Y:S01]  /*58d0*/  MUFU.TANH R61, R61 ;  /* 0x0000003d003d7308 */ /* 0x000ea20000002400 */
[----:B------:R-:W-:Y:S02]  /*58e0*/  FMNMX.FTZ R68, R36, R65, !PT ;  /* 0x0000004124447209 */ /* 0x000fe40007810000 */
[----:B------:R-:W-:Y:S02]  /*58f0*/  ISETP.GT.AND P4, PT, R53, 0x39, PT ;  /* 0x000000393500780c */ /* 0x000fe40003f84270 */
[----:B------:R-:W-:Y:S02]  /*5900*/  FSEL R40, R40, -INF , P3 ;  /* 0xff80000028287808 */ /* 0x000fe40001800000 */
[----:B------:R-:W-:Y:S01]  /*5910*/  FMNMX.FTZ R65, R37, R68, !PT ;  /* 0x0000004425417209 */ /* 0x000fe20007810000 */
[----:B------:R-:W5:Y:S01]  /*5920*/  MUFU.TANH R64, R64 ;  /* 0x0000004000407308 */ /* 0x000f620000002400 */
[----:B------:R-:W-:-:S02]  /*5930*/  ISETP.GT.AND P3, PT, R53, 0x40, PT ;  /* 0x000000403500780c */ /* 0x000fc40003f64270 */
[----:B------:R-:W-:Y:S02]  /*5940*/  FSEL R42, R42, -INF , P4 ;  /* 0xff8000002a2a7808 */ /* 0x000fe40002000000 */
[----:B------:R-:W-:Y:S02]  /*5950*/  FMNMX.FTZ R65, R40, R65, !PT ;  /* 0x0000004128417209 */ /* 0x000fe40007810000 */
[C---:B------:R-:W-:Y:S01]  /*5960*/  ISETP.GT.AND P4, PT, R53.reuse, 0x41, PT ;  /* 0x000000413500780c */ /* 0x040fe20003f84270 */
[----:B------:R-:W-:Y:S01]  /*5970*/  MUFU.TANH R76, R76 ;  /* 0x0000004c004c7308 */ /* 0x000fe20000002400 */
[----:B------:R-:W-:Y:S02]  /*5980*/  FSEL R44, R44, -INF , P3 ;  /* 0xff8000002c2c7808 */ /* 0x000fe40001800000 */
[----:B------:R-:W-:Y:S02]  /*5990*/  FMNMX.FTZ R65, R42, R65, !PT ;  /* 0x000000412a417209 */ /* 0x000fe40007810000 */
[----:B------:R-:W-:-:S02]  /*59a0*/  ISETP.GT.AND P5, PT, R53, 0x48, PT ;  /* 0x000000483500780c */ /* 0x000fc40003fa4270 */
[----:B------:R-:W-:Y:S01]  /*59b0*/  FSEL R46, R46, -INF , P4 ;  /* 0xff8000002e2e7808 */ /* 0x000fe20002000000 */
[----:B------:R-:W-:Y:S01]  /*59c0*/  MUFU.TANH R77, R77 ;  /* 0x0000004d004d7308 */ /* 0x000fe20000002400 */
[----:B------:R-:W-:Y:S02]  /*59d0*/  FMNMX.FTZ R65, R44, R65, !PT ;  /* 0x000000412c417209 */ /* 0x000fe40007810000 */
[C---:B------:R-:W-:Y:S02]  /*59e0*/  ISETP.GT.AND P3, PT, R53.reuse, 0x49, PT ;  /* 0x000000493500780c */ /* 0x040fe40003f64270 */
[----:B------:R-:W-:Y:S02]  /*59f0*/  FSEL R50, R50, -INF , P5 ;  /* 0xff80000032327808 */ /* 0x000fe40002800000 */
[----:B------:R-:W-:Y:S01]  /*5a00*/  FMNMX.FTZ R65, R46, R65, !PT ;  /* 0x000000412e417209 */ /* 0x000fe20007810000 */
[----:B------:R-:W-:Y:S01]  /*5a10*/  MUFU.TANH R80, R80 ;  /* 0x0000005000507308 */ /* 0x000fe20000002400 */
[----:B------:R-:W-:-:S02]  /*5a20*/  ISETP.GT.AND P4, PT, R53, 0x50, PT ;  /* 0x000000503500780c */ /* 0x000fc40003f84270 */
[----:B------:R-:W-:Y:S02]  /*5a30*/  FSEL R51, R51, -INF , P3 ;  /* 0xff80000033337808 */ /* 0x000fe40001800000 */
[----:B------:R-:W-:Y:S02]  /*5a40*/  FMNMX.FTZ R68, R50, R65, !PT ;  /* 0x0000004132447209 */ /* 0x000fe40007810000 */
[----:B------:R-:W-:Y:S02]  /*5a50*/  ISETP.GT.AND P5, PT, R53, 0x51, PT ;  /* 0x000000513500780c */ /* 0x000fe40003fa4270 */
[----:B------:R-:W-:Y:S02]  /*5a60*/  FSEL R52, R52, -INF , P4 ;  /* 0xff80000034347808 */ /* 0x000fe40002000000 */
[----:B------:R-:W-:Y:S02]  /*5a70*/  FMNMX.FTZ R65, R51, R68, !PT ;  /* 0x0000004433417209 */ /* 0x000fe40007810000 */
        /* <DEDUP_REMOVED lines=9> */
[C---:B------:R-:W-:Y:S02]  /*5b10*/  ISETP.GT.AND P5, PT, R53.reuse, 0x61, PT ;  /* 0x000000613500780c */ /* 0x040fe40003fa4270 */
[C---:B------:R-:W-:Y:S02]  /*5b20*/  ISETP.GT.AND P6, PT, R53.reuse, 0x68, PT ;  /* 0x000000683500780c */ /* 0x040fe40003fc4270 */
[----:B------:R-:W-:Y:S02]  /*5b30*/  ISETP.GT.AND P3, PT, R53, 0x69, PT ;  /* 0x000000693500780c */ /* 0x000fe40003f64270 */
[----:B-1----:R-:W-:-:S02]  /*5b40*/  FSEL R57, R57, -INF , P4 ;  /* 0xff80000039397808 */ /* 0x002fc40002000000 */
[----:B------:R-:W-:Y:S02]  /*5b50*/  FMNMX.FTZ R68, R56, R65, !PT ;  /* 0x0000004138447209 */ /* 0x000fe40007810000 */
[----:B---3--:R-:W-:Y:S02]  /*5b60*/  FSEL R58, R58, -INF , P5 ;  /* 0xff8000003a3a7808 */ /* 0x008fe40002800000 */
[----:B----4-:R-:W-:Y:S02]  /*5b70*/  FSEL R59, R59, -INF , P6 ;  /* 0xff8000003b3b7808 */ /* 0x010fe40003000000 */
[----:B0-----:R-:W-:Y:S01]  /*5b80*/  FSEL R65, R60, -INF , P3 ;  /* 0xff8000003c417808 */ /* 0x001fe20001800000 */
[----:B------:R-:W-:Y:S01]  /*5b90*/  FMUL.FTZ R60, R0, R85 ;  /* 0x00000055003c7220 */ /* 0x000fe20000410000 */
[C---:B------:R-:W-:Y:S02]  /*5ba0*/  ISETP.GT.AND P4, PT, R53.reuse, 0x70, PT ;  /* 0x000000703500780c */ /* 0x040fe40003f84270 */
[----:B------:R-:W-:-:S02]  /*5bb0*/  ISETP.GT.AND P5, PT, R53, 0x71, PT ;  /* 0x000000713500780c */ /* 0x000fc40003fa4270 */
[C---:B------:R-:W-:Y:S01]  /*5bc0*/  ISETP.GT.AND P6, PT, R53.reuse, 0x78, PT ;  /* 0x000000783500780c */ /* 0x040fe20003fc4270 */
[----:B------:R-:W0:Y:S01]  /*5bd0*/  MUFU.TANH R60, R60 ;  /* 0x0000003c003c7308 */ /* 0x000e220000002400 */
[----:B------:R-:W-:Y:S02]  /*5be0*/  ISETP.GT.AND P3, PT, R53, 0x79, PT ;  /* 0x000000793500780c */ /* 0x000fe40003f64270 */
[----:B------:R-:W-:Y:S02]  /*5bf0*/  FMNMX.FTZ R53, R57, R68, !PT ;  /* 0x0000004439357209 */ /* 0x000fe40007810000 */
[----:B--2---:R-:W-:Y:S02]  /*5c00*/  FSEL R61, R61, -INF , P4 ;  /* 0xff8000003d3d7808 */ /* 0x004fe40002000000 */
[----:B------:R-:W-:Y:S01]  /*5c10*/  FMNMX.FTZ R68, R58, R53, !PT ;  /* 0x000000353a447209 */ /* 0x000fe20007810000 */
[----:B------:R-:W-:Y:S01]  /*5c20*/  FMUL.FTZ R53, R0, R62 ;  /* 0x0000003e00357220 */ /* 0x000fe20000410000 */
[----:B-----5:R-:W-:-:S02]  /*5c30*/  FSEL R64, R64, -INF , P5 ;  /* 0xff80000040407808 */ /* 0x020fc40002800000 */
[----:B------:R-:W-:Y:S02]  /*5c40*/  FMNMX.FTZ R68, R59, R68, !PT ;  /* 0x000000443b447209 */ /* 0x000fe40007810000 */
[----:B------:R-:W-:Y:S01]  /*5c50*/  FSEL R62, R84, -INF , P6 ;  /* 0xff800000543e7808 */ /* 0x000fe20003000000 */
[----:B------:R-:W1:Y:S01]  /*5c60*/  MUFU.TANH R53, R53 ;  /* 0x0000003500357308 */ /* 0x000e620000002400 */
[----:B------:R-:W-:Y:S02]  /*5c70*/  FMNMX.FTZ R68, R65, R68, !PT ;  /* 0x0000004441447209 */ /* 0x000fe40007810000 */
[----:B------:R-:W-:Y:S02]  /*5c80*/  ISETP.GT.AND P5, PT, R78, RZ, PT ;  /* 0x000000ff4e00720c */ /* 0x000fe40003fa4270 */
[----:B------:R-:W-:Y:S01]  /*5c90*/  FMNMX.FTZ R69, R61, R68, !PT ;  /* 0x000000443d457209 */ /* 0x000fe20007810000 */
[----:B------:R-:W-:Y:S01]  /*5ca0*/  FMUL.FTZ R68, R0, R63 ;  /* 0x0000003f00447220 */ /* 0x000fe20000410000 */
[----:B0-----:R-:W-:-:S02]  /*5cb0*/  FSEL R63, R60, -INF , P3 ;  /* 0xff8000003c3f7808 */ /* 0x001fc40001800000 */
[----:B------:R-:W-:Y:S02]  /*5cc0*/  FMNMX.FTZ R69, R64, R69, !PT ;  /* 0x0000004540457209 */ /* 0x000fe40007810000 */
[----:B------:R-:W-:Y:S01]  /*5cd0*/  ISETP.GT.AND P4, PT, R78, 0x1, PT ;  /* 0x000000014e00780c */ /* 0x000fe20003f84270 */
[----:B------:R-:W0:Y:S01]  /*5ce0*/  MUFU.TANH R68, R68 ;  /* 0x0000004400447308 */ /* 0x000e220000002400 */
[----:B------:R-:W-:Y:S02]  /*5cf0*/  FMNMX.FTZ R60, R62, R69, !PT ;  /* 0x000000453e3c7209 */ /* 0x000fe40007810000 */
[----:B------:R-:W-:Y:S02]  /*5d00*/  FSEL R49, R7, -INF , P5 ;  /* 0xff80000007317808 */ /* 0x000fe40002800000 */
[----:B------:R-:W-:Y:S02]  /*5d10*/  FMNMX.FTZ R60, R63, R60, !PT ;  /* 0x0000003c3f3c7209 */ /* 0x000fe40007810000 */
[----:B------:R-:W-:-:S02]  /*5d20*/  ISETP.GT.AND P6, PT, R78, 0x8, PT ;  /* 0x000000084e00780c */ /* 0x000fc40003fc4270 */
[----:B------:R-:W-:Y:S01]  /*5d30*/  FSEL R9, R9, -INF , P4 ;  /* 0xff80000009097808 */ /* 0x000fe20002000000 */
[----:B------:R-:W2:Y:S01]  /*5d40*/  SHFL.BFLY PT, R69, R60, 0x2, 0x1f ;  /* 0x0c401f003c457f89 */ /* 0x000ea200000e0000 */
[----:B------:R-:W-:Y:S02]  /*5d50*/  ISETP.GT.AND P5, PT, R78, 0x9, PT ;  /* 0x000000094e00780c */ /* 0x000fe40003fa4270 */
[----:B------:R-:W-:Y:S02]  /*5d60*/  FSEL R12, R12, -INF , P6 ;  /* 0xff8000000c0c7808 */ /* 0x000fe40003000000 */
[C---:B------:R-:W-:Y:S02]  /*5d70*/  ISETP.GT.AND P4, PT, R78.reuse, 0x10, PT ;  /* 0x000000104e00780c */ /* 0x040fe40003f84270 */
[----:B------:R-:W-:Y:S02]  /*5d80*/  FSEL R13, R13, -INF , P5 ;  /* 0xff8000000d0d7808 */ /* 0x000fe40002800000 */
[----:B------:R-:W-:-:S02]  /*5d90*/  ISETP.GT.AND P6, PT, R78, 0x11, PT ;  /* 0x000000114e00780c */ /* 0x000fc40003fc4270 */
[----:B------:R-:W-:Y:S02]  /*5da0*/  FSEL R20, R20, -INF , P4 ;  /* 0xff80000014147808 */ /* 0x000fe40002000000 */
[C---:B------:R-:W-:Y:S02]  /*5db0*/  ISETP.GT.AND P5, PT, R78.reuse, 0x18, PT ;  /* 0x000000184e00780c */ /* 0x040fe40003fa4270 */
[----:B------:R-:W-:Y:S02]  /*5dc0*/  FSEL R21, R21, -INF , P6 ;  /* 0xff80000015157808 */ /* 0x000fe40003000000 */
[----:B------:R-:W-:Y:S02]  /*5dd0*/  ISETP.GT.AND P4, PT, R78, 0x19, PT ;  /* 0x000000194e00780c */ /* 0x000fe40003f84270 */
[----:B------:R-:W-:Y:S02]  /*5de0*/  FSEL R26, R26, -INF , P5 ;  /* 0xff8000001a1a7808 */ /* 0x000fe40002800000 */
[----:B------:R-:W-:-:S02]  /*5df0*/  ISETP.GT.AND P6, PT, R78, 0x20, PT ;  /* 0x000000204e00780c */ /* 0x000fc40003fc4270 */
[----:B------:R-:W-:Y:S02]  /*5e00*/  FSEL R27, R27, -INF , P4 ;  /* 0xff8000001b1b7808 */ /* 0x000fe40002000000 */
[----:B--2---:R-:W-:Y:S01]  /*5e10*/  FMNMX.FTZ R73, R60, R69, !PT ;  /* 0x000000453c497209 */ /* 0x004fe20007810000 */
[C---:B------:R-:W-:Y:S01]  /*5e20*/  FMUL.FTZ R69, R0.reuse, R75 ;  /* 0x0000004b00457220 */ /* 0x040fe20000410000 */
[----:B------:R-:W-:Y:S01]  /*5e30*/  FMUL.FTZ R75, R0, R79 ;  /* 0x0000004f004b7220 */ /* 0x000fe20000410000 */
[----:B------:R-:W-:Y:S01]  /*5e40*/  IMAD.U32 R79, RZ, RZ, UR19 ;  /* 0x00000013ff4f7e24 */ /* 0x000fe2000f8e00ff */
[----:B------:R-:W-:Y:S01]  /*5e50*/  ISETP.GT.AND P5, PT, R78, 0x21, PT ;  /* 0x000000214e00780c */ /* 0x000fe20003fa4270 */
[----:B------:R-:W2:Y:S01]  /*5e60*/  SHFL.BFLY PT, R60, R73, 0x1, 0x1f ;  /* 0x0c201f00493c7f89 */ /* 0x000ea200000e0000 */
        /* <DEDUP_REMOVED lines=10> */
[----:B------:R-:W-:Y:S02]  /*5f10*/  FSEL R38, R38, -INF , P5 ;  /* 0xff80000026267808 */ /* 0x000fe40002800000 */
[C---:B------:R-:W-:Y:S02]  /*5f20*/  ISETP.GT.AND P6, PT, R78.reuse, 0x38, PT ;  /* 0x000000384e00780c */ /* 0x040fe40003fc4270 */
[----:B------:R-:W-:Y:S02]  /*5f30*/  FSEL R39, R39, -INF , P4 ;  /* 0xff80000027277808 */ /* 0x000fe40002000000 */
[----:B------:R-:W-:Y:S02]  /*5f40*/  ISETP.GT.AND P5, PT, R78, 0x39, PT ;  /* 0x000000394e00780c */ /* 0x000fe40003fa4270 */
[----:B--2---:R-:W-:Y:S01]  /*5f50*/  FMNMX.FTZ R60, R73, R60, !PT ;  /* 0x0000003c493c7209 */ /* 0x004fe20007810000 */
[----:B------:R-:W-:Y:S01]  /*5f60*/  FMUL.FTZ R73, R0, R86 ;  /* 0x0000005600497220 */ /* 0x000fe20000410000 */
[----:B------:R-:W-:-:S02]  /*5f70*/  FSEL R41, R41, -INF , P6 ;  /* 0xff80000029297808 */ /* 0x000fc40003000000 */
[C---:B------:R-:W-:Y:S01]  /*5f80*/  FSETP.NEU.FTZ.AND P3, PT, R60.reuse, -INF , PT ;  /* 0xff8000003c00780b */ /* 0x040fe20003f7d000 */
[----:B------:R-:W-:-:S01]  /*5f90*/  FFMA.FTZ R79, R60, R79, -8 ;  /* 0xc10000003c4f7423 */ /* 0x000fc2000001004f */
[C---:B------:R-:W-:Y:S01]  /*5fa0*/  ISETP.GT.AND P4, PT, R78.reuse, 0x40, PT ;  /* 0x000000404e00780c */ /* 0x040fe20003f84270 */
[----:B------:R-:W2:Y:S01]  /*5fb0*/  MUFU.TANH R73, R73 ;  /* 0x0000004900497308 */ /* 0x000ea20000002400 */
[----:B------:R-:W-:Y:S02]  /*5fc0*/  FSEL R43, R43, -INF , P5 ;  /* 0xff8000002b2b7808 */ /* 0x000fe40002800000 */
[----:B------:R-:W-:Y:S02]  /*5fd0*/  FSEL R79, R79, RZ, P3 ;  /* 0x000000ff4f4f7208 */ /* 0x000fe40001800000 */
[----:B------:R-:W-:Y:S02]  /*5fe0*/  ISETP.GT.AND P6, PT, R78, 0x41, PT ;  /* 0x000000414e00780c */ /* 0x000fe40003fc4270 */
        /* <DEDUP_REMOVED lines=8> */
[----:B------:R-:W-:-:S01]  /*6070*/  FFMA.FTZ R29, R29, UR19, -R79 ;  /* 0x000000131d1d7c23 */ /* 0x000fc2000801084f */
[----:B------:R-:W-:Y:S01]  /*6080*/  ISETP.GT.AND P5, PT, R78, 0x48, PT ;  /* 0x000000484e00780c */ /* 0x000fe20003fa4270 */
[----:B------:R-:W-:-:S01]  /*6090*/  FFMA.FTZ R82, R37, UR19, -R79 ;  /* 0x0000001325527c23 */ /* 0x000fc2000801084f */
[----:B------:R-:W-:Y:S01]  /*60a0*/  FMNMX.FTZ R14, R12, R11, !PT ;  /* 0x0000000b0c0e7209 */ /* 0x000fe20007810000 */
[----:B------:R-:W-:-:S01]  /*60b0*/  FFMA.FTZ R83, R54, UR19, -R79 ;  /* 0x0000001336537c23 */ /* 0x000fc2000801084f */
[----:B------:R-:W-:Y:S01]  /*60c0*/  FSEL R48, R48, -INF , P6 ;  /* 0xff80000030307808 */ /* 0x000fe20003000000 */
[----:B-----5:R-:W-:-:S01]  /*60d0*/  FFMA.FTZ R81, R15, UR19, -R79 ;  /* 0x000000130f517c23 */ /* 0x020fc2000801084f */
[----:B------:R-:W-:Y:S01]  /*60e0*/  FMNMX.FTZ R11, R13, R14, !PT ;  /* 0x0000000e0d0b7209 */ /* 0x000fe20007810000 */
[----:B------:R-:W-:-:S01]  /*60f0*/  FFMA.FTZ R6, R6, UR19, -R79 ;  /* 0x0000001306067c23 */ /* 0x000fc2000801084f */
[----:B------:R-:W-:Y:S01]  /*6100*/  ISETP.GT.AND P4, PT, R78, 0x49, PT ;  /* 0x000000494e00780c */ /* 0x000fe20003f84270 */
[----:B------:R-:W-:-:S01]  /*6110*/  FFMA.FTZ R51, R51, UR19, -R79 ;  /* 0x0000001333337c23 */ /* 0x000fc2000801084f */
[----:B------:R-:W-:Y:S01]  /*6120*/  FMNMX.FTZ R14, R20, R11, !PT ;  /* 0x0000000b140e7209 */ /* 0x000fe20007810000 */
[----:B------:R-:W-:-:S01]  /*6130*/  FFMA.FTZ R65, R65, UR19, -R79 ;  /* 0x0000001341417c23 */ /* 0x000fc2000801084f */
[----:B------:R5:W-:Y:S01]  /*6140*/  MUFU.EX2 R11, R81 ;  /* 0x00000051000b7308 */ /* 0x000be20000000800 */
[----:B-1----:R-:W-:Y:S01]  /*6150*/  FSEL R53, R53, -INF , P5 ;  /* 0xff80000035357808 */ /* 0x002fe20002800000 */
[--C-:B------:R-:W-:Y:S01]  /*6160*/  FFMA.FTZ R63, R63, UR19, -R79.reuse ;  /* 0x000000133f3f7c23 */ /* 0x100fe2000801084f */
[----:B------:R-:W-:Y:S01]  /*6170*/  FMNMX.FTZ R15, R21, R14, !PT ;  /* 0x0000000e150f7209 */ /* 0x000fe20007810000 */
[----:B------:R-:W-:Y:S01]  /*6180*/  FFMA.FTZ R14, R24, UR19, -R79 ;  /* 0x00000013180e7c23 */ /* 0x000fe2000801084f */
[----:B------:R-:W-:-:S02]  /*6190*/  ISETP.GT.AND P6, PT, R78, 0x50, PT ;  /* 0x000000504e00780c */ /* 0x000fc40003fc4270 */
[----:B------:R-:W-:Y:S01]  /*61a0*/  FMNMX.FTZ R24, R26, R15, !PT ;  /* 0x0000000f1a187209 */ /* 0x000fe20007810000 */
[----:B------:R-:W-:Y:S01]  /*61b0*/  MUFU.EX2 R6, R6 ;  /* 0x0000000600067308 */ /* 0x000fe20000000800 */
[----:B-----5:R-:W-:-:S01]  /*61c0*/  FFMA.FTZ R81, R25, UR19, -R79 ;  /* 0x0000001319517c23 */ /* 0x020fc2000801084f */
[----:B0-----:R-:W-:Y:S02]  /*61d0*/  FSEL R68, R68, -INF , P4 ;  /* 0xff80000044447808 */ /* 0x001fe40002000000 */
[----:B------:R-:W-:Y:S02]  /*61e0*/  FMNMX.FTZ R15, R27, R24, !PT ;  /* 0x000000181b0f7209 */ /* 0x000fe40007810000 */
[----:B------:R-:W-:Y:S02]  /*61f0*/  ISETP.GT.AND P5, PT, R78, 0x51, PT ;  /* 0x000000514e00780c */ /* 0x000fe40003fa4270 */
[----:B------:R-:W-:Y:S01]  /*6200*/  FMNMX.FTZ R24, R30, R15, !PT ;  /* 0x0000000f1e187209 */ /* 0x000fe20007810000 */
[----:B------:R-:W-:Y:S01]  /*6210*/  MUFU.EX2 R47, R47 ;  /* 0x0000002f002f7308 */ /* 0x000fe20000000800 */
[----:B------:R-:W-:-:S02]  /*6220*/  FSEL R66, R66, -INF , P6 ;  /* 0xff80000042427808 */ /* 0x000fc40003000000 */
[----:B------:R-:W-:Y:S01]  /*6230*/  FMNMX.FTZ R25, R31, R24, !PT ;  /* 0x000000181f197209 */ /* 0x000fe20007810000 */
[----:B------:R-:W-:-:S01]  /*6240*/  FFMA.FTZ R24, R28, UR19, -R79 ;  /* 0x000000131c187c23 */ /* 0x000fc2000801084f */
[----:B------:R-:W-:Y:S02]  /*6250*/  ISETP.GT.AND P4, PT, R78, 0x58, PT ;  /* 0x000000584e00780c */ /* 0x000fe40003f84270 */
[----:B------:R-:W-:Y:S01]  /*6260*/  FMNMX.FTZ R28, R34, R25, !PT ;  /* 0x00000019221c7209 */ /* 0x000fe20007810000 */
[----:B------:R0:W-:Y:S01]  /*6270*/  MUFU.EX2 R15, R81 ;  /* 0x00000051000f7308 */ /* 0x0001e20000000800 */
[----:B------:R-:W-:Y:S02]  /*6280*/  FSEL R67, R67, -INF , P5 ;  /* 0xff80000043437808 */ /* 0x000fe40002800000 */
[----:B------:R-:W-:Y:S02]  /*6290*/  FMNMX.FTZ R25, R35, R28, !PT ;  /* 0x0000001c23197209 */ /* 0x000fe40007810000 */
[----:B------:R-:W-:-:S02]  /*62a0*/  ISETP.GT.AND P6, PT, R78, 0x59, PT ;  /* 0x000000594e00780c */ /* 0x000fc40003fc4270 */
[----:B------:R-:W-:Y:S01]  /*62b0*/  FMNMX.FTZ R28, R38, R25, !PT ;  /* 0x00000019261c7209 */ /* 0x000fe20007810000 */
[----:B------:R-:W-:Y:S01]  /*62c0*/  MUFU.EX2 R8, R8 ;  /* 0x0000000800087308 */ /* 0x000fe20000000800 */
[----:B0-----:R-:W-:-:S01]  /*62d0*/  FFMA.FTZ R81, R32, UR19, -R79 ;  /* 0x0000001320517c23 */ /* 0x001fc2000801084f */
[----:B------:R-:W-:Y:S02]  /*62e0*/  FSEL R70, R70, -INF , P4 ;  /* 0xff80000046467808 */ /* 0x000fe40002000000 */
[----:B------:R-:W-:Y:S02]  /*62f0*/  FMNMX.FTZ R28, R39, R28, !PT ;  /* 0x0000001c271c7209 */ /* 0x000fe40007810000 */
[----:B------:R-:W-:Y:S02]  /*6300*/  ISETP.GT.AND P5, PT, R78, 0x60, PT ;  /* 0x000000604e00780c */ /* 0x000fe40003fa4270 */
[----:B------:R-:W-:Y:S01]  /*6310*/  FMNMX.FTZ R32, R41, R28, !PT ;  /* 0x0000001c29207209 */ /* 0x000fe20007810000 */
[----:B------:R0:W-:Y:S01]  /*6320*/  MUFU.EX2 R25, R29 ;  /* 0x0000001d00197308 */ /* 0x0001e20000000800 */
[----:B------:R-:W-:-:S02]  /*6330*/  FSEL R71, R71, -INF , P6 ;  /* 0xff80000047477808 */ /* 0x000fc40003000000 */
[----:B------:R-:W-:Y:S02]  /*6340*/  FMNMX.FTZ R32, R43, R32, !PT ;  /* 0x000000202b207209 */ /* 0x000fe40007810000 */
[----:B------:R-:W-:Y:S02]  /*6350*/  ISETP.GT.AND P4, PT, R78, 0x61, PT ;  /* 0x000000614e00780c */ /* 0x000fe40003f84270 */
[----:B------:R-:W-:Y:S01]  /*6360*/  FSEL R72, R72, -INF , P5 ;  /* 0xff80000048487808 */ /* 0x000fe20002800000 */
[----:B------:R1:W-:Y:S01]  /*6370*/  MUFU.EX2 R28, R81 ;  /* 0x00000051001c7308 */ /* 0x0003e20000000800 */
[----:B0-----:R-:W-:-:S01]  /*6380*/  FFMA.FTZ R29, R33, UR19, -R79 ;  /* 0x00000013211d7c23 */ /* 0x001fc2000801084f */
[----:B------:R-:W-:Y:S02]  /*6390*/  FMNMX.FTZ R33, R45, R32, !PT ;  /* 0x000000202d217209 */ /* 0x000fe40007810000 */
[----:B------:R-:W-:Y:S02]  /*63a0*/  ISETP.GT.AND P6, PT, R78, 0x68, PT ;  /* 0x000000684e00780c */ /* 0x000fe40003fc4270 */
[----:B------:R-:W-:-:S02]  /*63b0*/  FMNMX.FTZ R32, R48, R33, !PT ;  /* 0x0000002130207209 */ /* 0x000fc40007810000 */
[----:B---3--:R-:W-:Y:S01]  /*63c0*/  FSEL R69, R69, -INF , P4 ;  /* 0xff80000045457808 */ /* 0x008fe20002000000 */
[----:B-1----:R-:W-:Y:S01]  /*63d0*/  FFMA.FTZ R81, R36, UR19, -R79 ;  /* 0x0000001324517c23 */ /* 0x002fe2000801084f */
[----:B------:R-:W-:Y:S01]  /*63e0*/  FMNMX.FTZ R33, R53, R32, !PT ;  /* 0x0000002035217209 */ /* 0x000fe20007810000 */
[----:B------:R-:W-:Y:S01]  /*63f0*/  MUFU.EX2 R10, R10 ;  /* 0x0000000a000a7308 */ /* 0x000fe20000000800 */
[----:B------:R-:W-:Y:S02]  /*6400*/  ISETP.GT.AND P5, PT, R78, 0x69, PT ;  /* 0x000000694e00780c */ /* 0x000fe40003fa4270 */
[----:B------:R-:W-:Y:S02]  /*6410*/  FMNMX.FTZ R33, R68, R33, !PT ;  /* 0x0000002144217209 */ /* 0x000fe40007810000 */
[----:B------:R-:W-:Y:S02]  /*6420*/  FSEL R74, R74, -INF , P6 ;  /* 0xff8000004a4a7808 */ /* 0x000fe40003000000 */
[----:B------:R-:W-:Y:S01]  /*6430*/  FMNMX.FTZ R36, R66, R33, !PT ;  /* 0x0000002142247209 */ /* 0x000fe20007810000 */
[----:B------:R-:W-:Y:S01]  /*6440*/  MUFU.EX2 R32, R81 ;  /* 0x0000005100207308 */ /* 0x000fe20000000800 */
[----:B------:R-:W-:-:S02]  /*6450*/  ISETP.GT.AND P4, PT, R78, 0x70, PT ;  /* 0x000000704e00780c */ /* 0x000fc40003f84270 */
[----:B------:R-:W-:Y:S01]  /*6460*/  FMNMX.FTZ R37, R67, R36, !PT ;  /* 0x0000002443257209 */ /* 0x000fe20007810000 */
[----:B------:R-:W-:-:S01]  /*6470*/  FFMA.FTZ R36, R40, UR19, -R79 ;  /* 0x0000001328247c23 */ /* 0x000fc2000801084f */
[----:B----4-:R-:W-:Y:S02]  /*6480*/  FSEL R75, R75, -INF , P5 ;  /* 0xff8000004b4b7808 */ /* 0x010fe40002800000 */
[----:B------:R-:W-:Y:S01]  /*6490*/  FMNMX.FTZ R40, R70, R37, !PT ;  /* 0x0000002546287209 */ /* 0x000fe20007810000 */
[----:B------:R0:W-:Y:S01]  /*64a0*/  MUFU.EX2 R33, R82 ;  /* 0x0000005200217308 */ /* 0x0001e20000000800 */
[----:B------:R-:W-:Y:S02]  /*64b0*/  ISETP.GT.AND P6, PT, R78, 0x71, PT ;  /* 0x000000714e00780c */ /* 0x000fe40003fc4270 */
[----:B------:R-:W-:Y:S02]  /*64c0*/  FMNMX.FTZ R37, R71, R40, !PT ;  /* 0x0000002847257209 */ /* 0x000fe40007810000 */
[----:B------:R-:W-:-:S02]  /*64d0*/  FSEL R76, R76, -INF , P4 ;  /* 0xff8000004c4c7808 */ /* 0x000fc40002000000 */
[----:B------:R-:W-:Y:S01]  /*64e0*/  FMNMX.FTZ R40, R72, R37, !PT ;  /* 0x0000002548287209 */ /* 0x000fe20007810000 */
[----:B------:R-:W-:Y:S01]  /*64f0*/  MUFU.EX2 R14, R14 ;  /* 0x0000000e000e7308 */ /* 0x000fe20000000800 */
[----:B0-----:R-:W-:-:S01]  /*6500*/  FFMA.FTZ R82, R42, UR19, -R79 ;  /* 0x000000132a527c23 */ /* 0x001fc2000801084f */
[----:B------:R-:W-:Y:S02]  /*6510*/  ISETP.GT.AND P5, PT, R78, 0x78, PT ;  /* 0x000000784e00780c */ /* 0x000fe40003fa4270 */
[----:B------:R-:W-:Y:S01]  /*6520*/  FMNMX.FTZ R81, R69, R40, !PT ;  /* 0x0000002845517209 */ /* 0x000fe20007810000 */
[--C-:B------:R-:W-:Y:S01]  /*6530*/  FFMA.FTZ R40, R44, UR19, -R79.reuse ;  /* 0x000000132c287c23 */ /* 0x100fe2000801084f */
[----:B------:R-:W-:Y:S02]  /*6540*/  FSEL R77, R77, -INF , P6 ;  /* 0xff8000004d4d7808 */ /* 0x000fe40003000000 */
[----:B------:R-:W-:Y:S01]  /*6550*/  FMNMX.FTZ R42, R74, R81, !PT ;  /* 0x000000514a2a7209 */ /* 0x000fe20007810000 */
[----:B------:R-:W-:Y:S01]  /*6560*/  MUFU.EX2 R37, R82 ;  /* 0x0000005200257308 */ /* 0x000fe20000000800 */
[----:B------:R-:W-:Y:S01]  /*6570*/  ISETP.GT.AND P4, PT, R78, 0x79, PT ;  /* 0x000000794e00780c */ /* 0x000fe20003f84270 */
[----:B------:R-:W-:Y:S01]  /*6580*/  FFMA.FTZ R78, R46, UR19, -R79 ;  /* 0x000000132e4e7c23 */ /* 0x000fe2000801084f */
[----:B------:R-:W-:-:S02]  /*6590*/  FMNMX.FTZ R81, R75, R42, !PT ;  /* 0x0000002a4b517209 */ /* 0x000fc40007810000 */
[----:B--2---:R-:W-:Y:S02]  /*65a0*/  FSEL R42, R73, -INF , P5 ;  /* 0xff800000492a7808 */ /* 0x004fe40002800000 */
[----:B------:R-:W-:Y:S01]  /*65b0*/  FMNMX.FTZ R44, R76, R81, !PT ;  /* 0x000000514c2c7209 */ /* 0x000fe20007810000 */
[----:B------:R0:W-:Y:S01]  /*65c0*/  MUFU.EX2 R73, R78 ;  /* 0x0000004e00497308 */ /* 0x0001e20000000800 */
[----:B------:R-:W-:Y:S02]  /*65d0*/  FSEL R80, R80, -INF , P4 ;  /* 0xff80000050507808 */ /* 0x000fe40002000000 */
[----:B------:R-:W-:Y:S01]  /*65e0*/  FMNMX.FTZ R81, R77, R44, !PT ;  /* 0x0000002c4d517209 */ /* 0x000fe20007810000 */
[----:B------:R-:W-:-:S01]  /*65f0*/  FFMA.FTZ R44, R50, UR19, -R79 ;  /* 0x00000013322c7c23 */ /* 0x000fc2000801084f */
[--C-:B------:R-:W-:Y:S01]  /*6600*/  FFMA.FTZ R50, R52, UR19, -R79.reuse ;  /* 0x0000001334327c23 */ /* 0x100fe2000801084f */
[----:B------:R-:W-:-:S01]  /*6610*/  FFMA.FTZ R52, R55, UR19, -R79 ;  /* 0x0000001337347c23 */ /* 0x000fc2000801084f */
[----:B------:R-:W-:Y:S01]  /*6620*/  FMNMX.FTZ R81, R42, R81, !PT ;  /* 0x000000512a517209 */ /* 0x000fe20007810000 */
[----:B------:R-:W-:-:S01]  /*6630*/  FFMA.FTZ R55, R56, UR19, -R79 ;  /* 0x0000001338377c23 */ /* 0x000fc2000801084f */
[--C-:B0-----:R-:W-:Y:S01]  /*6640*/  FFMA.FTZ R78, R57, UR19, -R79.reuse ;  /* 0x00000013394e7c23 */ /* 0x101fe2000801084f */
[----:B------:R-:W-:-:S01]  /*6650*/  FFMA.FTZ R57, R58, UR19, -R79 ;  /* 0x000000133a397c23 */ /* 0x000fc2000801084f */
[----:B------:R-:W-:Y:S01]  /*6660*/  FMNMX.FTZ R46, R80, R81, !PT ;  /* 0x00000051502e7209 */ /* 0x000fe20007810000 */
[----:B------:R-:W-:-:S01]  /*6670*/  FFMA.FTZ R56, R59, UR19, -R79 ;  /* 0x000000133b387c23 */ /* 0x000fc2000801084f */
[--C-:B------:R-:W-:Y:S01]  /*6680*/  FFMA.FTZ R58, R61, UR19, -R79.reuse ;  /* 0x000000133d3a7c23 */ /* 0x100fe2000801084f */
[----:B------:R-:W-:-:S01]  /*6690*/  FFMA.FTZ R61, R64, UR19, -R79 ;  /* 0x00000013403d7c23 */ /* 0x000fc2000801084f */
[----:B------:R-:W-:Y:S01]  /*66a0*/  IMAD.U32 R64, RZ, RZ, UR19 ;  /* 0x00000013ff407e24 */ /* 0x000fe2000f8e00ff */
[----:B------:R-:W0:Y:S01]  /*66b0*/  SHFL.BFLY PT, R81, R46, 0x2, 0x1f ;  /* 0x0c401f002e517f89 */ /* 0x000e2200000e0000 */
[----:B------:R-:W-:Y:S08]  /*66c0*/  MUFU.EX2 R24, R24 ;  /* 0x0000001800187308 */ /* 0x000ff00000000800 */
[----:B------:R-:W-:Y:S08]  /*66d0*/  MUFU.EX2 R29, R29 ;  /* 0x0000001d001d7308 */ /* 0x000ff00000000800 */
[----:B------:R-:W-:Y:S01]  /*66e0*/  MUFU.EX2 R36, R36 ;  /* 0x0000002400247308 */ /* 0x000fe20000000800 */
[----:B0-----:R-:W-:-:S07]  /*66f0*/  FMNMX.FTZ R81, R46, R81, !PT ;  /* 0x000000512e517209 */ /* 0x001fce0007810000 */
[----:B------:R-:W-:Y:S01]  /*6700*/  MUFU.EX2 R40, R40 ;  /* 0x0000002800287308 */ /* 0x000fe20000000800 */
[----:B------:R-:W0:Y:S07]  /*6710*/  SHFL.BFLY PT, R54, R81, 0x1, 0x1f ;  /* 0x0c201f0051367f89 */ /* 0x000e2e00000e0000 */
[----:B------:R1:W-:Y:S08]  /*6720*/  MUFU.EX2 R46, R78 ;  /* 0x0000004e002e7308 */ /* 0x0003f00000000800 */
[----:B------:R-:W-:Y:S01]  /*6730*/  MUFU.EX2 R44, R44 ;  /* 0x0000002c002c7308 */ /* 0x000fe20000000800 */
[----:B-1----:R-:W-:-:S05]  /*6740*/  FSEL R78, R60, RZ, P3 ;  /* 0x000000ff3c4e7208 */ /* 0x002fca0001800000 */
[----:B------:R-:W-:Y:S02]  /*6750*/  FADD.FTZ R78, -R78, R5 ;  /* 0x000000054e4e7221 */ /* 0x000fe40000010100 */
[----:B------:R-:W-:Y:S01]  /*6760*/  MUFU.EX2 R51, R51 ;  /* 0x0000003300337308 */ /* 0x000fe20000000800 */
[----:B0-----:R-:W-:Y:S01]  /*6770*/  FMNMX.FTZ R59, R81, R54, !PT ;  /* 0x00000036513b7209 */ /* 0x001fe20007810000 */
[----:B------:R-:W-:-:S03]  /*6780*/  FFMA.FTZ R54, R62, UR19, -R79 ;  /* 0x000000133e367c23 */ /* 0x000fc6000801084f */
[C---:B------:R-:W-:Y:S01]  /*6790*/  FSETP.NEU.FTZ.AND P4, PT, R59.reuse, -INF , PT ;  /* 0xff8000003b00780b */ /* 0x040fe20003f9d000 */
[----:B------:R-:W-:-:S02]  /*67a0*/  FFMA.FTZ R62, R59, R64, -8 ;  /* 0xc10000003b3e7423 */ /* 0x000fc40000010040 */
[----:B------:R-:W-:Y:S03]  /*67b0*/  MUFU.EX2 R50, R50 ;  /* 0x0000003200327308 */ /* 0x000fe60000000800 */
[----:B------:R-:W-:-:S05]  /*67c0*/  FSEL R62, R62, RZ, P4 ;  /* 0x000000ff3e3e7208 */ /* 0x000fca0002000000 */
        /* <DEDUP_REMOVED lines=8> */
[----:B------:R-:W-:Y:S01]  /*6850*/  FSEL R41, R59, RZ, P4 ;  /* 0x000000ff3b297208 */ /* 0x000fe20002000000 */
[----:B------:R-:W-:-:S01]  /*6860*/  FFMA.FTZ R26, R27, UR19, -R62 ;  /* 0x000000131b1a7c23 */ /* 0x000fc2000801083e */
[--C-:B------:R-:W-:Y:S01]  /*6870*/  FFMA.FTZ R27, R30, UR19, -R62.reuse ;  /* 0x000000131e1b7c23 */ /* 0x100fe2000801083e */
[----:B------:R-:W-:-:S01]  /*6880*/  FFMA.FTZ R30, R31, UR19, -R62 ;  /* 0x000000131f1e7c23 */ /* 0x000fc2000801083e */
[--C-:B------:R-:W-:Y:S01]  /*6890*/  FFMA.FTZ R31, R34, UR19, -R62.reuse ;  /* 0x00000013221f7c23 */ /* 0x100fe2000801083e */
[----:B------:R-:W-:-:S01]  /*68a0*/  FFMA.FTZ R34, R35, UR19, -R62 ;  /* 0x0000001323227c23 */ /* 0x000fc2000801083e */
[----:B------:R-:W-:Y:S01]  /*68b0*/  FADD.FTZ R41, -R41, R4 ;  /* 0x0000000429297221 */ /* 0x000fe20000010100 */
[----:B------:R-:W-:-:S01]  /*68c0*/  FFMA.FTZ R35, R38, UR19, -R62 ;  /* 0x0000001326237c23 */ /* 0x000fc2000801083e */
[--C-:B------:R-:W-:Y:S01]  /*68d0*/  FFMA.FTZ R38, R39, UR19, -R62.reuse ;  /* 0x0000001327267c23 */ /* 0x100fe2000801083e */
[----:B------:R-:W-:Y:S01]  /*68e0*/  FMUL.FTZ R39, R78, UR19 ;  /* 0x000000134e277c20 */ /* 0x000fe20008410000 */
[--C-:B------:R-:W-:Y:S01]  /*68f0*/  FFMA.FTZ R49, R49, UR19, -R62.reuse ;  /* 0x0000001331317c23 */ /* 0x100fe2000801083e */
[----:B------:R-:W-:Y:S01]  /*6900*/  FMUL.FTZ R4, R41, UR19 ;  /* 0x0000001329047c20 */ /* 0x000fe20008410000 */
[----:B------:R-:W-:Y:S01]  /*6910*/  MUFU.EX2 R64, R64 ;  /* 0x0000004000407308 */ /* 0x000fe20000000800 */
[----:B------:R-:W-:-:S01]  /*6920*/  FFMA.FTZ R41, R45, UR19, -R62 ;  /* 0x000000132d297c23 */ /* 0x000fc2000801083e */
[--C-:B------:R-:W-:Y:S01]  /*6930*/  FFMA.FTZ R78, R43, UR19, -R62.reuse ;  /* 0x000000132b4e7c23 */ /* 0x100fe2000801083e */
[----:B------:R-:W-:-:S01]  /*6940*/  FFMA.FTZ R43, R53, UR19, -R62 ;  /* 0x00000013352b7c23 */ /* 0x000fc2000801083e */
[--C-:B------:R-:W-:Y:S01]  /*6950*/  FFMA.FTZ R48, R48, UR19, -R62.reuse ;  /* 0x0000001330307c23 */ /* 0x100fe2000801083e */
[----:B------:R-:W-:-:S01]  /*6960*/  FFMA.FTZ R68, R68, UR19, -R62 ;  /* 0x0000001344447c23 */ /* 0x000fc2000801083e */
[----:B------:R-:W-:-:S02]  /*6970*/  FFMA.FTZ R77, R77, UR19, -R62 ;  /* 0x000000134d4d7c23 */ /* 0x000fc4000801083e */
[----:B------:R-:W0:Y:S08]  /*6980*/  MUFU.EX2 R39, R39 ;  /* 0x0000002700277308 */ /* 0x000e300000000800 */
[----:B------:R-:W-:Y:S08]  /*6990*/  MUFU.EX2 R49, R49 ;  /* 0x0000003100317308 */ /* 0x000ff00000000800 */
[----:B------:R-:W1:Y:S01]  /*69a0*/  MUFU.EX2 R4, R4 ;  /* 0x0000000400047308 */ /* 0x000e620000000800 */
[----:B0-----:R-:W-:-:S04]  /*69b0*/  FFMA.FTZ R82, R39, R3, R6 ;  /* 0x0000000327527223 */ /* 0x001fc80000010006 */
[----:B------:R-:W-:-:S03]  /*69c0*/  FADD.FTZ R82, R47, R82 ;  /* 0x000000522f527221 */ /* 0x000fc60000010000 */
[----:B------:R-:W0:Y:S08]  /*69d0*/  MUFU.EX2 R9, R9 ;  /* 0x0000000900097308 */ /* 0x000e300000000800 */
[----:B------:R-:W2:Y:S01]  /*69e0*/  MUFU.EX2 R12, R12 ;  /* 0x0000000c000c7308 */ /* 0x000ea20000000800 */
[----:B-1----:R-:W-:-:S04]  /*69f0*/  FFMA.FTZ R3, R4, R2, R49 ;  /* 0x0000000204037223 */ /* 0x002fc80000010031 */
[----:B------:R-:W-:Y:S01]  /*6a00*/  FADD.FTZ R2, R64, R3 ;  /* 0x0000000340027221 */ /* 0x000fe20000010000 */
[----:B------:R-:W-:-:S02]  /*6a10*/  FADD.FTZ R3, R7, R82 ;  /* 0x0000005207037221 */ /* 0x000fc40000010000 */
[----:B------:R-:W1:Y:S01]  /*6a20*/  MUFU.EX2 R13, R13 ;  /* 0x0000000d000d7308 */ /* 0x000e620000000800 */
[----:B0-----:R-:W-:-:S01]  /*6a30*/  FADD.FTZ R45, R9, R2 ;  /* 0x00000002092d7221 */ /* 0x001fc20000010000 */
[----:B------:R-:W-:-:S06]  /*6a40*/  FADD.FTZ R3, R8, R3 ;  /* 0x0000000308037221 */ /* 0x000fcc0000010000 */
[----:B------:R-:W0:Y:S01]  /*6a50*/  MUFU.EX2 R20, R20 ;  /* 0x0000001400147308 */ /* 0x000e220000000800 */
[----:B--2---:R-:W-:-:S01]  /*6a60*/  FADD.FTZ R2, R12, R45 ;  /* 0x0000002d0c027221 */ /* 0x004fc20000010000 */
[----:B------:R-:W-:Y:S01]  /*6a70*/  FFMA.FTZ R45, R66, UR19, -R62 ;  /* 0x00000013422d7c23 */ /* 0x000fe2000801083e */
[----:B------:R-:W-:-:S04]  /*6a80*/  FADD.FTZ R66, R10, R3 ;  /* 0x000000030a427221 */ /* 0x000fc80000010000 */
[----:B------:R-:W-:Y:S01]  /*6a90*/  FADD.FTZ R53, R11, R66 ;  /* 0x000000420b357221 */ /* 0x000fe20000010000 */
[----:B------:R-:W2:Y:S01]  /*6aa0*/  MUFU.EX2 R21, R21 ;  /* 0x0000001500157308 */ /* 0x000ea20000000800 */
[----:B-1----:R-:W-:-:S01]  /*6ab0*/  FADD.FTZ R3, R13, R2 ;  /* 0x000000020d037221 */ /* 0x002fc20000010000 */
[----:B------:R-:W-:Y:S01]  /*6ac0*/  FFMA.FTZ R66, R67, UR19, -R62 ;  /* 0x0000001343427c23 */ /* 0x000fe2000801083e */
[----:B------:R-:W-:-:S01]  /*6ad0*/  FADD.FTZ R82, R14, R53 ;  /* 0x000000350e527221 */ /* 0x000fc20000010000 */
[----:B------:R-:W-:-:S03]  /*6ae0*/  FFMA.FTZ R53, R70, UR19, -R62 ;  /* 0x0000001346357c23 */ /* 0x000fc6000801083e */
[----:B------:R-:W-:Y:S01]  /*6af0*/  FADD.FTZ R67, R15, R82 ;  /* 0x000000520f437221 */ /* 0x000fe20000010000 */
[----:B------:R-:W1:Y:S01]  /*6b00*/  MUFU.EX2 R26, R26 ;  /* 0x0000001a001a7308 */ /* 0x000e620000000800 */
[----:B0-----:R-:W-:-:S02]  /*6b10*/  FADD.FTZ R2, R20, R3 ;  /* 0x0000000314027221 */ /* 0x001fc40000010000 */
[----:B------:R-:W-:-:S04]  /*6b20*/  FADD.FTZ R70, R24, R67 ;  /* 0x0000004318467221 */ /* 0x000fc80000010000 */
[----:B------:R-:W-:Y:S01]  /*6b30*/  FADD.FTZ R67, R25, R70 ;  /* 0x0000004619437221 */ /* 0x000fe20000010000 */
[----:B------:R-:W0:Y:S01]  /*6b40*/  MUFU.EX2 R27, R27 ;  /* 0x0000001b001b7308 */ /* 0x000e220000000800 */
[----:B--2---:R-:W-:-:S01]  /*6b50*/  FADD.FTZ R3, R21, R2 ;  /* 0x0000000215037221 */ /* 0x004fc20000010000 */
[----:B------:R-:W-:Y:S01]  /*6b60*/  FFMA.FTZ R70, R71, UR19, -R62 ;  /* 0x0000001347467c23 */ /* 0x000fe2000801083e */
[----:B------:R-:W-:-:S01]  /*6b70*/  FADD.FTZ R82, R28, R67 ;  /* 0x000000431c527221 */ /* 0x000fc20000010000 */
[----:B------:R-:W-:-:S03]  /*6b80*/  FFMA.FTZ R67, R72, UR19, -R62 ;  /* 0x0000001348437c23 */ /* 0x000fc6000801083e */
[----:B------:R-:W-:Y:S01]  /*6b90*/  FADD.FTZ R71, R29, R82 ;  /* 0x000000521d477221 */ /* 0x000fe20000010000 */
[----:B------:R-:W2:Y:S01]  /*6ba0*/  MUFU.EX2 R30, R30 ;  /* 0x0000001e001e7308 */ /* 0x000ea20000000800 */
[----:B-1----:R-:W-:-:S02]  /*6bb0*/  FADD.FTZ R2, R26, R3 ;  /* 0x000000031a027221 */ /* 0x002fc40000010000 */
[----:B------:R-:W-:-:S04]  /*6bc0*/  FADD.FTZ R72, R32, R71 ;  /* 0x0000004720487221 */ /* 0x000fc80000010000 */
[----:B------:R-:W-:Y:S01]  /*6bd0*/  FADD.FTZ R71, R33, R72 ;  /* 0x0000004821477221 */ /* 0x000fe20000010000 */
[----:B------:R-:W1:Y:S01]  /*6be0*/  MUFU.EX2 R31, R31 ;  /* 0x0000001f001f7308 */ /* 0x000e620000000800 */
[----:B0-----:R-:W-:-:S01]  /*6bf0*/  FADD.FTZ R3, R27, R2 ;  /* 0x000000021b037221 */ /* 0x001fc20000010000 */
[----:B------:R-:W-:Y:S01]  /*6c00*/  FFMA.FTZ R72, R69, UR19, -R62 ;  /* 0x0000001345487c23 */ /* 0x000fe2000801083e */
[----:B------:R-:W-:-:S01]  /*6c10*/  FADD.FTZ R82, R36, R71 ;  /* 0x0000004724527221 */ /* 0x000fc20000010000 */
[----:B------:R-:W-:-:S03]  /*6c20*/  FFMA.FTZ R69, R74, UR19, -R62 ;  /* 0x000000134a457c23 */ /* 0x000fc6000801083e */
[----:B------:R-:W-:Y:S01]  /*6c30*/  FADD.FTZ R71, R37, R82 ;  /* 0x0000005225477221 */ /* 0x000fe20000010000 */
[----:B------:R-:W0:Y:S01]  /*6c40*/  MUFU.EX2 R34, R34 ;  /* 0x0000002200227308 */ /* 0x000e220000000800 */
[----:B--2---:R-:W-:-:S02]  /*6c50*/  FADD.FTZ R2, R30, R3 ;  /* 0x000000031e027221 */ /* 0x004fc40000010000 */
        /* <DEDUP_REMOVED lines=30> */
[----:B------:R-:W-:-:S06]  /*6e40*/  FFMA.FTZ R2, R42, UR19, -R62 ;  /* 0x000000132a027c23 */ /* 0x000fcc000801083e */
[----:B------:R-:W0:Y:S01]  /*6e50*/  MUFU.EX2 R53, R53 ;  /* 0x0000003500357308 */ /* 0x000e220000000800 */
[----:B--2---:R-:W-:-:S07]  /*6e60*/  FADD.FTZ R76, R66, R3 ;  /* 0x00000003424c7221 */ /* 0x004fce0000010000 */
[----:B------:R-:W2:Y:S01]  /*6e70*/  MUFU.EX2 R55, R55 ;  /* 0x0000003700377308 */ /* 0x000ea20000000800 */
[----:B-1----:R-:W-:-:S01]  /*6e80*/  FADD.FTZ R82, R52, R75 ;  /* 0x0000004b34527221 */ /* 0x002fc20000010000 */
[----:B------:R-:W-:-:S06]  /*6e90*/  FFMA.FTZ R75, R80, UR19, -R62 ;  /* 0x00000013504b7c23 */ /* 0x000fcc000801083e */
[----:B------:R-:W1:Y:S01]  /*6ea0*/  MUFU.EX2 R70, R70 ;  /* 0x0000004600467308 */ /* 0x000e620000000800 */
[----:B0-----:R-:W-:-:S07]  /*6eb0*/  FADD.FTZ R3, R53, R76 ;  /* 0x0000004c35037221 */ /* 0x001fce0000010000 */
[----:B------:R-:W0:Y:S01]  /*6ec0*/  MUFU.EX2 R67, R67 ;  /* 0x0000004300437308 */ /* 0x000e220000000800 */
[----:B--2---:R-:W-:-:S04]  /*6ed0*/  FADD.FTZ R79, R55, R82 ;  /* 0x00000052374f7221 */ /* 0x004fc80000010000 */
[----:B------:R-:W-:-:S03]  /*6ee0*/  FADD.FTZ R76, R46, R79 ;  /* 0x0000004f2e4c7221 */ /* 0x000fc60000010000 */
[----:B------:R-:W2:Y:S01]  /*6ef0*/  MUFU.EX2 R57, R57 ;  /* 0x0000003900397308 */ /* 0x000ea20000000800 */
[----:B-1----:R-:W-:-:S01]  /*6f00*/  FADD.FTZ R62, R70, R3 ;  /* 0x00000003463e7221 */ /* 0x002fc20000010000 */
[----:B------:R-:W-:-:S04]  /*6f10*/  IMAD.U32 R3, RZ, RZ, UR22 ;  /* 0x00000016ff037e24 */ /* 0x000fc8000f8e00ff */
[----:B------:R-:W-:Y:S02]  /*6f20*/  @!P0 VIADD R3, R3, 0x19c40 ;  /* 0x00019c4003038836 */ /* 0x000fe40000000000 */
[----:B------:R-:W1:Y:S01]  /*6f30*/  MUFU.EX2 R72, R72 ;  /* 0x0000004800487308 */ /* 0x000e620000000800 */
[----:B0-----:R-:W-:-:S02]  /*6f40*/  FADD.FTZ R79, R67, R62 ;  /* 0x0000003e434f7221 */ /* 0x001fc40000010000 */
[----:B------:R-:W-:-:S04]  /*6f50*/  @!P0 PRMT R3, RZ, 0x654, R3 ;  /* 0x00000654ff038816 */ /* 0x000fc80000000003 */
[----:B------:R0:W-:Y:S01]  /*6f60*/  @!P0 SYNCS.ARRIVE.TRANS64.RED.A1T0 RZ, [R3+URZ], RZ ;  /* 0x000000ff03ff89a7 */ /* 0x0001e2000810043f */
[----:B------:R-:W3:Y:S01]  /*6f70*/  MUFU.EX2 R56, R56 ;  /* 0x0000003800387308 */ /* 0x000ee20000000800 */
[----:B--2---:R-:W-:-:S07]  /*6f80*/  FADD.FTZ R81, R57, R76 ;  /* 0x0000004c39517221 */ /* 0x004fce0000010000 */
[----:B------:R-:W-:Y:S01]  /*6f90*/  MUFU.EX2 R69, R69 ;  /* 0x0000004500457308 */ /* 0x000fe20000000800 */
[----:B-1----:R-:W-:-:S07]  /*6fa0*/  FADD.FTZ R76, R72, R79 ;  /* 0x0000004f484c7221 */ /* 0x002fce0000010000 */
[----:B------:R-:W0:Y:S01]  /*6fb0*/  MUFU.EX2 R65, R65 ;  /* 0x0000004100417308 */ /* 0x000e220000000800 */
[----:B---3--:R-:W-:-:S07]  /*6fc0*/  FADD.FTZ R80, R56, R81 ;  /* 0x0000005138507221 */ /* 0x008fce0000010000 */
[----:B------:R-:W-:Y:S08]  /*6fd0*/  MUFU.EX2 R74, R74 ;  /* 0x0000004a004a7308 */ /* 0x000ff00000000800 */
[----:B------:R-:W1:Y:S01]  /*6fe0*/  MUFU.EX2 R58, R58 ;  /* 0x0000003a003a7308 */ /* 0x000e620000000800 */
[----:B0-----:R-:W-:-:S07]  /*6ff0*/  FADD.FTZ R3, R65, R80 ;  /* 0x0000005041037221 */ /* 0x001fce0000010000 */
[----:B------:R-:W-:Y:S08]  /*7000*/  MUFU.EX2 R71, R71 ;  /* 0x0000004700477308 */ /* 0x000ff00000000800 */
[----:B------:R-:W0:Y:S01]  /*7010*/  MUFU.EX2 R61, R61 ;  /* 0x0000003d003d7308 */ /* 0x000e220000000800 */
[----:B-1----:R-:W-:-:S07]  /*7020*/  FADD.FTZ R80, R58, R3 ;  /* 0x000000033a507221 */ /* 0x002fce0000010000 */
[----:B------:R1:W2:Y:S08]  /*7030*/  MUFU.EX2 R42, R77 ;  /* 0x0000004d002a7308 */ /* 0x0002b00000000800 */
[----:B------:R-:W3:Y:S01]  /*7040*/  MUFU.EX2 R54, R54 ;  /* 0x0000003600367308 */ /* 0x000ee20000000800 */
[----:B-1----:R-:W-:-:S04]  /*7050*/  FADD.FTZ R77, R69, R76 ;  /* 0x0000004c454d7221 */ /* 0x002fc80000010000 */
[----:B------:R-:W-:Y:S01]  /*7060*/  FADD.FTZ R76, R74, R77 ;  /* 0x0000004d4a4c7221 */ /* 0x000fe20000010000 */
[----:B0-----:R-:W-:-:S02]  /*7070*/  FADD.FTZ R77, R61, R80 ;  /* 0x000000503d4d7221 */ /* 0x001fc40000010000 */
[----:B------:R3:W0:Y:S01]  /*7080*/  MUFU.EX2 R62, R2 ;  /* 0x00000002003e7308 */ /* 0x0006220000000800 */
[----:B------:R-:W-:-:S04]  /*7090*/  FADD.FTZ R3, R71, R76 ;  /* 0x0000004c47037221 */ /* 0x000fc80000010000 */
[----:B--2---:R-:W-:-:S03]  /*70a0*/  FADD.FTZ R3, R42, R3 ;  /* 0x000000032a037221 */ /* 0x004fc60000010000 */
[----:B------:R-:W1:Y:S01]  /*70b0*/  MUFU.EX2 R63, R63 ;  /* 0x0000003f003f7308 */ /* 0x000e620000000800 */
[----:B---3--:R-:W-:-:S07]  /*70c0*/  FADD.FTZ R2, R54, R77 ;  /* 0x0000004d36027221 */ /* 0x008fce0000010000 */
[----:B------:R-:W2:Y:S01]  /*70d0*/  MUFU.EX2 R75, R75 ;  /* 0x0000004b004b7308 */ /* 0x000ea20000000800 */
[----:B0-----:R-:W-:-:S01]  /*70e0*/  FADD.FTZ R76, R62, R3 ;  /* 0x000000033e4c7221 */ /* 0x001fc20000010000 */
[----:B-1----:R-:W-:-:S03]  /*70f0*/  FADD.FTZ R3, R63, R2 ;  /* 0x000000023f037221 */ /* 0x002fc60000010000 */
[----:B--2---:R-:W-:Y:S01]  /*7100*/  FADD.FTZ R2, R75, R76 ;  /* 0x0000004c4b027221 */ /* 0x004fe20000010000 */
[----:B------:R-:W-:Y:S06]  /*7110*/  @!P1 BRA `(.L_x_1731) ;  /* 0x0000000000049947 */ /* 0x000fec0003800000 */
[----:B------:R-:W-:Y:S01]  /*7120*/  BPT.TRAP 0x1 ;  /* 0x000000040000795c */ /* 0x000fe20000300000 */
.L_x_1731:
        /* <DEDUP_REMOVED lines=8> */
[----:B------:R-:W-:Y:S01]  /*71b0*/  UMOV UR20, UR49 ;  /* 0x0000003100147c82 */ /* 0x000fe20008000000 */
        /* <DEDUP_REMOVED lines=82> */
.L_x_1722:
        /* <DEDUP_REMOVED lines=8> */
.L_x_1743:
[----:B------:R-:W-:-:S04]  /*7760*/  UIADD3 UR48, UR20, 0x1, URZ ;  /* 0x0000000114307890 */ /* 0x000fc8000fffe03f */
[----:B------:R-:W-:-:S04]  /*7770*/  UISETP.NE.AND UP0, UPT, UR48, 0x2, UPT ;  /* 0x000000023000788c */ /* 0x000fc8000bf05270 */
[----:B------:R-:W-:Y:S02]  /*7780*/  USEL UR49, URZ, 0x1, UP0 ;  /* 0x000000013f317887 */ /* 0x000fe40008000000 */
[----:B------:R-:W-:Y:S02]  /*7790*/  USEL UR48, UR48, URZ, UP0 ;  /* 0x0000003f30307287 */ /* 0x000fe40008000000 */
[----:B------:R-:W-:Y:S01]  /*77a0*/  ULOP3.LUT UR49, UR17, UR49, URZ, 0x3c, !UPT ;  /* 0x0000003111317292 */ /* 0x000fe2000f8e3c3f */
[----:B------:R-:W-:Y:S11]  /*77b0*/  @!P1 BRA `(.L_x_1734) ;  /* 0x0000000000049947 */ /* 0x000ff60003800000 */
[----:B------:R-:W-:Y:S01]  /*77c0*/  BPT.TRAP 0x1 ;  /* 0x000000040000795c */ /* 0x000fe20000300000 */
.L_x_1734:
[----:B------:R-:W-:Y:S01]  /*77d0*/  ULEA UR6, UR48, UR47, 0x3 ;  /* 0x0000002f30067291 */ /* 0x000fe2000f8e183f */
[----:B------:R-:W-:-:S05]  /*77e0*/  IMAD.U32 R6, RZ, RZ, UR49 ;  /* 0x00000031ff067e24 */ /* 0x000fca000f8e00ff */
[----:B------:R-:W-:-:S04]  /*77f0*/  SHF.L.U32 R6, R6, 0x1f, RZ ;  /* 0x0000001f06067819 */ /* 0x000fc800000006ff */
[----:B------:R0:W1:Y:S01]  /*7800*/  SYNCS.PHASECHK.TRANS64.TRYWAIT P2, [UR6+0x19c30], R6 ;  /* 0x019c3006ff0075a7 */ /* 0x0000620008040146 */
[----:B------:R-:W-:Y:S05]  /*7810*/  @!P1 BRA `(.L_x_1735) ;  /* 0x0000000000049947 */ /* 0x000fea0003800000 */
[----:B------:R-:W-:Y:S01]  /*7820*/  BPT.TRAP 0x1 ;  /* 0x000000040000795c */ /* 0x000fe20000300000 */
.L_x_1735:
[----:B-1----:R-:W-:Y:S05]  /*7830*/  @P2 BRA `(.L_x_1736) ;  /* 0x0000000000082947 */ /* 0x002fea0003800000 */
[----:B------:R-:W1:Y:S02]  /*7840*/  SYNCS.PHASECHK.TRANS64.TRYWAIT P2, [UR6+0x19c30], R6 ;  /* 0x019c3006ff0075a7 */ /* 0x000e640008040146 */
[----:B-1----:R-:W-:Y:S05]  /*7850*/  @!P2 BRA `(.L_x_1737) ;  /* 0x000000c00014a947 */ /* 0x002fea0003800000 */
.L_x_1736:
        /* <DEDUP_REMOVED lines=17> */
.L_x_1738:
[----:B------:R-:W-:Y:S01]  /*7970*/  ULEA UR11, UR20, UR47, 0x3 ;  /* 0x0000002f140b7291 */ /* 0x000fe2000f8e183f */
[----:B01----:R-:W-:-:S05]  /*7980*/  IMAD.U32 R6, RZ, RZ, UR17 ;  /* 0x00000011ff067e24 */ /* 0x003fca000f8e00ff */
[----:B------:R-:W-:-:S04]  /*7990*/  SHF.L.U32 R6, R6, 0x1f, RZ ;  /* 0x0000001f06067819 */ /* 0x000fc800000006ff */
[----:B------:R0:W1:Y:S01]  /*79a0*/  SYNCS.PHASECHK.TRANS64.TRYWAIT P2, [UR11+0x19c50], R6 ;  /* 0x019c5006ff0075a7 */ /* 0x000062000804014b */
[----:B------:R-:W-:Y:S05]  /*79b0*/  @!P1 BRA `(.L_x_1739) ;  /* 0x0000000000049947 */ /* 0x000fea0003800000 */
[----:B------:R-:W-:Y:S01]  /*79c0*/  BPT.TRAP 0x1 ;  /* 0x000000040000795c */ /* 0x000fe20000300000 */
.L_x_1739:
[----:B-1----:R-:W-:Y:S05]  /*79d0*/  @P2 BRA `(.L_x_1740) ;  /* 0x0000000000082947 */ /* 0x002fea0003800000 */
[----:B------:R-:W1:Y:S02]  /*79e0*/  SYNCS.PHASECHK.TRANS64.TRYWAIT P2, [UR11+0x19c50], R6 ;  /* 0x019c5006ff0075a7 */ /* 0x000e64000804014b */
[----:B-1----:R-:W-:Y:S05]  /*79f0*/  @!P2 BRA `(.L_x_1741) ;  /* 0x000000bc00c4a947 */ /* 0x002fea0003800000 */
.L_x_1740:
[C---:B01----:R-:W-:Y:S01]  /*7a00*/  FMUL.FTZ R6, R0.reuse, R24 ;  /* 0x0000001800067220 */ /* 0x043fe20000410000 */
[C---:B------:R-:W-:Y:S01]  /*7a10*/  FMUL.FTZ R7, R0.reuse, R25 ;  /* 0x0000001900077220 */ /* 0x040fe20000410000 */
[C---:B------:R-:W-:Y:S01]  /*7a20*/  FMUL.FTZ R8, R0.reuse, R26 ;  /* 0x0000001a00087220 */ /* 0x040fe20000410000 */
[----:B------:R-:W-:Y:S01]  /*7a30*/  UIADD3 UR6, UR47, 0x3000, URZ ;  /* 0x000030002f067890 */ /* 0x000fe2000fffe03f */
[C---:B------:R-:W-:Y:S01]  /*7a40*/  FMUL.FTZ R9, R0.reuse, R27 ;  /* 0x0000001b00097220 */ /* 0x040fe20000410000 */
[C---:B------:R-:W-:Y:S01]  /*7a50*/  FMUL.FTZ R10, R0.reuse, R28 ;  /* 0x0000001c000a7220 */ /* 0x040fe20000410000 */
[----:B------:R-:W0:Y:S01]  /*7a60*/  MUFU.TANH R6, R6 ;  /* 0x0000000600067308 */ /* 0x000e220000002400 */
[----:B------:R-:W-:Y:S01]  /*7a70*/  USHF.R.U32.HI UR6, URZ, 0x4, UR6 ;  /* 0x000000043f067899 */ /* 0x000fe20008011606 */
[C---:B------:R-:W-:Y:S01]  /*7a80*/  FMUL.FTZ R12, R0.reuse, R30 ;  /* 0x0000001e000c7220 */ /* 0x040fe20000410000 */
[C---:B------:R-:W-:Y:S01]  /*7a90*/  FMUL.FTZ R11, R0.reuse, R29 ;  /* 0x0000001d000b7220 */ /* 0x040fe20000410000 */
[C---:B------:R-:W-:Y:S01]  /*7aa0*/  FMUL.FTZ R13, R0.reuse, R31 ;  /* 0x0000001f000d7220 */ /* 0x040fe20000410000 */
[----:B------:R-:W-:Y:S01]  /*7ab0*/  ULOP3.LUT UR6, UR6, 0x3fff, URZ, 0xc0, !UPT ;  /* 0x00003fff06067892 */ /* 0x000fe2000f8ec03f */
[C---:B------:R-:W-:Y:S01]  /*7ac0*/  FMUL.FTZ R14, R0.reuse, R32 ;  /* 0x00000020000e7220 */ /* 0x040fe20000410000 */
[C---:B------:R-:W-:Y:S01]  /*7ad0*/  FMUL.FTZ R24, R0.reuse, R36 ;  /* 0x0000002400187220 */ /* 0x040fe20000410000 */
[----:B------:R-:W1:Y:S01]  /*7ae0*/  MUFU.TANH R7, R7 ;  /* 0x0000000700077308 */ /* 0x000e620000002400 */
[----:B------:R-:W-:Y:S01]  /*7af0*/  ULOP3.LUT UR6, UR6, 0x10000, URZ, 0xfc, !UPT ;  /* 0x0001000006067892 */ /* 0x000fe2000f8efc3f */
[C---:B------:R-:W-:Y:S01]  /*7b00*/  FMUL.FTZ R20, R0.reuse, R34 ;  /* 0x0000002200147220 */ /* 0x040fe20000410000 */
[C---:B------:R-:W-:Y:S01]  /*7b10*/  FMUL.FTZ R36, R0.reuse, R48 ;  /* 0x0000003000247220 */ /* 0x040fe20000410000 */
[C---:B------:R-:W-:Y:S01]  /*7b20*/  FMUL.FTZ R15, R0.reuse, R33 ;  /* 0x00000021000f7220 */ /* 0x040fe20000410000 */
[C---:B------:R-:W-:Y:S01]  /*7b30*/  FMUL.FTZ R48, R0.reuse, R60 ;  /* 0x0000003c00307220 */ /* 0x040fe20000410000 */
[----:B------:R-:W-:Y:S01]  /*7b40*/  UIMAD UR10, UR20, 0x300, UR6 ;  /* 0x00000300140a78a4 */ /* 0x000fe2000f8e0206 */
[----:B------:R-:W-:Y:S01]  /*7b50*/  FMUL.FTZ R29, R0, R41 ;  /* 0x00000029001d7220 */ /* 0x000fe20000410000 */
[----:B------:R-:W2:Y:S01]  /*7b60*/  MUFU.TANH R8, R8 ;  /* 0x0000000800087308 */ /* 0x000ea20000002400 */
[----:B0-----:R-:W-:Y:S01]  /*7b70*/  FMNMX.FTZ R60, R6, R5, !PT ;  /* 0x00000005063c7209 */ /* 0x001fe20007810000 */
[C---:B------:R-:W-:Y:S01]  /*7b80*/  FMUL.FTZ R21, R0.reuse, R35 ;  /* 0x0000002300157220 */ /* 0x040fe20000410000 */
[C---:B------:R-:W-:Y:S01]  /*7b90*/  FMUL.FTZ R41, R0.reuse, R53 ;  /* 0x0000003500297220 */ /* 0x040fe20000410000 */
[C---:B------:R-:W-:Y:S01]  /*7ba0*/  FMUL.FTZ R53, R0.reuse, R65 ;  /* 0x0000004100357220 */ /* 0x040fe20000410000 */
[----:B------:R-:W-:Y:S01]  /*7bb0*/  WARPGROUP.ARRIVE ;  /* 0x00000000000079c5 */ /* 0x000fe20000000000 */
[C---:B------:R-:W-:Y:S01]  /*7bc0*/  FMUL.FTZ R26, R0.reuse, R38 ;  /* 0x00000026001a7220 */ /* 0x040fe20000410000 */
[C---:B------:R-:W-:Y:S01]  /*7bd0*/  FMUL.FTZ R25, R0.reuse, R37 ;  /* 0x0000002500197220 */ /* 0x040fe20000410000 */
[----:B------:R-:W0:Y:S01]  /*7be0*/  MUFU.TANH R9, R9 ;  /* 0x0000000900097308 */ /* 0x000e220000002400 */
[----:B-1----:R-:W-:Y:S01]  /*7bf0*/  FMNMX.FTZ R65, R7, R60, !PT ;  /* 0x0000003c07417209 */ /* 0x002fe20007810000 */
[C---:B------:R-:W-:Y:S01]  /*7c00*/  FMUL.FTZ R30, R0.reuse, R42 ;  /* 0x0000002a001e7220 */ /* 0x040fe20000410000 */
[C---:B------:R-:W-:Y:S01]  /*7c10*/  FMUL.FTZ R35, R0.reuse, R47 ;  /* 0x0000002f00237220 */ /* 0x040fe20000410000 */
[----:B------:R-:W-:Y:S01]  /*7c20*/  UMOV UR6, UR10 ;  /* 0x0000000a00067c82 */ /* 0x000fe20008000000 */
[----:B------:R-:W-:Y:S01]  /*7c30*/  UMOV UR7, 0x40000040 ;  /* 0x4000004000077882 */ /* 0x000fe20000000000 */
[C---:B------:R-:W-:Y:S01]  /*7c40*/  FMUL.FTZ R42, R0.reuse, R54 ;  /* 0x00000036002a7220 */ /* 0x040fe20000410000 */
[----:B------:R-:W-:Y:S01]  /*7c50*/  FMUL.FTZ R47, R0, R59 ;  /* 0x0000003b002f7220 */ /* 0x000fe20000410000 */
[----:B------:R-:W1:Y:S01]  /*7c60*/  MUFU.TANH R10, R10 ;  /* 0x0000000a000a7308 */ /* 0x000e620000002400 */
[----:B--2---:R-:W-:Y:S01]  /*7c70*/  FMNMX.FTZ R60, R8, R4, !PT ;  /* 0x00000004083c7209 */ /* 0x004fe20007810000 */
[C---:B------:R-:W-:Y:S01]  /*7c80*/  FMUL.FTZ R54, R0.reuse, R66 ;  /* 0x0000004200367220 */ /* 0x040fe20000410000 */
[----:B------:R-:W-:Y:S01]  /*7c90*/  QGMMA.64x96x32.F32.E4M3.E4M3 R88, R148, gdesc[UR4], R88, gsb0 ;  /* 0x0160000494587df3 */ /* 0x000fe20008000858 */
[C---:B------:R-:W-:Y:S01]  /*7ca0*/  FMUL.FTZ R27, R0.reuse, R39 ;  /* 0x00000027001b7220 */ /* 0x040fe20000410000 */
[C---:B------:R-:W-:Y:S01]  /*7cb0*/  FMUL.FTZ R28, R0.reuse, R40 ;  /* 0x00000028001c7220 */ /* 0x040fe20000410000 */
[C---:B------:R-:W-:Y:S01]  /*7cc0*/  FMUL.FTZ R31, R0.reuse, R43 ;  /* 0x0000002b001f7220 */ /* 0x040fe20000410000 */
[C---:B------:R-:W-:Y:S01]  /*7cd0*/  FMUL.FTZ R43, R0.reuse, R55 ;  /* 0x00000037002b7220 */ /* 0x040fe20000410000 */
        /* <DEDUP_REMOVED lines=35> */
[----:B------:R-:W-:Y:S01]  /*7f10*/  UIADD3 UR6, UR10, 0x2, URZ ;  /* 0x000000020a067890 */ /* 0x000fe2000fffe03f */
[C---:B------:R-:W-:Y:S01]  /*7f20*/  FMUL.FTZ R80, R0.reuse, R80 ;  /* 0x0000005000507220 */ /* 0x040fe20000410000 */
[----:B------:R-:W-:Y:S01]  /*7f30*/  UMOV UR7, 0x40000040 ;  /* 0x4000004000077882 */ /* 0x000fe20000000000 */
[C---:B------:R-:W-:Y:S01]  /*7f40*/  FMUL.FTZ R83, R0.reuse, R83 ;  /* 0x0000005300537220 */ /* 0x040fe20000410000 */
[----:B------:R-:W-:Y:S01]  /*7f50*/  FMUL.FTZ R85, R0, R85 ;  /* 0x0000005500557220 */ /* 0x000fe20000410000 */
[----:B------:R-:W1:Y:S01]  /*7f60*/  MUFU.TANH R15, R15 ;  /* 0x0000000f000f7308 */ /* 0x000e620000002400 */
[----:B--2---:R-:W-:Y:S01]  /*7f70*/  FMNMX.FTZ R66, R14, R67, !PT ;  /* 0x000000430e427209 */ /* 0x004fe20007810000 */
[----:B------:R-:W-:-:S06]  /*7f80*/  FMUL.FTZ R87, R0, R87 ;  /* 0x0000005700577220 */ /* 0x000fcc0000410000 */
        /* <DEDUP_REMOVED lines=47> */
[----:B------:R-:W-:-:S06]  /*8280*/  FMUL.FTZ R71, R0, R81 ;  /* 0x0000005100477220 */ /* 0x000fcc0000410000 */
[----:B------:R-:W1:Y:S01]  /*8290*/  MUFU.TANH R43, R43 ;  /* 0x0000002b002b7308 */ /* 0x000e620000002400 */
[----:B--2---:R-:W-:-:S07]  /*82a0*/  FMNMX.FTZ R72, R42, R59, !PT ;  /* 0x0000003b2a487209 */ /* 0x004fce0007810000 */
[----:B------:R-:W2:Y:S01]  /*82b0*/  MUFU.TANH R44, R44 ;  /* 0x0000002c002c7308 */ /* 0x000ea20000002400 */
[----:B0-----:R-:W-:-:S07]  /*82c0*/  FMNMX.FTZ R59, R41, R60, !PT ;  /* 0x0000003c293b7209 */ /* 0x001fce0007810000 */
[----:B------:R-:W0:Y:S01]  /*82d0*/  MUFU.TANH R45, R45 ;  /* 0x0000002d002d7308 */ /* 0x000e220000002400 */
[----:B-1----:R-:W-:Y:S01]  /*82e0*/  FMNMX.FTZ R73, R43, R72, !PT ;  /* 0x000000482b497209 */ /* 0x002fe20007810000 */
[----:B------:R-:W-:Y:S01]  /*82f0*/  FMUL.FTZ R72, R0, R82 ;  /* 0x0000005200487220 */ /* 0x000fe20000410000 */
[----:B------:R-:W-:Y:S02]  /*8300*/  WARPGROUP.DEPBAR.LE gsb0, 0x0 ;  /* 0x00008000000079c5 */ /* 0x000fe40000010000 */
[----:B------:R-:W-:-:S03]  /*8310*/  WARPGROUP.ARRIVE ;  /* 0x00000000000079c5 */ /* 0x000fc60000000000 */
[----:B------:R-:W1:Y:S01]  /*8320*/  MUFU.TANH R46, R46 ;  /* 0x0000002e002e7308 */ /* 0x000e620000002400 */
[----:B--2---:R-:W-:Y:S02]  /*8330*/  FMNMX.FTZ R60, R44, R59, !PT ;  /* 0x0000003b2c3c7209 */ /* 0x004fe40007810000 */
[----:B------:R-:W-:Y:S01]  /*8340*/  QGMMA.64x96x32.F32.E4M3.E4M3 R88, R140, gdesc[UR4], R88, gsb0 ;  /* 0x016000048c587df3 */ /* 0x000fe20008000858 */
[----:B------:R-:W-:Y:S01]  /*8350*/  UIADD3 UR6, UR10, 0x6, URZ ;  /* 0x000000060a067890 */ /* 0x000fe2000fffe03f */
[----:B------:R-:W-:-:S03]  /*8360*/  UMOV UR7, 0x40000040 ;  /* 0x4000004000077882 */ /* 0x000fc60000000000 */
        /* <DEDUP_REMOVED lines=15> */
[----:B------:R-:W-:Y:S01]  /*8460*/  MUFU.TANH R54, R54 ;  /* 0x0000003600367308 */ /* 0x000fe20000002400 */
[----:B-1----:R-:W-:-:S07]  /*8470*/  FMNMX.FTZ R60, R52, R59, !PT ;  /* 0x0000003b343c7209 */ /* 0x002fce0007810000 */
[----:B------:R-:W-:Y:S01]  /*8480*/  MUFU.TANH R55, R55 ;  /* 0x0000003700377308 */ /* 0x000fe20000002400 */
[----:B--2---:R-:W-:-:S07]  /*8490*/  FMNMX.FTZ R59, R53, R60, !PT ;  /* 0x0000003c353b7209 */ /* 0x004fce0007810000 */
[----:B------:R-:W0:Y:S08]  /*84a0*/  MUFU.TANH R56, R56 ;  /* 0x0000003800387308 */ /* 0x000e300000002400 */
[----:B------:R-:W1:Y:S08]  /*84b0*/  MUFU.TANH R57, R57 ;  /* 0x0000003900397308 */ /* 0x000e700000002400 */
[----:B------:R-:W-:Y:S01]  /*84c0*/  MUFU.TANH R58, R58 ;  /* 0x0000003a003a7308 */ /* 0x000fe20000002400 */
[----:B0-----:R-:W-:-:S07]  /*84d0*/  FMNMX.FTZ R60, R56, R59, !PT ;  /* 0x0000003b383c7209 */ /* 0x001fce0007810000 */
[----:B------:R-:W-:Y:S01]  /*84e0*/  MUFU.TANH R61, R61 ;  /* 0x0000003d003d7308 */ /* 0x000fe20000002400 */
[----:B-1----:R-:W-:-:S07]  /*84f0*/  FMNMX.FTZ R59, R57, R60, !PT ;  /* 0x0000003c393b7209 */ /* 0x002fce0007810000 */
[----:B------:R-:W0:Y:S01]  /*8500*/  MUFU.TANH R62, R62 ;  /* 0x0000003e003e7308 */ /* 0x000e220000002400 */
[----:B------:R-:W-:Y:S02]  /*8510*/  WARPGROUP.DEPBAR.LE gsb0, 0x0 ;  /* 0x00008000000079c5 */ /* 0x000fe40000010000 */
[----:B------:R-:W-:-:S05]  /*8520*/  WARPGROUP.ARRIVE ;  /* 0x00000000000079c5 */ /* 0x000fca0000000000 */
[----:B------:R-:W1:Y:S01]  /*8530*/  MUFU.TANH R63, R63 ;  /* 0x0000003f003f7308 */ /* 0x000e620000002400 */
[----:B------:R-:W-:Y:S07]  /*8540*/  QGMMA.64x96x32.F32.E4M3.E4M3 R88, R136, gdesc[UR4], R88, gsb0 ;  /* 0x0160000488587df3 */ /* 0x000fee0008000858 */
[----:B------:R-:W-:Y:S01]  /*8550*/  MUFU.TANH R64, R64 ;  /* 0x0000004000407308 */ /* 0x000fe20000002400 */
[----:B0-----:R-:W-:-:S07]  /*8560*/  FMNMX.FTZ R60, R62, R59, !PT ;  /* 0x0000003b3e3c7209 */ /* 0x001fce0007810000 */
[----:B------:R0:W2:Y:S01]  /*8570*/  MUFU.TANH R66, R76 ;  /* 0x0000004c00427308 */ /* 0x0000a20000002400 */
[----:B-1----:R-:W-:-:S07]  /*8580*/  FMNMX.FTZ R59, R63, R60, !PT ;  /* 0x0000003c3f3b7209 */ /* 0x002fce0007810000 */
[----:B------:R-:W-:Y:S01]  /*8590*/  MUFU.TANH R65, R65 ;  /* 0x0000004100417308 */ /* 0x000fe20000002400 */
[----:B0-----:R-:W-:-:S04]  /*85a0*/  FMNMX.FTZ R76, R54, R75, !PT ;  /* 0x0000004b364c7209 */ /* 0x001fc80007810000 */
[----:B------:R-:W-:-:S03]  /*85b0*/  FMNMX.FTZ R75, R55, R76, !PT ;  /* 0x0000004c374b7209 */ /* 0x000fc60007810000 */
[----:B------:R-:W0:Y:S01]  /*85c0*/  MUFU.TANH R67, R67 ;  /* 0x0000004300437308 */ /* 0x000e220000002400 */
[----:B------:R-:W-:Y:S02]  /*85d0*/  FMNMX.FTZ R76, R58, R75, !PT ;  /* 0x0000004b3a4c7209 */ /* 0x000fe40007810000 */
[----:B--2---:R-:W-:Y:S02]  /*85e0*/  FMNMX.FTZ R60, R66, R59, !PT ;  /* 0x0000003b423c7209 */ /* 0x004fe40007810000 */
[----:B------:R-:W-:Y:S01]  /*85f0*/  FMNMX.FTZ R77, R61, R76, !PT ;  /* 0x0000004c3d4d7209 */ /* 0x000fe20007810000 */
[----:B------:R-:W-:Y:S02]  /*8600*/  FMUL.FTZ R76, R0, R86 ;  /* 0x00000056004c7220 */ /* 0x000fe40000410000 */
[----:B------:R1:W2:Y:S08]  /*8610*/  MUFU.TANH R68, R78 ;  /* 0x0000004e00447308 */ /* 0x0002b00000002400 */
[----:B------:R-:W3:Y:S01]  /*8620*/  MUFU.TANH R69, R69 ;  /* 0x0000004500457308 */ /* 0x000ee20000002400 */
[----:B-1----:R-:W-:-:S02]  /*8630*/  FMNMX.FTZ R78, R64, R77, !PT ;  /* 0x0000004d404e7209 */ /* 0x002fc40007810000 */
[----:B0-----:R-:W-:Y:S02]  /*8640*/  FMNMX.FTZ R59, R67, R60, !PT ;  /* 0x0000003c433b7209 */ /* 0x001fe40007810000 */
[----:B------:R-:W-:-:S03]  /*8650*/  FMNMX.FTZ R77, R65, R78, !PT ;  /* 0x0000004e414d7209 */ /* 0x000fc60007810000 */
[----:B------:R-:W0:Y:S01]  /*8660*/  MUFU.TANH R70, R80 ;  /* 0x0000005000467308 */ /* 0x000e220000002400 */
[----:B--2---:R-:W-:-:S07]  /*8670*/  FMNMX.FTZ R78, R68, R77, !PT ;  /* 0x0000004d444e7209 */ /* 0x004fce0007810000 */
[----:B------:R-:W1:Y:S01]  /*8680*/  MUFU.TANH R71, R71 ;  /* 0x0000004700477308 */ /* 0x000e620000002400 */
[----:B---3--:R-:W-:-:S07]  /*8690*/  FMNMX.FTZ R79, R69, R78, !PT ;  /* 0x0000004e454f7209 */ /* 0x008fce0007810000 */
        /* <DEDUP_REMOVED lines=12> */
[----:B--2---:R-:W-:Y:S02]  /*8760*/  FMNMX.FTZ R60, R75, R60, !PT ;  /* 0x0000003c4b3c7209 */ /* 0x004fe40007810000 */
[----:B0-----:R-:W-:-:S03]  /*8770*/  FMNMX.FTZ R78, R76, R79, !PT ;  /* 0x0000004f4c4e7209 */ /* 0x001fc60007810000 */
[----:B------:R-:W0:Y:S01]  /*8780*/  SHFL.BFLY PT, R79, R60, 0x2, 0x1f ;  /* 0x0c401f003c4f7f89 */ /* 0x000e2200000e0000 */
[----:B-1----:R-:W-:-:S05]  /*8790*/  FMNMX.FTZ R59, R77, R78, !PT ;  /* 0x0000004e4d3b7209 */ /* 0x002fca0007810000 */
[----:B------:R-:W1:Y:S01]  /*87a0*/  SHFL.BFLY PT, R78, R59, 0x2, 0x1f ;  /* 0x0c401f003b4e7f89 */ /* 0x000e6200000e0000 */
[----:B0-----:R-:W-:-:S05]  /*87b0*/  FMNMX.FTZ R60, R60, R79, !PT ;  /* 0x0000004f3c3c7209 */ /* 0x001fca0007810000 */
[----:B------:R-:W0:Y:S01]  /*87c0*/  SHFL.BFLY PT, R79, R60, 0x1, 0x1f ;  /* 0x0c201f003c4f7f89 */ /* 0x000e2200000e0000 */
[----:B-1----:R-:W-:-:S05]  /*87d0*/  FMNMX.FTZ R59, R59, R78, !PT ;  /* 0x0000004e3b3b7209 */ /* 0x002fca0007810000 */
[----:B------:R-:W1:Y:S01]  /*87e0*/  SHFL.BFLY PT, R78, R59, 0x1, 0x1f ;  /* 0x0c201f003b4e7f89 */ /* 0x000e6200000e0000 */
[----:B0-----:R-:W-:Y:S01]  /*87f0*/  FMNMX.FTZ R60, R60, R79, !PT ;  /* 0x0000004f3c3c7209 */ /* 0x001fe20007810000 */
[----:B------:R-:W-:-:S04]  /*8800*/  IMAD.U32 R79, RZ, RZ, UR19 ;  /* 0x00000013ff4f7e24 */ /* 0x000fc8000f8e00ff */
[----:B------:R-:W-:-:S04]  /*8810*/  FADD.FTZ R5, -R60, R5 ;  /* 0x000000053c057221 */ /* 0x000fc80000010100 */
[----:B------:R-:W-:Y:S01]  /*8820*/  FMUL.FTZ R80, R5, UR19 ;  /* 0x0000001305507c20 */ /* 0x000fe20008410000 */
[----:B-1----:R-:W-:Y:S01]  /*8830*/  FMNMX.FTZ R59, R59, R78, !PT ;  /* 0x0000004e3b3b7209 */ /* 0x002fe20007810000 */
[----:B------:R-:W-:-:S04]  /*8840*/  FFMA.FTZ R78, R60, R79, -8 ;  /* 0xc10000003c4e7423 */ /* 0x000fc8000001004f */
        /* <DEDUP_REMOVED lines=26> */
[----:B------:R-:W-:Y:S01]  /*89f0*/  FADD.FTZ R5, -R59, R4 ;  /* 0x000000043b057221 */ /* 0x000fe20000010100 */
[----:B------:R-:W-:-:S01]  /*8a00*/  FFMA.FTZ R63, R66, UR19, -R78 ;  /* 0x00000013423f7c23 */ /* 0x000fc2000801084e */
[----:B------:R0:W-:Y:S01]  /*8a10*/  MUFU.EX2 R4, R80 ;  /* 0x0000005000047308 */ /* 0x0001e20000000800 */
[----:B------:R-:W-:-:S01]  /*8a20*/  FFMA.FTZ R66, R67, UR19, -R78 ;  /* 0x0000001343427c23 */ /* 0x000fc2000801084e */
[--C-:B------:R-:W-:Y:S01]  /*8a30*/  FFMA.FTZ R67, R70, UR19, -R78.reuse ;  /* 0x0000001346437c23 */ /* 0x100fe2000801084e */
[----:B------:R-:W-:-:S01]  /*8a40*/  FFMA.FTZ R70, R71, UR19, -R78 ;  /* 0x0000001347467c23 */ /* 0x000fc2000801084e */
[--C-:B------:R-:W-:Y:S01]  /*8a50*/  FFMA.FTZ R71, R74, UR19, -R78.reuse ;  /* 0x000000134a477c23 */ /* 0x100fe2000801084e */
[----:B------:R-:W-:-:S01]  /*8a60*/  FFMA.FTZ R74, R75, UR19, -R78 ;  /* 0x000000134b4a7c23 */ /* 0x000fc2000801084e */
[----:B------:R-:W-:-:S02]  /*8a70*/  FMUL.FTZ R5, R5, UR19 ;  /* 0x0000001305057c20 */ /* 0x000fc40008410000 */
[----:B------:R-:W1:Y:S01]  /*8a80*/  MUFU.EX2 R79, R79 ;  /* 0x0000004f004f7308 */ /* 0x000e620000000800 */
[----:B0-----:R-:W-:-:S04]  /*8a90*/  IMAD.U32 R80, RZ, RZ, UR19 ;  /* 0x00000013ff507e24 */ /* 0x001fc8000f8e00ff */
[----:B------:R-:W-:-:S03]  /*8aa0*/  FFMA.FTZ R75, R59, R80, -8 ;  /* 0xc10000003b4b7423 */ /* 0x000fc60000010050 */
        /* <DEDUP_REMOVED lines=33> */
[----:B-1----:R-:W-:-:S01]  /*8cc0*/  FADD.FTZ R78, R6, R3 ;  /* 0x00000003064e7221 */ /* 0x002fc20000010000 */
[--C-:B------:R-:W-:Y:S01]  /*8cd0*/  FFMA.FTZ R68, R68, UR19, -R75.reuse ;  /* 0x0000001344447c23 */ /* 0x100fe2000801084b */
[----:B------:R-:W-:-:S01]  /*8ce0*/  FFMA.FTZ R69, R69, UR19, -R75 ;  /* 0x0000001345457c23 */ /* 0x000fc2000801084b */
[--C-:B------:R-:W-:Y:S01]  /*8cf0*/  FFMA.FTZ R72, R72, UR19, -R75.reuse ;  /* 0x0000001348487c23 */ /* 0x100fe2000801084b */
[----:B------:R-:W-:-:S03]  /*8d00*/  FFMA.FTZ R73, R73, UR19, -R75 ;  /* 0x0000001349497c23 */ /* 0x000fc6000801084b */
        /* <DEDUP_REMOVED lines=88> */
[----:B------:R-:W-:-:S05]  /*9290*/  IMAD.U32 R3, RZ, RZ, UR48 ;  /* 0x00000030ff037e24 */ /* 0x000fca000f8e00ff */
[----:B------:R-:W-:Y:S01]  /*92a0*/  @!P0 LEA R3, R3, UR47, 0x3 ;  /* 0x0000002f03038c11 */ /* 0x000fe2000f8e18ff */
[----:B------:R-:W2:Y:S01]  /*92b0*/  MUFU.EX2 R57, R57 ;  /* 0x0000003900397308 */ /* 0x000ea20000000800 */
[----:B0-----:R-:W-:-:S03]  /*92c0*/  FADD.FTZ R80, R56, R75 ;  /* 0x0000004b38507221 */ /* 0x001fc60000010000 */
[----:B------:R-:W-:-:S04]  /*92d0*/  @!P0 VIADD R3, R3, 0x19c40 ;  /* 0x00019c4003038836 */ /* 0x000fc80000000000 */
[----:B------:R-:W0:Y:S01]  /*92e0*/  MUFU.EX2 R64, R64 ;  /* 0x0000004000407308 */ /* 0x000e220000000800 */
[----:B-1----:R-:W-:-:S01]  /*92f0*/  FADD.FTZ R75, R61, R78 ;  /* 0x0000004e3d4b7221 */ /* 0x002fc20000010000 */
[----:B------:R-:W-:-:S04]  /*9300*/  @!P0 PRMT R3, RZ, 0x654, R3 ;  /* 0x00000654ff038816 */ /* 0x000fc80000000003 */
[----:B------:R1:W-:Y:S02]  /*9310*/  @!P0 SYNCS.ARRIVE.TRANS64.RED.A1T0 RZ, [R3+URZ], RZ ;  /* 0x000000ff03ff89a7 */ /* 0x0003e4000810043f */
[----:B------:R-:W3:Y:S01]  /*9320*/  MUFU.EX2 R62, R62 ;  /* 0x0000003e003e7308 */ /* 0x000ee20000000800 */
[----:B--2---:R-:W-:-:S07]  /*9330*/  FADD.FTZ R77, R57, R80 ;  /* 0x00000050394d7221 */ /* 0x004fce0000010000 */
[----:B------:R-:W2:Y:S01]  /*9340*/  MUFU.EX2 R65, R65 ;  /* 0x0000004100417308 */ /* 0x000ea20000000800 */
[----:B0-----:R-:W-:-:S07]  /*9350*/  FADD.FTZ R78, R64, R75 ;  /* 0x0000004b404e7221 */ /* 0x001fce0000010000 */
[----:B------:R-:W0:Y:S01]  /*9360*/  MUFU.EX2 R63, R63 ;  /* 0x0000003f003f7308 */ /* 0x000e220000000800 */
[----:B---3--:R-:W-:-:S07]  /*9370*/  FADD.FTZ R80, R62, R77 ;  /* 0x0000004d3e507221 */ /* 0x008fce0000010000 */
[----:B------:R-:W3:Y:S01]  /*9380*/  MUFU.EX2 R68, R68 ;  /* 0x0000004400447308 */ /* 0x000ee20000000800 */
[----:B--2---:R-:W-:-:S07]  /*9390*/  FADD.FTZ R77, R65, R78 ;  /* 0x0000004e414d7221 */ /* 0x004fce0000010000 */
[----:B------:R-:W2:Y:S01]  /*93a0*/  MUFU.EX2 R66, R66 ;  /* 0x0000004200427308 */ /* 0x000ea20000000800 */
[----:B0-----:R-:W-:-:S07]  /*93b0*/  FADD.FTZ R81, R63, R80 ;  /* 0x000000503f517221 */ /* 0x001fce0000010000 */
[----:B------:R-:W1:Y:S01]  /*93c0*/  MUFU.EX2 R69, R69 ;  /* 0x0000004500457308 */ /* 0x000e620000000800 */
[----:B---3--:R-:W-:-:S07]  /*93d0*/  FADD.FTZ R78, R68, R77 ;  /* 0x0000004d444e7221 */ /* 0x008fce0000010000 */
[----:B------:R-:W0:Y:S01]  /*93e0*/  MUFU.EX2 R67, R67 ;  /* 0x0000004300437308 */ /* 0x000e220000000800 */
[----:B--2---:R-:W-:-:S07]  /*93f0*/  FADD.FTZ R80, R66, R81 ;  /* 0x0000005142507221 */ /* 0x004fce0000010000 */
[----:B------:R-:W-:Y:S01]  /*9400*/  MUFU.EX2 R72, R72 ;  /* 0x0000004800487308 */ /* 0x000fe20000000800 */
[----:B-1----:R-:W-:-:S07]  /*9410*/  FADD.FTZ R3, R69, R78 ;  /* 0x0000004e45037221 */ /* 0x002fce0000010000 */
        /* <DEDUP_REMOVED lines=16> */
.L_x_1742:
        /* <DEDUP_REMOVED lines=91> */
.L_x_1733:
[----:B------:R-:W-:Y:S06]  /*9ad0*/  BAR.ARV 0x8, 0x200 ;  /* 0x0208000000007b1d */ /* 0x000fec0000002000 */
[----:B------:R-:W-:Y:S05]  /*9ae0*/  @!P1 BRA `(.L_x_1744) ;  /* 0x0000000000049947 */ /* 0x000fea0003800000 */
[----:B------:R-:W-:Y:S01]  /*9af0*/  BPT.TRAP 0x1 ;  /* 0x000000040000795c */ /* 0x000fe20000300000 */
.L_x_1744:
[----:B------:R-:W-:Y:S01]  /*9b00*/  ULEA UR5, UR48, UR47, 0x3 ;  /* 0x0000002f30057291 */ /* 0x000fe2000f8e183f */
[----:B------:R-:W-:-:S05]  /*9b10*/  IMAD.U32 R0, RZ, RZ, UR49 ;  /* 0x00000031ff007e24 */ /* 0x000fca000f8e00ff */
[----:B------:R-:W-:-:S04]  /*9b20*/  SHF.L.U32 R0, R0, 0x1f, RZ ;  /* 0x0000001f00007819 */ /* 0x000fc800000006ff */
[----:B------:R0:W1:Y:S01]  /*9b30*/  SYNCS.PHASECHK.TRANS64.TRYWAIT P0, [UR5+0x19c50], R0 ;  /* 0x019c5000ff0075a7 */ /* 0x0000620008000145 */
[----:B------:R-:W-:Y:S05]  /*9b40*/  @!P1 BRA `(.L_x_1745) ;  /* 0x0000000000049947 */ /* 0x000fea0003800000 */
[----:B------:R-:W-:Y:S01]  /*9b50*/  BPT.TRAP 0x1 ;  /* 0x000000040000795c */ /* 0x000fe20000300000 */
.L_x_1745:
[----:B-1----:R-:W-:Y:S05]  /*9b60*/  @P0 BRA `(.L_x_1746) ;  /* 0x0000000000080947 */ /* 0x002fea0003800000 */
[----:B------:R-:W1:Y:S02]  /*9b70*/  SYNCS.PHASECHK.TRANS64.TRYWAIT P0, [UR5+0x19c50], R0 ;  /* 0x019c5000ff0075a7 */ /* 0x000e640008000145 */
[----:B-1----:R-:W-:Y:S05]  /*9b80*/  @!P0 BRA `(.L_x_1747) ;  /* 0x0000009c00788947 */ /* 0x002fea0003800000 */
.L_x_1746:
[----:B------:R-:W-:Y:S01]  /*9b90*/  UIADD3 UR47, UR47, 0x3000, URZ ;  /* 0x000030002f2f7890 */ /* 0x000fe2000fffe03f */
[----:B------:R-:W-:Y:S01]  /*9ba0*/  WARPGROUP.ARRIVE ;  /* 0x00000000000079c5 */ /* 0x000fe20000000000 */
[----:B------:R-:W-:Y:S01]  /*9bb0*/  ULDC.64 UR8, c[0x0][0x9a0] ;  /* 0x0002680000087ab9 */ /* 0x000fe20000000a00 */
[----:B------:R-:W-:Y:S01]  /*9bc0*/  UMOV UR7, 0x40000040 ;  /* 0x4000004000077882 */ /* 0x000fe20000000000 */
[----:B------:R-:W-:Y:S01]  /*9bd0*/  USHF.R.U32.HI UR47, URZ, 0x4, UR47 ;  /* 0x000000043f2f7899 */ /* 0x000fe2000801162f */
[----:B------:R-:W-:-:S03]  /*9be0*/  ISETP.NE.U32.AND P0, PT, RZ, UR8, PT ;  /* 0x00000008ff007c0c */ /* 0x000fc6000bf05070 */
[----:B------:R-:W-:Y:S01]  /*9bf0*/  ULOP3.LUT UR47, UR47, 0x3fff, URZ, 0xc0, !UPT ;  /* 0x00003fff2f2f7892 */ /* 0x000fe2000f8ec03f */
[----:B------:R-:W-:-:S03]  /*9c00*/  ISETP.NE.AND.EX P0, PT, RZ, UR9, PT, P0 ;  /* 0x00000009ff007c0c */ /* 0x000fc6000bf05300 */
[----:B------:R-:W-:-:S04]  /*9c10*/  ULOP3.LUT UR4, UR47, 0x10000, URZ, 0xfc, !UPT ;  /* 0x000100002f047892 */ /* 0x000fc8000f8efc3f */
[----:B------:R-:W-:-:S06]  /*9c20*/  UIMAD UR4, UR48, 0x300, UR4 ;  /* 0x00000300300478a4 */ /* 0x000fcc000f8e0204 */
[----:B------:R-:W0:Y:S01]  /*9c30*/  @P0 LDC.64 R6, c[0x0][0x9c8] ;  /* 0x00027200ff060b82 */ /* 0x000e220000000a00 */
[----:B------:R-:W-:Y:S02]  /*9c40*/  UMOV UR6, UR4 ;  /* 0x0000000400067c82 */ /* 0x000fe40008000000 */
[----:B------:R-:W-:Y:S05]  /*9c50*/  QGMMA.64x96x32.F32.E4M3.E4M3 R88, R148, gdesc[UR4], R88, gsb0 ;  /* 0x0160000494587df3 */ /* 0x000fea0008000858 */
[----:B------:R-:W2:Y:S01]  /*9c60*/  @P0 LDC.64 R8, c[0x0][0x9d0] ;  /* 0x00027400ff080b82 */ /* 0x000ea20000000a00 */
[C---:B01----:R-:W-:Y:S02]  /*9c70*/  @P0 IMAD R0, R6.reuse, UR37, RZ ;  /* 0x0000002506000c24 */ /* 0x043fe4000f8e02ff */
[----:B------:R-:W-:-:S04]  /*9c80*/  @P0 IMAD.WIDE.U32 R4, R6, UR36, RZ ;  /* 0x0000002406040c25 */ /* 0x000fc8000f8e00ff */
[----:B------:R-:W-:-:S04]  /*9c90*/  @P0 IMAD R7, R7, UR36, R0 ;  /* 0x0000002407070c24 */ /* 0x000fc8000f8e0200 */
[----:B------:R-:W-:Y:S02]  /*9ca0*/  @P0 IMAD.IADD R5, R5, 0x1, R7 ;  /* 0x0000000105050824 */ /* 0x000fe400078e0207 */
[----:B--2---:R-:W-:-:S04]  /*9cb0*/  @P0 IMAD.WIDE.U32 R4, R8, UR38, R4 ;  /* 0x0000002608040c25 */ /* 0x004fc8000f8e0004 */
[----:B------:R-:W-:Y:S01]  /*9cc0*/  @P0 IMAD R5, R9, UR38, R5 ;  /* 0x0000002609050c24 */ /* 0x000fe2000f8e0205 */
[----:B------:R-:W-:-:S04]  /*9cd0*/  @P0 LEA R6, P2, R4, UR8, 0x2 ;  /* 0x0000000804060c11 */ /* 0x000fc8000f8410ff */
[----:B------:R-:W-:Y:S01]  /*9ce0*/  @P0 LEA.HI.X R7, R4, UR9, R5, 0x2, P2 ;  /* 0x0000000904070c11 */ /* 0x000fe200090f1405 */
[----:B------:R-:W-:-:S06]  /*9cf0*/  IMAD.MOV.U32 R4, RZ, RZ, 0x3f800000 ;  /* 0x3f800000ff047424 */ /* 0x000fcc00078e00ff */
        /* <DEDUP_REMOVED lines=8> */
[----:B------:R-:W1:Y:S04]  /*9d80*/  SHFL.BFLY PT, R0, R3, 0x2, 0x1f ;  /* 0x0c401f0003007f89 */ /* 0x000e6800000e0000 */
[----:B------:R-:W3:Y:S01]  /*9d90*/  SHFL.BFLY PT, R9, R2, 0x2, 0x1f ;  /* 0x0c401f0002097f89 */ /* 0x000ee200000e0000 */
[----:B------:R-:W-:Y:S02]  /*9da0*/  WARPGROUP.DEPBAR.LE gsb0, 0x0 ;  /* 0x00008000000079c5 */ /* 0x000fe40000010000 */
[----:B------:R-:W-:-:S06]  /*9db0*/  WARPGROUP.ARRIVE ;  /* 0x00000000000079c5 */ /* 0x000fcc0000000000 */
[----:B------:R-:W-:Y:S01]  /*9dc0*/  QGMMA.64x96x32.F32.E4M3.E4M3 R88, R140, gdesc[UR4], R88, gsb0 ;  /* 0x016000048c587df3 */ /* 0x000fe20008000858 */
[----:B------:R-:W-:Y:S01]  /*9dd0*/  UIADD3 UR6, UR4, 0x6, URZ ;  /* 0x0000000604067890 */ /* 0x000fe2000fffe03f */
[----:B------:R-:W-:Y:S01]  /*9de0*/  UMOV UR7, 0x40000040 ;  /* 0x4000004000077882 */ /* 0x000fe20000000000 */
[----:B-1----:R-:W-:-:S01]  /*9df0*/  FADD.FTZ R0, R0, R3 ;  /* 0x0000000300007221 */ /* 0x002fc20000010000 */
[----:B---3--:R-:W-:-:S04]  /*9e00*/  FADD.FTZ R9, R9, R2 ;  /* 0x0000000209097221 */ /* 0x008fc80000010000 */
[----:B------:R-:W1:Y:S04]  /*9e10*/  SHFL.BFLY PT, R5, R0, 0x1, 0x1f ;  /* 0x0c201f0000057f89 */ /* 0x000e6800000e0000 */
[----:B0-----:R-:W0:Y:S01]  /*9e20*/  SHFL.BFLY PT, R6, R9, 0x1, 0x1f ;  /* 0x0c201f0009067f89 */ /* 0x001e2200000e0000 */
[----:B------:R-:W-:Y:S02]  /*9e30*/  IMAD.MOV.U32 R3, RZ, RZ, RZ ;  /* 0x000000ffff037224 */ /* 0x000fe400078e00ff */
[----:B-1----:R-:W-:Y:S01]  /*9e40*/  FADD.FTZ R5, R0, R5 ;  /* 0x0000000500057221 */ /* 0x002fe20000010000 */
[----:B0-----:R-:W-:-:S04]  /*9e50*/  FADD.FTZ R10, R9, R6 ;  /* 0x00000006090a7221 */ /* 0x001fc80000010000 */
        /* <DEDUP_REMOVED lines=29> */
.L_x_1748:
        /* <DEDUP_REMOVED lines=58> */
.L_x_1715:
        /* <DEDUP_REMOVED lines=85> */
[----:B------:R-:W1:Y:S01]  /*a920*/  SHFL.IDX PT, R13, R13, R52, 0x1c1f ;  /* 0x001c1f340d0d7589 */ /* 0x000e6200000e0000 */
[----:B------:R-:W-:Y:S01]  /*a930*/  LOP3.LUT R4, R99, 0x180, RZ, 0xc0, !PT ;  /* 0x0000018063047812 */ /* 0x000fe200078ec0ff */
[--C-:B------:R-:W-:Y:S01]  /*a940*/  IMAD.X R9, RZ, RZ, R11.reuse, P5 ;  /* 0x000000ffff097224 */ /* 0x100fe200028e060b */
[----:B------:R-:W-:Y:S01]  /*a950*/  IADD3 R103, P3, R10, 0x3020, RZ ;  /* 0x000030200a677810 */ /* 0x000fe20007f7e0ff */
[--C-:B------:R-:W-:Y:S01]  /*a960*/  IMAD.X R79, RZ, RZ, R11.reuse, P4 ;  /* 0x000000ffff4f7224 */ /* 0x100fe200020e060b */
[----:B------:R-:W-:Y:S01]  /*a970*/  SHF.R.U64 R4, R4, 0x3, RZ ;  /* 0x0000000304047819 */ /* 0x000fe200000012ff */
[----:B------:R-:W-:Y:S01]  /*a980*/  SHFL.IDX PT, R51, R51, R12, 0x1c1f ;  /* 0x001c1f0c33337589 */ /* 0x000fe200000e0000 */
[----:B------:R-:W-:Y:S01]  /*a990*/  IADD3 R105, P2, R10, 0x6000, RZ ;  /* 0x000060000a697810 */ /* 0x000fe20007f5e0ff */
[----:B------:R-:W-:Y:S01]  /*a9a0*/  IMAD.X R7, RZ, RZ, R11, P3 ;  /* 0x000000ffff077224 */ /* 0x000fe200018e060b */
[----:B------:R-:W-:Y:S01]  /*a9b0*/  LOP3.LUT R8, R4, R99, RZ, 0x3c, !PT ;  /* 0x0000006304087212 */ /* 0x000fe200078e3cff */
[----:B------:R-:W-:Y:S01]  /*a9c0*/  SHFL.IDX PT, R54, R73, R12, 0x1c1f ;  /* 0x001c1f0c49367589 */ /* 0x000fe200000e0000 */
[----:B------:R-:W-:-:S02]  /*a9d0*/  LOP3.LUT R5, R10, 0x180, RZ, 0xc0, !PT ;  /* 0x000001800a057812 */ /* 0x000fc400078ec0ff */
[----:B------:R-:W-:Y:S01]  /*a9e0*/  LOP3.LUT R4, R101, 0x180, RZ, 0xc0, !PT ;  /* 0x0000018065047812 */ /* 0x000fe200078ec0ff */
[----:B------:R-:W-:Y:S01]  /*a9f0*/  SHFL.IDX PT, R62, R75, R12, 0x1c1f ;  /* 0x001c1f0c4b3e7589 */ /* 0x000fe200000e0000 */
[----:B------:R-:W-:Y:S02]  /*aa00*/  IADD3 R107, P1, R10, 0x6020, RZ ;  /* 0x000060200a6b7810 */ /* 0x000fe40007f3e0ff */
[----:B------:R-:W-:Y:S01]  /*aa10*/  LOP3.LUT R6, R103, 0x180, RZ, 0xc0, !PT ;  /* 0x0000018067067812 */ /* 0x000fe200078ec0ff */
[----:B------:R-:W2:Y:S01]  /*aa20*/  SHFL.IDX PT, R14, R14, R52, 0x1c1f ;  /* 0x001c1f340e0e7589 */ /* 0x000ea200000e0000 */
[----:B------:R-:W-:Y:S01]  /*aa30*/  LOP3.LUT R36, R105, 0x180, RZ, 0xc0, !PT ;  /* 0x0000018069247812 */ /* 0x000fe200078ec0ff */
[----:B------:R-:W-:Y:S01]  /*aa40*/  IMAD.X R81, RZ, RZ, R11, P1 ;  /* 0x000000ffff517224 */ /* 0x000fe200008e060b */
[----:B------:R-:W-:Y:S01]  /*aa50*/  SHF.R.U64 R5, R5, 0x3, RZ ;  /* 0x0000000305057819 */ /* 0x000fe200000012ff */
[----:B------:R-:W3:Y:S01]  /*aa60*/  SHFL.IDX PT, R57, R44, R52, 0x1c1f ;  /* 0x001c1f342c397589 */ /* 0x000ee200000e0000 */
[----:B------:R-:W-:-:S02]  /*aa70*/  SHF.R.U64 R4, R4, 0x3, RZ ;  /* 0x0000000304047819 */ /* 0x000fc400000012ff */
[----:B------:R-:W-:Y:S01]  /*aa80*/  LOP3.LUT R38, R107, 0x180, RZ, 0xc0, !PT ;  /* 0x000001806b267812 */ /* 0x000fe200078ec0ff */
[----:B------:R-:W-:Y:S01]  /*aa90*/  SHFL.IDX PT, R53, R53, R12, 0x1c1f ;  /* 0x001c1f0c35357589 */ /* 0x000fe200000e0000 */
[----:B------:R-:W-:Y:S02]  /*aaa0*/  SHF.R.U64 R6, R6, 0x3, RZ ;  /* 0x0000000306067819 */ /* 0x000fe400000012ff */
[----:B------:R-:W-:Y:S01]  /*aab0*/  SHF.R.U64 R36, R36, 0x3, RZ ;  /* 0x0000000324247819 */ /* 0x000fe200000012ff */
[----:B------:R-:W-:Y:S01]  /*aac0*/  SHFL.IDX PT, R47, R93, R12, 0x1c1f ;  /* 0x001c1f0c5d2f7589 */ /* 0x000fe200000e0000 */
[----:B------:R-:W-:Y:S01]  /*aad0*/  LOP3.LUT R10, R5, R10, RZ, 0x3c, !PT ;  /* 0x0000000a050a7212 */ /* 0x000fe200078e3cff */
[----:B------:R-:W-:Y:S01]  /*aae0*/  IMAD.X R5, RZ, RZ, R11, P2 ;  /* 0x000000ffff057224 */ /* 0x000fe200010e060b */
[----:B------:R-:W-:Y:S01]  /*aaf0*/  LOP3.LUT R78, R4, R101, RZ, 0x3c, !PT ;  /* 0x00000065044e7212 */ /* 0x000fe200078e3cff */
[----:B------:R-:W4:Y:S01]  /*ab00*/  SHFL.IDX PT, R66, R15, R52, 0x1c1f ;  /* 0x001c1f340f427589 */ /* 0x000f2200000e0000 */
[----:B------:R-:W-:-:S02]  /*ab10*/  SHF.R.U64 R38, R38, 0x3, RZ ;  /* 0x0000000326267819 */ /* 0x000fc400000012ff */
[----:B------:R-:W-:Y:S01]  /*ab20*/  LOP3.LUT R6, R6, R103, RZ, 0x3c, !PT ;  /* 0x0000006706067212 */ /* 0x000fe200078e3cff */
[----:B------:R-:W-:Y:S01]  /*ab30*/  SHFL.IDX PT, R40, R40, R52, 0x1c1f ;  /* 0x001c1f3428287589 */ /* 0x000fe200000e0000 */
[----:B------:R-:W-:Y:S02]  /*ab40*/  LOP3.LUT R4, R36, R105, RZ, 0x3c, !PT ;  /* 0x0000006924047212 */ /* 0x000fe400078e3cff */
[----:B------:R-:W-:Y:S01]  /*ab50*/  MOV R82, R8 ;  /* 0x0000000800527202 */ /* 0x000fe20000000f00 */
[----:B------:R-:W-:Y:S01]  /*ab60*/  SHFL.IDX PT, R55, R55, R12, 0x1c1f ;  /* 0x001c1f0c37377589 */ /* 0x000fe200000e0000 */
[----:B------:R-:W-:Y:S02]  /*ab70*/  LOP3.LUT R80, R38, R107, RZ, 0x3c, !PT ;  /* 0x0000006b26507212 */ /* 0x000fe400078e3cff */
[----:B------:R-:W-:Y:S01]  /*ab80*/  MOV R10, R10 ;  /* 0x0000000a000a7202 */ /* 0x000fe20000000f00 */
[----:B------:R-:W-:Y:S01]  /*ab90*/  SHFL.IDX PT, R8, R63, R12, 0x1c1f ;  /* 0x001c1f0c3f087589 */ /* 0x000fe200000e0000 */
[----:B------:R-:W-:-:S02]  /*aba0*/  MOV R78, R78 ;  /* 0x0000004e004e7202 */ /* 0x000fc40000000f00 */
[----:B------:R-:W-:Y:S01]  /*abb0*/  MOV R38, R6 ;  /* 0x0000000600267202 */ /* 0x000fe20000000f00 */
[----:B------:R-:W4:Y:S01]  /*abc0*/  SHFL.IDX PT, R63, R34, R52, 0x1c1f ;  /* 0x001c1f34223f7589 */ /* 0x000f2200000e0000 */
[----:B------:R-:W-:Y:S02]  /*abd0*/  MOV R79, R4 ;  /* 0x00000004004f7202 */ /* 0x000fe40000000f00 */
[----:B------:R-:W-:Y:S01]  /*abe0*/  MOV R80, R80 ;  /* 0x0000005000507202 */ /* 0x000fe20000000f00 */
[----:B------:R-:W-:Y:S01]  /*abf0*/  SHFL.IDX PT, R11, R59, R12, 0x1c1f ;  /* 0x001c1f0c3b0b7589 */ /* 0x000fe200000e0000 */
[----:B0-----:R-:W-:Y:S02]  /*ac00*/  SEL R72, R71, R70, P0 ;  /* 0x0000004647487207 */ /* 0x001fe40000000000 */
[----:B-1----:R-:W-:Y:S01]  /*ac10*/  SEL R76, R74, R13, P0 ;  /* 0x0000000d4a4c7207 */ /* 0x002fe20000000000 */
[----:B------:R-:W-:Y:S01]  /*ac20*/  SHFL.IDX PT, R50, R61, R12, 0x1c1f ;  /* 0x001c1f0c3d327589 */ /* 0x000fe200000e0000 */
[----:B------:R-:W-:-:S02]  /*ac30*/  SEL R70, R70, R71, P0 ;  /* 0x0000004746467207 */ /* 0x000fc40000000000 */
[----:B------:R-:W-:Y:S01]  /*ac40*/  SEL R74, R13, R74, P0 ;  /* 0x0000004a0d4a7207 */ /* 0x000fe20000000000 */
[----:B------:R-:W-:Y:S01]  /*ac50*/  SHFL.IDX PT, R42, R65, R12, 0x1c1f ;  /* 0x001c1f0c412a7589 */ /* 0x000fe200000e0000 */
[----:B--2---:R-:W-:Y:S02]  /*ac60*/  SEL R75, R14, R51, P0 ;  /* 0x000000330e4b7207 */ /* 0x004fe40000000000 */
[----:B---3--:R-:W-:Y:S01]  /*ac70*/  SEL R73, R54, R57, P0 ;  /* 0x0000003936497207 */ /* 0x008fe20000000000 */
[----:B------:R-:W-:Y:S01]  /*ac80*/  SHFL.IDX PT, R5, R67, R12, 0x1c1f ;  /* 0x001c1f0c43057589 */ /* 0x000fe200000e0000 */
[----:B------:R-:W-:Y:S02]  /*ac90*/  SEL R71, R57, R54, P0 ;  /* 0x0000003639477207 */ /* 0x000fe40000000000 */
[----:B----4-:R-:W-:Y:S01]  /*aca0*/  SEL R68, R53, R66, P0 ;  /* 0x0000004235447207 */ /* 0x010fe20000000000 */
[----:B------:R-:W-:Y:S01]  /*acb0*/  SHFL.IDX PT, R33, R33, R12, 0x1c1f ;  /* 0x001c1f0c21217589 */ /* 0x000fe200000e0000 */
[----:B------:R-:W-:-:S02]  /*acc0*/  SEL R66, R66, R53, P0 ;  /* 0x0000003542427207 */ /* 0x000fc40000000000 */
[----:B------:R-:W-:Y:S01]  /*acd0*/  F2FP.BF16.F32.PACK_AB R13, R73, R72 ;  /* 0x00000048490d723e */ /* 0x000fe200000010ff */
[----:B------:R-:W-:Y:S01]  /*ace0*/  SHFL.IDX PT, R4, R69, R12, 0x1c1f ;  /* 0x001c1f0c45047589 */ /* 0x000fe200000e0000 */
[----:B------:R-:W-:Y:S02]  /*acf0*/  SEL R64, R62, R63, P0 ;  /* 0x0000003f3e407207 */ /* 0x000fe40000000000 */
[----:B------:R-:W-:Y:S01]  /*ad00*/  SEL R62, R63, R62, P0 ;  /* 0x0000003e3f3e7207 */ /* 0x000fe20000000000 */
[----:B------:R0:W-:Y:S04]  /*ad10*/  SHFL.IDX PT, R56, R77, R12, 0x1c1f ;  /* 0x001c1f0c4d387589 */ /* 0x0001e800000e0000 */
[----:B------:R-:W-:Y:S04]  /*ad20*/  SHFL.IDX PT, R86, R83, R12, 0x1c1f ;  /* 0x001c1f0c53567589 */ /* 0x000fe800000e0000 */
[----:B------:R-:W-:Y:S01]  /*ad30*/  SHFL.IDX PT, R84, R97, R12, 0x1c1f ;  /* 0x001c1f0c61547589 */ /* 0x000fe200000e0000 */
[----:B0-----:R-:W-:-:S03]  /*ad40*/  SEL R77, R51, R14, P0 ;  /* 0x0000000e334d7207 */ /* 0x001fc60000000000 */
[----:B------:R-:W-:Y:S01]  /*ad50*/  SHFL.IDX PT, R9, R95, R12, 0x1c1f ;  /* 0x001c1f0c5f097589 */ /* 0x000fe200000e0000 */
[----:B------:R-:W-:-:S03]  /*ad60*/  F2FP.BF16.F32.PACK_AB R14, R75, R74 ;  /* 0x0000004a4b0e723e */ /* 0x000fc600000010ff */
[----:B------:R-:W-:Y:S04]  /*ad70*/  SHFL.IDX PT, R36, R89, R12, 0x1c1f ;  /* 0x001c1f0c59247589 */ /* 0x000fe800000e0000 */
[----:B------:R-:W-:Y:S04]  /*ad80*/  SHFL.IDX PT, R7, R91, R12, 0x1c1f ;  /* 0x001c1f0c5b077589 */ /* 0x000fe800000e0000 */
[----:B------:R-:W-:Y:S04]  /*ad90*/  SHFL.IDX PT, R59, R87, R12, 0x1c1f ;  /* 0x001c1f0c573b7589 */ /* 0x000fe800000e0000 */
[----:B------:R-:W-:Y:S04]  /*ada0*/  SHFL.IDX PT, R6, R85, R12, 0x1c1f ;  /* 0x001c1f0c55067589 */ /* 0x000fe800000e0000 */
[----:B------:R-:W0:Y:S04]  /*adb0*/  SHFL.IDX PT, R24, R24, R52, 0x1c1f ;  /* 0x001c1f3418187589 */ /* 0x000e2800000e0000 */
[----:B------:R-:W1:Y:S04]  /*adc0*/  SHFL.IDX PT, R35, R35, R52, 0x1c1f ;  /* 0x001c1f3423237589 */ /* 0x000e6800000e0000 */
[----:B------:R-:W-:Y:S04]  /*add0*/  SHFL.IDX PT, R15, R45, R52, 0x1c1f ;  /* 0x001c1f342d0f7589 */ /* 0x000fe800000e0000 */
[----:B------:R-:W2:Y:S04]  /*ade0*/  SHFL.IDX PT, R60, R135, R52, 0x1c1f ;  /* 0x001c1f34873c7589 */ /* 0x000ea800000e0000 */
[----:B------:R3:W-:Y:S04]  /*adf0*/  SHFL.IDX PT, R12, R46, R52, 0x1c1f ;  /* 0x001c1f342e0c7589 */ /* 0x0007e800000e0000 */
[----:B------:R-:W-:Y:S04]  /*ae00*/  SHFL.IDX PT, R25, R25, R52, 0x1c1f ;  /* 0x001c1f3419197589 */ /* 0x000fe800000e0000 */
[----:B------:R-:W-:Y:S01]  /*ae10*/  SHFL.IDX PT, R27, R27, R52, 0x1c1f ;  /* 0x001c1f341b1b7589 */ /* 0x000fe200000e0000 */
[----:B0-----:R-:W-:-:S02]  /*ae20*/  SEL R69, R55, R24, P0 ;  /* 0x0000001837457207 */ /* 0x001fc40000000000 */
[----:B---3--:R-:W-:Y:S01]  /*ae30*/  SEL R46, R40, R47, P0 ;  /* 0x0000002f282e7207 */ /* 0x008fe20000000000 */
[----:B------:R-:W0:Y:S01]  /*ae40*/  SHFL.IDX PT, R26, R26, R52, 0x1c1f ;  /* 0x001c1f341a1a7589 */ /* 0x000e2200000e0000 */
[----:B------:R-:W-:Y:S02]  /*ae50*/  SEL R67, R24, R55, P0 ;  /* 0x0000003718437207 */ /* 0x000fe40000000000 */
[----:B-1----:R-:W-:Y:S01]  /*ae60*/  SEL R65, R56, R35, P0 ;  /* 0x0000002338417207 */ /* 0x002fe20000000000 */
[----:B------:R-:W1:Y:S01]  /*ae70*/  SHFL.IDX PT, R41, R41, R52, 0x1c1f ;  /* 0x001c1f3429297589 */ /* 0x000e6200000e0000 */
[----:B------:R-:W-:Y:S02]  /*ae80*/  SEL R63, R35, R56, P0 ;  /* 0x00000038233f7207 */ /* 0x000fe40000000000 */
[----:B------:R-:W-:Y:S01]  /*ae90*/  F2FP.BF16.F32.PACK_AB R24, R69, R68 ;  /* 0x000000444518723e */ /* 0x000fe200000010ff */
[----:B------:R-:W3:Y:S04]  /*aea0*/  SHFL.IDX PT, R37, R37, R52, 0x1c1f ;  /* 0x001c1f3425257589 */ /* 0x000ee800000e0000 */
[----:B------:R2:W4:Y:S04]  /*aeb0*/  SHFL.IDX PT, R81, R29, R52, 0x1c1f ;  /* 0x001c1f341d517589 */ /* 0x00052800000e0000 */
[----:B------:R-:W4:Y:S04]  /*aec0*/  SHFL.IDX PT, R83, R28, R52, 0x1c1f ;  /* 0x001c1f341c537589 */ /* 0x000f2800000e0000 */
[----:B------:R-:W4:Y:S01]  /*aed0*/  SHFL.IDX PT, R32, R32, R52, 0x1c1f ;  /* 0x001c1f3420207589 */ /* 0x000f2200000e0000 */
[----:B--2---:R-:W-:-:S03]  /*aee0*/  SEL R29, R60, R59, P0 ;  /* 0x0000003b3c1d7207 */ /* 0x004fc60000000000 */
[----:B------:R-:W2:Y:S01]  /*aef0*/  SHFL.IDX PT, R30, R30, R52, 0x1c1f ;  /* 0x001c1f341e1e7589 */ /* 0x000ea200000e0000 */
[----:B0-----:R-:W-:-:S03]  /*af00*/  SEL R61, R11, R26, P0 ;  /* 0x0000001a0b3d7207 */ /* 0x001fc60000000000 */
[----:B------:R0:W2:Y:S01]  /*af10*/  SHFL.IDX PT, R88, R48, R52, 0x1c1f ;  /* 0x001c1f3430587589 */ /* 0x0000a200000e0000 */
[----:B-1----:R-:W-:Y:S02]  /*af20*/  SEL R57, R84, R41, P0 ;  /* 0x0000002954397207 */ /* 0x002fe40000000000 */
[----:B------:R-:W-:Y:S01]  /*af30*/  SEL R55, R41, R84, P0 ;  /* 0x0000005429377207 */ /* 0x000fe20000000000 */
[----:B------:R1:W2:Y:S01]  /*af40*/  SHFL.IDX PT, R85, R31, R52, 0x1c1f ;  /* 0x001c1f341f557589 */ /* 0x0002a200000e0000 */
[----:B---3--:R-:W-:Y:S02]  /*af50*/  SEL R56, R86, R37, P0 ;  /* 0x0000002556387207 */ /* 0x008fe40000000000 */
[----:B------:R-:W-:Y:S01]  /*af60*/  SEL R54, R37, R86, P0 ;  /* 0x0000005625367207 */ /* 0x000fe20000000000 */
[----:B------:R3:W2:Y:S01]  /*af70*/  SHFL.IDX PT, R87, R49, R52, 0x1c1f ;  /* 0x001c1f3431577589 */ /* 0x0006a200000e0000 */
[----:B----4-:R-:W-:Y:S02]  /*af80*/  SEL R53, R8, R81, P0 ;  /* 0x0000005108357207 */ /* 0x010fe40000000000 */
[----:B0-----:R-:W-:-:S02]  /*af90*/  SEL R48, R47, R40, P0 ;  /* 0x000000282f307207 */ /* 0x001fc40000000000 */
[----:B------:R-:W-:Y:S02]  /*afa0*/  SEL R40, R36, R15, P0 ;  /* 0x0000000f24287207 */ /* 0x000fe40000000000 */
[----:B-1----:R-:W-:Y:S02]  /*afb0*/  SEL R31, R59, R60, P0 ;  /* 0x0000003c3b1f7207 */ /* 0x002fe40000000000 */
[----:B------:R-:W-:Y:S02]  /*afc0*/  SEL R47, R12, R9, P0 ;  /* 0x000000090c2f7207 */ /* 0x000fe40000000000 */
[----:B---3--:R-:W-:Y:S02]  /*afd0*/  SEL R49, R9, R12, P0 ;  /* 0x0000000c09317207 */ /* 0x008fe40000000000 */
[----:B------:R-:W-:Y:S02]  /*afe0*/  SEL R36, R15, R36, P0 ;  /* 0x000000240f247207 */ /* 0x000fe40000000000 */
[----:B------:R-:W-:-:S02]  /*aff0*/  SEL R60, R58, R25, P0 ;  /* 0x000000193a3c7207 */ /* 0x000fc40000000000 */
[----:B------:R-:W-:Y:S02]  /*b000*/  SEL R52, R50, R27, P0 ;  /* 0x0000001b32347207 */ /* 0x000fe40000000000 */
[----:B------:R-:W-:Y:S02]  /*b010*/  F2FP.BF16.F32.PACK_AB R12, R77, R76 ;  /* 0x0000004c4d0c723e */ /* 0x000fe400000010ff */
[----:B------:R-:W-:Y:S02]  /*b020*/  F2FP.BF16.F32.PACK_AB R15, R71, R70 ;  /* 0x00000046470f723e */ /* 0x000fe400000010ff */
[----:B------:R-:W-:Y:S02]  /*b030*/  SEL R58, R25, R58, P0 ;  /* 0x0000003a193a7207 */ /* 0x000fe40000000000 */
[----:B------:R-:W-:Y:S01]  /*b040*/  SEL R59, R26, R11, P0 ;  /* 0x0000000b1a3b7207 */ /* 0x000fe20000000000 */
[----:B------:R-:W-:Y:S01]  /*b050*/  STSM.16.M88.4 [R10], R12 ;  /* 0x0000000c0a007844 */ /* 0x000fe20000000200 */
[----:B------:R-:W-:-:S02]  /*b060*/  SEL R50, R27, R50, P0 ;  /* 0x000000321b327207 */ /* 0x000fc40000000000 */
[----:B------:R-:W-:Y:S02]  /*b070*/  SEL R51, R81, R8, P0 ;  /* 0x0000000851337207 */ /* 0x000fe40000000000 */
[----:B------:R-:W-:Y:S02]  /*b080*/  SEL R44, R42, R83, P0 ;  /* 0x000000532a2c7207 */ /* 0x000fe40000000000 */
[----:B------:R-:W-:Y:S02]  /*b090*/  SEL R34, R33, R32, P0 ;  /* 0x0000002021227207 */ /* 0x000fe40000000000 */
[----:B------:R-:W-:Y:S02]  /*b0a0*/  F2FP.BF16.F32.PACK_AB R25, R65, R64 ;  /* 0x000000404119723e */ /* 0x000fe400000010ff */
[----:B------:R-:W-:Y:S02]  /*b0b0*/  F2FP.BF16.F32.PACK_AB R26, R67, R66 ;  /* 0x00000042431a723e */ /* 0x000fe400000010ff */
[----:B------:R-:W-:-:S02]  /*b0c0*/  F2FP.BF16.F32.PACK_AB R27, R63, R62 ;  /* 0x0000003e3f1b723e */ /* 0x000fc400000010ff */
[----:B------:R-:W-:Y:S01]  /*b0d0*/  SEL R42, R83, R42, P0 ;  /* 0x0000002a532a7207 */ /* 0x000fe20000000000 */
[----:B------:R-:W-:Y:S01]  /*b0e0*/  IMAD.U32 R83, RZ, RZ, UR9 ;  /* 0x00000009ff537e24 */ /* 0x000fe2000f8e00ff */
[----:B--2---:R-:W-:Y:S01]  /*b0f0*/  SEL R45, R5, R30, P0 ;  /* 0x0000001e052d7207 */ /* 0x004fe20000000000 */
[----:B------:R0:W-:Y:S01]  /*b100*/  STSM.16.M88.4 [R82], R24 ;  /* 0x0000001852007844 */ /* 0x0001e20000000200 */
[----:B------:R-:W-:Y:S02]  /*b110*/  SEL R43, R30, R5, P0 ;  /* 0x000000051e2b7207 */ /* 0x000fe40000000000 */
[----:B------:R-:W-:Y:S02]  /*b120*/  SEL R41, R7, R88, P0 ;  /* 0x0000005807297207 */ /* 0x000fe40000000000 */
[----:B------:R-:W-:Y:S02]  /*b130*/  SEL R37, R88, R7, P0 ;  /* 0x0000000758257207 */ /* 0x000fe40000000000 */
[----:B------:R-:W-:-:S02]  /*b140*/  SEL R32, R32, R33, P0 ;  /* 0x0000002120207207 */ /* 0x000fc40000000000 */
[----:B------:R-:W-:Y:S02]  /*b150*/  SEL R35, R4, R85, P0 ;  /* 0x0000005504237207 */ /* 0x000fe40000000000 */
[----:B------:R-:W-:Y:S02]  /*b160*/  SEL R33, R85, R4, P0 ;  /* 0x0000000455217207 */ /* 0x000fe40000000000 */
[----:B------:R-:W-:Y:S02]  /*b170*/  SEL R30, R6, R87, P0 ;  /* 0x00000057061e7207 */ /* 0x000fe40000000000 */
[----:B------:R-:W-:Y:S01]  /*b180*/  SEL R28, R87, R6, P0 ;  /* 0x00000006571c7207 */ /* 0x000fe20000000000 */
[----:B0-----:R-:W-:Y:S01]  /*b190*/  IMAD.U32 R82, RZ, RZ, UR8 ;  /* 0x00000008ff527e24 */ /* 0x001fe2000f8e00ff */
[----:B------:R-:W-:Y:S01]  /*b1a0*/  F2FP.BF16.F32.PACK_AB R4, R61, R60 ;  /* 0x0000003c3d04723e */ /* 0x000fe200000010ff */
[----:B------:R-:W-:Y:S01]  /*b1b0*/  ULDC.64 UR8, c[0x0][0xc08] ;  /* 0x0003020000087ab9 */ /* 0x000fe20000000a00 */
[----:B------:R-:W-:-:S02]  /*b1c0*/  F2FP.BF16.F32.PACK_AB R5, R57, R56 ;  /* 0x000000383905723e */ /* 0x000fc400000010ff */
[----:B------:R-:W-:Y:S02]  /*b1d0*/  F2FP.BF16.F32.PACK_AB R6, R59, R58 ;  /* 0x0000003a3b06723e */ /* 0x000fe400000010ff */
[----:B------:R-:W-:Y:S02]  /*b1e0*/  F2FP.BF16.F32.PACK_AB R7, R55, R54 ;  /* 0x000000363707723e */ /* 0x000fe400000010ff */
[----:B------:R-:W-:Y:S02]  /*b1f0*/  F2FP.BF16.F32.PACK_AB R8, R53, R52 ;  /* 0x000000343508723e */ /* 0x000fe400000010ff */
[----:B------:R-:W-:Y:S01]  /*b200*/  F2FP.BF16.F32.PACK_AB R9, R49, R48 ;  /* 0x000000303109723e */ /* 0x000fe200000010ff */
[----:B------:R0:W-:Y:S01]  /*b210*/  STSM.16.M88.4 [R78], R4 ;  /* 0x000000044e007844 */ /* 0x0001e20000000200 */
[----:B------:R-:W-:Y:S02]  /*b220*/  F2FP.BF16.F32.PACK_AB R10, R51, R50 ;  /* 0x00000032330a723e */ /* 0x000fe400000010ff */
[----:B------:R-:W-:-:S02]  /*b230*/  F2FP.BF16.F32.PACK_AB R11, R47, R46 ;  /* 0x0000002e2f0b723e */ /* 0x000fc400000010ff */
[----:B------:R-:W-:Y:S02]  /*b240*/  F2FP.BF16.F32.PACK_AB R12, R45, R44 ;  /* 0x0000002c2d0c723e */ /* 0x000fe400000010ff */
[----:B------:R-:W-:Y:S01]  /*b250*/  F2FP.BF16.F32.PACK_AB R13, R41, R40 ;  /* 0x00000028290d723e */ /* 0x000fe200000010ff */
[----:B------:R1:W-:Y:S01]  /*b260*/  STSM.16.M88.4 [R38], R8 ;  /* 0x0000000826007844 */ /* 0x0003e20000000200 */
[----:B------:R-:W-:Y:S02]  /*b270*/  F2FP.BF16.F32.PACK_AB R14, R43, R42 ;  /* 0x0000002a2b0e723e */ /* 0x000fe400000010ff */
[----:B------:R-:W-:Y:S02]  /*b280*/  F2FP.BF16.F32.PACK_AB R15, R37, R36 ;  /* 0x00000024250f723e */ /* 0x000fe400000010ff */
[----:B------:R-:W-:Y:S02]  /*b290*/  F2FP.BF16.F32.PACK_AB R24, R35, R34 ;  /* 0x000000222318723e */ /* 0x000fe400000010ff */
[----:B------:R-:W-:Y:S01]  /*b2a0*/  F2FP.BF16.F32.PACK_AB R25, R31, R30 ;  /* 0x0000001e1f19723e */ /* 0x000fe200000010ff */
[----:B------:R2:W-:Y:S01]  /*b2b0*/  STSM.16.M88.4 [R79], R12 ;  /* 0x0000000c4f007844 */ /* 0x0005e20000000200 */
[----:B------:R-:W-:Y:S01]  /*b2c0*/  F2FP.BF16.F32.PACK_AB R26, R33, R32 ;  /* 0x00000020211a723e */ /* 0x000fe200000010ff */
[----:B0-----:R-:W0:Y:S01]  /*b2d0*/  LDC R78, c[0x0][0xbe8] ;  /* 0x0002fa00ff4e7b82 */ /* 0x001e220000000800 */
[----:B------:R-:W-:-:S02]  /*b2e0*/  F2FP.BF16.F32.PACK_AB R27, R29, R28 ;  /* 0x0000001c1d1b723e */ /* 0x000fc400000010ff */
[----:B------:R-:W-:-:S03]  /*b2f0*/  ISETP.NE.U32.AND P0, PT, RZ, UR10, PT ;  /* 0x0000000aff007c0c */ /* 0x000fc6000bf05070 */
[----:B------:R3:W-:Y:S02]  /*b300*/  STSM.16.M88.4 [R80], R24 ;  /* 0x0000001850007844 */ /* 0x0007e40000000200 */
[----:B------:R-:W-:Y:S01]  /*b310*/  BAR.SYNC.DEFER_BLOCKING 0x1, 0x180 ;  /* 0x0046000000007b1d */ /* 0x000fe20000010000 */
[----:B------:R-:W-:-:S13]  /*b320*/  ISETP.NE.AND.EX P0, PT, RZ, UR11, PT, P0 ;  /* 0x0000000bff007c0c */ /* 0x000fda000bf05300 */
[----:B------:R-:W4:Y:S01]  /*b330*/  @P0 LDG.E R81, desc[UR44][R82.64] ;  /* 0x0000002c52510981 */ /* 0x000f22000c1e1900 */
[----:B------:R-:W-:Y:S01]  /*b340*/  UISETP.NE.U32.AND UP0, UPT, UR8, URZ, UPT ;  /* 0x0000003f0800728c */ /* 0x000fe2000bf05070 */
[----:B0-----:R-:W-:Y:S01]  /*b350*/  ISETP.NE.AND P1, PT, R78, 0x1, PT ;  /* 0x000000014e00780c */ /* 0x001fe20003f25270 */
[----:B------:R-:W-:Y:S02]  /*b360*/  ULDC UR4, c[0x0][0xa88] ;  /* 0x0002a20000047ab9 */ /* 0x000fe40000000800 */
[----:B------:R-:W-:Y:S01]  /*b370*/  UISETP.NE.AND.EX UP0, UPT, UR9, URZ, UPT, UP0 ;  /* 0x0000003f0900728c */ /* 0x000fe2000bf05300 */
[----:B-1----:R-:W-:Y:S01]  /*b380*/  IMAD.U32 R9, RZ, RZ, UR4 ;  /* 0x00000004ff097e24 */ /* 0x002fe2000f8e00ff */
[----:B------:R-:W-:-:S04]  /*b390*/  UMOV UR16, 0x9b8 ;  /* 0x000009b800107882 */ /* 0x000fc80000000000 */
[----:B------:R-:W-:-:S04]  /*b3a0*/  PLOP3.LUT P4, PT, PT, PT, UP0, 0x80, 0x0 ;  /* 0x000000000000781c */ /* 0x000fc80003f8f008 */
[----:B------:R-:W0:Y:S01]  /*b3b0*/  @P1 LDC R6, c[0x0][0xbec] ;  /* 0x0002fb00ff061b82 */ /* 0x000e220000000800 */
[----:B------:R-:W-:-:S04]  /*b3c0*/  @UP0 ULEA UR8, UP1, UR36, UR8, 0x2 ;  /* 0x0000000824080291 */ /* 0x000fc8000f82103f */
[----:B------:R-:W-:Y:S02]  /*b3d0*/  @UP0 ULEA.HI.X UR9, UR36, UR9, UR37, 0x2, UP1 ;  /* 0x0000000924090291 */ /* 0x000fe400088f1425 */
[----:B------:R-:W-:Y:S01]  /*b3e0*/  UISETP.GT.AND UP1, UPT, UR42, 0x1, UPT ;  /* 0x000000012a00788c */ /* 0x000fe2000bf24270 */
[----:B------:R-:W1:Y:S01]  /*b3f0*/  @P1 LDC R11, c[0x0][0xbf0] ;  /* 0x0002fc00ff0b1b82 */ /* 0x000e620000000800 */
[----:B------:R-:W-:Y:S02]  /*b400*/  IMAD.U32 R4, RZ, RZ, UR8 ;  /* 0x00000008ff047e24 */ /* 0x000fe4000f8e00ff */
[----:B------:R-:W-:Y:S01]  /*b410*/  USEL UR16, UR16, 0x978, UP1 ;  /* 0x0000097810107887 */ /* 0x000fe20008800000 */
[----:B------:R-:W-:Y:S01]  /*b420*/  IMAD.U32 R5, RZ, RZ, UR9 ;  /* 0x00000009ff057e24 */ /* 0x000fe2000f8e00ff */
[----:B------:R-:W-:Y:S01]  /*b430*/  UISETP.NE.U32.AND UP0, UPT, UR10, URZ, UPT ;  /* 0x0000003f0a00728c */ /* 0x000fe2000bf05070 */
[----:B--2---:R-:W-:Y:S01]  /*b440*/  VIADD R15, R17, UR39 ;  /* 0x00000027110f7c36 */ /* 0x004fe20008000000 */
[----:B------:R-:W-:-:S02]  /*b450*/  UMOV UR4, URZ ;  /* 0x0000003f00047c82 */ /* 0x000fc40008000000 */
[----:B------:R-:W-:Y:S01]  /*b460*/  UISETP.NE.AND.EX UP0, UPT, UR11, URZ, UPT, UP0 ;  /* 0x0000003f0b00728c */ /* 0x000fe2000bf05300 */
[----:B------:R0:W5:Y:S01]  /*b470*/  @P4 LDG.E R9, desc[UR44][R4.64] ;  /* 0x0000002c04094981 */ /* 0x000162000c1e1900 */
[----:B------:R-:W-:Y:S01]  /*b480*/  USEL UR7, UR41, URZ, UP1 ;  /* 0x0000003f29077287 */ /* 0x000fe20008800000 */
[----:B------:R-:W-:Y:S01]  /*b490*/  IMAD.MOV.U32 R7, RZ, RZ, R15 ;  /* 0x000000ffff077224 */ /* 0x000fe200078e000f */
[----:B------:R-:W-:Y:S02]  /*b4a0*/  USEL UR36, UR36, URZ, !UP0 ;  /* 0x0000003f24247287 */ /* 0x000fe4000c000000 */
[----:B------:R-:W-:Y:S01]  /*b4b0*/  ULDC.64 UR10, c[0x0][UR16+0x218] ;  /* 0x00008600100a7abb */ /* 0x000fe20008000a00 */
[----:B------:R-:W-:Y:S01]  /*b4c0*/  ULDC.64 UR14, c[0x0][UR16+0x228] ;  /* 0x00008a00100e7abb */ /* 0x000fe20008000a00 */
[----:B------:R-:W-:Y:S01]  /*b4d0*/  ULDC.64 UR12, c[0x0][UR16+0x220] ;  /* 0x00008800100c7abb */ /* 0x000fe20008000a00 */
[----:B------:R-:W-:Y:S02]  /*b4e0*/  UIMAD.WIDE.U32 UR8, UR10, UR38, URZ ;  /* 0x000000260a0872a5 */ /* 0x000fe4000f8e003f */
[----:B------:R-:W-:Y:S01]  /*b4f0*/  UIMAD.WIDE.U32 UR18, UR14, UR7, URZ ;  /* 0x000000070e1272a5 */ /* 0x000fe2000f8e003f */
[----:B0-----:R-:W-:Y:S01]  /*b500*/  @P1 IMAD.HI.U32 R4, R15, R6, RZ ;  /* 0x000000060f041227 */ /* 0x001fe200078e00ff */
[----:B------:R-:W-:-:S02]  /*b510*/  UIMAD UR10, UR11, UR38, URZ ;  /* 0x000000260b0a72a4 */ /* 0x000fc4000f8e023f */
[----:B------:R-:W-:Y:S02]  /*b520*/  UIMAD UR14, UR15, UR7, URZ ;  /* 0x000000070f0e72a4 */ /* 0x000fe4000f8e023f */
[----:B------:R-:W-:Y:S01]  /*b530*/  USEL UR37, UR37, URZ, !UP0 ;  /* 0x0000003f25257287 */ /* 0x000fe2000c000000 */
[----:B-1----:R-:W-:Y:S01]  /*b540*/  @P1 SHF.R.U32.HI R7, RZ, R11, R4 ;  /* 0x0000000bff071219 */ /* 0x002fe20000011604 */
[----:B------:R-:W-:Y:S01]  /*b550*/  UIMAD UR7, UR13, UR36, URZ ;  /* 0x000000240d0772a4 */ /* 0x000fe2000f8e023f */
[----:B------:R-:W-:Y:S01]  /*b560*/  IMAD.U32 R4, RZ, RZ, UR18 ;  /* 0x00000012ff047e24 */ /* 0x000fe2000f8e00ff */
[----:B------:R-:W-:Y:S01]  /*b570*/  UIADD3 UR9, UR9, UR10, URZ ;  /* 0x0000000a09097290 */ /* 0x000fe2000fffe03f */
[----:B------:R-:W-:Y:S01]  /*b580*/  IMAD.U32 R5, RZ, RZ, UR19 ;  /* 0x00000013ff057e24 */ /* 0x000fe2000f8e00ff */
[----:B------:R-:W-:Y:S01]  /*b590*/  UIMAD.WIDE.U32 UR10, UR12, UR36, URZ ;  /* 0x000000240c0a72a5 */ /* 0x000fe2000f8e003f */
[--C-:B------:R-:W-:Y:S01]  /*b5a0*/  IMAD.MOV R11, RZ, RZ, -R7.reuse ;  /* 0x000000ffff0b7224 */ /* 0x100fe200078e0a07 */
[----:B------:R-:W-:Y:S01]  /*b5b0*/  UIMAD UR7, UR12, UR37, UR7 ;  /* 0x000000250c0772a4 */ /* 0x000fe2000f8e0207 */
[----:B------:R-:W-:Y:S01]  /*b5c0*/  SHF.R.S32.HI R5, RZ, 0x1f, R7 ;  /* 0x0000001fff057819 */ /* 0x000fe20000011407 */
[----:B------:R-:W-:Y:S01]  /*b5d0*/  UIADD3 UR14, UR19, UR14, URZ ;  /* 0x0000000e130e7290 */ /* 0x000fe2000fffe03f */
[----:B------:R-:W-:Y:S01]  /*b5e0*/  IMAD R11, R78, R11, R15 ;  /* 0x0000000b4e0b7224 */ /* 0x000fe200078e020f */
[----:B------:R-:W-:-:S04]  /*b5f0*/  UIADD3 UR7, UR11, UR7, URZ ;  /* 0x000000070b077290 */ /* 0x000fc8000fffe03f */
[----:B------:R-:W-:Y:S01]  /*b600*/  IMAD.U32 R8, RZ, RZ, UR14 ;  /* 0x0000000eff087e24 */ /* 0x000fe2000f8e00ff */
[----:B------:R-:W-:Y:S02]  /*b610*/  SHF.R.S32.HI R6, RZ, 0x1f, R11 ;  /* 0x0000001fff067819 */ /* 0x000fe4000001140b */
[----:B----4-:R-:W-:-:S13]  /*b620*/  @P0 R2UR UR4, R81 ;  /* 0x00000000510402ca */ /* 0x010fda00000e0000 */
        /* <DEDUP_REMOVED lines=15> */
[----:B---3--:R-:W-:Y:S08]  /*b720*/  @P4 BRA `(.L_x_1751) ;  /* 0x0000000000104947 */ /* 0x008ff00003800000 */
[----:B------:R-:W-:Y:S05]  /*b730*/  @!P0 BRA `(.L_x_1751) ;  /* 0x00000000000c8947 */ /* 0x000fea0003800000 */
[----:B------:R-:W2:Y:S04]  /*b740*/  LDG.E R4, desc[UR44][R82.64] ;  /* 0x0000002c52047981 */ /* 0x000ea8000c1e1900 */
[----:B-----5:R-:W2:Y:S02]  /*b750*/  LDG.E R9, desc[UR44][R82.64+0x4] ;  /* 0x0000042c52097981 */ /* 0x020ea4000c1e1900 */
[----:B--2---:R-:W-:-:S07]  /*b760*/  IMAD.IADD R9, R9, 0x1, -R4 ;  /* 0x0000000109097824 */ /* 0x004fce00078e0a04 */
.L_x_1751:
        /* <DEDUP_REMOVED lines=63> */
[----:B------:R-:W-:Y:S01]  /*bb60*/  UIMAD.WIDE.U32 UR8, UR4, UR10, URZ ;  /* 0x0000000a040872a5 */ /* 0x000fe2000f8e003f */
[----:B------:R-:W5:Y:S04]  /*bb70*/  LD.E.128 R8, desc[UR44][R8.64] ;  /* 0x0000002c08087980 */ /* 0x000f68000c101d00 */
[----:B------:R-:W5:Y:S01]  /*bb80*/  LD.E.128 R12, desc[UR44][R12.64] ;  /* 0x0000002c0c0c7980 */ /* 0x000f62000c101d00 */
[----:B0-----:R-:W0:Y:S01]  /*bb90*/  @P1 LDC R21, c[0x0][0xbf0] ;  /* 0x0002fc00ff151b82 */ /* 0x001e220000000800 */
[----:B------:R-:W-:Y:S01]  /*bba0*/  UIMAD UR7, UR4, UR11, UR7 ;  /* 0x0000000b040772a4 */ /* 0x000fe2000f8e0207 */
[----:B------:R-:W-:Y:S01]  /*bbb0*/  IMAD.IADD R2, R80, 0x1, -R2 ;  /* 0x0000000150027824 */ /* 0x000fe200078e0a02 */
[----:B------:R-:W5:Y:S01]  /*bbc0*/  LD.E.128 R24, desc[UR44][R24.64] ;  /* 0x0000002c18187980 */ /* 0x000f62000c101d00 */
[----:B------:R-:W-:Y:S01]  /*bbd0*/  ULDC.64 UR10, c[0x0][0xae8] ;  /* 0x0002ba00000a7ab9 */ /* 0x000fe20000000a00 */
[----:B------:R-:W-:Y:S01]  /*bbe0*/  UIADD3 UR9, UR9, UR7, URZ ;  /* 0x0000000709097290 */ /* 0x000fe2000fffe03f */
[----:B------:R-:W-:Y:S01]  /*bbf0*/  IMAD R0, R2, 0x60, R79 ;  /* 0x0000006002007824 */ /* 0x000fe200078e024f */
[----:B------:R-:W5:Y:S02]  /*bc00*/  LD.E.128 R28, desc[UR44][R28.64] ;  /* 0x0000002c1c1c7980 */ /* 0x000f64000c101d00 */
        /* <DEDUP_REMOVED lines=16> */
[----:B------:R-:W-:Y:S01]  /*bd10*/  SHF.R.S32.HI R44, RZ, 0x1f, R22 ;  /* 0x0000001fff2c7819 */ /* 0x000fe20000011416 */
[----:B------:R-:W-:Y:S01]  /*bd20*/  VIADD R3, R3, 0x19c20 ;  /* 0x00019c2003037836 */ /* 0x000fe20000000000 */
[----:B------:R-:W-:Y:S01]  /*bd30*/  UIMAD UR4, UR36, UR11, UR4 ;  /* 0x0000000b240472a4 */ /* 0x000fe2000f8e0204 */
[----:B------:R-:W-:Y:S01]  /*bd40*/  SHF.R.S32.HI R45, RZ, 0x1f, R19 ;  /* 0x0000001fff2d7819 */ /* 0x000fe20000011413 */
[----:B------:R-:W-:Y:S01]  /*bd50*/  UIMAD.WIDE.U32 UR36, UR36, UR10, UR8 ;  /* 0x0000000a242472a5 */ /* 0x000fe2000f8e0008 */
[----:B0-----:R-:W-:-:S02]  /*bd60*/  @P1 SHF.R.U32.HI R37, RZ, R21, R0 ;  /* 0x00000015ff251219 */ /* 0x001fc40000011600 */
[----:B------:R-:W-:Y:S01]  /*bd70*/  ULDC.64 UR8, c[0x0][0xae0] ;  /* 0x0002b80000087ab9 */ /* 0x000fe20000000a00 */
[----:B------:R-:W-:Y:S01]  /*bd80*/  UIADD3 UR4, UR37, UR4, URZ ;  /* 0x0000000425047290 */ /* 0x000fe2000fffe03f */
[--C-:B------:R-:W-:Y:S01]  /*bd90*/  SHF.R.S32.HI R0, RZ, 0x1f, R37.reuse ;  /* 0x0000001fff007819 */ /* 0x100fe20000011425 */
[----:B------:R-:W-:Y:S01]  /*bda0*/  IMAD.MOV R41, RZ, RZ, -R37 ;  /* 0x000000ffff297224 */ /* 0x000fe200078e0a25 */
[----:B------:R-:W-:Y:S01]  /*bdb0*/  PRMT R3, RZ, 0x654, R3 ;  /* 0x00000654ff037816 */ /* 0x000fe20000000003 */
[----:B------:R-:W-:Y:S02]  /*bdc0*/  IMAD.U32 R21, RZ, RZ, UR37 ;  /* 0x00000025ff157e24 */ /* 0x000fe4000f8e00ff */
[----:B------:R-:W-:Y:S02]  /*bdd0*/  IMAD R0, R0, UR8, RZ ;  /* 0x0000000800007c24 */ /* 0x000fe4000f8e02ff */
[----:B------:R-:W-:Y:S02]  /*bde0*/  IMAD R41, R78, R41, R2 ;  /* 0x000000294e297224 */ /* 0x000fe400078e0202 */
[----:B------:R-:W-:-:S02]  /*bdf0*/  IMAD.U32 R20, RZ, RZ, UR36 ;  /* 0x00000024ff147e24 */ /* 0x000fc4000f8e00ff */
[----:B------:R-:W-:Y:S01]  /*be00*/  IMAD.U32 R21, RZ, RZ, UR4 ;  /* 0x00000004ff157e24 */ /* 0x000fe2000f8e00ff */
[----:B-1----:R0:W-:Y:S01]  /*be10*/  SYNCS.ARRIVE.TRANS64.RED.A1T0 RZ, [R3+URZ], RZ ;  /* 0x000000ff03ff79a7 */ /* 0x0021e2000810043f */
[C---:B------:R-:W-:Y:S01]  /*be20*/  IMAD R43, R37.reuse, UR9, R0 ;  /* 0x00000009252b7c24 */ /* 0x040fe2000f8e0200 */
[----:B------:R-:W-:Y:S01]  /*be30*/  SHF.R.S32.HI R0, RZ, 0x1f, R41 ;  /* 0x0000001fff007819 */ /* 0x000fe20000011429 */
[----:B------:R-:W-:Y:S01]  /*be40*/  IMAD.WIDE.U32 R20, R37, UR8, R20 ;  /* 0x0000000825147c25 */ /* 0x000fe2000f8e0014 */
[----:B------:R-:W-:-:S03]  /*be50*/  ULDC.64 UR8, c[0x0][0xad8] ;  /* 0x0002b60000087ab9 */ /* 0x000fc60000000a00 */
[----:B------:R-:W-:Y:S02]  /*be60*/  IMAD.IADD R21, R21, 0x1, R43 ;  /* 0x0000000115157824 */ /* 0x000fe400078e022b */
[----:B------:R-:W-:Y:S02]  /*be70*/  IMAD R0, R0, UR8, RZ ;  /* 0x0000000800007c24 */ /* 0x000fe4000f8e02ff */
        /* <DEDUP_REMOVED lines=17> */
[----:B0-2---:R-:W-:Y:S01]  /*bf90*/  @!P0 IMAD.WIDE R2, R18, 0x2, R20 ;  /* 0x0000000212028825 */ /* 0x005fe200078e0214 */
[-C--:B------:R-:W-:Y:S02]  /*bfa0*/  @!P1 LEA.HI.X R37, R19, R21.reuse, R45, 0x1, P3 ;  /* 0x0000001513259211 */ /* 0x080fe400018f0c2d */
[----:B------:R-:W-:Y:S02]  /*bfb0*/  @!P2 LEA.HI.X R41, R22, R21, R44, 0x1, P4 ;  /* 0x000000151629a211 */ /* 0x000fe400020f0c2c */
[----:B-----5:R3:W-:Y:S04]  /*bfc0*/  @!P0 ST.E.128 desc[UR44][R2.64], R4 ;  /* 0x0000000402008985 */ /* 0x0207e8000c101d2c */
[----:B------:R3:W-:Y:S04]  /*bfd0*/  @!P1 ST.E.128 desc[UR44][R36.64], R12 ;  /* 0x0000000c24009985 */ /* 0x0007e8000c101d2c */
[----:B------:R3:W-:Y:S02]  /*bfe0*/  @!P2 ST.E.128 desc[UR44][R40.64], R28 ;  /* 0x0000001c2800a985 */ /* 0x0007e4000c101d2c */
.L_x_1754:
[----:B------:R-:W-:Y:S05]  /*bff0*/  BSYNC B1 ;  /* 0x0000000000017941 */ /* 0x000fea0003800000 */
.L_x_1753:
        /* <DEDUP_REMOVED lines=8> */
[C---:B----4-:R-:W-:Y:S02]  /*c080*/  @!P2 LEA R6, P0, R19.reuse, R4, 0x1 ;  /* 0x000000041306a211 */ /* 0x050fe400078008ff */
        /* <DEDUP_REMOVED lines=10> */
.L_x_1752:
[----:B------:R-:W-:Y:S01]  /*c130*/  ULDC.64 UR10, c[0x0][0xb08] ;  /* 0x0002c200000a7ab9 */ /* 0x000fe20000000a00 */
[----:B------:R-:W0:Y:S01]  /*c140*/  @P1 LDC R0, c[0x0][0xbec] ;  /* 0x0002fb00ff001b82 */ /* 0x000e220000000800 */
[----:B------:R-:W-:Y:S01]  /*c150*/  UIMAD UR7, UR12, UR10, URZ ;  /* 0x0000000a0c0772a4 */ /* 0x000fe2000f8e023f */
[----:B------:R-:W-:Y:S01]  /*c160*/  IMAD.MOV.U32 R7, RZ, RZ, R15 ;  /* 0x000000ffff077224 */ /* 0x000fe200078e000f */
[----:B------:R-:W-:Y:S01]  /*c170*/  UIMAD.WIDE.U32 UR8, UR4, UR10, URZ ;  /* 0x0000000a040872a5 */ /* 0x000fe2000f8e003f */
[----:B------:R-:W-:Y:S01]  /*c180*/  ISETP.GE.AND P0, PT, R13, R38, PT ;  /* 0x000000260d00720c */ /* 0x000fe20003f06270 */
[----:B------:R-:W-:Y:S01]  /*c190*/  UIMAD UR7, UR4, UR11, UR7 ;  /* 0x0000000b040772a4 */ /* 0x000fe2000f8e0207 */
[----:B------:R-:W-:Y:S01]  /*c1a0*/  VIADD R2, R3, 0x19c20 ;  /* 0x00019c2003027836 */ /* 0x000fe20000000000 */
[----:B------:R-:W-:Y:S01]  /*c1b0*/  USHF.R.S32.HI UR4, URZ, 0x1f, UR36 ;  /* 0x0000001f3f047899 */ /* 0x000fe20008011424 */
[----:B------:R-:W1:Y:S01]  /*c1c0*/  @P1 LDC R5, c[0x0][0xbf0] ;  /* 0x0002fc00ff051b82 */ /* 0x000e620000000800 */
[----:B------:R-:W-:Y:S01]  /*c1d0*/  UIADD3 UR9, UR9, UR7, URZ ;  /* 0x0000000709097290 */ /* 0x000fe2000fffe03f */
[C---:B------:R-:W-:Y:S01]  /*c1e0*/  VIADD R21, R16.reuse, 0x8 ;  /* 0x0000000810157836 */ /* 0x040fe20000000000 */
[----:B------:R-:W-:Y:S01]  /*c1f0*/  ULDC.64 UR10, c[0x0][0xb38] ;  /* 0x0002ce00000a7ab9 */ /* 0x000fe20000000a00 */
[----:B------:R-:W-:Y:S01]  /*c200*/  PRMT R2, RZ, 0x654, R2 ;  /* 0x00000654ff027816 */ /* 0x000fe20000000002 */
[----:B------:R-:W-:Y:S01]  /*c210*/  UIMAD.WIDE.U32 UR8, UR38, UR10, UR8 ;  /* 0x0000000a260872a5 */ /* 0x000fe2000f8e0008 */
[C---:B------:R-:W-:Y:S01]  /*c220*/  VIADD R27, R16.reuse, 0x10 ;  /* 0x00000010101b7836 */ /* 0x040fe20000000000 */
[----:B------:R-:W-:Y:S01]  /*c230*/  BSSY B1, `(.L_x_1756) ;  /* 0x0000064000017945 */ /* 0x000fe20003800000 */
[C---:B------:R-:W-:Y:S01]  /*c240*/  VIADD R87, R16.reuse, 0x20 ;  /* 0x0000002010577836 */ /* 0x040fe20000000000 */
[----:B------:R-:W-:Y:S01]  /*c250*/  UIMAD UR9, UR38, UR11, UR9 ;  /* 0x0000000b260972a4 */ /* 0x000fe2000f8e0209 */
[C---:B------:R-:W-:Y:S01]  /*c260*/  VIADD R89, R16.reuse, 0x18 ;  /* 0x0000001810597836 */ /* 0x040fe20000000000 */
[----:B------:R2:W-:Y:S01]  /*c270*/  SYNCS.ARRIVE.TRANS64.RED.A1T0 RZ, [R2+URZ], RZ ;  /* 0x000000ff02ff79a7 */ /* 0x0005e2000810043f */
[----:B------:R-:W-:Y:S01]  /*c280*/  ULDC.64 UR10, c[0x0][0xb40] ;  /* 0x0002d000000a7ab9 */ /* 0x000fe20000000a00 */
[----:B------:R-:W-:Y:S01]  /*c290*/  SHF.R.S32.HI R24, RZ, 0x1f, R21 ;  /* 0x0000001fff187819 */ /* 0x000fe20000011415 */
[----:B------:R-:W-:Y:S01]  /*c2a0*/  UIMAD UR4, UR4, UR10, URZ ;  /* 0x0000000a040472a4 */ /* 0x000fe2000f8e023f */
[----:B------:R-:W-:Y:S01]  /*c2b0*/  SHF.R.S32.HI R26, RZ, 0x1f, R27 ;  /* 0x0000001fff1a7819 */ /* 0x000fe2000001141b */
[----:B0-----:R-:W-:Y:S01]  /*c2c0*/  @P1 IMAD.HI.U32 R0, R15, R0, RZ ;  /* 0x000000000f001227 */ /* 0x001fe200078e00ff */
[----:B------:R-:W-:Y:S01]  /*c2d0*/  SHF.R.S32.HI R79, RZ, 0x1f, R23 ;  /* 0x0000001fff4f7819 */ /* 0x000fe20000011417 */
[----:B------:R-:W-:Y:S01]  /*c2e0*/  UIMAD UR4, UR36, UR11, UR4 ;  /* 0x0000000b240472a4 */ /* 0x000fe2000f8e0204 */
[----:B------:R-:W-:Y:S01]  /*c2f0*/  SHF.R.S32.HI R80, RZ, 0x1f, R152 ;  /* 0x0000001fff507819 */ /* 0x000fe20000011498 */
[----:B------:R-:W-:Y:S01]  /*c300*/  UIMAD.WIDE.U32 UR36, UR36, UR10, UR8 ;  /* 0x0000000a242472a5 */ /* 0x000fe2000f8e0008 */
[----:B------:R-:W-:Y:S01]  /*c310*/  SHF.R.S32.HI R81, RZ, 0x1f, R153 ;  /* 0x0000001fff517819 */ /* 0x000fe20000011499 */
[C---:B------:R-:W-:Y:S01]  /*c320*/  VIADD R86, R16.reuse, 0x20 ;  /* 0x0000002010567836 */ /* 0x040fe20000000000 */
[----:B------:R-:W-:Y:S01]  /*c330*/  ULDC.64 UR10, c[0x0][0xb48] ;  /* 0x0002d200000a7ab9 */ /* 0x000fe20000000a00 */
[----:B------:R-:W-:Y:S01]  /*c340*/  UIADD3 UR9, UR37, UR4, URZ ;  /* 0x0000000425097290 */ /* 0x000fe2000fffe03f */
[----:B-1----:R-:W-:Y:S01]  /*c350*/  @P1 SHF.R.U32.HI R7, RZ, R5, R0 ;  /* 0x00000005ff071219 */ /* 0x002fe20000011600 */
[----:B------:R-:W-:Y:S01]  /*c360*/  VIADD R88, R16, 0x18 ;  /* 0x0000001810587836 */ /* 0x000fe20000000000 */
[----:B------:R-:W-:Y:S01]  /*c370*/  UMOV UR8, UR36 ;  /* 0x0000002400087c82 */ /* 0x000fe20008000000 */
        /* <DEDUP_REMOVED lines=27> */
[----:B------:R-:W-:Y:S02]  /*c530*/  LEA.HI.X R20, R4, UR9, R3, 0x2, P1 ;  /* 0x0000000904147c11 */ /* 0x000fe400088f1403 */
[----:B------:R2:W0:Y:S04]  /*c540*/  SHFL.IDX PT, R4, R0, RZ, 0x1c1f ;  /* 0x001c1fff00047589 */ /* 0x00042800000e0000 */
[----:B------:R2:W1:Y:S01]  /*c550*/  SHFL.IDX PT, R5, R20, RZ, 0x1c1f ;  /* 0x001c1fff14057589 */ /* 0x00046200000e0000 */
[----:B------:R-:W-:Y:S05]  /*c560*/  @P0 BRA `(.L_x_1757) ;  /* 0x0000000000c00947 */ /* 0x000fea0003800000 */
[----:B------:R-:W-:Y:S02]  /*c570*/  ULDC UR4, c[0x0][0xac8] ;  /* 0x0002b20000047ab9 */ /* 0x000fe40000000800 */
[----:B------:R-:W-:Y:S02]  /*c580*/  ISETP.GE.AND P1, PT, R21, UR4, PT ;  /* 0x0000000415007c0c */ /* 0x000fe4000bf26270 */
[----:B------:R-:W-:Y:S02]  /*c590*/  ISETP.GE.AND P2, PT, R16, UR4, PT ;  /* 0x0000000410007c0c */ /* 0x000fe4000bf46270 */
[----:B------:R-:W-:Y:S02]  /*c5a0*/  ISETP.GE.AND P0, PT, R27, UR4, PT ;  /* 0x000000041b007c0c */ /* 0x000fe4000bf06270 */
[----:B------:R-:W-:Y:S02]  /*c5b0*/  ISETP.GE.AND P3, PT, R88, UR4, PT ;  /* 0x0000000458007c0c */ /* 0x000fe4000bf66270 */
[----:B------:R-:W-:-:S05]  /*c5c0*/  ISETP.GE.AND P4, PT, R86, UR4, PT ;  /* 0x0000000456007c0c */ /* 0x000fca000bf86270 */
[CC--:B0-----:R-:W-:Y:S02]  /*c5d0*/  @!P1 LEA R6, P6, R21.reuse, R4.reuse, 0x2 ;  /* 0x0000000415069211 */ /* 0x0c1fe400078c10ff */
[----:B-12---:R-:W-:Y:S02]  /*c5e0*/  @!P2 IMAD.WIDE R2, R16, 0x4, R4 ;  /* 0x000000041002a825 */ /* 0x006fe400078e0204 */
[-C--:B------:R-:W-:Y:S02]  /*c5f0*/  @!P1 LEA.HI.X R7, R21, R5.reuse, R24, 0x2, P6 ;  /* 0x0000000515079211 */ /* 0x080fe400030f1418 */
[----:B------:R-:W-:Y:S01]  /*c600*/  @!P0 LEA R8, P5, R27, R4, 0x2 ;  /* 0x000000041b088211 */ /* 0x000fe200078a10ff */
[----:B------:R0:W-:Y:S01]  /*c610*/  @!P2 ST.E.64 desc[UR44][R2.64], R76 ;  /* 0x0000004c0200a985 */ /* 0x0001e2000c101b2c */
[----:B------:R-:W-:Y:S02]  /*c620*/  ISETP.GE.AND P2, PT, R157, UR4, PT ;  /* 0x000000049d007c0c */ /* 0x000fe4000bf46270 */
[----:B------:R-:W-:Y:S01]  /*c630*/  @!P0 LEA.HI.X R9, R27, R5, R26, 0x2, P5 ;  /* 0x000000051b098211 */ /* 0x000fe200028f141a */
[----:B------:R1:W-:Y:S01]  /*c640*/  @!P1 ST.E.64 desc[UR44][R6.64], R74 ;  /* 0x0000004a06009985 */ /* 0x0003e2000c101b2c */
        /* <DEDUP_REMOVED lines=12> */
[C---:B0-----:R-:W-:Y:S02]  /*c710*/  @!P1 LEA R2, P4, R156.reuse, R4, 0x2 ;  /* 0x000000049c029211 */ /* 0x041fe400078810ff */
[----:B------:R-:W-:Y:S01]  /*c720*/  ISETP.GE.AND P5, PT, R153, UR4, PT ;  /* 0x0000000499007c0c */ /* 0x000fe2000bfa6270 */
[----:B------:R0:W-:Y:S01]  /*c730*/  @!P2 ST.E.64 desc[UR44][R14.64], R58 ;  /* 0x0000003a0e00a985 */ /* 0x0001e2000c101b2c */
[----:B------:R-:W-:Y:S02]  /*c740*/  @!P1 LEA.HI.X R3, R156, R5, R84, 0x2, P4 ;  /* 0x000000059c039211 */ /* 0x000fe400020f1454 */
[----:B------:R-:W-:-:S02]  /*c750*/  ISETP.GE.AND P4, PT, R152, UR4, PT ;  /* 0x0000000498007c0c */ /* 0x000fc4000bf86270 */
[----:B------:R-:W-:Y:S01]  /*c760*/  ISETP.GE.AND P2, PT, R23, UR4, PT ;  /* 0x0000000417007c0c */ /* 0x000fe2000bf46270 */
[----:B------:R0:W-:Y:S01]  /*c770*/  @!P1 ST.E.64 desc[UR44][R2.64], R52 ;  /* 0x0000003402009985 */ /* 0x0001e2000c101b2c */
[CC--:B-1----:R-:W-:Y:S02]  /*c780*/  @!P0 LEA R6, P6, R155.reuse, R4.reuse, 0x2 ;  /* 0x000000049b068211 */ /* 0x0c2fe400078c10ff */
[C---:B--2---:R-:W-:Y:S02]  /*c790*/  @!P3 LEA R8, P1, R154.reuse, R4, 0x2 ;  /* 0x000000049a08b211 */ /* 0x044fe400078210ff */
[-C--:B------:R-:W-:Y:S02]  /*c7a0*/  @!P0 LEA.HI.X R7, R155, R5.reuse, R83, 0x2, P6 ;  /* 0x000000059b078211 */ /* 0x080fe400030f1453 */
[----:B------:R-:W-:-:S03]  /*c7b0*/  @!P3 LEA.HI.X R9, R154, R5, R82, 0x2, P1 ;  /* 0x000000059a09b211 */ /* 0x000fc600008f1452 */
[----:B------:R0:W-:Y:S01]  /*c7c0*/  @!P0 ST.E.64 desc[UR44][R6.64], R50 ;  /* 0x0000003206008985 */ /* 0x0001e2000c101b2c */
[-C--:B---3--:R-:W-:Y:S02]  /*c7d0*/  @!P5 LEA R10, P0, R153, R4.reuse, 0x2 ;  /* 0x00000004990ad211 */ /* 0x088fe400078010ff */
[CC--:B----4-:R-:W-:Y:S01]  /*c7e0*/  @!P4 LEA R12, P1, R152.reuse, R4.reuse, 0x2 ;  /* 0x00000004980cc211 */ /* 0x0d0fe200078210ff */
        /* <DEDUP_REMOVED lines=8> */
.L_x_1757:
[----:B------:R-:W-:Y:S05]  /*c870*/  BSYNC B1 ;  /* 0x0000000000017941 */ /* 0x000fea0003800000 */
.L_x_1756:
[----:B------:R-:W-:Y:S01]  /*c880*/  ISETP.GE.AND P0, PT, R25, R38, PT ;  /* 0x000000261900720c */ /* 0x000fe20003f06270 */
[----:B01----:R0:W1:Y:S04]  /*c890*/  SHFL.IDX PT, R5, R20, 0x1, 0x1c1f ;  /* 0x003c1f0014057f89 */ /* 0x00306800000e0000 */
[----:B------:R0:W3:Y:S08]  /*c8a0*/  SHFL.IDX PT, R4, R0, 0x1, 0x1c1f ;  /* 0x003c1f0000047f89 */ /* 0x0000f000000e0000 */
[----:B0-----:R-:W-:Y:S05]  /*c8b0*/  @P0 BRA `(.L_x_1755) ;  /* 0x0000000c00940947 */ /* 0x001fea0003800000 */
[----:B------:R-:W-:Y:S02]  /*c8c0*/  ULDC UR4, c[0x0][0xac8] ;  /* 0x0002b20000047ab9 */ /* 0x000fe40000000800 */
[----:B------:R-:W-:Y:S02]  /*c8d0*/  ISETP.GE.AND P6, PT, R21, UR4, PT ;  /* 0x0000000415007c0c */ /* 0x000fe4000bfc6270 */
[----:B------:R-:W-:Y:S02]  /*c8e0*/  ISETP.GE.AND P5, PT, R16, UR4, PT ;  /* 0x0000000410007c0c */ /* 0x000fe4000bfa6270 */
[----:B------:R-:W-:Y:S02]  /*c8f0*/  ISETP.GE.AND P2, PT, R27, UR4, PT ;  /* 0x000000041b007c0c */ /* 0x000fe4000bf46270 */
[----:B------:R-:W-:Y:S02]  /*c900*/  ISETP.GE.AND P4, PT, R88, UR4, PT ;  /* 0x0000000458007c0c */ /* 0x000fe4000bf86270 */
[----:B------:R-:W-:-:S05]  /*c910*/  ISETP.GE.AND P3, PT, R86, UR4, PT ;  /* 0x0000000456007c0c */ /* 0x000fca000bf66270 */
[CC--:B---3--:R-:W-:Y:S02]  /*c920*/  @!P6 LEA R6, P0, R21.reuse, R4.reuse, 0x2 ;  /* 0x000000041506e211 */ /* 0x0c8fe400078010ff */
[----:B-12---:R-:W-:Y:S02]  /*c930*/  @!P5 IMAD.WIDE R2, R16, 0x4, R4 ;  /* 0x000000041002d825 */ /* 0x006fe400078e0204 */
[-C--:B------:R-:W-:Y:S02]  /*c940*/  @!P6 LEA.HI.X R7, R21, R5.reuse, R24, 0x2, P0 ;  /* 0x000000051507e211 */ /* 0x080fe400000f1418 */
[----:B------:R-:W-:Y:S01]  /*c950*/  ISETP.GE.AND P0, PT, R157, UR4, PT ;  /* 0x000000049d007c0c */ /* 0x000fe2000bf06270 */
[----:B------:R0:W-:Y:S01]  /*c960*/  @!P5 ST.E.64 desc[UR44][R2.64], R72 ;  /* 0x000000480200d985 */ /* 0x0001e2000c101b2c */
[CC--:B------:R-:W-:Y:S02]  /*c970*/  @!P2 LEA R8, P1, R27.reuse, R4.reuse, 0x2 ;  /* 0x000000041b08a211 */ /* 0x0c0fe400078210ff */
[----:B------:R-:W-:Y:S01]  /*c980*/  @!P4 LEA R10, P5, R88, R4, 0x2 ;  /* 0x00000004580ac211 */ /* 0x000fe200078a10ff */
[----:B------:R1:W-:Y:S01]  /*c990*/  @!P6 ST.E.64 desc[UR44][R6.64], R70 ;  /* 0x000000460600e985 */ /* 0x0003e2000c101b2c */
[----:B------:R-:W-:-:S02]  /*c9a0*/  @!P2 LEA.HI.X R9, R27, R5, R26, 0x2, P1 ;  /* 0x000000051b09a211 */ /* 0x000fc400008f141a */
[-C--:B------:R-:W-:Y:S02]  /*c9b0*/  @!P4 LEA.HI.X R11, R88, R5.reuse, R89, 0x2, P5 ;  /* 0x00000005580bc211 */ /* 0x080fe400028f1459 */
[----:B------:R-:W-:Y:S01]  /*c9c0*/  ISETP.GE.AND P1, PT, R156, UR4, PT ;  /* 0x000000049c007c0c */ /* 0x000fe2000bf26270 */
[----:B------:R2:W-:Y:S01]  /*c9d0*/  @!P2 ST.E.64 desc[UR44][R8.64], R64 ;  /* 0x000000400800a985 */ /* 0x0005e2000c101b2c */
[CC--:B------:R-:W-:Y:S02]  /*c9e0*/  @!P3 LEA R12, P6, R86.reuse, R4.reuse, 0x2 ;  /* 0x00000004560cb211 */ /* 0x0c0fe400078c10ff */
[----:B------:R-:W-:Y:S01]  /*c9f0*/  ISETP.GE.AND P2, PT, R155, UR4, PT ;  /* 0x000000049b007c0c */ /* 0x000fe2000bf46270 */
[----:B------:R3:W-:Y:S01]  /*ca00*/  @!P4 ST.E.64 desc[UR44][R10.64], R62 ;  /* 0x0000003e0a00c985 */ /* 0x0007e2000c101b2c */
[----:B------:R-:W-:Y:S02]  /*ca10*/  @!P3 LEA.HI.X R13, R86, R5, R87, 0x2, P6 ;  /* 0x00000005560db211 */ /* 0x000fe400030f1457 */
        /* <DEDUP_REMOVED lines=28> */
.L_x_1750:
        /* <DEDUP_REMOVED lines=31> */
.L_x_1758:
[----:B------:R-:W-:Y:S01]  /*cdd0*/  USEL UR36, UR36, URZ, !UP0 ;  /* 0x0000003f24247287 */ /* 0x000fe2000c000000 */
[----:B------:R-:W-:Y:S01]  /*cde0*/  BSSY B1, `(.L_x_1759) ;  /* 0x0000037000017945 */ /* 0x000fe20003800000 */
[----:B------:R-:W-:-:S03]  /*cdf0*/  USEL UR37, UR37, URZ, !UP0 ;  /* 0x0000003f25257287 */ /* 0x000fc6000c000000 */
[----:B------:R-:W-:Y:S09]  /*ce00*/  @P0 BRA `(.L_x_1760) ;  /* 0x0000000000d00947 */ /* 0x000ff20003800000 */
        /* <DEDUP_REMOVED lines=16> */
[----:B------:R-:W-:Y:S01]  /*cf10*/  UIMAD UR7, UR11, UR36, URZ ;  /* 0x000000240b0772a4 */ /* 0x000fe2000f8e023f */
[----:B------:R-:W1:Y:S01]  /*cf20*/  @P0 LDC R7, c[0x0][0xbf0] ;  /* 0x0002fc00ff070b82 */ /* 0x000e620000000800 */
[----:B------:R-:W-:Y:S02]  /*cf30*/  UIMAD.WIDE.U32 UR14, UR8, UR38, URZ ;  /* 0x00000026080e72a5 */ /* 0x000fe4000f8e003f */
        /* <DEDUP_REMOVED lines=12> */
[----:B------:R-:W-:Y:S01]  /*d000*/  UIADD3.X UR7, UR7, UR11, UR16, UP0, UP1 ;  /* 0x0000000b07077290 */ /* 0x000fe200087e2410 */
[----:B-1----:R-:W-:Y:S01]  /*d010*/  @P0 SHF.R.U32.HI R5, RZ, R7, R2 ;  /* 0x00000007ff050219 */ /* 0x002fe20000011602 */
[----:B------:R-:W-:Y:S01]  /*d020*/  IMAD.U32 R2, RZ, RZ, UR20 ;  /* 0x00000014ff027e24 */ /* 0x000fe2000f8e00ff */
[----:B------:R-:W-:Y:S01]  /*d030*/  ULDC.64 UR8, c[0x0][UR17+0x210] ;  /* 0x0000840011087abb */ /* 0x000fe20008000a00 */
[----:B------:R-:W-:Y:S01]  /*d040*/  ULDC.64 UR10, c[0x0][0xba8] ;  /* 0x0002ea00000a7ab9 */ /* 0x000fe20000000a00 */
[----:B------:R-:W-:Y:S01]  /*d050*/  @!UP2 ULDC UR10, c[0x0][0xb50] ;  /* 0x0002d400000aaab9 */ /* 0x000fe20000000800 */
[--C-:B------:R-:W-:Y:S01]  /*d060*/  IMAD.MOV R7, RZ, RZ, -R5.reuse ;  /* 0x000000ffff077224 */ /* 0x100fe200078e0a05 */
[----:B------:R-:W-:Y:S01]  /*d070*/  IADD3 R2, P0, P1, R5, UR14, R2 ;  /* 0x0000000e05027c10 */ /* 0x000fe2000f91e002 */
[----:B------:R-:W-:Y:S01]  /*d080*/  @!UP2 ULDC UR11, c[0x0][0xb54] ;  /* 0x0002d500000baab9 */ /* 0x000fe20000000800 */
[----:B------:R-:W-:Y:S01]  /*d090*/  SHF.R.S32.HI R5, RZ, 0x1f, R5 ;  /* 0x0000001fff057819 */ /* 0x000fe20000011405 */
[----:B------:R-:W-:-:S03]  /*d0a0*/  IMAD R7, R9, R7, R4 ;  /* 0x0000000709077224 */ /* 0x000fc600078e0204 */
[----:B------:R-:W-:Y:S01]  /*d0b0*/  IADD3.X R3, R5, UR7, R6, P0, P1 ;  /* 0x0000000705037c10 */ /* 0x000fe200087e2406 */
[C---:B------:R-:W-:Y:S01]  /*d0c0*/  IMAD R9, R7.reuse, UR9, RZ ;  /* 0x0000000907097c24 */ /* 0x040fe2000f8e02ff */
[----:B------:R-:W-:Y:S01]  /*d0d0*/  SHF.R.S32.HI R4, RZ, 0x1f, R7 ;  /* 0x0000001fff047819 */ /* 0x000fe20000011407 */
[----:B------:R-:W-:-:S04]  /*d0e0*/  IMAD.WIDE.U32 R2, R7, UR8, R2 ;  /* 0x0000000807027c25 */ /* 0x000fc8000f8e0002 */
[----:B------:R-:W-:Y:S01]  /*d0f0*/  IMAD R9, R4, UR8, R9 ;  /* 0x0000000804097c24 */ /* 0x000fe2000f8e0209 */
[----:B------:R-:W-:-:S03]  /*d100*/  LEA R4, P0, R2, UR10, 0x2 ;  /* 0x0000000a02047c11 */ /* 0x000fc6000f8010ff */
[----:B------:R-:W-:-:S05]  /*d110*/  IMAD.IADD R3, R3, 0x1, R9 ;  /* 0x0000000103037824 */ /* 0x000fca00078e0209 */
[----:B------:R-:W-:Y:S01]  /*d120*/  LEA.HI.X R5, R2, UR11, R3, 0x2, P0 ;  /* 0x0000000b02057c11 */ /* 0x000fe200080f1403 */
[----:B------:R-:W-:-:S05]  /*d130*/  IMAD.MOV.U32 R3, RZ, RZ, -0x800000 ;  /* 0xff800000ff037424 */ /* 0x000fca00078e00ff */
[----:B------:R0:W-:Y:S02]  /*d140*/  STG.E desc[UR44][R4.64], R3 ;  /* 0x0000000304007986 */ /* 0x0001e4000c10192c */
.L_x_1760:
[----:B------:R-:W-:Y:S05]  /*d150*/  BSYNC B1 ;  /* 0x0000000000017941 */ /* 0x000fea0003800000 */
.L_x_1759:
        /* <DEDUP_REMOVED lines=27> */
[----:B------:R-:W-:-:S04]  /*d310*/  UIMAD UR37, UR37, UR10, URZ ;  /* 0x0000000a252572a4 */ /* 0x000fc8000f8e023f */
        /* <DEDUP_REMOVED lines=45> */
.L_x_1762:
[----:B------:R-:W-:Y:S05]  /*d5f0*/  BSYNC B1 ;  /* 0x0000000000017941 */ /* 0x000fea0003800000 */
.L_x_1761:
        /* <DEDUP_REMOVED lines=17> */
.L_x_1755:
[----:B------:R-:W-:Y:S05]  /*d710*/  BSYNC B0 ;  /* 0x0000000000007941 */ /* 0x000fea0003800000 */
.L_x_1749:
[----:B------:R-:W-:Y:S02]  /*d720*/  ULDC UR4, c[0x0][0xc3c] ;  /* 0x00030f0000047ab9 */ /* 0x000fe40000000800 */
[----:B------:R-:W-:-:S13]  /*d730*/  ISETP.GE.AND P0, PT, R39, UR4, PT ;  /* 0x0000000427007c0c */ /* 0x000fda000bf06270 */
[----:B------:R-:W-:Y:S05]  /*d740*/  @!P0 BRA `(.L_x_1763) ;  /* 0xffffff3400ec8947 */ /* 0x000fea000383ffff */
[----:B------:R-:W-:Y:S05]  /*d750*/  EXIT ;  /* 0x000000000000794d */ /* 0x000fea0003800000 */
.L_x_1709:
[----:B------:R-:W-:-:S08]  /*d760*/  NOP ;  /* 0x0000000000007918 */ /* 0x000fd00000000000 */
[----:B------:R-:W0:-:S00]  /*d770*/  USETMAXREG.DEALLOC.CTAPOOL 0x20 ;  /* 0x00000020000079c8 */ /* 0x000e0000080e0500 */
[----:B0-----:R-:W-:Y:S01]  /*d780*/  LOP3.LUT R0, R6, 0x3, RZ, 0xc0, !PT ;  /* 0x0000000306007812 */ /* 0x001fe200078ec0ff */
[----:B------:R-:W-:-:S05]  /*d790*/  IMAD.MOV.U32 R25, RZ, RZ, RZ ;  /* 0x000000ffff197224 */ /* 0x000fca00078e00ff */
[----:B------:R-:W0:Y:S02]  /*d7a0*/  SHFL.IDX PT, R0, R0, RZ, 0x1f ;  /* 0x00001fff00007589 */ /* 0x000e2400000e0000 */
[----:B0-----:R-:W-:-:S04]  /*d7b0*/  ISETP.NE.AND P0, PT, R0, RZ, PT ;  /* 0x000000ff0000720c */ /* 0x001fc80003f05270 */
[----:B------:R-:W-:-:S05]  /*d7c0*/  P2R R0, PR, RZ, 0x1 ;  /* 0x00000001ff007803 */ /* 0x000fca0000000000 */
[----:B------:R0:W-:Y:S04]  /*d7d0*/  STL [R1+0x14], R0 ;  /* 0x0000140001007387 */ /* 0x0001e80000100800 */
[----:B------:R-:W-:Y:S05]  /*d7e0*/  @!P0 BRA `(.L_x_1764) ;  /* 0x0000000000208947 */ /* 0x000fea0003800000 */
[----:B------:R-:W1:Y:S08]  /*d7f0*/  S2UR UR5, SR_CgaCtaId ;  /* 0x00000000000579c3 */ /* 0x000e700000008800 */
[----:B------:R-:W-:Y:S06]  /*d800*/  BAR.SYNC.DEFER_BLOCKING 0x5, 0x200 ;  /* 0x0148000000007b1d */ /* 0x000fec0000010000 */
[----:B------:R-:W-:-:S02]  /*d810*/  UMOV UR4, 0x400 ;  /* 0x0000040000047882 */ /* 0x000fc40000000000 */
[----:B-1----:R-:W-:-:S09]  /*d820*/  ULEA UR4, UR5, UR4, 0x18 ;  /* 0x0000000405047291 */ /* 0x002fd2000f8ec03f */
[----:B------:R-:W1:Y:S02]  /*d830*/  LDS.128 R24, [UR4+0x19cd0] ;  /* 0x019cd004ff187984 */ /* 0x000e640008000c00 */
[----:B-1----:R-:W-:Y:S01]  /*d840*/  R2UR UR43, R27 ;  /* 0x000000001b2b72ca */ /* 0x002fe200000e0000 */
[----:B------:R-:W-:Y:S06]  /*d850*/  BAR.ARV 0x4, 0x200 ;  /* 0x0108000000007b1d */ /* 0x000fec0000002000 */
[----:B------:R-:W-:Y:S08]  /*d860*/  BRA `(.L_x_1765) ;  /* 0x0000000c00b07947 */ /* 0x000ff00003800000 */
.L_x_1764:
[----:B0-----:R-:W0:Y:S01]  /*d870*/  S2R R0, SR_TID.X ;  /* 0x0000000000007919 */ /* 0x001e220000002100 */
        /* <DEDUP_REMOVED lines=43> */
.L_x_1768:
        /* <DEDUP_REMOVED lines=38> */
.L_x_1766:
        /* <DEDUP_REMOVED lines=17> */
.L_x_1769:
        /* <DEDUP_REMOVED lines=61> */
.L_x_1770:
        /* <DEDUP_REMOVED lines=63> */
.L_x_1771:
[----:B------:R-:W-:-:S05]  /*e660*/  LOP3.LUT R2, RZ, R2, RZ, 0x33, !PT ;  /* 0x00000002ff027212 */ /* 0x000fca00078e33ff */
[----:B------:R-:W-:Y:S01]  /*e670*/  IMAD.IADD R25, R25, 0x1, R2 ;  /* 0x0000000119197824 */ /* 0x000fe200078e0202 */
[----:B------:R-:W-:Y:S06]  /*e680*/  BRA `(.L_x_1772) ;  /* 0x00000000000c7947 */ /* 0x000fec0003800000 */
.L_x_1767:
[----:B------:R-:W-:Y:S02]  /*e690*/  IMAD.MOV.U32 R24, RZ, RZ, R7 ;  /* 0x000000ffff187224 */ /* 0x000fe400078e0007 */
[----:B------:R-:W-:Y:S02]  /*e6a0*/  IMAD.MOV.U32 R25, RZ, RZ, RZ ;  /* 0x000000ffff197224 */ /* 0x000fe400078e00ff */
[----:B------:R-:W-:-:S07]  /*e6b0*/  IMAD.MOV.U32 R26, RZ, RZ, RZ ;  /* 0x000000ffff1a7224 */ /* 0x000fce00078e00ff */
.L_x_1772:
[----:B------:R-:W-:Y:S01]  /*e6c0*/  ISETP.NE.AND P0, PT, R0, RZ, PT ;  /* 0x000000ff0000720c */ /* 0x000fe20003f05270 */
[----:B------:R-:W-:-:S12]  /*e6d0*/  IMAD.U32 R27, RZ, RZ, UR43 ;  /* 0x0000002bff1b7e24 */ /* 0x000fd8000f8e00ff */
[----:B------:R-:W0:Y:S01]  /*e6e0*/  @!P0 S2R R3, SR_CgaCtaId ;  /* 0x0000000000038919 */ /* 0x000e220000008800 */
[----:B------:R-:W-:-:S04]  /*e6f0*/  @!P0 MOV R0, 0x400 ;  /* 0x0000040000008802 */ /* 0x000fc80000000f00 */
[----:B0-----:R-:W-:-:S05]  /*e700*/  @!P0 LEA R0, R3, R0, 0x18 ;  /* 0x0000000003008211 */ /* 0x001fca00078ec0ff */
[----:B------:R1:W-:Y:S01]  /*e710*/  @!P0 STS.128 [R0+0x19cd0], R24 ;  /* 0x019cd01800008388 */ /* 0x0003e20000000c00 */
[----:B------:R-:W-:Y:S06]  /*e720*/  BAR.ARV 0x5, 0x200 ;  /* 0x0148000000007b1d */ /* 0x000fec0000002000 */
.L_x_1765:
[----:B------:R-:W-:Y:S01]  /*e730*/  ULDC UR4, c[0x0][0xc3c] ;  /* 0x00030f0000047ab9 */ /* 0x000fe20000000800 */
[----:B------:R2:W-:Y:S01]  /*e740*/  STL [R1+0x10], RZ ;  /* 0x000010ff01007387 */ /* 0x0005e20000100800 */
[----:B------:R-:W-:Y:S01]  /*e750*/  UISETP.GE.AND UP0, UPT, UR43, UR4, UPT ;  /* 0x000000042b00728c */ /* 0x000fe2000bf06270 */
[----:B------:R-:W-:Y:S02]  /*e760*/  IMAD.MOV.U32 R19, RZ, RZ, 0x1 ;  /* 0x00000001ff137424 */ /* 0x000fe400078e00ff */
[----:B------:R-:W-:-:S03]  /*e770*/  IMAD.MOV.U32 R18, RZ, RZ, RZ ;  /* 0x000000ffff127224 */ /* 0x000fc600078e00ff */
[----:B------:R-:W-:-:S13]  /*e780*/  PLOP3.LUT P0, PT, PT, PT, UP0, 0x80, 0x0 ;  /* 0x000000000000781c */ /* 0x000fda0003f0f008 */
[----:B--2---:R-:W-:Y:S05]  /*e790*/  @P0 BRA `(.L_x_1773) ;  /* 0x0000004800e40947 */ /* 0x004fea0003800000 */
[----:B------:R-:W2:Y:S01]  /*e7a0*/  S2R R13, SR_TID.X ;  /* 0x00000000000d7919 */ /* 0x000ea20000002100 */
[----:B------:R-:W3:Y:S01]  /*e7b0*/  S2UR UR5, SR_CgaCtaId ;  /* 0x00000000000579c3 */ /* 0x000ee20000008800 */
        /* <DEDUP_REMOVED lines=9> */
[----:B---3--:R-:W-:-:S06]  /*e850*/  ULEA UR4, UR5, UR4, 0x18 ;  /* 0x0000000405047291 */ /* 0x008fcc000f8ec03f */
[----:B------:R-:W-:Y:S01]  /*e860*/  IMAD.U32 R17, RZ, RZ, UR4 ;  /* 0x00000004ff117e24 */ /* 0x000fe2000f8e00ff */
[C---:B--2---:R-:W-:Y:S01]  /*e870*/  LOP3.LUT R12, R13.reuse, 0x7f, RZ, 0xc0, !PT ;  /* 0x0000007f0d0c7812 */ /* 0x044fe200078ec0ff */
[C---:B------:R-:W-:Y:S01]  /*e880*/  IMAD.SHL.U32 R2, R13.reuse, 0x20, RZ ;  /* 0x000000200d027824 */ /* 0x040fe200078e00ff */
[----:B------:R-:W-:Y:S01]  /*e890*/  SHF.R.U32.HI R3, RZ, 0x1, R13 ;  /* 0x00000001ff037819 */ /* 0x000fe2000001160d */
[C---:B------:R-:W-:Y:S01]  /*e8a0*/  IMAD.SHL.U32 R10, R13.reuse, 0x4, RZ ;  /* 0x000000040d0a7824 */ /* 0x040fe200078e00ff */
[C---:B------:R-:W-:Y:S01]  /*e8b0*/  LOP3.LUT P0, RZ, R13.reuse, 0x4, RZ, 0xc0, !PT ;  /* 0x000000040dff7812 */ /* 0x040fe2000780c0ff */
[----:B------:R-:W-:Y:S01]  /*e8c0*/  IMAD.SHL.U32 R5, R12, 0x10, RZ ;  /* 0x000000100c057824 */ /* 0x000fe200078e00ff */
[----:B01----:R-:W-:Y:S01]  /*e8d0*/  LOP3.LUT R0, R2, 0x80, RZ, 0xc0, !PT ;  /* 0x0000008002007812 */ /* 0x003fe200078ec0ff */
        /* <DEDUP_REMOVED lines=31> */
.L_x_1847:
[----:B------:R-:W-:Y:S01]  /*ead0*/  ULDC.64 UR4, c[0x0][0xc88] ;  /* 0x0003220000047ab9 */ /* 0x000fe20000000a00 */
[----:B------:R-:W-:Y:S01]  /*eae0*/  ULDC.64 UR6, c[0x0][0xa18] ;  /* 0x0002860000067ab9 */ /* 0x000fe20000000a00 */
[----:B------:R-:W-:Y:S01]  /*eaf0*/  UIMAD.WIDE UR4, UR43, 0x4, UR4 ;  /* 0x000000042b0478a5 */ /* 0x000fe2000f8e0204 */
[----:B0-----:R-:W0:Y:S01]  /*eb00*/  LDC R0, c[0x0][0x288] ;  /* 0x0000a200ff007b82 */ /* 0x001e220000000800 */
[----:B------:R-:W-:-:S04]  /*eb10*/  ULDC.64 UR8, c[0x0][0xa08] ;  /* 0x0002820000087ab9 */ /* 0x000fc80000000a00 */
[----:B------:R-:W-:Y:S02]  /*eb20*/  IMAD.U32 R2, RZ, RZ, UR4 ;  /* 0x00000004ff027e24 */ /* 0x000fe4000f8e00ff */
[----:B-1----:R-:W-:Y:S01]  /*eb30*/  IMAD.U32 R3, RZ, RZ, UR5 ;  /* 0x00000005ff037e24 */ /* 0x002fe2000f8e00ff */
[----:B------:R-:W-:Y:S01]  /*eb40*/  UISETP.NE.U32.AND UP1, UPT, UR6, URZ, UPT ;  /* 0x0000003f0600728c */ /* 0x000fe2000bf25070 */
[----:B------:R-:W1:Y:S01]  /*eb50*/  LDC.64 R6, c[0x0][0x418] ;  /* 0x00010600ff067b82 */ /* 0x000e620000000a00 */
[----:B------:R-:W-:Y:S02]  /*eb60*/  ULDC.64 UR4, c[0x0][0xa28] ;  /* 0x00028a0000047ab9 */ /* 0x000fe40000000a00 */
[----:B--2---:R-:W2:Y:S01]  /*eb70*/  LDG.E R2, desc[UR44][R2.64] ;  /* 0x0000002c02027981 */ /* 0x004ea2000c1e1900 */
[----:B------:R-:W-:Y:S02]  /*eb80*/  UISETP.NE.AND.EX UP1, UPT, UR7, URZ, UPT, UP1 ;  /* 0x0000003f0700728c */ /* 0x000fe4000bf25310 */
[----:B------:R-:W-:-:S04]  /*eb90*/  UISETP.NE.U32.AND UP0, UPT, UR4, URZ, UPT ;  /* 0x0000003f0400728c */ /* 0x000fc8000bf05070 */
[----:B------:R-:W-:Y:S01]  /*eba0*/  PLOP3.LUT P3, PT, PT, PT, UP1, 0x80, 0x0 ;  /* 0x000000000000781c */ /* 0x000fe20003f6f018 */
[----:B------:R-:W-:-:S06]  /*ebb0*/  UISETP.NE.AND.EX UP0, UPT, UR5, URZ, UPT, UP0 ;  /* 0x0000003f0500728c */ /* 0x000fcc000bf05300 */
[----:B------:R-:W-:Y:S02]  /*ebc0*/  PLOP3.LUT P4, PT, PT, PT, UP0, 0x80, 0x0 ;  /* 0x000000000000781c */ /* 0x000fe40003f8f008 */
[----:B--2---:R-:W-:-:S13]  /*ebd0*/  R2UR UR49, R2 ;  /* 0x00000000023172ca */ /* 0x004fda00000e0000 */
[----:B------:R-:W-:Y:S02]  /*ebe0*/  USHF.R.S32.HI UR48, URZ, 0x1f, UR49 ;  /* 0x0000001f3f307899 */ /* 0x000fe40008011431 */
[----:B------:R-:W-:Y:S02]  /*ebf0*/  USHF.L.U32 UR46, UR49, 0x2, URZ ;  /* 0x00000002312e7899 */ /* 0x000fe4000800063f */
[----:B------:R-:W-:Y:S02]  /*ec00*/  USHF.L.U64.HI UR47, UR49, 0x2, UR48 ;  /* 0x00000002312f7899 */ /* 0x000fe40008010230 */
[----:B------:R-:W-:-:S04]  /*ec10*/  @UP1 UIADD3 UR6, UP2, UR46, UR6, URZ ;  /* 0x000000062e061290 */ /* 0x000fc8000ff5e03f */
[----:B------:R-:W-:Y:S02]  /*ec20*/  @UP1 UIADD3.X UR7, UR47, UR7, URZ, UP2, !UPT ;  /* 0x000000072f071290 */ /* 0x000fe400097fe43f */
[----:B------:R-:W-:Y:S01]  /*ec30*/  IMAD.U32 R2, RZ, RZ, UR6 ;  /* 0x00000006ff027e24 */ /* 0x000fe2000f8e00ff */
[----:B------:R-:W-:-:S03]  /*ec40*/  @UP0 ULEA UR4, UP1, UR49, UR4, 0x2 ;  /* 0x0000000431040291 */ /* 0x000fc6000f82103f */
[----:B------:R-:W-:Y:S01]  /*ec50*/  IMAD.U32 R3, RZ, RZ, UR7 ;  /* 0x00000007ff037e24 */ /* 0x000fe2000f8e00ff */
[----:B------:R-:W-:Y:S01]  /*ec60*/  @UP0 ULEA.HI.X UR5, UR49, UR5, UR48, 0x2, UP1 ;  /* 0x0000000531050291 */ /* 0x000fe200088f1430 */
[----:B------:R-:W-:Y:S01]  /*ec70*/  ISETP.NE.U32.AND P2, PT, RZ, UR8, PT ;  /* 0x00000008ff007c0c */ /* 0x000fe2000bf45070 */
[----:B------:R-:W-:Y:S02]  /*ec80*/  ULDC.64 UR6, c[0x0][0xa00] ;  /* 0x0002800000067ab9 */ /* 0x000fe40000000a00 */
[----:B0-----:R0:W2:Y:S01]  /*ec90*/  @P3 LDG.E R0, desc[UR44][R2.64] ;  /* 0x0000002c02003981 */ /* 0x0010a2000c1e1900 */
[----:B------:R-:W-:Y:S02]  /*eca0*/  ISETP.NE.U32.AND P0, PT, RZ, UR6, PT ;  /* 0x00000006ff007c0c */ /* 0x000fe4000bf05070 */
[----:B-1----:R-:W-:Y:S02]  /*ecb0*/  ISETP.NE.U32.AND P1, PT, R6, RZ, PT ;  /* 0x000000ff0600720c */ /* 0x002fe40003f25070 */
[----:B------:R-:W-:Y:S01]  /*ecc0*/  ISETP.NE.AND.EX P2, PT, RZ, UR9, PT, P2 ;  /* 0x00000009ff007c0c */ /* 0x000fe2000bf45320 */
[----:B0-----:R-:W-:Y:S01]  /*ecd0*/  IMAD.U32 R2, RZ, RZ, UR4 ;  /* 0x00000004ff027e24 */ /* 0x001fe2000f8e00ff */
[----:B------:R-:W-:Y:S01]  /*ece0*/  UIADD3 UR4, UP0, UR46, UR6, URZ ;  /* 0x000000062e047290 */ /* 0x000fe2000ff1e03f */
[----:B------:R-:W-:Y:S01]  /*ecf0*/  IMAD.U32 R3, RZ, RZ, UR5 ;  /* 0x00000005ff037e24 */ /* 0x000fe2000f8e00ff */
[----:B------:R-:W-:Y:S01]  /*ed00*/  UIADD3 UR6, UP1, UR46, UR8, URZ ;  /* 0x000000082e067290 */ /* 0x000fe2000ff3e03f */
[----:B------:R-:W-:Y:S01]  /*ed10*/  ISETP.NE.AND.EX P0, PT, RZ, UR7, PT, P0 ;  /* 0x00000007ff007c0c */ /* 0x000fe2000bf05300 */
[----:B------:R-:W-:-:S02]  /*ed20*/  UIADD3.X UR5, UR47, UR7, URZ, UP0, !UPT ;  /* 0x000000072f057290 */ /* 0x000fc400087fe43f */
[----:B------:R0:W3:Y:S01]  /*ed30*/  @P4 LDG.E R6, desc[UR44][R2.64] ;  /* 0x0000002c02064981 */ /* 0x0000e2000c1e1900 */
[----:B------:R-:W-:Y:S01]  /*ed40*/  UIADD3.X UR7, UR47, UR9, URZ, UP1, !UPT ;  /* 0x000000092f077290 */ /* 0x000fe20008ffe43f */
[----:B------:R-:W-:-:S05]  /*ed50*/  IMAD.U32 R4, RZ, RZ, UR6 ;  /* 0x00000006ff047e24 */ /* 0x000fca000f8e00ff */
[----:B------:R-:W-:Y:S02]  /*ed60*/  IMAD.U32 R5, RZ, RZ, UR7 ;  /* 0x00000007ff057e24 */ /* 0x000fe4000f8e00ff */
[----:B0-----:R-:W-:Y:S02]  /*ed70*/  IMAD.U32 R2, RZ, RZ, UR4 ;  /* 0x00000004ff027e24 */ /* 0x001fe4000f8e00ff */
[----:B------:R-:W-:Y:S01]  /*ed80*/  IMAD.U32 R3, RZ, RZ, UR5 ;  /* 0x00000005ff037e24 */ /* 0x000fe2000f8e00ff */
[----:B------:R-:W4:Y:S04]  /*ed90*/  @P2 LDG.E R8, desc[UR44][R4.64] ;  /* 0x0000002c04082981 */ /* 0x000f28000c1e1900 */
[----:B--2---:R0:W-:Y:S01]  /*eda0*/  STL [R1+0x8], R0 ;  /* 0x0000080001007387 */ /* 0x0041e20000100800 */
[----:B------:R-:W-:-:S03]  /*edb0*/  IMAD.MOV.U32 R10, RZ, RZ, R0 ;  /* 0x000000ffff0a7224 */ /* 0x000fc600078e0000 */
[----:B0-----:R-:W2:Y:S01]  /*edc0*/  @P0 LDG.E R0, desc[UR44][R2.64] ;  /* 0x0000002c02000981 */ /* 0x001ea2000c1e1900 */
[----:B------:R-:W-:Y:S01]  /*edd0*/  UMOV UR4, URZ ;  /* 0x0000003f00047c82 */ /* 0x000fe20008000000 */
[----:B------:R-:W-:Y:S02]  /*ede0*/  ISETP.NE.AND.EX P1, PT, R7, RZ, PT, P1 ;  /* 0x000000ff0700720c */ /* 0x000fe40003f25310 */
        /* <DEDUP_REMOVED lines=18> */
.L_x_1774:
[----:B------:R-:W-:Y:S01]  /*ef10*/  ULDC.64 UR6, c[0x0][0xa20] ;  /* 0x0002880000067ab9 */ /* 0x000fe20000000a00 */
[----:B------:R-:W-:Y:S01]  /*ef20*/  SEL R6, R6, 0x1, P1 ;  /* 0x0000000106067807 */ /* 0x000fe20000800000 */
[----:B------:R-:W-:Y:S01]  /*ef30*/  ULOP3.LUT UR36, UR36, 0xffff, URZ, 0xc0, !UPT ;  /* 0x0000ffff24247892 */ /* 0x000fe2000f8ec03f */
[----:B------:R-:W-:Y:S01]  /*ef40*/  ISETP.NE.U32.AND P0, PT, RZ, UR6, PT ;  /* 0x00000006ff007c0c */ /* 0x000fe2000bf05070 */
[----:B------:R-:W-:Y:S01]  /*ef50*/  UIADD3 UR39, UR39, UR4, URZ ;  /* 0x0000000427277290 */ /* 0x000fe2000fffe03f */
[----:B------:R-:W-:Y:S02]  /*ef60*/  IMAD.U32 R22, RZ, RZ, UR49 ;  /* 0x00000031ff167e24 */ /* 0x000fe4000f8e00ff */
[----:B------:R-:W-:Y:S01]  /*ef70*/  ISETP.NE.AND.EX P0, PT, RZ, UR7, PT, P0 ;  /* 0x00000007ff007c0c */ /* 0x000fe2000bf05300 */
[----:B------:R-:W-:-:S12]  /*ef80*/  IMAD R2, R6, R7, RZ ;  /* 0x0000000706027224 */ /* 0x000fd800078e02ff */
[----:B------:R-:W-:Y:S05]  /*ef90*/  @!P0 BRA `(.L_x_1775) ;  /* 0x0000000000188947 */ /* 0x000fea0003800000 */
[----:B------:R-:W-:-:S04]  /*efa0*/  UIADD3 UR5, UP0, UR46, UR6, URZ ;  /* 0x000000062e057290 */ /* 0x000fc8000ff1e03f */
[----:B------:R-:W-:Y:S02]  /*efb0*/  UIADD3.X UR6, UR47, UR7, URZ, UP0, !UPT ;  /* 0x000000072f067290 */ /* 0x000fe400087fe43f */
[----:B------:R-:W-:-:S04]  /*efc0*/  IMAD.U32 R2, RZ, RZ, UR5 ;  /* 0x00000005ff027e24 */ /* 0x000fc8000f8e00ff */
[----:B------:R-:W-:-:S05]  /*efd0*/  IMAD.U32 R3, RZ, RZ, UR6 ;  /* 0x00000006ff037e24 */ /* 0x000fca000f8e00ff */
[----:B------:R1:W5:Y:S01]  /*efe0*/  LDG.E R2, desc[UR44][R2.64] ;  /* 0x0000002c02027981 */ /* 0x000362000c1e1900 */
[----:B------:R-:W-:Y:S05]  /*eff0*/  BRA `(.L_x_1776) ;  /* 0x0000000000107947 */ /* 0x000fea0003800000 */
.L_x_1775:
[----:B------:R-:W-:Y:S05]  /*f000*/  @!P2 BRA `(.L_x_1776) ;  /* 0x00000000000ca947 */ /* 0x000fea0003800000 */
[----:B------:R-:W2:Y:S04]  /*f010*/  LDG.E R3, desc[UR44][R4.64] ;  /* 0x0000002c04037981 */ /* 0x000ea8000c1e1900 */
[----:B------:R-:W2:Y:S02]  /*f020*/  LDG.E R2, desc[UR44][R4.64+0x4] ;  /* 0x0000042c04027981 */ /* 0x000ea4000c1e1900 */
[----:B--2---:R-:W-:-:S07]  /*f030*/  IMAD.IADD R2, R2, 0x1, -R3 ;  /* 0x0000000102027824 */ /* 0x004fce00078e0a03 */
.L_x_1776:
[----:B-1----:R-:W1:Y:S01]  /*f040*/  LDC R3, c[0x0][0x448] ;  /* 0x00011200ff037b82 */ /* 0x002e620000000800 */
[----:B-----5:R-:W-:Y:S01]  /*f050*/  VIADD R2, R2, -UR4 ;  /* 0x8000000402027c36 */ /* 0x020fe20008000000 */
[----:B------:R-:W-:Y:S02]  /*f060*/  LOP3.LUT R23, R0, 0xff, RZ, 0xc0, !PT ;  /* 0x000000ff00177812 */ /* 0x000fe400078ec0ff */
[----:B-1----:R-:W-:Y:S01]  /*f070*/  ISETP.NE.AND P0, PT, R3, 0x1, PT ;  /* 0x000000010300780c */ /* 0x002fe20003f05270 */
[----:B------:R-:W-:-:S04]  /*f080*/  IMAD R3, R25, 0xc0, RZ ;  /* 0x000000c019037824 */ /* 0x000fc800078e02ff */
[----:B------:R-:W-:-:S08]  /*f090*/  VIADD R3, R3, 0xbf ;  /* 0x000000bf03037836 */ /* 0x000fd00000000000 */
[----:B------:R-:W1:Y:S08]  /*f0a0*/  @P0 LDC R4, c[0x0][0x44c] ;  /* 0x00011300ff040b82 */ /* 0x000e700000000800 */
[----:B------:R-:W2:Y:S01]  /*f0b0*/  @P0 LDC R5, c[0x0][0x450] ;  /* 0x00011400ff050b82 */ /* 0x000ea20000000800 */
[----:B-1----:R-:W-:-:S05]  /*f0c0*/  @P0 IMAD.HI.U32 R4, R3, R4, RZ ;  /* 0x0000000403040227 */ /* 0x002fca00078e00ff */
[----:B--2---:R-:W-:Y:S02]  /*f0d0*/  @P0 SHF.R.U32.HI R3, RZ, R5, R4 ;  /* 0x00000005ff030219 */ /* 0x004fe40000011604 */
[C---:B------:R-:W-:Y:S01]  /*f0e0*/  IADD3 R4, R2.reuse, 0x80, -R10 ;  /* 0x0000008002047810 */ /* 0x040fe20007ffe80a */
[----:B------:R-:W-:-:S04]  /*f0f0*/  VIADD R2, R2, 0x7f ;  /* 0x0000007f02027836 */ /* 0x000fc80000000000 */
[----:B------:R-:W-:Y:S01]  /*f100*/  IMAD.IADD R4, R4, 0x1, R3 ;  /* 0x0000000104047824 */ /* 0x000fe200078e0203 */
[----:B------:R-:W-:-:S04]  /*f110*/  SHF.R.S32.HI R3, RZ, 0x1f, R2 ;  /* 0x0000001fff037819 */ /* 0x000fc80000011402 */
[----:B------:R-:W-:Y:S02]  /*f120*/  SHF.R.S32.HI R5, RZ, 0x1f, R4 ;  /* 0x0000001fff057819 */ /* 0x000fe40000011404 */
[----:B------:R-:W-:Y:S02]  /*f130*/  LEA.HI R3, R3, R2, RZ, 0x7 ;  /* 0x0000000203037211 */ /* 0x000fe400078f38ff */
[----:B------:R-:W-:Y:S02]  /*f140*/  LEA.HI R5, R5, R4, RZ, 0x7 ;  /* 0x0000000405057211 */ /* 0x000fe400078f38ff */
[----:B------:R-:W-:Y:S02]  /*f150*/  SHF.R.S32.HI R3, RZ, 0x7, R3 ;  /* 0x00000007ff037819 */ /* 0x000fe40000011403 */
[----:B------:R-:W-:Y:S02]  /*f160*/  SHF.R.S32.HI R4, RZ, 0x7, R5 ;  /* 0x00000007ff047819 */ /* 0x000fe40000011405 */
[----:B------:R-:W-:Y:S01]  /*f170*/  SHF.R.U32.HI R5, RZ, 0x10, R0 ;  /* 0x00000010ff057819 */ /* 0x000fe20000011600 */
[----:B------:R-:W-:Y:S01]  /*f180*/  IMAD.MOV.U32 R0, RZ, RZ, RZ ;  /* 0x000000ffff007224 */ /* 0x000fe200078e00ff */
[----:B------:R-:W-:-:S02]  /*f190*/  VIMNMX R4, R3, R4, PT ;  /* 0x0000000403047248 */ /* 0x000fc40003fe0100 */
[----:B------:R-:W-:Y:S02]  /*f1a0*/  ISETP.NE.AND P0, PT, R5, RZ, PT ;  /* 0x000000ff0500720c */ /* 0x000fe40003f05270 */
[----:B------:R-:W-:-:S11]  /*f1b0*/  ISETP.GE.AND P1, PT, R4, 0x1, PT ;  /* 0x000000010400780c */ /* 0x000fd60003f26270 */
[----:B------:R-:W1:Y:S02]  /*f1c0*/  @!P0 LDC R5, c[0x0][0x9f0] ;  /* 0x00027c00ff058b82 */ /* 0x000e640000000800 */
[----:B------:R-:W-:Y:S05]  /*f1d0*/  @!P1 BRA `(.L_x_1777) ;  /* 0x0000000000689947 */ /* 0x000fea0003800000 */
[----:B-1----:R-:W-:Y:S01]  /*f1e0*/  IABS R0, R5 ;  /* 0x0000000500007213 */ /* 0x002fe20000000000 */
[----:B------:R-:W-:-:S03]  /*f1f0*/  IMAD.MOV.U32 R2, RZ, RZ, RZ ;  /* 0x000000ffff027224 */ /* 0x000fc600078e00ff */
[----:B------:R-:W1:Y:S08]  /*f200*/  I2F.RP R7, R0 ;  /* 0x0000000000077306 */ /* 0x000e700000209400 */
[----:B-1----:R-:W1:Y:S02]  /*f210*/  MUFU.RCP R7, R7 ;  /* 0x0000000700077308 */ /* 0x002e640000001000 */
[----:B-1----:R-:W-:-:S06]  /*f220*/  VIADD R8, R7, 0xffffffe ;  /* 0x0ffffffe07087836 */ /* 0x002fcc0000000000 */
[----:B------:R-:W1:Y:S02]  /*f230*/  F2I.FTZ.U32.TRUNC.NTZ R3, R8 ;  /* 0x0000000800037305 */ /* 0x000e64000021f000 */
[----:B-1----:R-:W-:-:S04]  /*f240*/  IMAD.MOV R9, RZ, RZ, -R3 ;  /* 0x000000ffff097224 */ /* 0x002fc800078e0a03 */
[----:B------:R-:W-:-:S04]  /*f250*/  IMAD R9, R9, R0, RZ ;  /* 0x0000000009097224 */ /* 0x000fc800078e02ff */
[----:B------:R-:W-:Y:S01]  /*f260*/  IMAD.HI.U32 R3, R3, R9, R2 ;  /* 0x0000000903037227 */ /* 0x000fe200078e0002 */
[----:B------:R-:W-:Y:S02]  /*f270*/  IADD3 R2, R5, -0x1, R4 ;  /* 0xffffffff05027810 */ /* 0x000fe40007ffe004 */
[-C--:B------:R-:W-:Y:S02]  /*f280*/  IABS R9, R5.reuse ;  /* 0x0000000500097213 */ /* 0x080fe40000000000 */
[----:B------:R-:W-:Y:S02]  /*f290*/  IABS R6, R2 ;  /* 0x0000000200067213 */ /* 0x000fe40000000000 */
[----:B------:R-:W-:Y:S01]  /*f2a0*/  LOP3.LUT R2, R2, R5, RZ, 0x3c, !PT ;  /* 0x0000000502027212 */ /* 0x000fe200078e3cff */
[----:B------:R-:W-:Y:S02]  /*f2b0*/  IMAD.MOV R7, RZ, RZ, -R9 ;  /* 0x000000ffff077224 */ /* 0x000fe400078e0a09 */
        /* <DEDUP_REMOVED lines=12> */
.L_x_1777:
[-C--:B------:R-:W-:Y:S01]  /*f380*/  IMAD R23, R23, R0.reuse, RZ ;  /* 0x0000000017177224 */ /* 0x080fe200078e02ff */
        /* <DEDUP_REMOVED lines=9> */
[----:B-1----:R-:W1:Y:S01]  /*f420*/  S2R R5, SR_LANEID ;  /* 0x0000000000057919 */ /* 0x002e620000000000 */
        /* <DEDUP_REMOVED lines=12> */
.L_x_1779:
        /* <DEDUP_REMOVED lines=9> */
[----:B------:R-:W2:Y:S01]  /*f580*/  LDC.64 R2, c[0x4][R2] ;  /* 0x0100000002027b82 */ /* 0x000ea20000000a00 */
[----:B-1----:R-:W-:Y:S02]  /*f590*/  IMAD.U32 R5, RZ, RZ, UR7 ;  /* 0x00000007ff057e24 */ /* 0x002fe4000f8e00ff */
[----:B------:R-:W-:Y:S02]  /*f5a0*/  IMAD.U32 R6, RZ, RZ, UR8 ;  /* 0x00000008ff067e24 */ /* 0x000fe4000f8e00ff */
[----:B------:R-:W-:-:S02]  /*f5b0*/  IMAD.U32 R7, RZ, RZ, UR9 ;  /* 0x00000009ff077e24 */ /* 0x000fc4000f8e00ff */
[----:B0-----:R-:W-:Y:S02]  /*f5c0*/  IMAD.U32 R10, RZ, RZ, UR4 ;  /* 0x00000004ff0a7e24 */ /* 0x001fe4000f8e00ff */
[----:B------:R-:W-:Y:S02]  /*f5d0*/  IMAD.U32 R11, RZ, RZ, UR5 ;  /* 0x00000005ff0b7e24 */ /* 0x000fe4000f8e00ff */
[----:B------:R-:W-:Y:S02]  /*f5e0*/  IMAD.MOV.U32 R8, RZ, RZ, 0x70 ;  /* 0x00000070ff087424 */ /* 0x000fe400078e00ff */
[----:B------:R-:W-:Y:S02]  /*f5f0*/  IMAD.MOV.U32 R12, RZ, RZ, 0x1 ;  /* 0x00000001ff0c7424 */ /* 0x000fe400078e00ff */
[----:B------:R-:W-:-:S07]  /*f600*/  IMAD.MOV.U32 R13, RZ, RZ, RZ ;  /* 0x000000ffff0d7224 */ /* 0x000fce00078e00ff */
[----:B------:R-:W-:-:S07]  /*f610*/  LEPC R20, `(.L_x_1782) ;  /* 0x000000001014794e */ /* 0x000fce0000000000 */
[----:B--2---:R-:W-:Y:S05]  /*f620*/  CALL.ABS.NOINC R2 ;  /* 0x0000000002007343 */ /* 0x004fea0003c00000 */
.L_x_1782:
[----:B------:R-:W-:Y:S05]  /*f630*/  BSYNC B6 ;  /* 0x0000000000067941 */ /* 0x000fea0003800000 */
.L_x_1781:
[----:B------:R-:W-:Y:S01]  /*f640*/  VIADD R0, R17, 0x9000 ;  /* 0x0000900011007836 */ /* 0x000fe20000000000 */
[----:B------:R-:W-:Y:S04]  /*f650*/  BSSY B6, `(.L_x_1783) ;  /* 0x0000014000067945 */ /* 0x000fe80003800000 */
[----:B------:R-:W-:-:S04]  /*f660*/  LOP3.LUT P0, RZ, R0, 0x9f, RZ, 0xc0, !PT ;  /* 0x0000009f00ff7812 */ /* 0x000fc8000780c0ff */
[----:B------:R-:W-:-:S09]  /*f670*/  P2R R16, PR, RZ, 0x1 ;  /* 0x00000001ff107803 */ /* 0x000fd20000000000 */
        /* <DEDUP_REMOVED lines=17> */
.L_x_1784:
[----:B------:R-:W-:Y:S05]  /*f790*/  BSYNC B6 ;  /* 0x0000000000067941 */ /* 0x000fea0003800000 */
.L_x_1783:
        /* <DEDUP_REMOVED lines=20> */
.L_x_1786:
[----:B------:R-:W-:Y:S05]  /*f8e0*/  BSYNC B6 ;  /* 0x0000000000067941 */ /* 0x000fea0003800000 */
.L_x_1785:
[----:B------:R-:W-:Y:S01]  /*f8f0*/  ISETP.NE.AND P6, PT, R16, RZ, PT ;  /* 0x000000ff1000720c */ /* 0x000fe20003fc5270 */
[----:B------:R-:W-:-:S12]  /*f900*/  BSSY B6, `(.L_x_1787) ;  /* 0x0000012000067945 */ /* 0x000fd80003800000 */
        /* <DEDUP_REMOVED lines=17> */
.L_x_1788:
[----:B------:R-:W-:Y:S05]  /*fa20*/  BSYNC B6 ;  /* 0x0000000000067941 */ /* 0x000fea0003800000 */
.L_x_1787:
        /* <DEDUP_REMOVED lines=21> */
.L_x_1866:
[----:B---3--:R-:W-:Y:S02]  /*fb80*/  ISETP.NE.AND P0, PT, R14, RZ, PT ;  /* 0x000000ff0e00720c */ /* 0x008fe40003f05270 */
[----:B------:R-:W-:-:S04]  /*fb90*/  PLOP3.LUT P1, PT, PT, PT, PT, 0x8, 0x0 ;  /* 0x000000000000781c */ /* 0x000fc80003f2e170 */
[----:B------:R-:W-:-:S07]  /*fba0*/  P2R R27, PR, RZ, 0x2 ;  /* 0x00000002ff1b7803 */ /* 0x000fce0000000000 */
[----:B------:R-:W-:Y:S05]  /*fbb0*/  @P0 BRA `(.L_x_1790) ;  /* 0x0000000400b40947 */ /* 0x000fea0003800000 */
[----:B------:R-:W3:Y:S01]  /*fbc0*/  LDL R0, [R1+0xc] ;  /* 0x00000c0001007983 */ /* 0x000ee20000100800 */
[----:B------:R-:W-:Y:S01]  /*fbd0*/  UMOV UR4, 0xffffffff ;  /* 0xffffffff00047882 */ /* 0x000fe20000000000 */
[----:B---3--:R-:W-:Y:S02]  /*fbe0*/  VIADD R0, R0, 0xffffffff ;  /* 0xffffffff00007836 */ /* 0x008fe40000000000 */
[----:B------:R-:W-:Y:S05]  /*fbf0*/  BRA.DIV UR4, `(.L_x_1791) ;  /* 0x0000003e04947947 */ /* 0x000fea000b800000 */
[----:B------:R-:W-:-:S13]  /*fc00*/  ELECT P6, URZ, PT ;  /* 0x00000000003f782f */ /* 0x000fda00038c0000 */
.L_x_1869:
        /* <DEDUP_REMOVED lines=21> */
.L_x_1792:
[----:B---3--:R-:W3:Y:S01]  /*fd60*/  S2R R2, SR_TID.X ;  /* 0x0000000000027919 */ /* 0x008ee20000002100 */
[----:B------:R-:W-:Y:S01]  /*fd70*/  IMAD R3, R18, 0x8, R17 ;  /* 0x0000000812037824 */ /* 0x000fe200078e0211 */
[----:B---3--:R-:W-:Y:S02]  /*fd80*/  LOP3.LUT R4, R2, 0x7f, RZ, 0xc0, !PT ;  /* 0x0000007f02047812 */ /* 0x008fe400078ec0ff */
[----:B------:R-:W-:Y:S02]  /*fd90*/  SHF.L.U32 R2, R19, 0x1f, RZ ;  /* 0x0000001f13027819 */ /* 0x000fe400000006ff */
[----:B------:R-:W-:Y:S02]  /*fda0*/  ISETP.NE.AND P1, PT, R4, RZ, PT ;  /* 0x000000ff0400720c */ /* 0x000fe40003f25270 */
[----:B------:R-:W3:Y:S02]  /*fdb0*/  SYNCS.PHASECHK.TRANS64.TRYWAIT P0, [R3+URZ+0x19c80], R2 ;  /* 0x019c8002030075a7 */ /* 0x000ee4000800017f */
[----:B---3--:R-:W-:Y:S09]  /*fdc0*/  @!P0 BRA `(.L_x_1793) ;  /* 0x0000003c00408947 */ /* 0x008ff20003800000 */
.L_x_1870:
[----:B------:R-:W-:Y:S05]  /*fdd0*/  @P1 BRA `(.L_x_1794) ;  /* 0x00000000001c1947 */ /* 0x000fea0003800000 */
[----:B------:R-:W1:Y:S02]  /*fde0*/  S2R R4, SR_TID.X ;  /* 0x0000000000047919 */ /* 0x000e640000002100 */
[----:B-1----:R-:W-:Y:S01]  /*fdf0*/  LOP3.LUT R5, R4, 0x1f, RZ, 0xc0, !PT ;  /* 0x0000001f04057812 */ /* 0x002fe200078ec0ff */
[----:B------:R-:W-:-:S03]  /*fe00*/  IMAD.MOV.U32 R4, RZ, RZ, 0x3000 ;  /* 0x00003000ff047424 */ /* 0x000fc600078e00ff */
[----:B------:R-:W-:Y:S01]  /*fe10*/  ISETP.NE.AND P0, PT, R5, RZ, PT ;  /* 0x000000ff0500720c */ /* 0x000fe20003f05270 */
[----:B------:R4:W-:-:S12]  /*fe20*/  SYNCS.ARRIVE.TRANS64 RZ, [R3+URZ+0x19c70], R4 ;  /* 0x019c700403ff79a7 */ /* 0x0009d8000800003f */
[----:B----4-:R-:W-:Y:S05]  /*fe30*/  @!P0 BRA `(.L_x_1794) ;  /* 0x0000000000048947 */ /* 0x010fea0003800000 */
[----:B------:R-:W-:Y:S01]  /*fe40*/  BPT.TRAP 0x1 ;  /* 0x000000040000795c */ /* 0x000fe20000300000 */
.L_x_1794:
        /* <DEDUP_REMOVED lines=28> */
[----:B------:R-:W0:Y:S02]  /*10010*/  SYNCS.PHASECHK.TRANS64.TRYWAIT P0, [R3+URZ+0x19c40], R2 ;  /* 0x019c4002030075a7 */ /* 0x000e24000800017f */
[----:B0---4-:R-:W-:Y:S05]  /*10020*/  @!P0 BRA `(.L_x_1795) ;  /* 0x0000003800bc8947 */ /* 0x011fea0003800000 */
.L_x_1871:
[----:B------:R-:W-:Y:S05]  /*10030*/  @P1 BRA `(.L_x_1796) ;  /* 0x00000000001c1947 */ /* 0x000fea0003800000 */
[----:B-1----:R-:W1:Y:S01]  /*10040*/  S2R R5, SR_TID.X ;  /* 0x0000000000057919 */ /* 0x002e620000002100 */
[----:B0--3--:R-:W-:-:S04]  /*10050*/  IMAD.MOV.U32 R2, RZ, RZ, 0x3000 ;  /* 0x00003000ff027424 */ /* 0x009fc800078e00ff */
[----:B------:R4:W-:Y:S01]  /*10060*/  SYNCS.ARRIVE.TRANS64 RZ, [R3+URZ+0x19c30], R2 ;  /* 0x019c300203ff79a7 */ /* 0x0009e2000800003f */
[----:B-1----:R-:W-:-:S04]  /*10070*/  LOP3.LUT R5, R5, 0x1f, RZ, 0xc0, !PT ;  /* 0x0000001f05057812 */ /* 0x002fc800078ec0ff */
[----:B------:R-:W-:-:S13]  /*10080*/  ISETP.NE.AND P0, PT, R5, RZ, PT ;  /* 0x000000ff0500720c */ /* 0x000fda0003f05270 */
[----:B----4-:R-:W-:Y:S05]  /*10090*/  @!P0 BRA `(.L_x_1796) ;  /* 0x0000000000048947 */ /* 0x010fea0003800000 */
[----:B------:R-:W-:Y:S01]  /*100a0*/  BPT.TRAP 0x1 ;  /* 0x000000040000795c */ /* 0x000fe20000300000 */
.L_x_1796:
        /* <DEDUP_REMOVED lines=15> */
[----:B------:R-:W-:-:S02]  /*101a0*/  UIADD3 UR25, UR25, 0x19c30, URZ ;  /* 0x00019c3019197890 */ /* 0x000fc4000fffe03f */
[----:B------:R-:W-:Y:S01]  /*101b0*/  UIADD3 UR16, UR8, 0x14800, URZ ;  /* 0x0001480008107890 */ /* 0x000fe2000fffe03f */
[----:B------:R-:W-:Y:S01]  /*101c0*/  P2R R27, PR, RZ, 0x1 ;  /* 0x00000001ff1b7803 */ /* 0x000fe20000000000 */
        /* <DEDUP_REMOVED lines=9> */
[----:B------:R4:W-:Y:S01]  /*10260*/  UTMALDG.4D [UR16], [UR4], desc[UR6] ;  /* 0x00000610040075b4 */ /* 0x0009e20008019000 */
[----:B------:R4:W-:Y:S02]  /*10270*/  UTMALDG.4D [UR8], [UR4], desc[UR6] ;  /* 0x00000608040075b4 */ /* 0x0009e40008019000 */
[----:B----4-:R-:W-:Y:S01]  /*10280*/  NOP ;  /* 0x0000000000007918 */ /* 0x010fe20000000000 */
.L_x_1790:
        /* <DEDUP_REMOVED lines=17> */
[----:B0--3--:R-:W-:Y:S01]  /*103a0*/  MOV R2, 0x0 ;  /* 0x0000000000027802 */ /* 0x009fe20000000f00 */
[----:B------:R-:W-:Y:S01]  /*103b0*/  ULDC.64 UR6, c[0x4][0x98] ;  /* 0x0100260000067ab9 */ /* 0x000fe20000000a00 */
[----:B------:R-:W-:Y:S01]  /*103c0*/  ULDC.64 UR8, c[0x4][0xa0] ;  /* 0x0100280000087ab9 */ /* 0x000fe20000000a00 */
[----:B------:R-:W-:Y:S01]  /*103d0*/  ULDC.64 UR4, c[0x4][0x28] ;  /* 0x01000a0000047ab9 */ /* 0x000fe20000000a00 */
[----:B------:R-:W-:Y:S02]  /*103e0*/  IMAD.U32 R4, RZ, RZ, UR6 ;  /* 0x00000006ff047e24 */ /* 0x000fe4000f8e00ff */
[----:B------:R-:W0:Y:S01]  /*103f0*/  LDC.64 R2, c[0x4][R2] ;  /* 0x0100000002027b82 */ /* 0x000e220000000a00 */
[----:B-1----:R-:W-:Y:S02]  /*10400*/  IMAD.U32 R5, RZ, RZ, UR7 ;  /* 0x00000007ff057e24 */ /* 0x002fe4000f8e00ff */
        /* <DEDUP_REMOVED lines=8> */
[----:B0-----:R-:W-:Y:S05]  /*10490*/  CALL.ABS.NOINC R2 ;  /* 0x0000000002007343 */ /* 0x001fea0003c00000 */
.L_x_1798:
[----:B------:R-:W-:Y:S05]  /*104a0*/  BSYNC B6 ;  /* 0x0000000000067941 */ /* 0x000fea0003800000 */
.L_x_1797:
[----:B------:R-:W4:Y:S01]  /*104b0*/  LDC R8, c[0x0][0x448] ;  /* 0x00011200ff087b82 */ /* 0x000f220000000800 */
[----:B0--3--:R-:W2:Y:S01]  /*104c0*/  S2R R2, SR_TID.X ;  /* 0x0000000000027919 */ /* 0x009ea20000002100 */
[----:B------:R-:W-:Y:S01]  /*104d0*/  ULDC.64 UR6, c[0x0][0x2d8] ;  /* 0x0000b60000067ab9 */ /* 0x000fe20000000a00 */
[----:B------:R-:W-:Y:S01]  /*104e0*/  UMOV UR4, UR46 ;  /* 0x0000002e00047c82 */ /* 0x000fe20008000000 */
[----:B------:R-:W-:Y:S01]  /*104f0*/  UMOV UR5, UR37 ;  /* 0x0000002500057c82 */ /* 0x000fe20008000000 */
[----:B------:R-:W-:Y:S01]  /*10500*/  ULDC.64 UR8, c[0x0][0x2e0] ;  /* 0x0000b80000087ab9 */ /* 0x000fe20000000a00 */
[----:B------:R-:W-:Y:S01]  /*10510*/  UIMAD.WIDE.U32 UR4, UR36, UR6, UR4 ;  /* 0x00000006240472a5 */ /* 0x000fe2000f8e0004 */
[----:B------:R-:W0:Y:S01]  /*10520*/  S2R R9, SR_TID.X ;  /* 0x0000000000097919 */ /* 0x000e220000002100 */
[----:B------:R-:W-:Y:S02]  /*10530*/  UIMAD UR6, UR48, UR8, URZ ;  /* 0x00000008300672a4 */ /* 0x000fe4000f8e023f */
[----:B------:R-:W-:Y:S01]  /*10540*/  UIMAD UR5, UR36, UR7, UR5 ;  /* 0x00000007240572a4 */ /* 0x000fe2000f8e0205 */
[----:B------:R3:W5:Y:S01]  /*10550*/  LDL R21, [R1+0x8] ;  /* 0x0000080001157983 */ /* 0x0007620000100800 */
[----:B------:R-:W-:-:S02]  /*10560*/  UIMAD UR6, UR49, UR9, UR6 ;  /* 0x00000009310672a4 */ /* 0x000fc4000f8e0206 */
[----:B------:R-:W-:Y:S01]  /*10570*/  UIMAD.WIDE.U32 UR4, UR49, UR8, UR4 ;  /* 0x00000008310472a5 */ /* 0x000fe2000f8e0004 */
[----:B------:R-:W-:Y:S02]  /*10580*/  ULDC.64 UR10, c[0x0][0x280] ;  /* 0x0000a000000a7ab9 */ /* 0x000fe40000000a00 */
[----:B------:R-:W-:Y:S01]  /*10590*/  ULDC.64 UR8, c[0x0][0x2c8] ;  /* 0x0000b20000087ab9 */ /* 0x000fe20000000a00 */
[----:B------:R-:W-:-:S03]  /*105a0*/  UIADD3 UR5, UR5, UR6, URZ ;  /* 0x0000000605057290 */ /* 0x000fc6000fffe03f */
[----:B------:R-:W-:Y:S02]  /*105b0*/  ULDC.64 UR6, c[0x0][0x2d0] ;  /* 0x0000b40000067ab9 */ /* 0x000fe40000000a00 */
[----:B-1----:R-:W-:Y:S01]  /*105c0*/  IMAD.U32 R5, RZ, RZ, UR6 ;  /* 0x00000006ff057e24 */ /* 0x002fe2000f8e00ff */
[----:B----4-:R-:W-:Y:S02]  /*105d0*/  ISETP.NE.AND P1, PT, R8, 0x1, PT ;  /* 0x000000010800780c */ /* 0x010fe40003f25270 */
[C---:B--2---:R-:W-:Y:S01]  /*105e0*/  LOP3.LUT R20, R2.reuse, 0x7f, RZ, 0xc0, !PT ;  /* 0x0000007f02147812 */ /* 0x044fe200078ec0ff */
[----:B------:R-:W-:-:S10]  /*105f0*/  IMAD.SHL.U32 R2, R2, 0x40, RZ ;  /* 0x0000004002027824 */ /* 0x000fd400078e00ff */
[----:B------:R-:W1:Y:S01]  /*10600*/  @P1 LDC R3, c[0x0][0x44c] ;  /* 0x00011300ff031b82 */ /* 0x000e620000000800 */
[----:B------:R-:W-:-:S04]  /*10610*/  SHF.R.U32.HI R20, RZ, 0x1, R20 ;  /* 0x00000001ff147819 */ /* 0x000fc80000011614 */
[----:B------:R-:W-:Y:S01]  /*10620*/  LOP3.LUT R2, R20, 0x40, R2, 0xf8, !PT ;  /* 0x0000004014027812 */ /* 0x000fe200078ef802 */
[----:B0-----:R-:W-:Y:S01]  /*10630*/  IMAD.SHL.U32 R9, R9, 0x10, RZ ;  /* 0x0000001009097824 */ /* 0x001fe200078e00ff */
[----:B------:R-:W0:Y:S01]  /*10640*/  S2R R20, SR_TID.X ;  /* 0x0000000000147919 */ /* 0x000e220000002100 */
[----:B------:R-:W2:Y:S02]  /*10650*/  @P1 LDC R0, c[0x0][0x450] ;  /* 0x00011400ff001b82 */ /* 0x000ea40000000800 */
[----:B------:R-:W-:-:S04]  /*10660*/  IMAD R6, R25, 0xc0, R2 ;  /* 0x000000c019067824 */ /* 0x000fc800078e0202 */
[----:B------:R-:W-:Y:S02]  /*10670*/  IMAD.MOV.U32 R2, RZ, RZ, R6 ;  /* 0x000000ffff027224 */ /* 0x000fe400078e0006 */
[----:B-1----:R-:W-:-:S05]  /*10680*/  @P1 IMAD.HI.U32 R3, R6, R3, RZ ;  /* 0x0000000306031227 */ /* 0x002fca00078e00ff */
[----:B--2---:R-:W-:-:S04]  /*10690*/  @P1 SHF.R.U32.HI R2, RZ, R0, R3 ;  /* 0x00000000ff021219 */ /* 0x004fc80000011603 */
[--C-:B------:R-:W-:Y:S01]  /*106a0*/  SHF.R.S32.HI R4, RZ, 0x1f, R2.reuse ;  /* 0x0000001fff047819 */ /* 0x100fe20000011402 */
[----:B------:R-:W-:Y:S01]  /*106b0*/  IMAD.MOV R0, RZ, RZ, -R2 ;  /* 0x000000ffff007224 */ /* 0x000fe200078e0a02 */
[----:B------:R-:W-:Y:S01]  /*106c0*/  LOP3.LUT R9, R9, 0x10, RZ, 0xc0, !PT ;  /* 0x0000001009097812 */ /* 0x000fe200078ec0ff */
[----:B0-----:R-:W-:Y:S02]  /*106d0*/  IMAD.SHL.U32 R10, R20, 0x10, RZ ;  /* 0x00000010140a7824 */ /* 0x001fe400078e00ff */
        /* <DEDUP_REMOVED lines=23> */
[----:B------:R-:W-:Y:S01]  /*10850*/  SHF.R.S32.HI R5, RZ, 0x1f, R6 ;  /* 0x0000001fff057819 */ /* 0x000fe20000011406 */
[----:B------:R-:W-:Y:S02]  /*10860*/  ULDC UR4, c[0x0][0x2b8] ;  /* 0x0000ae0000047ab9 */ /* 0x000fe40000000800 */
[----:B------:R-:W-:Y:S02]  /*10870*/  IMAD.IADD R3, R3, 0x1, R7 ;  /* 0x0000000103037824 */ /* 0x000fe400078e0207 */
[----:B------:R-:W-:Y:S02]  /*10880*/  IMAD R5, R5, UR8, RZ ;  /* 0x0000000805057c24 */ /* 0x000fe4000f8e02ff */
[----:B------:R-:W-:Y:S01]  /*10890*/  IMAD.WIDE.U32 R2, R6, UR8, R2 ;  /* 0x0000000806027c25 */ /* 0x000fe2000f8e0002 */
[----:B------:R-:W-:-:S02]  /*108a0*/  LOP3.LUT R11, R9, 0x20, RZ, 0xfc, !PT ;  /* 0x00000020090b7812 */ /* 0x000fc400078efcff */
[----:B------:R-:W-:Y:S01]  /*108b0*/  LOP3.LUT R9, R9, 0x40, RZ, 0xfc, !PT ;  /* 0x0000004009097812 */ /* 0x000fe200078efcff */
[----:B------:R-:W-:Y:S01]  /*108c0*/  IMAD R6, R6, UR9, R5 ;  /* 0x0000000906067c24 */ /* 0x000fe2000f8e0205 */
[----:B------:R-:W-:-:S04]  /*108d0*/  IADD3 R5, P0, R2, UR10, RZ ;  /* 0x0000000a02057c10 */ /* 0x000fc8000ff1e0ff */
[----:B------:R-:W-:Y:S02]  /*108e0*/  IADD3.X R6, R3, UR11, R6, P0, !PT ;  /* 0x0000000b03067c10 */ /* 0x000fe400087fe406 */
[----:B------:R-:W-:Y:S02]  /*108f0*/  ISETP.GE.AND P0, PT, R9, UR4, PT ;  /* 0x0000000409007c0c */ /* 0x000fe4000bf06270 */
[----:B------:R3:W5:Y:S01]  /*10900*/  LDL R9, [R1+0x4] ;  /* 0x0000040001097983 */ /* 0x0007620000100800 */
[----:B------:R-:W-:Y:S02]  /*10910*/  LOP3.LUT R10, R10, 0x10, RZ, 0xc0, !PT ;  /* 0x000000100a0a7812 */ /* 0x000fe400078ec0ff */
[----:B------:R-:W-:Y:S02]  /*10920*/  ISETP.GE.AND P1, PT, R11, UR4, PT ;  /* 0x000000040b007c0c */ /* 0x000fe4000bf26270 */
[----:B------:R-:W-:Y:S01]  /*10930*/  ISETP.GE.AND P2, PT, R10, UR4, PT ;  /* 0x000000040a007c0c */ /* 0x000fe2000bf46270 */
[----:B------:R-:W-:Y:S01]  /*10940*/  UMOV UR4, 0xffffffff ;  /* 0xffffffff00047882 */ /* 0x000fe20000000000 */
[----:B------:R-:W-:-:S04]  /*10950*/  LOP3.LUT R20, R20, 0x7f, RZ, 0xc0, !PT ;  /* 0x0000007f14147812 */ /* 0x000fc800078ec0ff */
[----:B------:R-:W-:Y:S01]  /*10960*/  SHF.R.U32.HI R20, RZ, 0x1, R20 ;  /* 0x00000001ff147819 */ /* 0x000fe20000011614 */
[----:B---3--:R-:W-:Y:S06]  /*10970*/  BRA.DIV UR4, `(.L_x_1799) ;  /* 0x00000032047c7947 */ /* 0x008fec000b800000 */
[----:B------:R-:W0:Y:S01]  /*10980*/  SHFL.IDX PT, R3, R4, RZ, 0x1e1f ;  /* 0x001e1fff04037589 */ /* 0x000e2200000e0000 */
[----:B-----5:R-:W-:Y:S02]  /*10990*/  IMAD R7, R21, R8, RZ ;  /* 0x0000000815077224 */ /* 0x020fe400078e02ff */
[----:B------:R-:W-:Y:S01]  /*109a0*/  IMAD R25, R25, 0xc0, R20 ;  /* 0x000000c019197824 */ /* 0x000fe200078e0214 */
[----:B------:R-:W1:Y:S04]  /*109b0*/  SHFL.IDX PT, R2, R0, RZ, 0x1e1f ;  /* 0x001e1fff00027589 */ /* 0x000e6800000e0000 */
[----:B------:R-:W-:Y:S01]  /*109c0*/  ISETP.GE.AND P4, PT, R25, R7, PT ;  /* 0x000000071900720c */ /* 0x000fe20003f86270 */
[----:B------:R-:W2:Y:S04]  /*109d0*/  SHFL.IDX PT, R4, R4, 0x1, 0x1e1f ;  /* 0x003e1f0004047f89 */ /* 0x000ea800000e0000 */
[----:B------:R-:W3:Y:S04]  /*109e0*/  SHFL.IDX PT, R0, R0, 0x1, 0x1e1f ;  /* 0x003e1f0000007f89 */ /* 0x000ee800000e0000 */
[----:B------:R-:W4:Y:S04]  /*109f0*/  SHFL.IDX PT, R6, R6, RZ, 0x1e1f ;  /* 0x001e1fff06067589 */ /* 0x000f2800000e0000 */
[----:B------:R1:W2:Y:S01]  /*10a00*/  SHFL.IDX PT, R14, R5, RZ, 0x1e1f ;  /* 0x001e1fff050e7589 */ /* 0x0002a200000e0000 */
        /* <DEDUP_REMOVED lines=11> */
[----:B---3--:R-:W-:-:S04]  /*10ac0*/  @!P4 IMAD.X R0, RZ, RZ, R0, P3 ;  /* 0x000000ffff00c224 */ /* 0x008fc800018e0600 */
[----:B------:R-:W-:-:S05]  /*10ad0*/  @!P4 IMAD.MOV.U32 R3, RZ, RZ, R0 ;  /* 0x000000ffff03c224 */ /* 0x000fca00078e0000 */
[----:B------:R0:W-:Y:S04]  /*10ae0*/  @!P4 LDGSTS.E.BYPASS.LTC128B.128 [R9+0xf800], desc[UR44][R2.64], !P2 ;  /* 0x0f8000000209cfae */ /* 0x0001e8000d101d6c */
[----:B------:R0:W-:Y:S04]  /*10af0*/  @!P4 LDGSTS.E.BYPASS.LTC128B.128 [R9+0x11000], desc[UR44][R2.64+0x20], !P1 ;  /* 0x110000200209cfae */ /* 0x0001e8000c901d6c */
[----:B----4-:R0:W-:Y:S02]  /*10b00*/  @!P4 LDGSTS.E.BYPASS.LTC128B.128 [R9+0x12800], desc[UR44][R2.64+0x40], !P0 ;  /* 0x128000400209cfae */ /* 0x0101e4000c101d6c */
.L_x_1878:
        /* <DEDUP_REMOVED lines=12> */
.L_x_1801:
[----:B------:R-:W-:Y:S05]  /*10bd0*/  BSYNC B0 ;  /* 0x0000000000007941 */ /* 0x000fea0003800000 */
.L_x_1800:
[----:B------:R-:W-:Y:S01]  /*10be0*/  NOP ;  /* 0x0000000000007918 */ /* 0x000fe20000000000 */
[----:B------:R-:W-:-:S13]  /*10bf0*/  PLOP3.LUT P0, PT, PT, PT, PT, 0x80, 0x0 ;  /* 0x000000000000781c */ /* 0x000fda0003f0f070 */
.L_x_1802:
        /* <DEDUP_REMOVED lines=21> */
.L_x_1879:
[----:B------:R-:W-:Y:S05]  /*10d50*/  BSYNC B0 ;  /* 0x0000000000007941 */ /* 0x000fea0003800000 */
.L_x_1803:
[----:B------:R-:W-:Y:S05]  /*10d60*/  @!P1 BRA `(.L_x_1805) ;  /* 0x0000000c00f49947 */ /* 0x000fea0003800000 */
[----:B------:R-:W-:Y:S02]  /*10d70*/  IMAD.MOV.U32 R6, RZ, RZ, R19 ;  /* 0x000000ffff067224 */ /* 0x000fe400078e0013 */
[----:B------:R-:W-:-:S07]  /*10d80*/  IMAD.MOV.U32 R7, RZ, RZ, R18 ;  /* 0x000000ffff077224 */ /* 0x000fce00078e0012 */
.L_x_1829:
[----:B------:R-:W-:Y:S01]  /*10d90*/  ISETP.NE.AND P1, PT, R27, RZ, PT ;  /* 0x000000ff1b00720c */ /* 0x000fe20003f25270 */
        /* <DEDUP_REMOVED lines=30> */
.L_x_1808:
        /* <DEDUP_REMOVED lines=8> */
.L_x_1880:
[----:B------:R-:W-:Y:S05]  /*11000*/  BSYNC B1 ;  /* 0x0000000000017941 */ /* 0x000fea0003800000 */
.L_x_1809:
        /* <DEDUP_REMOVED lines=9> */
.L_x_1812:
[----:B------:R-:W-:Y:S05]  /*110a0*/  BSYNC B1 ;  /* 0x0000000000017941 */ /* 0x000fea0003800000 */
.L_x_1811:
        /* <DEDUP_REMOVED lines=11> */
.L_x_1813:
        /* <DEDUP_REMOVED lines=16> */
.L_x_1814:
        /* <DEDUP_REMOVED lines=16> */
.L_x_1815:
        /* <DEDUP_REMOVED lines=13> */
.L_x_1881:
[----:B------:R-:W-:Y:S05]  /*11430*/  BSYNC B1 ;  /* 0x0000000000017941 */ /* 0x000fea0003800000 */
.L_x_1816:
        /* <DEDUP_REMOVED lines=11> */
.L_x_1819:
[----:B------:R-:W-:Y:S05]  /*114f0*/  BSYNC B1 ;  /* 0x0000000000017941 */ /* 0x000fea0003800000 */
.L_x_1818:
        /* <DEDUP_REMOVED lines=8> */
.L_x_1820:
        /* <DEDUP_REMOVED lines=15> */
.L_x_1821:
        /* <DEDUP_REMOVED lines=15> */
.L_x_1822:
        /* <DEDUP_REMOVED lines=10> */
.L_x_1807:
[----:B------:R-:W-:Y:S05]  /*11800*/  BSYNC B0 ;  /* 0x0000000000007941 */ /* 0x000fea0003800000 */
.L_x_1806:
[----:B------:R-:W-:-:S06]  /*11810*/  UISETP.NE.AND UP0, UPT, UR38, 0x3, UPT ;  /* 0x000000032600788c */ /* 0x000fcc000bf05270 */
[----:B------:R-:W-:-:S13]  /*11820*/  PLOP3.LUT P0, PT, PT, PT, UP0, 0x80, 0x0 ;  /* 0x000000000000781c */ /* 0x000fda0003f0f008 */
[----:B------:R-:W-:Y:S05]  /*11830*/  @!P0 BRA `(.L_x_1823) ;  /* 0x0000000000048947 */ /* 0x000fea0003800000 */
[----:B------:R-:W-:Y:S01]  /*11840*/  BPT.TRAP 0x1 ;  /* 0x000000040000795c */ /* 0x000fe20000300000 */
.L_x_1823:
        /* <DEDUP_REMOVED lines=8> */
.L_x_1882:
[----:B------:R-:W-:Y:S05]  /*118d0*/  BSYNC B0 ;  /* 0x0000000000007941 */ /* 0x000fea0003800000 */
.L_x_1824:
[----:B------:R-:W-:Y:S05]  /*118e0*/  @!P1 BRA `(.L_x_1826) ;  /* 0x0000000000049947 */ /* 0x000fea0003800000 */
[----:B------:R-:W-:Y:S01]  /*118f0*/  BPT.TRAP 0x1 ;  /* 0x000000040000795c */ /* 0x000fe20000300000 */
.L_x_1826:
[----:B0-----:R-:W-:Y:S01]  /*11900*/  SHF.L.U32 R2, R6, 0x1f, RZ ;  /* 0x0000001f06027819 */ /* 0x001fe200000006ff */
[----:B------:R-:W-:-:S03]  /*11910*/  IMAD R10, R7, 0x3000, RZ ;  /* 0x00003000070a7824 */ /* 0x000fc600078e02ff */
[----:B------:R-:W0:Y:S02]  /*11920*/  SYNCS.PHASECHK.TRANS64.TRYWAIT P0, [R3+URZ+0x19c60], R2 ;  /* 0x019c6002030075a7 */ /* 0x000e24000800017f */
[----:B0-----:R-:W-:Y:S05]  /*11930*/  @!P0 BRA `(.L_x_1827) ;  /* 0x0000002400cc8947 */ /* 0x001fea0003800000 */
.L_x_1883:
        /* <DEDUP_REMOVED lines=51> */
.L_x_1828:
        /* <DEDUP_REMOVED lines=13> */
.L_x_1805:
        /* <DEDUP_REMOVED lines=17> */
.L_x_1831:
[----:B------:R-:W-:Y:S05]  /*11e50*/  BSYNC B0 ;  /* 0x0000000000007941 */ /* 0x000fea0003800000 */
.L_x_1830:
[----:B------:R-:W-:-:S06]  /*11e60*/  UISETP.NE.AND UP0, UPT, UR38, 0x3, UPT ;  /* 0x000000032600788c */ /* 0x000fcc000bf05270 */
[----:B------:R-:W-:-:S13]  /*11e70*/  PLOP3.LUT P1, PT, PT, PT, UP0, 0x80, 0x0 ;  /* 0x000000000000781c */ /* 0x000fda0003f2f008 */
[----:B------:R-:W-:Y:S05]  /*11e80*/  @!P1 BRA `(.L_x_1832) ;  /* 0x0000000000049947 */ /* 0x000fea0003800000 */
[----:B------:R-:W-:Y:S01]  /*11e90*/  BPT.TRAP 0x1 ;  /* 0x000000040000795c */ /* 0x000fe20000300000 */
.L_x_1832:
        /* <DEDUP_REMOVED lines=8> */
.L_x_1884:
[----:B------:R-:W-:Y:S05]  /*11f20*/  BSYNC B0 ;  /* 0x0000000000007941 */ /* 0x000fea0003800000 */
.L_x_1833:
[----:B------:R-:W-:Y:S05]  /*11f30*/  @!P2 BRA `(.L_x_1835) ;  /* 0x000000000004a947 */ /* 0x000fea0003800000 */
[----:B------:R-:W-:Y:S01]  /*11f40*/  BPT.TRAP 0x1 ;  /* 0x000000040000795c */ /* 0x000fe20000300000 */
.L_x_1835:
[----:B0-----:R-:W-:-:S04]  /*11f50*/  SHF.L.U32 R0, R19, 0x1f, RZ ;  /* 0x0000001f13007819 */ /* 0x001fc800000006ff */
[----:B------:R-:W0:Y:S02]  /*11f60*/  SYNCS.PHASECHK.TRANS64.TRYWAIT P1, [R3+URZ+0x19c60], R0 ;  /* 0x019c6000030075a7 */ /* 0x000e24000802017f */
[----:B0-----:R-:W-:Y:S05]  /*11f70*/  @!P1 BRA `(.L_x_1836) ;  /* 0x0000002000649947 */ /* 0x001fea0003800000 */
.L_x_1885:
        /* <DEDUP_REMOVED lines=52> */
.L_x_1837:
        /* <DEDUP_REMOVED lines=10> */
.L_x_1780:
[----:B------:R-:W-:Y:S05]  /*12360*/  BSYNC B7 ;  /* 0x0000000000077941 */ /* 0x000fea0003800000 */
.L_x_1778:
[----:B------:R-:W2:Y:S02]  /*12370*/  LDL R0, [R1+0x14] ;  /* 0x0000140001007983 */ /* 0x000ea40000100800 */
[----:B--2---:R-:W-:-:S13]  /*12380*/  ISETP.NE.AND P0, PT, R0, RZ, PT ;  /* 0x000000ff0000720c */ /* 0x004fda0003f05270 */
        /* <DEDUP_REMOVED lines=10> */
.L_x_1838:
        /* <DEDUP_REMOVED lines=45> */
.L_x_1842:
        /* <DEDUP_REMOVED lines=38> */
.L_x_1840:
        /* <DEDUP_REMOVED lines=14> */
.L_x_1843:
        /* <DEDUP_REMOVED lines=60> */
.L_x_1844:
        /* <DEDUP_REMOVED lines=62> */
.L_x_1845:
[----:B------:R-:W-:-:S05]  /*131e0*/  LOP3.LUT R3, RZ, R3, RZ, 0x33, !PT ;  /* 0x00000003ff037212 */ /* 0x000fca00078e33ff */
[----:B------:R-:W-:Y:S01]  /*131f0*/  IMAD.IADD R25, R0, 0x1, R3 ;  /* 0x0000000100197824 */ /* 0x000fe200078e0203 */
[----:B------:R-:W-:Y:S06]  /*13200*/  BRA `(.L_x_1846) ;  /* 0x0000000000107947 */ /* 0x000fec0003800000 */
.L_x_1841:
[----:B------:R-:W-:Y:S01]  /*13210*/  IMAD.MOV.U32 R24, RZ, RZ, R7 ;  /* 0x000000ffff187224 */ /* 0x000fe200078e0007 */
[----:B------:R-:W-:Y:S01]  /*13220*/  ULDC UR43, c[0x0][0xc3c] ;  /* 0x00030f00002b7ab9 */ /* 0x000fe20000000800 */
[----:B------:R-:W-:Y:S02]  /*13230*/  IMAD.MOV.U32 R25, RZ, RZ, RZ ;  /* 0x000000ffff197224 */ /* 0x000fe400078e00ff */
[----:B------:R-:W-:-:S07]  /*13240*/  IMAD.MOV.U32 R26, RZ, RZ, RZ ;  /* 0x000000ffff1a7224 */ /* 0x000fce00078e00ff */
.L_x_1846:
        /* <DEDUP_REMOVED lines=10> */
.L_x_1839:
[----:B------:R-:W-:Y:S02]  /*132f0*/  ULDC UR4, c[0x0][0xc3c] ;  /* 0x00030f0000047ab9 */ /* 0x000fe40000000800 */
[----:B------:R-:W-:-:S06]  /*13300*/  UISETP.GE.AND UP0, UPT, UR43, UR4, UPT ;  /* 0x000000042b00728c */ /* 0x000fcc000bf06270 */
[----:B------:R-:W-:-:S13]  /*13310*/  PLOP3.LUT P0, PT, PT, PT, UP0, 0x80, 0x0 ;  /* 0x000000000000781c */ /* 0x000fda0003f0f008 */
[----:B------:R-:W-:Y:S05]  /*13320*/  @!P0 BRA `(.L_x_1847) ;  /* 0xffffffb400e88947 */ /* 0x000fea000383ffff */
.L_x_1773:
[----:B01----:R-:W3:Y:S01]  /*13330*/  LDL.LU R0, [R1+0x10] ;  /* 0x0000100001007983 */ /* 0x003ee20000300800 */
        /* <DEDUP_REMOVED lines=11> */
.L_x_1886:
[----:B------:R-:W-:Y:S05]  /*133f0*/  BSYNC B0 ;  /* 0x0000000000007941 */ /* 0x000fea0003800000 */
.L_x_1848:
[----:B------:R-:W-:-:S03]  /*13400*/  UMOV UR4, 0xffffffff ;  /* 0xffffffff00047882 */ /* 0x000fc60000000000 */
[----:B------:R-:W-:Y:S05]  /*13410*/  BRA.DIV UR4, `(.L_x_1850) ;  /* 0x0000000e04647947 */ /* 0x000fea000b800000 */
[----:B0-----:R-:W0:Y:S02]  /*13420*/  S2R R0, SR_TID.X ;  /* 0x0000000000007919 */ /* 0x001e240000002100 */
[----:B0-----:R-:W-:-:S04]  /*13430*/  SHF.R.U32.HI R0, RZ, 0x5, R0 ;  /* 0x00000005ff007819 */ /* 0x001fc80000011600 */
[----:B------:R-:W-:-:S05]  /*13440*/  LOP3.LUT R0, R0, 0x3, RZ, 0xc0, !PT ;  /* 0x0000000300007812 */ /* 0x000fca00078ec0ff */
[----:B------:R0:W1:Y:S02]  /*13450*/  SHFL.IDX PT, R14, R0, RZ, 0x1f ;  /* 0x00001fff000e7589 */ /* 0x00006400000e0000 */
.L_x_1889:
[----:B-1----:R-:W-:Y:S01]  /*13460*/  ISETP.NE.AND P0, PT, R14, RZ, PT ;  /* 0x000000ff0e00720c */ /* 0x002fe20003f05270 */
[----:B------:R-:W-:-:S12]  /*13470*/  BSSY B0, `(.L_x_1851) ;  /* 0x000002b000007945 */ /* 0x000fd80003800000 */
[----:B------:R-:W-:Y:S05]  /*13480*/  @P0 BRA `(.L_x_1852) ;  /* 0x0000000000a40947 */ /* 0x000fea0003800000 */
[----:B------:R-:W-:-:S03]  /*13490*/  UMOV UR4, 0xffffffff ;  /* 0xffffffff00047882 */ /* 0x000fc60000000000 */
[----:B------:R-:W-:Y:S05]  /*134a0*/  BRA.DIV UR4, `(.L_x_1853) ;  /* 0x0000000e04747947 */ /* 0x000fea000b800000 */
[----:B------:R-:W-:-:S13]  /*134b0*/  ELECT P6, URZ, PT ;  /* 0x00000000003f782f */ /* 0x000fda00038c0000 */
.L_x_1892:
[----:B------:R-:W-:Y:S05]  /*134c0*/  @!P6 BRA `(.L_x_1852) ;  /* 0x000000000094e947 */ /* 0x000fea0003800000 */
[----:B------:R-:W-:-:S06]  /*134d0*/  ULOP3.LUT UR4, UR40, 0x2, URZ, 0xfc, !UPT ;  /* 0x0000000228047892 */ /* 0x000fcc000f8efc3f */
[----:B0-----:R-:W-:-:S05]  /*134e0*/  IMAD.U32 R0, RZ, RZ, UR4 ;  /* 0x00000004ff007e24 */ /* 0x001fca000f8e00ff */
[----:B------:R-:W-:-:S13]  /*134f0*/  ISETP.NE.AND P0, PT, R0, 0x3, PT ;  /* 0x000000030000780c */ /* 0x000fda0003f05270 */
[----:B------:R-:W-:Y:S05]  /*13500*/  @!P0 BRA `(.L_x_1854) ;  /* 0x0000000000048947 */ /* 0x000fea0003800000 */
[----:B------:R-:W-:Y:S01]  /*13510*/  BPT.TRAP 0x1 ;  /* 0x000000040000795c */ /* 0x000fe20000300000 */
.L_x_1854:
        /* <DEDUP_REMOVED lines=12> */
.L_x_1893:
[----:B------:R-:W1:Y:S02]  /*135e0*/  SYNCS.PHASECHK.TRANS64.TRYWAIT P1, [R3+URZ], R0 ;  /* 0x00000000030075a7 */ /* 0x000e64000802017f */
[----:B-1----:R-:W-:Y:S05]  /*135f0*/  @!P1 BRA `(.L_x_1856) ;  /* 0x0000000c00549947 */ /* 0x002fea0003800000 */
.L_x_1894:
[----:B------:R-:W-:Y:S05]  /*13600*/  @!P0 BRA `(.L_x_1857) ;  /* 0x0000000000048947 */ /* 0x000fea0003800000 */
[----:B------:R-:W-:Y:S01]  /*13610*/  BPT.TRAP 0x1 ;  /* 0x000000040000795c */ /* 0x000fe20000300000 */
.L_x_1857:
[----:B-1----:R-:W-:-:S04]  /*13620*/  IMAD R3, R18, 0x8, R7 ;  /* 0x0000000812037824 */ /* 0x002fc800078e0207 */
[----:B------:R-:W1:Y:S02]  /*13630*/  SYNCS.PHASECHK.TRANS64.TRYWAIT P1, [R3+URZ+0x19c60], R4 ;  /* 0x019c6004030075a7 */ /* 0x000e64000802017f */
[----:B-1----:R-:W-:Y:S05]  /*13640*/  @!P1 BRA `(.L_x_1858) ;  /* 0x0000000c00549947 */ /* 0x002fea0003800000 */
.L_x_1895:
[----:B------:R-:W-:Y:S05]  /*13650*/  @!P0 BRA `(.L_x_1859) ;  /* 0x0000000000048947 */ /* 0x000fea0003800000 */
[----:B------:R-:W-:Y:S01]  /*13660*/  BPT.TRAP 0x1 ;  /* 0x000000040000795c */ /* 0x000fe20000300000 */
.L_x_1859:
[----:B0-----:R-:W-:-:S04]  /*13670*/  IMAD R5, R6, 0x8, R7 ;  /* 0x0000000806057824 */ /* 0x001fc800078e0207 */
[----:B------:R-:W0:Y:S02]  /*13680*/  SYNCS.PHASECHK.TRANS64.TRYWAIT P1, [R5+URZ+0x19c60], R0 ;  /* 0x019c6000050075a7 */ /* 0x000e24000802017f */
[----:B0-----:R-:W-:Y:S05]  /*13690*/  @!P1 BRA `(.L_x_1860) ;  /* 0x0000000c00549947 */ /* 0x001fea0003800000 */
.L_x_1896:
[----:B------:R-:W-:Y:S05]  /*136a0*/  @!P0 BRA `(.L_x_1861) ;  /* 0x0000000000048947 */ /* 0x000fea0003800000 */
[----:B------:R-:W-:Y:S01]  /*136b0*/  BPT.TRAP 0x1 ;  /* 0x000000040000795c */ /* 0x000fe20000300000 */
.L_x_1861:
[----:B------:R-:W3:Y:S02]  /*136c0*/  SYNCS.PHASECHK.TRANS64.TRYWAIT P0, [R3+URZ+0x19c80], R4 ;  /* 0x019c8004030075a7 */ /* 0x000ee4000800017f */
[----:B---3--:R-:W-:Y:S05]  /*136d0*/  @!P0 BRA `(.L_x_1862) ;  /* 0x0000000c00588947 */ /* 0x008fea0003800000 */
.L_x_1863:
[----:B----4-:R4:W0:Y:S02]  /*136e0*/  SYNCS.PHASECHK.TRANS64.TRYWAIT P0, [R5+URZ+0x19c80], R0 ;  /* 0x019c8000050075a7 */ /* 0x010824000800017f */
[----:B0-----:R-:W-:Y:S05]  /*136f0*/  @!P0 NANOSLEEP.SYNCS 0x989680 ;  /* 0x009896800000895d */ /* 0x001fea0003900000 */
[----:B------:R-:W0:Y:S02]  /*13700*/  @!P0 SYNCS.PHASECHK.TRANS64 P0, [R5+URZ+0x19c80], R0 ;  /* 0x019c8000050085a7 */ /* 0x000e24000800007f */
[----:B0-----:R-:W-:Y:S05]  /*13710*/  @!P0 BRA `(.L_x_1863) ;  /* 0xfffffffc00f08947 */ /* 0x001fea000383ffff */
.L_x_1852:
[----:B------:R-:W-:Y:S05]  /*13720*/  BSYNC B0 ;  /* 0x0000000000007941 */ /* 0x000fea0003800000 */
.L_x_1851:
[----:B------:R-:W-:Y:S05]  /*13730*/  EXIT ;  /* 0x000000000000794d */ /* 0x000fea0003800000 */
.L_x_1717:
[----:B0-----:R-:W-:-:S04]  /*13740*/  IMAD.U32 R3, RZ, RZ, UR47 ;  /* 0x0000002fff037e24 */ /* 0x001fc8000f8e00ff */
[----:B------:R0:W1:Y:S03]  /*13750*/  SYNCS.PHASECHK.TRANS64.TRYWAIT P0, [R3+URZ+0x19c00], R2 ;  /* 0x019c0002030075a7 */ /* 0x000066000800017f */
[----:B-1----:R-:W-:Y:S05]  /*13760*/  @!P0 NANOSLEEP.SYNCS 0x989680 ;  /* 0x009896800000895d */ /* 0x002fea0003900000 */
[----:B------:R-:W1:Y:S02]  /*13770*/  @!P0 SYNCS.PHASECHK.TRANS64 P0, [R3+URZ+0x19c00], R2 ;  /* 0x019c0002030085a7 */ /* 0x000e64000800007f */
[----:B-1----:R-:W-:Y:S05]  /*13780*/  @!P0 BRA `(.L_x_1717) ;  /* 0xfffffffc00ec8947 */ /* 0x002fea000383ffff */
[----:B------:R-:W-:Y:S05]  /*13790*/  BRA `(.L_x_1864) ;  /* 0xfffffee400e87947 */ /* 0x000fea000383ffff */
.L_x_1721:
[----:B-1----:R1:W2:Y:S02]  /*137a0*/  SYNCS.PHASECHK.TRANS64.TRYWAIT P2, [R2+URZ+0x19c30], R3 ;  /* 0x019c3003020075a7 */ /* 0x0022a4000804017f */
[----:B--2---:R-:W-:Y:S05]  /*137b0*/  @!P2 NANOSLEEP.SYNCS 0x989680 ;  /* 0x009896800000a95d */ /* 0x004fea0003900000 */
[----:B------:R-:W2:Y:S02]  /*137c0*/  @!P2 SYNCS.PHASECHK.TRANS64 P2, [R2+URZ+0x19c30], R3 ;  /* 0x019c30030200a5a7 */ /* 0x000ea4000804007f */
[----:B--2---:R-:W-:Y:S05]  /*137d0*/  @!P2 BRA `(.L_x_1721) ;  /* 0xfffffffc00f0a947 */ /* 0x004fea000383ffff */
[----:B------:R-:W-:Y:S05]  /*137e0*/  BRA `(.L_x_1720) ;  /* 0xfffffee8000c7947 */ /* 0x000fea000383ffff */
.L_x_1726:
[----:B-1----:R-:W-:-:S04]  /*137f0*/  IMAD.U32 R7, RZ, RZ, UR22 ;  /* 0x00000016ff077e24 */ /* 0x002fc8000f8e00ff */
[----:B------:R1:W2:Y:S03]  /*13800*/  SYNCS.PHASECHK.TRANS64.TRYWAIT P3, [R7+URZ+0x19c30], R6 ;  /* 0x019c3006070075a7 */ /* 0x0002a6000806017f */
[----:B--2---:R-:W-:Y:S05]  /*13810*/  @!P3 NANOSLEEP.SYNCS 0x989680 ;  /* 0x009896800000b95d */ /* 0x004fea0003900000 */
[----:B------:R-:W2:Y:S02]  /*13820*/  @!P3 SYNCS.PHASECHK.TRANS64 P3, [R7+URZ+0x19c30], R6 ;  /* 0x019c30060700b5a7 */ /* 0x000ea4000806007f */
[----:B--2---:R-:W-:Y:S05]  /*13830*/  @!P3 BRA `(.L_x_1726) ;  /* 0xfffffffc00ecb947 */ /* 0x004fea000383ffff */
[----:B------:R-:W-:Y:S05]  /*13840*/  BRA `(.L_x_1725) ;  /* 0xffffff1000bc7947 */ /* 0x000fea000383ffff */
.L_x_1730:
[----:B-1----:R-:W-:-:S04]  /*13850*/  IMAD.U32 R7, RZ, RZ, UR11 ;  /* 0x0000000bff077e24 */ /* 0x002fc8000f8e00ff */
[----:B------:R1:W2:Y:S03]  /*13860*/  SYNCS.PHASECHK.TRANS64.TRYWAIT P3, [R7+URZ+0x19c50], R6 ;  /* 0x019c5006070075a7 */ /* 0x0002a6000806017f */
[----:B--2---:R-:W-:Y:S05]  /*13870*/  @!P3 NANOSLEEP.SYNCS 0x989680 ;  /* 0x009896800000b95d */ /* 0x004fea0003900000 */
[----:B------:R-:W2:Y:S02]  /*13880*/  @!P3 SYNCS.PHASECHK.TRANS64 P3, [R7+URZ+0x19c50], R6 ;  /* 0x019c50060700b5a7 */ /* 0x000ea4000806007f */
[----:B--2---:R-:W-:Y:S05]  /*13890*/  @!P3 BRA `(.L_x_1730) ;  /* 0xfffffffc00ecb947 */ /* 0x004fea000383ffff */
[----:B------:R-:W-:Y:S05]  /*138a0*/  BRA `(.L_x_1729) ;  /* 0xffffff14000c7947 */ /* 0x000fea000383ffff */
.L_x_1737:
[----:B-1----:R-:W-:-:S04]  /*138b0*/  IMAD.U32 R7, RZ, RZ, UR6 ;  /* 0x00000006ff077e24 */ /* 0x002fc8000f8e00ff */
[----:B------:R1:W2:Y:S03]  /*138c0*/  SYNCS.PHASECHK.TRANS64.TRYWAIT P2, [R7+URZ+0x19c30], R6 ;  /* 0x019c3006070075a7 */ /* 0x0002a6000804017f */
[----:B--2---:R-:W-:Y:S05]  /*138d0*/  @!P2 NANOSLEEP.SYNCS 0x989680 ;  /* 0x009896800000a95d */ /* 0x004fea0003900000 */
[----:B------:R-:W2:Y:S02]  /*138e0*/  @!P2 SYNCS.PHASECHK.TRANS64 P2, [R7+URZ+0x19c30], R6 ;  /* 0x019c30060700a5a7 */ /* 0x000ea4000804007f */
[----:B--2---:R-:W-:Y:S05]  /*138f0*/  @!P2 BRA `(.L_x_1737) ;  /* 0xfffffffc00eca947 */ /* 0x004fea000383ffff */
[----:B------:R-:W-:Y:S05]  /*13900*/  BRA `(.L_x_1736) ;  /* 0xffffff3c00d47947 */ /* 0x000fea000383ffff */
.L_x_1741:
[----:B-1----:R-:W-:-:S04]  /*13910*/  IMAD.U32 R7, RZ, RZ, UR11 ;  /* 0x0000000bff077e24 */ /* 0x002fc8000f8e00ff */
[----:B------:R1:W2:Y:S03]  /*13920*/  SYNCS.PHASECHK.TRANS64.TRYWAIT P2, [R7+URZ+0x19c50], R6 ;  /* 0x019c5006070075a7 */ /* 0x0002a6000804017f */
[----:B--2---:R-:W-:Y:S05]  /*13930*/  @!P2 NANOSLEEP.SYNCS 0x989680 ;  /* 0x009896800000a95d */ /* 0x004fea0003900000 */
[----:B------:R-:W2:Y:S02]  /*13940*/  @!P2 SYNCS.PHASECHK.TRANS64 P2, [R7+URZ+0x19c50], R6 ;  /* 0x019c50060700a5a7 */ /* 0x000ea4000804007f */
[----:B--2---:R-:W-:Y:S05]  /*13950*/  @!P2 BRA `(.L_x_1741) ;  /* 0xfffffffc00eca947 */ /* 0x004fea000383ffff */
[----:B------:R-:W-:Y:S05]  /*13960*/  BRA `(.L_x_1740) ;  /* 0xffffff4000247947 */ /* 0x000fea000383ffff */
.L_x_1747:
[----:B-1----:R-:W-:-:S04]  /*13970*/  IMAD.U32 R5, RZ, RZ, UR5 ;  /* 0x00000005ff057e24 */ /* 0x002fc8000f8e00ff */
[----:B------:R1:W2:Y:S03]  /*13980*/  SYNCS.PHASECHK.TRANS64.TRYWAIT P0, [R5+URZ+0x19c50], R0 ;  /* 0x019c5000050075a7 */ /* 0x0002a6000800017f */
[----:B--2---:R-:W-:Y:S05]  /*13990*/  @!P0 NANOSLEEP.SYNCS 0x989680 ;  /* 0x009896800000895d */ /* 0x004fea0003900000 */
[----:B------:R-:W2:Y:S02]  /*139a0*/  @!P0 SYNCS.PHASECHK.TRANS64 P0, [R5+URZ+0x19c50], R0 ;  /* 0x019c5000050085a7 */ /* 0x000ea4000800007f */
[----:B--2---:R-:W-:Y:S05]  /*139b0*/  @!P0 BRA `(.L_x_1747) ;  /* 0xfffffffc00ec8947 */ /* 0x004fea000383ffff */
[----:B------:R-:W-:Y:S05]  /*139c0*/  BRA `(.L_x_1746) ;  /* 0xffffff6000707947 */ /* 0x000fea000383ffff */
.L_x_1789:
[----:B------:R-:W-:Y:S02]  /*139d0*/  IMAD.MOV.U32 R13, RZ, RZ, R20 ;  /* 0x000000ffff0d7224 */ /* 0x000fe400078e0014 */
[----:B------:R-:W-:Y:S02]  /*139e0*/  IMAD.MOV.U32 R12, RZ, RZ, RZ ;  /* 0x000000ffff0c7224 */ /* 0x000fe400078e00ff */
[----:B------:R-:W-:Y:S02]  /*139f0*/  IMAD.MOV.U32 R11, RZ, RZ, 0x1f ;  /* 0x0000001fff0b7424 */ /* 0x000fe400078e00ff */
[----:B------:R-:W-:-:S07]  /*13a00*/  IMAD.MOV.U32 R15, RZ, RZ, -0x1 ;  /* 0xffffffffff0f7424 */ /* 0x000fce00078e00ff */
[----:B01----:R-:W-:Y:S05]  /*13a10*/  WARPSYNC.COLLECTIVE R15, `(.L_x_1865) ;  /* 0x000000000f087348 */ /* 0x003fea0003c00000 */
[----:B------:R2:W3:Y:S02]  /*13a20*/  SHFL.IDX P6, R14, R13, R12, R11 ;  /* 0x0000000c0d0e7389 */ /* 0x0004e400000c000b */
[----:B0123--:R-:W-:Y:S01]  /*13a30*/  ENDCOLLECTIVE ;  /* 0x000000000000791b */ /* 0x00ffe20003800000 */
.L_x_1865:
[----:B------:R-:W-:Y:S05]  /*13a40*/  BRA `(.L_x_1866) ;  /* 0xffffffc0004c7947 */ /* 0x000fea000383ffff */
.L_x_1791:
[----:B------:R-:W-:Y:S01]  /*13a50*/  BSSY B0, `(.L_x_1867) ;  /* 0x0000006000007945 */ /* 0x000fe20003800000 */
[----:B------:R-:W-:-:S07]  /*13a60*/  IMAD.MOV.U32 R15, RZ, RZ, -0x1 ;  /* 0xffffffffff0f7424 */ /* 0x000fce00078e00ff */
[----:B012---:R-:W-:Y:S05]  /*13a70*/  WARPSYNC.COLLECTIVE R15, `(.L_x_1868) ;  /* 0x000000000f0c7348 */ /* 0x007fea0003c00000 */
[----:B------:R-:W-:Y:S02]  /*13a80*/  ELECT P6, UR62, PT ;  /* 0x00000000003e782f */ /* 0x000fe400038c0000 */
[----:B------:R-:W-:Y:S01]  /*13a90*/  MOV R14, UR62 ;  /* 0x0000003e000e7c02 */ /* 0x000fe20008000f00 */
[----:B012---:R-:W-:Y:S10]  /*13aa0*/  ENDCOLLECTIVE ;  /* 0x000000000000791b */ /* 0x007ff40003800000 */
.L_x_1868:
[----:B------:R-:W-:Y:S05]  /*13ab0*/  BSYNC B0 ;  /* 0x0000000000007941 */ /* 0x000fea0003800000 */
.L_x_1867:
[----:B------:R-:W-:Y:S05]  /*13ac0*/  BRA `(.L_x_1869) ;  /* 0xffffffc000507947 */ /* 0x000fea000383ffff */
.L_x_1793:
[----:B---3--:R3:W4:Y:S02]  /*13ad0*/  SYNCS.PHASECHK.TRANS64.TRYWAIT P0, [R3+URZ+0x19c80], R2 ;  /* 0x019c8002030075a7 */ /* 0x008724000800017f */
[----:B----4-:R-:W-:Y:S05]  /*13ae0*/  @!P0 NANOSLEEP.SYNCS 0x989680 ;  /* 0x009896800000895d */ /* 0x010fea0003900000 */
[----:B------:R-:W4:Y:S02]  /*13af0*/  @!P0 SYNCS.PHASECHK.TRANS64 P0, [R3+URZ+0x19c80], R2 ;  /* 0x019c8002030085a7 */ /* 0x000f24000800007f */
[----:B----4-:R-:W-:Y:S05]  /*13b00*/  @!P0 BRA `(.L_x_1793) ;  /* 0xfffffffc00f08947 */ /* 0x010fea000383ffff */
[----:B------:R-:W-:Y:S05]  /*13b10*/  BRA `(.L_x_1870) ;  /* 0xffffffc000ac7947 */ /* 0x000fea000383ffff */
.L_x_1795:
[----:B0-----:R0:W4:Y:S02]  /*13b20*/  SYNCS.PHASECHK.TRANS64.TRYWAIT P0, [R3+URZ+0x19c40], R2 ;  /* 0x019c4002030075a7 */ /* 0x001124000800017f */
[----:B----4-:R-:W-:Y:S05]  /*13b30*/  @!P0 NANOSLEEP.SYNCS 0x989680 ;  /* 0x009896800000895d */ /* 0x010fea0003900000 */
[----:B------:R-:W4:Y:S02]  /*13b40*/  @!P0 SYNCS.PHASECHK.TRANS64 P0, [R3+URZ+0x19c40], R2 ;  /* 0x019c4002030085a7 */ /* 0x000f24000800007f */
[----:B----4-:R-:W-:Y:S05]  /*13b50*/  @!P0 BRA `(.L_x_1795) ;  /* 0xfffffffc00f08947 */ /* 0x010fea000383ffff */
[----:B------:R-:W-:Y:S05]  /*13b60*/  BRA `(.L_x_1871) ;  /* 0xffffffc400307947 */ /* 0x000fea000383ffff */
.L_x_1799:
        /* <DEDUP_REMOVED lines=9> */
.L_x_1872:
[----:B------:R-:W-:Y:S01]  /*13c00*/  ISETP.GE.AND P4, PT, R25, R7, PT ;  /* 0x000000071900720c */ /* 0x000fe20003f86270 */
[----:B------:R-:W-:Y:S02]  /*13c10*/  IMAD.MOV.U32 R13, RZ, RZ, R4 ;  /* 0x000000ffff0d7224 */ /* 0x000fe400078e0004 */
[----:B------:R-:W-:-:S10]  /*13c20*/  IMAD.MOV.U32 R2, RZ, RZ, R14 ;  /* 0x000000ffff027224 */ /* 0x000fd400078e000e */
[----:B------:R-:W-:Y:S05]  /*13c30*/  WARPSYNC.COLLECTIVE R15, `(.L_x_1873) ;  /* 0x000000000f087348 */ /* 0x000fea0003c00000 */
[----:B------:R0:W1:Y:S02]  /*13c40*/  SHFL.IDX P6, R14, R13, R12, R11 ;  /* 0x0000000c0d0e7389 */ /* 0x00006400000c000b */
[----:B01----:R-:W-:Y:S01]  /*13c50*/  ENDCOLLECTIVE ;  /* 0x000000000000791b */ /* 0x003fe20003800000 */
.L_x_1873:
[----:B------:R-:W-:Y:S02]  /*13c60*/  IMAD.MOV.U32 R13, RZ, RZ, R0 ;  /* 0x000000ffff0d7224 */ /* 0x000fe400078e0000 */
[----:B------:R-:W-:Y:S02]  /*13c70*/  IMAD.MOV.U32 R12, RZ, RZ, 0x1 ;  /* 0x00000001ff0c7424 */ /* 0x000fe400078e00ff */
[----:B------:R-:W-:-:S07]  /*13c80*/  IMAD.MOV.U32 R3, RZ, RZ, R14 ;  /* 0x000000ffff037224 */ /* 0x000fce00078e000e */
[----:B------:R-:W-:Y:S05]  /*13c90*/  WARPSYNC.COLLECTIVE R15, `(.L_x_1874) ;  /* 0x000000000f087348 */ /* 0x000fea0003c00000 */
[----:B------:R0:W1:Y:S02]  /*13ca0*/  SHFL.IDX P6, R14, R13, R12, R11 ;  /* 0x0000000c0d0e7389 */ /* 0x00006400000c000b */
[----:B01----:R-:W-:Y:S01]  /*13cb0*/  ENDCOLLECTIVE ;  /* 0x000000000000791b */ /* 0x003fe20003800000 */
.L_x_1874:
        /* <DEDUP_REMOVED lines=10> */
.L_x_1875:
        /* <DEDUP_REMOVED lines=13> */
.L_x_1876:
[----:B------:R-:W-:-:S13]  /*13e30*/  ISETP.GE.AND P4, PT, R2, R7, PT ;  /* 0x000000070200720c */ /* 0x000fda0003f86270 */
[----:B------:R-:W-:Y:S01]  /*13e40*/  @!P4 IADD3 R2, P3, R10, R4, RZ ;  /* 0x000000040a02c210 */ /* 0x000fe20007f7e0ff */
[----:B------:R-:W-:-:S04]  /*13e50*/  IMAD.MOV.U32 R13, RZ, RZ, R5 ;  /* 0x000000ffff0d7224 */ /* 0x000fc800078e0005 */
[----:B------:R-:W-:-:S04]  /*13e60*/  @!P4 IMAD.X R0, RZ, RZ, R0, P3 ;  /* 0x000000ffff00c224 */ /* 0x000fc800018e0600 */
[----:B------:R-:W-:Y:S02]  /*13e70*/  @!P4 IMAD.MOV.U32 R3, RZ, RZ, R0 ;  /* 0x000000ffff03c224 */ /* 0x000fe400078e0000 */
[----:B------:R-:W-:-:S07]  /*13e80*/  IMAD.MOV.U32 R6, RZ, RZ, R14 ;  /* 0x000000ffff067224 */ /* 0x000fce00078e000e */
[----:B------:R-:W-:Y:S05]  /*13e90*/  WARPSYNC.COLLECTIVE R15, `(.L_x_1877) ;  /* 0x000000000f087348 */ /* 0x000fea0003c00000 */
[----:B------:R0:W1:Y:S02]  /*13ea0*/  SHFL.IDX P6, R14, R13, R12, R11 ;  /* 0x0000000c0d0e7389 */ /* 0x00006400000c000b */
[----:B01----:R-:W-:Y:S01]  /*13eb0*/  ENDCOLLECTIVE ;  /* 0x000000000000791b */ /* 0x003fe20003800000 */
.L_x_1877:
[----:B------:R-:W-:Y:S01]  /*13ec0*/  @!PT LDS RZ, [RZ] ;  /* 0x00000000fffff984 */ /* 0x000fe20000000800 */
[----:B------:R-:W-:Y:S01]  /*13ed0*/  @!PT LDS RZ, [RZ] ;  /* 0x00000000fffff984 */ /* 0x000fe20000000800 */
[----:B------:R-:W-:Y:S01]  /*13ee0*/  @!PT LDS RZ, [RZ] ;  /* 0x00000000fffff984 */ /* 0x000fe20000000800 */
[----:B------:R1:W-:Y:S04]  /*13ef0*/  @!P4 LDGSTS.E.BYPASS.LTC128B.128 [R9+0xf800], desc[UR44][R2.64], !P2 ;  /* 0x0f8000000209cfae */ /* 0x0003e8000d101d6c */
[----:B------:R1:W-:Y:S04]  /*13f00*/  @!P4 LDGSTS.E.BYPASS.LTC128B.128 [R9+0x11000], desc[UR44][R2.64+0x20], !P1 ;  /* 0x110000200209cfae */ /* 0x0003e8000c901d6c */
[----:B------:R1:W-:Y:S01]  /*13f10*/  @!P4 LDGSTS.E.BYPASS.LTC128B.128 [R9+0x12800], desc[UR44][R2.64+0x40], !P0 ;  /* 0x128000400209cfae */ /* 0x0003e2000c101d6c */
[----:B------:R-:W-:Y:S05]  /*13f20*/  BRA `(.L_x_1878) ;  /* 0xffffffc800f87947 */ /* 0x000fea000383ffff */
.L_x_1804:
[----:B0-----:R0:W1:Y:S02]  /*13f30*/  SYNCS.PHASECHK.TRANS64.TRYWAIT P0, [R17+URZ+0x19c20], R2 ;  /* 0x019c2002110075a7 */ /* 0x001064000800017f */
[----:B-1----:R-:W-:Y:S05]  /*13f40*/  @!P0 NANOSLEEP.SYNCS 0x989680 ;  /* 0x009896800000895d */ /* 0x002fea0003900000 */
[----:B------:R-:W1:Y:S02]  /*13f50*/  @!P0 SYNCS.PHASECHK.TRANS64 P0, [R17+URZ+0x19c20], R2 ;  /* 0x019c2002110085a7 */ /* 0x000e64000800007f */
[----:B-1----:R-:W-:Y:S05]  /*13f60*/  @!P0 BRA `(.L_x_1804) ;  /* 0xfffffffc00f08947 */ /* 0x002fea000383ffff */
[----:B------:R-:W-:Y:S05]  /*13f70*/  BRA `(.L_x_1879) ;  /* 0xffffffcc00747947 */ /* 0x000fea000383ffff */
.L_x_1810:
[----:B0-----:R0:W1:Y:S02]  /*13f80*/  SYNCS.PHASECHK.TRANS64.TRYWAIT P0, [R4+URZ+0x19c80], R2 ;  /* 0x019c8002040075a7 */ /* 0x001064000800017f */
[----:B-1----:R-:W-:Y:S05]  /*13f90*/  @!P0 NANOSLEEP.SYNCS 0x989680 ;  /* 0x009896800000895d */ /* 0x002fea0003900000 */
[----:B------:R-:W1:Y:S02]  /*13fa0*/  @!P0 SYNCS.PHASECHK.TRANS64 P0, [R4+URZ+0x19c80], R2 ;  /* 0x019c8002040085a7 */ /* 0x000e64000800007f */
[----:B-1----:R-:W-:Y:S05]  /*13fb0*/  @!P0 BRA `(.L_x_1810) ;  /* 0xfffffffc00f08947 */ /* 0x002fea000383ffff */
[----:B------:R-:W-:Y:S05]  /*13fc0*/  BRA `(.L_x_1880) ;  /* 0xffffffd0000c7947 */ /* 0x000fea000383ffff */
.L_x_1817:
[----:B-1----:R1:W2:Y:S02]  /*13fd0*/  SYNCS.PHASECHK.TRANS64.TRYWAIT P0, [R4+URZ+0x19c40], R2 ;  /* 0x019c4002040075a7 */ /* 0x0022a4000800017f */
[----:B--2---:R-:W-:Y:S05]  /*13fe0*/  @!P0 NANOSLEEP.SYNCS 0x989680 ;  /* 0x009896800000895d */ /* 0x004fea0003900000 */
[----:B------:R-:W2:Y:S02]  /*13ff0*/  @!P0 SYNCS.PHASECHK.TRANS64 P0, [R4+URZ+0x19c40], R2 ;  /* 0x019c4002040085a7 */ /* 0x000ea4000800007f */
[----:B--2---:R-:W-:Y:S05]  /*14000*/  @!P0 BRA `(.L_x_1817) ;  /* 0xfffffffc00f08947 */ /* 0x004fea000383ffff */
[----:B------:R-:W-:Y:S05]  /*14010*/  BRA `(.L_x_1881) ;  /* 0xffffffd400047947 */ /* 0x000fea000383ffff */
.L_x_1825:
[----:B0-----:R0:W1:Y:S02]  /*14020*/  SYNCS.PHASECHK.TRANS64.TRYWAIT P0, [R3+URZ+0x19c70], R2 ;  /* 0x019c7002030075a7 */ /* 0x001064000800017f */
[----:B-1----:R-:W-:Y:S05]  /*14030*/  @!P0 NANOSLEEP.SYNCS 0x989680 ;  /* 0x009896800000895d */ /* 0x002fea0003900000 */
[----:B------:R-:W1:Y:S02]  /*14040*/  @!P0 SYNCS.PHASECHK.TRANS64 P0, [R3+URZ+0x19c70], R2 ;  /* 0x019c7002030085a7 */ /* 0x000e64000800007f */
[----:B-1----:R-:W-:Y:S05]  /*14050*/  @!P0 BRA `(.L_x_1825) ;  /* 0xfffffffc00f08947 */ /* 0x002fea000383ffff */
[----:B------:R-:W-:Y:S05]  /*14060*/  BRA `(.L_x_1882) ;  /* 0xffffffd800187947 */ /* 0x000fea000383ffff */
.L_x_1827:
[----:B0-----:R0:W1:Y:S02]  /*14070*/  SYNCS.PHASECHK.TRANS64.TRYWAIT P0, [R3+URZ+0x19c60], R2 ;  /* 0x019c6002030075a7 */ /* 0x001064000800017f */
[----:B-1----:R-:W-:Y:S05]  /*14080*/  @!P0 NANOSLEEP.SYNCS 0x989680 ;  /* 0x009896800000895d */ /* 0x002fea0003900000 */
[----:B------:R-:W1:Y:S02]  /*14090*/  @!P0 SYNCS.PHASECHK.TRANS64 P0, [R3+URZ+0x19c60], R2 ;  /* 0x019c6002030085a7 */ /* 0x000e64000800007f */
[----:B-1----:R-:W-:Y:S05]  /*140a0*/  @!P0 BRA `(.L_x_1827) ;  /* 0xfffffffc00f08947 */ /* 0x002fea000383ffff */
[----:B------:R-:W-:Y:S05]  /*140b0*/  BRA `(.L_x_1883) ;  /* 0xffffffd800207947 */ /* 0x000fea000383ffff */
.L_x_1834:
[----:B0-----:R0:W1:Y:S02]  /*140c0*/  SYNCS.PHASECHK.TRANS64.TRYWAIT P1, [R3+URZ+0x19c70], R0 ;  /* 0x019c7000030075a7 */ /* 0x001064000802017f */
[----:B-1----:R-:W-:Y:S05]  /*140d0*/  @!P1 NANOSLEEP.SYNCS 0x989680 ;  /* 0x009896800000995d */ /* 0x002fea0003900000 */
[----:B------:R-:W1:Y:S02]  /*140e0*/  @!P1 SYNCS.PHASECHK.TRANS64 P1, [R3+URZ+0x19c70], R0 ;  /* 0x019c7000030095a7 */ /* 0x000e64000802007f */
[----:B-1----:R-:W-:Y:S05]  /*140f0*/  @!P1 BRA `(.L_x_1834) ;  /* 0xfffffffc00f09947 */ /* 0x002fea000383ffff */
[----:B------:R-:W-:Y:S05]  /*14100*/  BRA `(.L_x_1884) ;  /* 0xffffffdc00847947 */ /* 0x000fea000383ffff */
.L_x_1836:
[----:B0-----:R0:W1:Y:S02]  /*14110*/  SYNCS.PHASECHK.TRANS64.TRYWAIT P1, [R3+URZ+0x19c60], R0 ;  /* 0x019c6000030075a7 */ /* 0x001064000802017f */
[----:B-1----:R-:W-:Y:S05]  /*14120*/  @!P1 NANOSLEEP.SYNCS 0x989680 ;  /* 0x009896800000995d */ /* 0x002fea0003900000 */
[----:B------:R-:W1:Y:S02]  /*14130*/  @!P1 SYNCS.PHASECHK.TRANS64 P1, [R3+URZ+0x19c60], R0 ;  /* 0x019c6000030095a7 */ /* 0x000e64000802007f */
[----:B-1----:R-:W-:Y:S05]  /*14140*/  @!P1 BRA `(.L_x_1836) ;  /* 0xfffffffc00f09947 */ /* 0x002fea000383ffff */
[----:B------:R-:W-:Y:S05]  /*14150*/  BRA `(.L_x_1885) ;  /* 0xffffffdc00887947 */ /* 0x000fea000383ffff */
.L_x_1849:
[----:B0-----:R0:W1:Y:S02]  /*14160*/  SYNCS.PHASECHK.TRANS64.TRYWAIT P0, [R7+URZ+0x19c20], R0 ;  /* 0x019c2000070075a7 */ /* 0x001064000800017f */
[----:B-1----:R-:W-:Y:S05]  /*14170*/  @!P0 NANOSLEEP.SYNCS 0x989680 ;  /* 0x009896800000895d */ /* 0x002fea0003900000 */
[----:B------:R-:W1:Y:S02]  /*14180*/  @!P0 SYNCS.PHASECHK.TRANS64 P0, [R7+URZ+0x19c20], R0 ;  /* 0x019c2000070085a7 */ /* 0x000e64000800007f */
[----:B-1----:R-:W-:Y:S05]  /*14190*/  @!P0 BRA `(.L_x_1849) ;  /* 0xfffffffc00f08947 */ /* 0x002fea000383ffff */
[----:B------:R-:W-:Y:S05]  /*141a0*/  BRA `(.L_x_1886) ;  /* 0xfffffff000907947 */ /* 0x000fea000383ffff */
.L_x_1850:
        /* <DEDUP_REMOVED lines=8> */
[----:B0-2---:R-:W-:Y:S05]  /*14230*/  WARPSYNC.COLLECTIVE R15, `(.L_x_1888) ;  /* 0x000000000f087348 */ /* 0x005fea0003c00000 */
[----:B------:R1:W3:Y:S02]  /*14240*/  SHFL.IDX P6, R14, R13, R12, R11 ;  /* 0x0000000c0d0e7389 */ /* 0x0002e400000c000b */
[----:B0123--:R-:W-:Y:S01]  /*14250*/  ENDCOLLECTIVE ;  /* 0x000000000000791b */ /* 0x00ffe20003800000 */
.L_x_1888:
[----:B------:R-:W-:Y:S05]  /*14260*/  BSYNC B0 ;  /* 0x0000000000007941 */ /* 0x000fea0003800000 */
.L_x_1887:
[----:B------:R-:W-:Y:S05]  /*14270*/  BRA `(.L_x_1889) ;  /* 0xfffffff000787947 */ /* 0x000fea000383ffff */
.L_x_1853:
[----:B------:R-:W-:Y:S01]  /*14280*/  BSSY B1, `(.L_x_1890) ;  /* 0x0000006000017945 */ /* 0x000fe20003800000 */
[----:B------:R-:W-:-:S07]  /*14290*/  IMAD.MOV.U32 R15, RZ, RZ, -0x1 ;  /* 0xffffffffff0f7424 */ /* 0x000fce00078e00ff */
[----:B0-2---:R-:W-:Y:S05]  /*142a0*/  WARPSYNC.COLLECTIVE R15, `(.L_x_1891) ;  /* 0x000000000f0c7348 */ /* 0x005fea0003c00000 */
[----:B------:R-:W-:Y:S02]  /*142b0*/  ELECT P6, UR62, PT ;  /* 0x00000000003e782f */ /* 0x000fe400038c0000 */
[----:B------:R-:W-:Y:S01]  /*142c0*/  MOV R14, UR62 ;  /* 0x0000003e000e7c02 */ /* 0x000fe20008000f00 */
[----:B0-2---:R-:W-:Y:S10]  /*142d0*/  ENDCOLLECTIVE ;  /* 0x000000000000791b */ /* 0x005ff40003800000 */
.L_x_1891:
[----:B------:R-:W-:Y:S05]  /*142e0*/  BSYNC B1 ;  /* 0x0000000000017941 */ /* 0x000fea0003800000 */
.L_x_1890:
[----:B------:R-:W-:Y:S05]  /*142f0*/  BRA `(.L_x_1892) ;  /* 0xfffffff000707947 */ /* 0x000fea000383ffff */
.L_x_1855:
[----:B0-----:R0:W1:Y:S02]  /*14300*/  SYNCS.PHASECHK.TRANS64.TRYWAIT P1, [R5+URZ], R4 ;  /* 0x00000004050075a7 */ /* 0x001064000802017f */
[----:B-1----:R-:W-:Y:S05]  /*14310*/  @!P1 NANOSLEEP.SYNCS 0x989680 ;  /* 0x009896800000995d */ /* 0x002fea0003900000 */
[----:B------:R-:W1:Y:S02]  /*14320*/  @!P1 SYNCS.PHASECHK.TRANS64 P1, [R5+URZ], R4 ;  /* 0x00000004050095a7 */ /* 0x000e64000802007f */
[----:B-1----:R-:W-:Y:S05]  /*14330*/  @!P1 BRA `(.L_x_1855) ;  /* 0xfffffffc00f09947 */ /* 0x002fea000383ffff */
[----:B------:R-:W-:Y:S05]  /*14340*/  BRA `(.L_x_1893) ;  /* 0xfffffff000a47947 */ /* 0x000fea000383ffff */
.L_x_1856:
[----:B-1----:R1:W3:Y:S02]  /*14350*/  SYNCS.PHASECHK.TRANS64.TRYWAIT P1, [R3+URZ], R0 ;  /* 0x00000000030075a7 */ /* 0x0022e4000802017f */
[----:B---3--:R-:W-:Y:S05]  /*14360*/  @!P1 NANOSLEEP.SYNCS 0x989680 ;  /* 0x009896800000995d */ /* 0x008fea0003900000 */
[----:B------:R-:W3:Y:S02]  /*14370*/  @!P1 SYNCS.PHASECHK.TRANS64 P1, [R3+URZ], R0 ;  /* 0x00000000030095a7 */ /* 0x000ee4000802007f */
[----:B---3--:R-:W-:Y:S05]  /*14380*/  @!P1 BRA `(.L_x_1856) ;  /* 0xfffffffc00f09947 */ /* 0x008fea000383ffff */
[----:B------:R-:W-:Y:S05]  /*14390*/  BRA `(.L_x_1894) ;  /* 0xfffffff000987947 */ /* 0x000fea000383ffff */
.L_x_1858:
[----:B-1----:R1:W3:Y:S02]  /*143a0*/  SYNCS.PHASECHK.TRANS64.TRYWAIT P1, [R3+URZ+0x19c60], R4 ;  /* 0x019c6004030075a7 */ /* 0x0022e4000802017f */
[----:B---3--:R-:W-:Y:S05]  /*143b0*/  @!P1 NANOSLEEP.SYNCS 0x989680 ;  /* 0x009896800000995d */ /* 0x008fea0003900000 */
[----:B------:R-:W3:Y:S02]  /*143c0*/  @!P1 SYNCS.PHASECHK.TRANS64 P1, [R3+URZ+0x19c60], R4 ;  /* 0x019c6004030095a7 */ /* 0x000ee4000802007f */
[----:B---3--:R-:W-:Y:S05]  /*143d0*/  @!P1 BRA `(.L_x_1858) ;  /* 0xfffffffc00f09947 */ /* 0x008fea000383ffff */
[----:B------:R-:W-:Y:S05]  /*143e0*/  BRA `(.L_x_1895) ;  /* 0xfffffff000987947 */ /* 0x000fea000383ffff */
.L_x_1860:
[----:B0-----:R0:W3:Y:S02]  /*143f0*/  SYNCS.PHASECHK.TRANS64.TRYWAIT P1, [R5+URZ+0x19c60], R0 ;  /* 0x019c6000050075a7 */ /* 0x0010e4000802017f */
[----:B---3--:R-:W-:Y:S05]  /*14400*/  @!P1 NANOSLEEP.SYNCS 0x989680 ;  /* 0x009896800000995d */ /* 0x008fea0003900000 */
[----:B------:R-:W3:Y:S02]  /*14410*/  @!P1 SYNCS.PHASECHK.TRANS64 P1, [R5+URZ+0x19c60], R0 ;  /* 0x019c6000050095a7 */ /* 0x000ee4000802007f */
[----:B---3--:R-:W-:Y:S05]  /*14420*/  @!P1 BRA `(.L_x_1860) ;  /* 0xfffffffc00f09947 */ /* 0x008fea000383ffff */
[----:B------:R-:W-:Y:S05]  /*14430*/  BRA `(.L_x_1896) ;  /* 0xfffffff000987947 */ /* 0x000fea000383ffff */
.L_x_1862:
[----:B---3--:R3:W4:Y:S02]  /*14440*/  SYNCS.PHASECHK.TRANS64.TRYWAIT P0, [R3+URZ+0x19c80], R4 ;  /* 0x019c8004030075a7 */ /* 0x008724000800017f */
[----:B----4-:R-:W-:Y:S05]  /*14450*/  @!P0 NANOSLEEP.SYNCS 0x989680 ;  /* 0x009896800000895d */ /* 0x010fea0003900000 */
[----:B------:R-:W4:Y:S02]  /*14460*/  @!P0 SYNCS.PHASECHK.TRANS64 P0, [R3+URZ+0x19c80], R4 ;  /* 0x019c8004030085a7 */ /* 0x000f24000800007f */
[----:B----4-:R-:W-:Y:S05]  /*14470*/  @!P0 BRA `(.L_x_1862) ;  /* 0xfffffffc00f08947 */ /* 0x010fea000383ffff */
[----:B------:R-:W-:Y:S05]  /*14480*/  BRA `(.L_x_1863) ;  /* 0xfffffff000947947 */ /* 0x000fea000383ffff */
.L_x_1897:
        /* <DEDUP_REMOVED lines=15> */
.L_x_2283:


//--------------------- .text._ZN7cutlass13device_kernelIN5flash11enable_sm90INS1_16FlashAttnFwdSm90INS1_25CollectiveMainloopFwdSm90ILi2EN4cute5tupleIJNS5_1CILi1EEES8_S8_EEENS6_IJNS7_ILi192EEENS7_ILi128EEENS7_ILi96EEEEEELi96ENS_12float_e4m3_tEfNS_4arch4Sm90ELb1ELb0ELb1ELb1ELb0ELb1ELb0ELb1ELb1ELb1ELb1ELb0EEENS1_21CollectiveEpilogueFwdINS6_IJSA_SC_SB_EEES9_NS_10bfloat16_tESG_Li384ELb1ELb1ELb1ELb1EEENS1_36VarlenDynamicPersistentTileSchedulerILi192ELi128ELi384ELi128ELb1ELb1ELb1ELb1ELb1ELb1EEEEEEEEEvNT_6ParamsE --------------------------
	.section	.text._ZN7cutlass13device_kernelIN5flash11enable_sm90INS1_16FlashAttnFwdSm90INS1_25CollectiveMainloopFwdSm90ILi2EN4cute5tupleIJNS5_1CILi1EEES8_S8_EEENS6_IJNS7_ILi192EEENS7_ILi128EEENS7_ILi96EEEEEELi96ENS_12float_e4m3_tEfNS_4arch4Sm90ELb1ELb0ELb1ELb1ELb0ELb1ELb0ELb1ELb1ELb1ELb1ELb0EEENS1_21CollectiveEpilogueFwdINS6_IJSA_SC_SB_EEES9_NS_10bfloat16_tESG_Li384ELb1ELb1ELb1ELb1EEENS1_36VarlenDynamicPersistentTileSchedulerILi192ELi128ELi384ELi128ELb1ELb1ELb1ELb1ELb1ELb1EEEEEEEEEvNT_6ParamsE,"ax",@progbits
	.align	128
.text._ZN7cutlass13device_kernelIN5flash11enable_sm90INS1_16FlashAttnFwdSm90INS1_25CollectiveMainloopFwdSm90ILi2EN4cute5tupleIJNS5_1CILi1EEES8_S8_EEENS6_IJNS7_ILi192EEENS7_ILi128EEENS7_ILi96EEEEEELi96ENS_12float_e4m3_tEfNS_4arch4Sm90ELb1ELb0ELb1ELb1ELb0ELb1ELb0ELb1ELb1ELb1ELb1ELb0EEENS1_21CollectiveEpilogueFwdINS6_IJSA_SC_SB_EEES9_NS_10bfloat16_tESG_Li384ELb1ELb1ELb1ELb1EEENS1_36VarlenDynamicPersistentTileSchedulerILi192ELi128ELi384ELi128ELb1ELb1ELb1ELb1ELb1ELb1EEEEEEEEEvNT_6ParamsE:
        .type           _ZN7cutlass13device_kernelIN5flash11enable_sm90INS1_16FlashAttnFwdSm90INS1_25CollectiveMainloopFwdSm90ILi2EN4cute5tupleIJNS5_1CILi1EEES8_S8_EEENS6_IJNS7_ILi192EEENS7_ILi128EEENS7_ILi96EEEEEELi96ENS_12float_e4m3_tEfNS_4arch4Sm90ELb1ELb0ELb1ELb1ELb0ELb1ELb0ELb1ELb1ELb1ELb1ELb0EEENS1_21CollectiveEpilogueFwdINS6_IJSA_SC_SB_EEES9_NS_10bfloat16_tESG_Li384ELb1ELb1ELb1ELb1EEENS1_36VarlenDynamicPersistentTileSchedulerILi192ELi128ELi384ELi128ELb1ELb1ELb1ELb1ELb1ELb1EEEEEEEEEvNT_6ParamsE,@function
        .size           _ZN7cutlass13device_kernelIN5flash11enable_sm90INS1_16FlashAttnFwdSm90INS1_25CollectiveMainloopFwdSm90ILi2EN4cute5tupleIJNS5_1CILi1EEES8_S8_EEENS6_IJNS7_ILi192EEENS7_ILi128EEENS7_ILi96EEEEEELi96ENS_12float_e4m3_tEfNS_4arch4Sm90ELb1ELb0ELb1ELb1ELb0ELb1ELb0ELb1ELb1ELb1ELb1ELb0EEENS1_21CollectiveEpilogueFwdINS6_IJSA_SC_SB_EEES9_NS_10bfloat16_tESG_Li384ELb1ELb1ELb1ELb1EEENS1_36VarlenDynamicPersistentTileSchedulerILi192ELi128ELi384ELi128ELb1ELb1ELb1ELb1ELb1ELb1EEEEEEEEEvNT_6ParamsE,(.L_x_2284 - _ZN7cutlass13device_kernelIN5flash11enable_sm90INS1_16FlashAttnFwdSm90INS1_25CollectiveMainloopFwdSm90ILi2EN4cute5tupleIJNS5_1CILi1EEES8_S8_EEENS6_IJNS7_ILi192EEENS7_ILi128EEENS7_ILi96EEEEEELi96ENS_12float_e4m3_tEfNS_4arch4Sm90ELb1ELb0ELb1ELb1ELb0ELb1ELb0ELb1ELb1ELb1ELb1ELb0EEENS1_21CollectiveEpilogueFwdINS6_IJSA_SC_SB_EEES9_NS_10bfloat16_tESG_Li384ELb1ELb1ELb1ELb1EEENS1_36VarlenDynamicPersistentTileSchedulerILi192ELi128ELi384ELi128ELb1ELb1ELb1ELb1ELb1ELb1EEEEEEEEEvNT_6ParamsE)
        .other          _ZN7cutlass13device_kernelIN5flash11enable_sm90INS1_16FlashAttnFwdSm90INS1_25CollectiveMainloopFwdSm90ILi2EN4cute5tupleIJNS5_1CILi1EEES8_S8_EEENS6_IJNS7_ILi192EEENS7_ILi128EEENS7_ILi96EEEEEELi96ENS_12float_e4m3_tEfNS_4arch4Sm90ELb1ELb0ELb1ELb1ELb0ELb1ELb0ELb1ELb1ELb1ELb1ELb0EEENS1_21CollectiveEpilogueFwdINS6_IJSA_SC_SB_EEES9_NS_10bfloat16_tESG_Li384ELb1ELb1ELb1ELb1EEENS1_36VarlenDynamicPersistentTileSchedulerILi192ELi128ELi384ELi128ELb1ELb1ELb1ELb1ELb1ELb1EEEEEEEEEvNT_6ParamsE,@"STO_CUDA_ENTRY STV_DEFAULT"
_ZN7cutlass13device_kernelIN5flash11enable_sm90INS1_16FlashAttnFwdSm90INS1_25CollectiveMainloopFwdSm90ILi2EN4cute5tupleIJNS5_1CILi1EEES8_S8_EEENS6_IJNS7_ILi192EEENS7_ILi128EEENS7_ILi96EEEEEELi96ENS_12float_e4m3_tEfNS_4arch4Sm90ELb1ELb0ELb1ELb1ELb0ELb1ELb0ELb1ELb1ELb1ELb1ELb0EEENS1_21CollectiveEpilogueFwdINS6_IJSA_SC_SB_EEES9_NS_10bfloat16_tESG_Li384ELb1ELb1ELb1ELb1EEENS1_36VarlenDynamicPersistentTileSchedulerILi192ELi128ELi384ELi128ELb1ELb1ELb1ELb1ELb1ELb1EEEEEEEEEvNT_6ParamsE:
[----:B------:R-:W0:Y:S02]  /*0000*/  LDC R1, c[0x0][0x28] ;  /* 0x00000a00ff017b82 */ /* 0x000e240000000800 */
[----:B0-----:R-:W-:Y:S01]  /*0010*/  VIADD R1, R1, 0xffffff78 ;  /* 0xffffff7801017836 */ /* 0x001fe20000000000 */
[----:B------:R-:W0:Y:S01]  /*0020*/  S2R R2, SR_TID.X ;  /* 0x0000000000027919 */ /* 0x000e220000002100 */
[----:B------:R-:W-:Y:S01]  /*0030*/  ELECT P0, URZ, PT ;  /* 0x00000000003f782f */ /* 0x000fe20003800000 */
[----:B------:R-:W-:Y:S01]  /*0040*/  BSSY B0, `(.L_x_1898) ;  /* 0x0000014000007945 */ /* 0x000fe20003800000 */
[--C-:B0-----:R-:W-:Y:S02]  /*0050*/  SHF.R.U32.HI R6, RZ, 0x5, R2.reuse ;  /* 0x00000005ff067819 */ /* 0x101fe40000011602 */
[----:B------:R-:W-:-:S03]  /*0060*/  SHF.R.U32.HI R2, RZ, 0x7, R2 ;  /* 0x00000007ff027819 */ /* 0x000fc60000011602 */
        /* <DEDUP_REMOVED lines=17> */
.L_x_1899:
[----:B------:R-:W-:Y:S05]  /*0180*/  BSYNC B0 ;  /* 0x0000000000007941 */ /* 0x000fea0003800000 */
.L_x_1898:
        /* <DEDUP_REMOVED lines=41> */
.L_x_1900:
        /* <DEDUP_REMOVED lines=22> */
.L_x_1901:
        /* <DEDUP_REMOVED lines=18> */
.L_x_1902:
        /* <DEDUP_REMOVED lines=22> */
.L_x_1903:
        /* <DEDUP_REMOVED lines=22> */
.L_x_1904:
[----:B------:R-:W-:Y:S01]  /*0960*/  PLOP3.LUT P0, PT, PT, PT, UP0, 0x80, 0x0 ;  /* 0x000000000000781c */ /* 0x000fe20003f0f008 */
[----:B------:R-:W-:Y:S01]  /*0970*/  UMOV UR37, 0x1 ;  /* 0x0000000100257882 */ /* 0x000fe20000000000 */
[----:B------:R-:W-:Y:S01]  /*0980*/  NOP ;  /* 0x0000000000007918 */ /* 0x000fe20000000000 */
[----:B------:R-:W-:Y:S01]  /*0990*/  USEL UR37, UR37, 0x2, !UP0 ;  /* 0x0000000225257887 */ /* 0x000fe2000c000000 */
[----:B------:R-:W-:Y:S01]  /*09a0*/  BSSY B8, `(.L_x_1905) ;  /* 0x0001e83000087945 */ /* 0x000fe20003800000 */
[----:B------:R-:W-:Y:S01]  /*09b0*/  ULDC.64 UR42, c[0x0][0x208] ;  /* 0x00008200002a7ab9 */ /* 0x000fe20000000a00 */
[----:B012-4-:R-:W-:Y:S07]  /*09c0*/  BAR.SYNC.DEFER_BLOCKING 0x0 ;  /* 0x0000000000007b1d */ /* 0x017fee0000010000 */
[----:B------:R-:W-:Y:S05]  /*09d0*/  @!P0 BRA `(.L_x_1906) ;  /* 0x0000016c00a08947 */ /* 0x000fea0003800000 */
.L_x_1907:
[----:B------:R-:W-:-:S08]  /*09e0*/  NOP ;  /* 0x0000000000007918 */ /* 0x000fd00000000000 */
[----:B------:R-:W0:Y:S02]  /*09f0*/  USETMAXREG.TRY_ALLOC.CTAPOOL UP0, 0xa0 ;  /* 0x000000a0000079c8 */ /* 0x000e240008000600 */
[----:B0-----:R-:W-:-:S13]  /*0a00*/  PLOP3.LUT P0, PT, PT, PT, UP0, 0x80, 0x0 ;  /* 0x000000000000781c */ /* 0x001fda0003f0f008 */
[----:B------:R-:W-:Y:S05]  /*0a10*/  @!P0 BRA `(.L_x_1907) ;  /* 0xfffffffc00f08947 */ /* 0x000fea000383ffff */
[----:B------:R-:W0:Y:S08]  /*0a20*/  S2UR UR4, SR_CgaCtaId ;  /* 0x00000000000479c3 */ /* 0x000e300000008800 */
[----:B------:R-:W-:Y:S06]  /*0a30*/  BAR.ARV 0x8, 0x200 ;  /* 0x0208000000007b1d */ /* 0x000fec0000002000 */
[----:B------:R-:W-:-:S02]  /*0a40*/  MOV R16, 0x400 ;  /* 0x0000040000107802 */ /* 0x000fc40000000f00 */
[----:B------:R-:W-:Y:S01]  /*0a50*/  BAR.SYNC.DEFER_BLOCKING 0x5, 0x200 ;  /* 0x0148000000007b1d */ /* 0x000fe20000010000 */
[----:B0-----:R-:W-:-:S05]  /*0a60*/  IMAD.U32 R0, RZ, RZ, UR4 ;  /* 0x00000004ff007e24 */ /* 0x001fca000f8e00ff */
[----:B------:R-:W-:Y:S01]  /*0a70*/  ULDC UR4, c[0x0][0xc3c] ;  /* 0x00030f0000047ab9 */ /* 0x000fe20000000800 */
[----:B------:R-:W-:Y:S01]  /*0a80*/  LEA R16, R0, R16, 0x18 ;  /* 0x0000001000107211 */ /* 0x000fe200078ec0ff */
[----:B------:R-:W-:Y:S04]  /*0a90*/  STL [R1+0x10], R0 ;  /* 0x0000100001007387 */ /* 0x000fe80000100800 */
[----:B------:R-:W0:Y:S01]  /*0aa0*/  LDS.128 R28, [R16+0x19cd0] ;  /* 0x019cd000101c7984 */ /* 0x000e220000000c00 */
[----:B------:R-:W-:Y:S06]  /*0ab0*/  BAR.ARV 0x4, 0x200 ;  /* 0x0108000000007b1d */ /* 0x000fec0000002000 */
[----:B0-----:R-:W-:-:S13]  /*0ac0*/  ISETP.GE.AND P0, PT, R31, UR4, PT ;  /* 0x000000041f007c0c */ /* 0x001fda000bf06270 */
[----:B------:R-:W-:Y:S05]  /*0ad0*/  @P0 BRA `(.L_x_1908) ;  /* 0x000001e400bc0947 */ /* 0x000fea0003800000 */
[----:B------:R-:W0:Y:S01]  /*0ae0*/  S2R R0, SR_TID.X ;  /* 0x0000000000007919 */ /* 0x000e220000002100 */
[----:B------:R-:W-:Y:S01]  /*0af0*/  CS2R R152, SRZ ;  /* 0x0000000000987805 */ /* 0x000fe2000001ff00 */
[----:B------:R-:W-:Y:S01]  /*0b00*/  IMAD.MOV.U32 R18, RZ, RZ, RZ ;  /* 0x000000ffff127224 */ /* 0x000fe200078e00ff */
[----:B------:R-:W-:Y:S01]  /*0b10*/  ULOP3.LUT UR36, UR37, 0x1, URZ, 0xfc, !UPT ;  /* 0x0000000125247892 */ /* 0x000fe2000f8efc3f */
[----:B0-----:R-:W-:-:S05]  /*0b20*/  VIADD R22, R0, 0xffffff80 ;  /* 0xffffff8000167836 */ /* 0x001fca0000000000 */
[----:B------:R-:W-:Y:S02]  /*0b30*/  SHF.R.S32.HI R0, RZ, 0x1f, R22 ;  /* 0x0000001fff007819 */ /* 0x000fe40000011416 */
[-C--:B------:R-:W-:Y:S02]  /*0b40*/  LEA.HI R3, R22, R22.reuse, RZ, 0x1 ;  /* 0x0000001616037211 */ /* 0x080fe400078f08ff */
[CC--:B------:R-:W-:Y:S02]  /*0b50*/  LEA.HI R2, R0.reuse, R22.reuse, RZ, 0x5 ;  /* 0x0000001600027211 */ /* 0x0c0fe400078f28ff */
[----:B------:R-:W-:Y:S02]  /*0b60*/  LEA.HI R5, R0, R22, RZ, 0x4 ;  /* 0x0000001600057211 */ /* 0x000fe400078f20ff */
[----:B------:R-:W-:Y:S01]  /*0b70*/  SHF.R.S32.HI R19, RZ, 0x1, R3 ;  /* 0x00000001ff137819 */ /* 0x000fe20000011403 */
[----:B------:R-:W-:Y:S01]  /*0b80*/  IMAD.SHL.U32 R4, R2, 0x10, RZ ;  /* 0x0000001002047824 */ /* 0x000fe200078e00ff */
[----:B------:R-:W-:-:S02]  /*0b90*/  LOP3.LUT R2, R5, 0x7fffff0, RZ, 0xc0, !PT ;  /* 0x07fffff005027812 */ /* 0x000fc400078ec0ff */
[----:B------:R-:W-:Y:S02]  /*0ba0*/  SHF.R.S32.HI R6, RZ, 0x1f, R3 ;  /* 0x0000001fff067819 */ /* 0x000fe40000011403 */
[----:B------:R-:W-:Y:S01]  /*0bb0*/  LOP3.LUT R7, R4, 0xfffffe00, RZ, 0xc0, !PT ;  /* 0xfffffe0004077812 */ /* 0x000fe200078ec0ff */
[----:B------:R-:W-:Y:S01]  /*0bc0*/  IMAD.IADD R4, R22, 0x1, -R2 ;  /* 0x0000000116047824 */ /* 0x000fe200078e0a02 */
[-C--:B------:R-:W-:Y:S02]  /*0bd0*/  LEA.HI R2, R0, R22.reuse, RZ, 0x7 ;  /* 0x0000001600027211 */ /* 0x080fe400078f38ff */
[----:B------:R-:W-:Y:S01]  /*0be0*/  LOP3.LUT R3, R3, 0xfffffffe, RZ, 0xc0, !PT ;  /* 0xfffffffe03037812 */ /* 0x000fe200078ec0ff */
[----:B------:R-:W-:Y:S01]  /*0bf0*/  IMAD R9, R4, 0x20, R7 ;  /* 0x0000002004097824 */ /* 0x000fe200078e0207 */
[----:B------:R-:W-:Y:S02]  /*0c00*/  LOP3.LUT R7, R2, 0xffffff80, RZ, 0xc0, !PT ;  /* 0xffffff8002077812 */ /* 0x000fe400078ec0ff */
[----:B------:R-:W-:Y:S01]  /*0c10*/  LEA.HI R6, R6, R19, RZ, 0x2 ;  /* 0x0000001306067211 */ /* 0x000fe200078f10ff */
[----:B------:R-:W-:Y:S01]  /*0c20*/  IMAD.IADD R21, R22, 0x1, -R3 ;  /* 0x0000000116157824 */ /* 0x000fe200078e0a03 */
[----:B------:R-:W-:Y:S01]  /*0c30*/  LEA.HI R4, R0, R22, RZ, 0x3 ;  /* 0x0000001600047211 */ /* 0x000fe200078f18ff */
[----:B------:R-:W-:Y:S01]  /*0c40*/  IMAD.IADD R15, R22, 0x1, -R7 ;  /* 0x00000001160f7824 */ /* 0x000fe200078e0a07 */
[----:B------:R-:W-:Y:S01]  /*0c50*/  LOP3.LUT R6, R6, 0x7fffffc, RZ, 0xc0, !PT ;  /* 0x07fffffc06067812 */ /* 0x000fe200078ec0ff */
[----:B------:R-:W-:Y:S01]  /*0c60*/  IMAD.SHL.U32 R154, R21, 0x8, RZ ;  /* 0x00000008159a7824 */ /* 0x000fe200078e00ff */
[----:B------:R-:W-:-:S02]  /*0c70*/  SHF.R.S32.HI R7, RZ, 0x4, R5 ;  /* 0x00000004ff077819 */ /* 0x000fc40000011405 */
[----:B------:R-:W-:Y:S01]  /*0c80*/  SHF.R.S32.HI R8, RZ, 0x1f, R15 ;  /* 0x0000001fff087819 */ /* 0x000fe2000001140f */
[----:B------:R-:W-:Y:S01]  /*0c90*/  IMAD.IADD R6, R19, 0x1, -R6 ;  /* 0x0000000113067824 */ /* 0x000fe200078e0a06 */
[----:B------:R-:W-:Y:S01]  /*0ca0*/  LEA.HI R5, R5, R7, RZ, 0x1 ;  /* 0x0000000705057211 */ /* 0x000fe200078f08ff */
[C---:B------:R-:W-:Y:S01]  /*0cb0*/  VIADD R11, R154.reuse, 0x20 ;  /* 0x000000209a0b7836 */ /* 0x040fe20000000000 */
[----:B------:R-:W-:Y:S01]  /*0cc0*/  SHF.R.S32.HI R17, RZ, 0x7, R2 ;  /* 0x00000007ff117819 */ /* 0x000fe20000011402 */
[----:B------:R-:W-:Y:S01]  /*0cd0*/  IMAD R13, R7, 0x8, R6 ;  /* 0x00000008070d7824 */ /* 0x000fe200078e0206 */
[----:B------:R-:W-:Y:S01]  /*0ce0*/  LOP3.LUT R2, R5, 0x1ffffffe, RZ, 0xc0, !PT ;  /* 0x1ffffffe05027812 */ /* 0x000fe200078ec0ff */
[----:B------:R-:W-:Y:S01]  /*0cf0*/  IMAD.IADD R6, R154, 0x1, R11 ;  /* 0x000000019a067824 */ /* 0x000fe200078e020b */
[----:B------:R-:W-:Y:S01]  /*0d00*/  LEA.HI R10, R8, R15, RZ, 0x2 ;  /* 0x0000000f080a7211 */ /* 0x000fe200078f10ff */
[----:B------:R0:W-:Y:S01]  /*0d10*/  STL [R1+0x8], R11 ;  /* 0x0000080b01007387 */ /* 0x0001e20000100800 */
[----:B------:R-:W-:Y:S01]  /*0d20*/  SHF.R.S32.HI R4, RZ, 0x3, R4 ;  /* 0x00000003ff047819 */ /* 0x000fe20000011404 */
[----:B------:R-:W-:Y:S01]  /*0d30*/  IMAD.IADD R2, R7, 0x1, -R2 ;  /* 0x0000000107027824 */ /* 0x000fe200078e0a02 */
[--C-:B------:R-:W-:Y:S01]  /*0d40*/  SHF.R.S32.HI R5, RZ, 0x2, R10.reuse ;  /* 0x00000002ff057819 */ /* 0x100fe2000001140a */
[----:B------:R-:W-:Y:S01]  /*0d50*/  IMAD.SHL.U32 R13, R13, 0x20, RZ ;  /* 0x000000200d0d7824 */ /* 0x000fe200078e00ff */
[----:B------:R-:W-:Y:S01]  /*0d60*/  SHF.R.S32.HI R12, RZ, 0x1f, R10 ;  /* 0x0000001fff0c7819 */ /* 0x000fe2000001140a */
[----:B------:R-:W-:Y:S01]  /*0d70*/  IMAD.SHL.U32 R4, R4, 0x80, RZ ;  /* 0x0000008004047824 */ /* 0x000fe200078e00ff */
[----:B------:R-:W-:Y:S01]  /*0d80*/  SHF.R.S32.HI R7, RZ, 0x1f, R6 ;  /* 0x0000001fff077819 */ /* 0x000fe20000011406 */
[----:B------:R-:W-:Y:S01]  /*0d90*/  IMAD.HI R3, R17, 0x55555556, RZ ;  /* 0x5555555611037827 */ /* 0x000fe200078e02ff */
[----:B------:R-:W-:-:S02]  /*0da0*/  LEA.HI R12, R12, R5, RZ, 0x3 ;  /* 0x000000050c0c7211 */ /* 0x000fc400078f18ff */
[CC--:B0-----:R-:W-:Y:S02]  /*0db0*/  LEA.HI R11, R7.reuse, R6.reuse, RZ, 0x4 ;  /* 0x00000006070b7211 */ /* 0x0c1fe400078f20ff */
[----:B------:R-:W-:Y:S02]  /*0dc0*/  LEA.HI R6, R7, R6, RZ, 0x5 ;  /* 0x0000000607067211 */ /* 0x000fe400078f28ff */
[----:B------:R-:W-:Y:S02]  /*0dd0*/  LOP3.LUT R20, R4, 0x80, RZ, 0xc0, !PT ;  /* 0x0000008004147812 */ /* 0x000fe400078ec0ff */
[----:B------:R-:W-:Y:S02]  /*0de0*/  LOP3.LUT R12, R12, 0xfffffff8, RZ, 0xc0, !PT ;  /* 0xfffffff80c0c7812 */ /* 0x000fe400078ec0ff */
[----:B------:R-:W-:Y:S01]  /*0df0*/  LEA.HI R8, R8, R15, RZ, 0x5 ;  /* 0x0000000f08087211 */ /* 0x000fe200078f28ff */
[----:B------:R-:W-:Y:S01]  /*0e00*/  STL [R1], R20 ;  /* 0x0000001401007387 */ /* 0x000fe20000100800 */
[----:B------:R-:W-:Y:S01]  /*0e10*/  SHF.R.S32.HI R6, RZ, 0x5, R6 ;  /* 0x00000005ff067819 */ /* 0x000fe20000011406 */
[----:B------:R-:W-:Y:S01]  /*0e20*/  IMAD.IADD R5, R5, 0x1, -R12 ;  /* 0x0000000105057824 */ /* 0x000fe200078e0a0c */
[----:B------:R-:W-:Y:S01]  /*0e30*/  SHF.R.U32.HI R14, RZ, 0x3, R20 ;  /* 0x00000003ff0e7819 */ /* 0x000fe20000011614 */
[----:B------:R-:W-:Y:S01]  /*0e40*/  STL [R1+0xc], R13 ;  /* 0x00000c0d01007387 */ /* 0x000fe20000100800 */
[----:B------:R-:W-:Y:S01]  /*0e50*/  LOP3.LUT R4, R20, 0x10, R11, 0xf8, !PT ;  /* 0x0000001014047812 */ /* 0x000fe200078ef80b */
[----:B------:R-:W-:Y:S01]  /*0e60*/  IMAD R7, R6, 0x1800, R13 ;  /* 0x0000180006077824 */ /* 0x000fe200078e020d */
[----:B------:R-:W-:Y:S01]  /*0e70*/  SHF.R.S32.HI R8, RZ, 0x5, R8 ;  /* 0x00000005ff087819 */ /* 0x000fe20000011408 */
[----:B------:R-:W-:Y:S01]  /*0e80*/  STL [R1+0x74], R14 ;  /* 0x0000740e01007387 */ /* 0x000fe20000100800 */
[----:B------:R-:W-:-:S02]  /*0e90*/  LOP3.LUT R4, R4, R14, RZ, 0x3c, !PT ;  /* 0x0000000e04047212 */ /* 0x000fc400078e3cff */
[----:B------:R-:W-:Y:S01]  /*0ea0*/  LEA.HI R0, R0, R22, RZ, 0x2 ;  /* 0x0000001600007211 */ /* 0x000fe200078f10ff */
[----:B------:R-:W-:Y:S01]  /*0eb0*/  IMAD R8, R8, 0x10, R5 ;  /* 0x0000001008087824 */ /* 0x000fe200078e0205 */
[----:B------:R-:W-:Y:S01]  /*0ec0*/  LEA.HI R3, R3, R3, RZ, 0x1 ;  /* 0x0000000303037211 */ /* 0x000fe200078f08ff */
[----:B------:R-:W-:Y:S01]  /*0ed0*/  IMAD R5, R2, 0x8, R9 ;  /* 0x0000000802057824 */ /* 0x000fe200078e0209 */
[----:B------:R-:W-:Y:S02]  /*0ee0*/  IADD3 R2, R16, R7, R4 ;  /* 0x0000000710027210 */ /* 0x000fe40007ffe004 */
[----:B------:R-:W-:Y:S01]  /*0ef0*/  LOP3.LUT R10, R10, 0x7ffffffc, RZ, 0xc0, !PT ;  /* 0x7ffffffc0a0a7812 */ /* 0x000fe200078ec0ff */
[----:B------:R-:W-:Y:S01]  /*0f00*/  IMAD R3, R3, -0x3, R17 ;  /* 0xfffffffd03037824 */ /* 0x000fe200078e0211 */
[----:B------:R0:W-:Y:S01]  /*0f10*/  STL [R1+0x7c], R5 ;  /* 0x00007c0501007387 */ /* 0x0001e20000100800 */
[----:B------:R-:W-:Y:S02]  /*0f20*/  IMAD.MOV.U32 R17, RZ, RZ, RZ ;  /* 0x000000ffff117224 */ /* 0x000fe400078e00ff */
[----:B------:R-:W-:Y:S01]  /*0f30*/  IMAD R3, R3, 0x40, R8 ;  /* 0x0000004003037824 */ /* 0x000fe200078e0208 */
[----:B------:R1:W-:Y:S01]  /*0f40*/  STL [R1+0x70], R2 ;  /* 0x0000700201007387 */ /* 0x0003e20000100800 */
[----:B------:R-:W-:-:S03]  /*0f50*/  IMAD.IADD R10, R15, 0x1, -R10 ;  /* 0x000000010f0a7824 */ /* 0x000fc600078e0a0a */
[----:B------:R-:W-:Y:S01]  /*0f60*/  STL [R1+0x78], R3 ;  /* 0x0000780301007387 */ /* 0x000fe20000100800 */
[----:B0-----:R-:W-:-:S03]  /*0f70*/  VIADD R5, R154, 0x10 ;  /* 0x000000109a057836 */ /* 0x001fc60000000000 */
[----:B------:R-:W-:Y:S01]  /*0f80*/  STL [R1+0x4c], RZ ;  /* 0x00004cff01007387 */ /* 0x000fe20000100800 */
[----:B-1----:R-:W-:-:S05]  /*0f90*/  LOP3.LUT R2, R0, 0xfffffffc, RZ, 0xc0, !PT ;  /* 0xfffffffc00027812 */ /* 0x002fca00078ec0ff */
[----:B------:R-:W-:Y:S01]  /*0fa0*/  IMAD.IADD R7, R22, 0x1, -R2 ;  /* 0x0000000116077824 */ /* 0x000fe200078e0a02 */
[----:B------:R-:W-:Y:S01]  /*0fb0*/  SHF.R.S32.HI R2, RZ, 0x2, R0 ;  /* 0x00000002ff027819 */ /* 0x000fe20000011400 */
[----:B------:R-:W-:Y:S01]  /*0fc0*/  IMAD.SHL.U32 R22, R21, 0x10, RZ ;  /* 0x0000001015167824 */ /* 0x000fe200078e00ff */
[----:B------:R-:W-:Y:S01]  /*0fd0*/  SHF.R.S32.HI R0, RZ, 0x1f, R19 ;  /* 0x0000001fff007819 */ /* 0x000fe20000011413 */
[C---:B------:R-:W-:Y:S01]  /*0fe0*/  IMAD.SHL.U32 R4, R7.reuse, 0x8, RZ ;  /* 0x0000000807047824 */ /* 0x040fe200078e00ff */
[----:B------:R-:W-:-:S03]  /*0ff0*/  LEA.HI R0, R7, R7, RZ, 0x1 ;  /* 0x0000000707007211 */ /* 0x000fc600078f08ff */
[----:B------:R-:W-:Y:S01]  /*1000*/  VIADD R6, R4, 0x20 ;  /* 0x0000002004067836 */ /* 0x000fe20000000000 */
[----:B------:R-:W-:Y:S01]  /*1010*/  LOP3.LUT R2, R0, 0x1ffffffe, RZ, 0xc0, !PT ;  /* 0x1ffffffe00027812 */ /* 0x000fe200078ec0ff */
[----:B------:R0:W-:Y:S01]  /*1020*/  STL [R1+0x3c], R4 ;  /* 0x00003c0401007387 */ /* 0x0001e20000100800 */
[----:B------:R-:W-:-:S03]  /*1030*/  LOP3.LUT R0, R20, 0x10, R22, 0xf8, !PT ;  /* 0x0000001014007812 */ /* 0x000fc600078ef816 */
[----:B------:R1:W-:Y:S01]  /*1040*/  STL [R1+0x4], R5 ;  /* 0x0000040501007387 */ /* 0x0003e20000100800 */
[----:B------:R-:W-:Y:S01]  /*1050*/  IMAD.IADD R2, R7, 0x1, -R2 ;  /* 0x0000000107027824 */ /* 0x000fe200078e0a02 */
[----:B------:R-:W-:Y:S02]  /*1060*/  SHF.R.S32.HI R7, RZ, 0x1f, R6 ;  /* 0x0000001fff077819 */ /* 0x000fe40000011406 */
[----:B------:R-:W-:Y:S01]  /*1070*/  LOP3.LUT R0, R0, R14, RZ, 0x3c, !PT ;  /* 0x0000000e00007212 */ /* 0x000fe200078e3cff */
[----:B------:R2:W-:Y:S01]  /*1080*/  STL [R1+0x54], R6 ;  /* 0x0000540601007387 */ /* 0x0005e20000100800 */
[----:B0-----:R-:W-:Y:S02]  /*1090*/  VIADD R4, R4, 0x40 ;  /* 0x0000004004047836 */ /* 0x001fe40000000000 */
[----:B-1----:R-:W-:-:S03]  /*10a0*/  IMAD.SHL.U32 R5, R10, 0x2, RZ ;  /* 0x000000020a057824 */ /* 0x002fc600078e00ff */
[----:B------:R0:W-:Y:S01]  /*10b0*/  STL [R1+0x60], R4 ;  /* 0x0000600401007387 */ /* 0x0001e20000100800 */
[----:B--2---:R-:W-:-:S03]  /*10c0*/  SHF.R.S32.HI R6, RZ, 0x1f, R4 ;  /* 0x0000001fff067819 */ /* 0x004fc60000011404 */
[----:B------:R-:W-:Y:S04]  /*10d0*/  STL [R1+0x20], R5 ;  /* 0x0000200501007387 */ /* 0x000fe80000100800 */
[----:B------:R1:W-:Y:S01]  /*10e0*/  STL [R1+0x84], R7 ;  /* 0x0000840701007387 */ /* 0x0003e20000100800 */
[----:B0-----:R-:W-:-:S03]  /*10f0*/  VIADD R4, R5, 0x58 ;  /* 0x0000005805047836 */ /* 0x001fc60000000000 */
[----:B------:R0:W-:Y:S01]  /*1100*/  STL [R1+0x80], R6 ;  /* 0x0000800601007387 */ /* 0x0001e20000100800 */
[----:B-1----:R-:W-:Y:S02]  /*1110*/  IMAD.IADD R7, R13, 0x1, R0 ;  /* 0x000000010d077824 */ /* 0x002fe400078e0200 */
[----:B------:R-:W-:Y:S01]  /*1120*/  VIADD R0, R5, 0x50 ;  /* 0x0000005005007836 */ /* 0x000fe20000000000 */
[----:B0-----:R-:W-:Y:S02]  /*1130*/  SHF.R.S32.HI R6, RZ, 0x4, R11 ;  /* 0x00000004ff067819 */ /* 0x001fe4000001140b */
[----:B------:R-:W-:Y:S04]  /*1140*/  STL [R1+0x30], R7 ;  /* 0x0000300701007387 */ /* 0x000fe80000100800 */
[----:B------:R0:W-:Y:S04]  /*1150*/  STL [R1+0x64], R4 ;  /* 0x0000640401007387 */ /* 0x0001e80000100800 */
[----:B------:R-:W-:Y:S04]  /*1160*/  STL [R1+0x68], R6 ;  /* 0x0000680601007387 */ /* 0x000fe80000100800 */
[----:B------:R1:W-:Y:S01]  /*1170*/  STL [R1+0x5c], R0 ;  /* 0x00005c0001007387 */ /* 0x0003e20000100800 */
[----:B0-----:R-:W-:Y:S01]  /*1180*/  SHF.R.S32.HI R4, RZ, 0x1f, R4 ;  /* 0x0000001fff047819 */ /* 0x001fe20000011404 */
[----:B-1----:R-:W-:-:S05]  /*1190*/  IMAD R0, R2, 0x8, R3 ;  /* 0x0000000802007824 */ /* 0x002fca00078e0203 */
[----:B------:R0:W-:Y:S04]  /*11a0*/  STL [R1+0x34], R0 ;  /* 0x0000340001007387 */ /* 0x0001e80000100800 */
[----:B------:R0:W-:Y:S02]  /*11b0*/  STL [R1+0x6c], R4 ;  /* 0x00006c0401007387 */ /* 0x0001e40000100800 */
.L_x_2044:
[----:B012-4-:R-:W1:Y:S01]  /*11c0*/  LDC.64 R2, c[0x0][0xc88] ;  /* 0x00032200ff027b82 */ /* 0x017e620000000a00 */
[----:B------:R-:W-:Y:S01]  /*11d0*/  ULDC.64 UR4, c[0x0][0xa28] ;  /* 0x00028a0000047ab9 */ /* 0x000fe20000000a00 */
[----:B------:R-:W-:Y:S01]  /*11e0*/  ULDC.64 UR8, c[0x0][0xa18] ;  /* 0x0002860000087ab9 */ /* 0x000fe20000000a00 */
[----:B------:R-:W-:Y:S01]  /*11f0*/  ULDC.64 UR6, c[0x0][0xa08] ;  /* 0x0002820000067ab9 */ /* 0x000fe20000000a00 */
[----:B-1----:R-:W-:-:S05]  /*1200*/  IMAD.WIDE R2, R31, 0x4, R2 ;  /* 0x000000041f027825 */ /* 0x002fca00078e0202 */
[----:B------:R-:W0:Y:S01]  /*1210*/  LDG.E R32, desc[UR42][R2.64] ;  /* 0x0000002a02207981 */ /* 0x000e22000c1e1900 */
        /* <DEDUP_REMOVED lines=8> */
[----:B0-----:R-:W-:Y:S01]  /*12a0*/  SHF.R.S32.HI R0, RZ, 0x1f, R32 ;  /* 0x0000001fff007819 */ /* 0x001fe20000011420 */
[C---:B------:R-:W-:Y:S02]  /*12b0*/  IMAD.SHL.U32 R34, R32.reuse, 0x4, RZ ;  /* 0x0000000420227824 */ /* 0x040fe400078e00ff */
[C---:B------:R-:W-:Y:S01]  /*12c0*/  @P2 LEA R2, P3, R32.reuse, UR4, 0x2 ;  /* 0x0000000420022c11 */ /* 0x040fe2000f8610ff */
[----:B------:R-:W-:Y:S01]  /*12d0*/  STL [R1+0x38], R32 ;  /* 0x0000382001007387 */ /* 0x000fe20000100800 */
[C-C-:B------:R-:W-:Y:S02]  /*12e0*/  SHF.L.U64.HI R33, R32.reuse, 0x2, R0.reuse ;  /* 0x0000000220217819 */ /* 0x140fe40000010200 */
[----:B------:R-:W-:Y:S01]  /*12f0*/  @P2 LEA.HI.X R3, R32, UR5, R0, 0x2, P3 ;  /* 0x0000000520032c11 */ /* 0x000fe200098f1400 */
[----:B------:R-:W-:Y:S01]  /*1300*/  ULDC UR4, c[0x0][0x288] ;  /* 0x0000a20000047ab9 */ /* 0x000fe20000000800 */
[----:B------:R0:W-:Y:S01]  /*1310*/  STL [R1+0x50], R0 ;  /* 0x0000500001007387 */ /* 0x0001e20000100800 */
[----:B------:R-:W-:-:S03]  /*1320*/  IADD3 R6, P4, R34, UR6, RZ ;  /* 0x0000000622067c10 */ /* 0x000fc6000ff9e0ff */
[----:B-----5:R1:W5:Y:S01]  /*1330*/  @P2 LDG.E R8, desc[UR42][R2.64] ;  /* 0x0000002a02082981 */ /* 0x020362000c1e1900 */
[----:B---3--:R-:W-:Y:S02]  /*1340*/  @P1 IADD3 R4, P2, R34, UR8, RZ ;  /* 0x0000000822041c10 */ /* 0x008fe4000ff5e0ff */
[C---:B------:R-:W-:Y:S01]  /*1350*/  IADD3.X R7, R33.reuse, UR7, RZ, P4, !PT ;  /* 0x0000000721077c10 */ /* 0x040fe2000a7fe4ff */
[----:B------:R-:W-:Y:S01]  /*1360*/  STL [R1+0x44], R34 ;  /* 0x0000442201007387 */ /* 0x000fe20000100800 */
[----:B------:R-:W-:Y:S01]  /*1370*/  @P1 IADD3.X R5, R33, UR9, RZ, P2, !PT ;  /* 0x0000000921051c10 */ /* 0x000fe200097fe4ff */
[----:B0-----:R-:W-:Y:S01]  /*1380*/  IMAD.U32 R0, RZ, RZ, UR4 ;  /* 0x00000004ff007e24 */ /* 0x001fe2000f8e00ff */
[----:B------:R-:W-:Y:S01]  /*1390*/  LOP3.LUT R28, R30, 0xffff, RZ, 0xc0, !PT ;  /* 0x0000ffff1e1c7812 */ /* 0x000fe200078ec0ff */
[----:B------:R0:W5:Y:S01]  /*13a0*/  @P0 LDG.E R48, desc[UR42][R6.64] ;  /* 0x0000002a06300981 */ /* 0x000162000c1e1900 */
[----:B------:R-:W-:Y:S01]  /*13b0*/  ULDC.64 UR4, c[0x0][0x418] ;  /* 0x0001060000047ab9 */ /* 0x000fe20000000a00 */
[----:B------:R-:W-:-:S02]  /*13c0*/  ULDC.64 UR8, c[0x0][0xa20] ;  /* 0x0002880000087ab9 */ /* 0x000fc40000000a00 */
[----:B------:R-:W2:Y:S04]  /*13d0*/  @P1 LDG.E R0, desc[UR42][R4.64] ;  /* 0x0000002a04001981 */ /* 0x000ea8000c1e1900 */
[----:B------:R-:W-:Y:S01]  /*13e0*/  STL [R1+0x48], R33 ;  /* 0x0000482101007387 */ /* 0x000fe20000100800 */
[----:B------:R-:W-:Y:S01]  /*13f0*/  UISETP.NE.U32.AND UP0, UPT, UR4, URZ, UPT ;  /* 0x0000003f0400728c */ /* 0x000fe2000bf05070 */
[----:B-1----:R-:W-:Y:S02]  /*1400*/  LOP3.LUT R2, R30, 0xff000000, RZ, 0xc0, !PT ;  /* 0xff0000001e027812 */ /* 0x002fe400078ec0ff */
[----:B------:R-:W-:Y:S01]  /*1410*/  ULDC UR4, c[0x0][0x424] ;  /* 0x0001090000047ab9 */ /* 0x000fe20000000800 */
[----:B------:R-:W-:Y:S01]  /*1420*/  UISETP.NE.AND.EX UP0, UPT, UR5, URZ, UPT, UP0 ;  /* 0x0000003f0500728c */ /* 0x000fe2000bf05300 */
[----:B------:R-:W-:-:S02]  /*1430*/  ISETP.NE.U32.AND P2, PT, RZ, UR8, PT ;  /* 0x00000008ff007c0c */ /* 0x000fc4000bf45070 */
[----:B------:R-:W-:Y:S01]  /*1440*/  ULDC UR5, c[0x0][0x2f0] ;  /* 0x0000bc0000057ab9 */ /* 0x000fe20000000800 */
[----:B------:R-:W-:Y:S01]  /*1450*/  USEL UR4, UR4, 0x1, UP0 ;  /* 0x0000000104047887 */ /* 0x000fe20008000000 */
[----:B------:R-:W-:Y:S02]  /*1460*/  SHF.R.U32.HI R3, RZ, 0x8, R2 ;  /* 0x00000008ff037819 */ /* 0x000fe40000011602 */
[----:B------:R-:W-:Y:S01]  /*1470*/  ISETP.NE.AND.EX P2, PT, RZ, UR9, PT, P2 ;  /* 0x00000009ff007c0c */ /* 0x000fe2000bf45320 */
[----:B------:R-:W-:-:S03]  /*1480*/  UIMAD UR4, UR4, UR5, URZ ;  /* 0x00000005040472a4 */ /* 0x000fc6000f8e023f */
[----:B------:R-:W-:Y:S01]  /*1490*/  ULDC UR5, c[0x0][0x348] ;  /* 0x0000d20000057ab9 */ /* 0x000fe20000000800 */
[----:B--2---:R1:W-:Y:S04]  /*14a0*/  STL [R1+0x1c], R0 ;  /* 0x00001c0001007387 */ /* 0x0043e80000100800 */
[----:B------:R0:W-:Y:S01]  /*14b0*/  STL [R1+0x2c], R28 ;  /* 0x00002c1c01007387 */ /* 0x0001e20000100800 */
[----:B------:R-:W-:Y:S01]  /*14c0*/  IMAD.MOV.U32 R11, RZ, RZ, R0 ;  /* 0x000000ffff0b7224 */ /* 0x000fe200078e0000 */
[----:B-1----:R-:W-:-:S04]  /*14d0*/  LOP3.LUT R0, R30, 0xff0000, RZ, 0xc0, !PT ;  /* 0x00ff00001e007812 */ /* 0x002fc800078ec0ff */
[----:B------:R-:W-:Y:S01]  /*14e0*/  LEA.HI R10, R0, R3, RZ, 0x10 ;  /* 0x00000003000a7211 */ /* 0x000fe200078f80ff */
[----:B------:R-:W-:Y:S06]  /*14f0*/  @P1 BRA `(.L_x_1909) ;  /* 0x0000000000281947 */ /* 0x000fec0003800000 */
[----:B------:R-:W-:Y:S02]  /*1500*/  ULDC.64 UR6, c[0x0][0xa00] ;  /* 0x0002800000067ab9 */ /* 0x000fe40000000a00 */
[----:B------:R-:W-:-:S04]  /*1510*/  ISETP.NE.U32.AND P1, PT, RZ, UR6, PT ;  /* 0x00000006ff007c0c */ /* 0x000fc8000bf25070 */
[----:B------:R-:W-:-:S13]  /*1520*/  ISETP.NE.AND.EX P1, PT, RZ, UR7, PT, P1 ;  /* 0x00000007ff007c0c */ /* 0x000fda000bf25310 */
[----:B------:R-:W-:Y:S05]  /*1530*/  @!P1 BRA `(.L_x_1909) ;  /* 0x0000000000189947 */ /* 0x000fea0003800000 */
[----:B------:R-:W1:Y:S02]  /*1540*/  LDC.64 R2, c[0x0][0xa00] ;  /* 0x00028000ff027b82 */ /* 0x000e640000000a00 */
[----:B-1----:R-:W-:-:S05]  /*1550*/  IMAD.WIDE R2, R32, 0x4, R2 ;  /* 0x0000000420027825 */ /* 0x002fca00078e0202 */
[----:B------:R-:W2:Y:S04]  /*1560*/  LDG.E R0, desc[UR42][R2.64] ;  /* 0x0000002a02007981 */ /* 0x000ea8000c1e1900 */
[----:B------:R-:W2:Y:S02]  /*1570*/  LDG.E R5, desc[UR42][R2.64+0x4] ;  /* 0x0000042a02057981 */ /* 0x000ea4000c1e1900 */
[----:B--2---:R-:W-:-:S05]  /*1580*/  IMAD.IADD R11, R5, 0x1, -R0 ;  /* 0x00000001050b7824 */ /* 0x004fca00078e0a00 */
[----:B------:R1:W-:Y:S02]  /*1590*/  STL [R1+0x1c], R11 ;  /* 0x00001c0b01007387 */ /* 0x0003e40000100800 */
.L_x_1909:
[----:B------:R-:W-:Y:S02]  /*15a0*/  IMAD.U32 R27, RZ, RZ, UR5 ;  /* 0x00000005ff1b7e24 */ /* 0x000fe4000f8e00ff */
[----:B------:R-:W-:Y:S01]  /*15b0*/  IMAD.U32 R31, RZ, RZ, UR4 ;  /* 0x00000004ff1f7e24 */ /* 0x000fe2000f8e00ff */
[----:B------:R-:W-:Y:S06]  /*15c0*/  @!P2 BRA `(.L_x_1910) ;  /* 0x000000000010a947 */ /* 0x000fec0003800000 */
[----:B------:R-:W-:-:S04]  /*15d0*/  IADD3 R2, P0, R34, UR8, RZ ;  /* 0x0000000822027c10 */ /* 0x000fc8000ff1e0ff */
[----:B------:R-:W-:-:S05]  /*15e0*/  IADD3.X R3, R33, UR9, RZ, P0, !PT ;  /* 0x0000000921037c10 */ /* 0x000fca00087fe4ff */
[----:B------:R2:W5:Y:S01]  /*15f0*/  LDG.E R31, desc[UR42][R2.64] ;  /* 0x0000002a021f7981 */ /* 0x000562000c1e1900 */
[----:B------:R-:W-:Y:S05]  /*1600*/  BRA `(.L_x_1911) ;  /* 0x0000000000107947 */ /* 0x000fea0003800000 */
.L_x_1910:
[----:B------:R-:W-:Y:S05]  /*1610*/  @!P0 BRA `(.L_x_1911) ;  /* 0x00000000000c8947 */ /* 0x000fea0003800000 */
[----:B------:R-:W2:Y:S04]  /*1620*/  LDG.E R0, desc[UR42][R6.64] ;  /* 0x0000002a06007981 */ /* 0x000ea8000c1e1900 */
[----:B------:R-:W2:Y:S02]  /*1630*/  LDG.E R31, desc[UR42][R6.64+0x4] ;  /* 0x0000042a061f7981 */ /* 0x000ea4000c1e1900 */
[----:B--2---:R-:W-:-:S07]  /*1640*/  IMAD.IADD R31, R31, 0x1, -R0 ;  /* 0x000000011f1f7824 */ /* 0x004fce00078e0a00 */
.L_x_1911:
[----:B------:R-:W-:Y:S01]  /*1650*/  ULDC.64 UR4, c[0x0][0xa10] ;  /* 0x0002840000047ab9 */ /* 0x000fe20000000a00 */
[----:B0-----:R-:W0:Y:S01]  /*1660*/  LDC R6, c[0x0][0x448] ;  /* 0x00011200ff067b82 */ /* 0x001e220000000800 */
[----:B------:R-:W-:-:S04]  /*1670*/  ISETP.NE.U32.AND P0, PT, RZ, UR4, PT ;  /* 0x00000004ff007c0c */ /* 0x000fc8000bf05070 */
[----:B------:R-:W-:Y:S01]  /*1680*/  ISETP.NE.AND.EX P0, PT, RZ, UR5, PT, P0 ;  /* 0x00000005ff007c0c */ /* 0x000fe2000bf05300 */
[----:B------:R-:W-:-:S12]  /*1690*/  ULDC.64 UR4, c[0x0][0xa30] ;  /* 0x00028c0000047ab9 */ /* 0x000fd80000000a00 */
[----:B--2---:R-:W2:Y:S02]  /*16a0*/  @P0 LDC.64 R2, c[0x0][0xa10] ;  /* 0x00028400ff020b82 */ /* 0x004ea40000000a00 */
[----:B--2---:R-:W-:-:S05]  /*16b0*/  @P0 IMAD.WIDE R2, R32, 0x4, R2 ;  /* 0x0000000420020825 */ /* 0x004fca00078e0202 */
[----:B------:R-:W2:Y:S04]  /*16c0*/  @P0 LDG.E R0, desc[UR42][R2.64] ;  /* 0x0000002a02000981 */ /* 0x000ea8000c1e1900 */
[----:B------:R3:W2:Y:S01]  /*16d0*/  @P0 LDG.E R7, desc[UR42][R2.64+0x4] ;  /* 0x0000042a02070981 */ /* 0x0006a2000c1e1900 */
[----:B------:R-:W-:Y:S01]  /*16e0*/  ISETP.NE.U32.AND P1, PT, RZ, UR4, PT ;  /* 0x00000004ff007c0c */ /* 0x000fe2000bf25070 */
[----:B-----5:R-:W-:-:S03]  /*16f0*/  IMAD.MOV.U32 R24, RZ, RZ, R31 ;  /* 0x000000ffff187224 */ /* 0x020fc600078e001f */
[----:B------:R-:W-:-:S13]  /*1700*/  ISETP.NE.AND.EX P1, PT, RZ, UR5, PT, P1 ;  /* 0x00000005ff007c0c */ /* 0x000fda000bf25310 */
[----:B------:R-:W-:-:S04]  /*1710*/  @P1 IADD3 R4, P2, R34, UR4, RZ ;  /* 0x0000000422041c10 */ /* 0x000fc8000ff5e0ff */
[----:B------:R-:W-:-:S05]  /*1720*/  @P1 IADD3.X R5, R33, UR5, RZ, P2, !PT ;  /* 0x0000000521051c10 */ /* 0x000fca00097fe4ff */
[----:B------:R4:W5:Y:S01]  /*1730*/  @P1 LDG.E R24, desc[UR42][R4.64] ;  /* 0x0000002a04181981 */ /* 0x000962000c1e1900 */
[----:B0-----:R-:W-:Y:S01]  /*1740*/  ISETP.NE.AND P1, PT, R6, 0x1, PT ;  /* 0x000000010600780c */ /* 0x001fe20003f25270 */
[----:B------:R-:W-:Y:S01]  /*1750*/  IMAD R12, R29, 0xc0, RZ ;  /* 0x000000c01d0c7824 */ /* 0x000fe200078e02ff */
[----:B------:R-:W-:Y:S01]  /*1760*/  BSSY B0, `(.L_x_1912) ;  /* 0x000003a000007945 */ /* 0x000fe20003800000 */
[----:B------:R-:W-:Y:S02]  /*1770*/  IMAD.IADD R8, R31, 0x1, -R8 ;  /* 0x000000011f087824 */ /* 0x000fe400078e0a08 */
[----:B---3--:R-:W-:Y:S01]  /*1780*/  VIADD R2, R12, 0xbf ;  /* 0x000000bf0c027836 */ /* 0x008fe20000000000 */
[----:B------:R0:W-:Y:S07]  /*1790*/  STL [R1+0x18], R12 ;  /* 0x0000180c01007387 */ /* 0x0001ee0000100800 */
[----:B------:R-:W3:Y:S01]  /*17a0*/  @P1 LDC R9, c[0x0][0x44c] ;  /* 0x00011300ff091b82 */ /* 0x000ee20000000800 */
[----:B0-----:R-:W-:-:S07]  /*17b0*/  LOP3.LUT R12, R10, 0xff, RZ, 0xc0, !PT ;  /* 0x000000ff0a0c7812 */ /* 0x001fce00078ec0ff */
[----:B------:R-:W0:Y:S01]  /*17c0*/  @P1 LDC R3, c[0x0][0x450] ;  /* 0x00011400ff031b82 */ /* 0x000e220000000800 */
[----:B--2---:R-:W-:Y:S02]  /*17d0*/  @P0 IMAD.IADD R27, R7, 0x1, -R0 ;  /* 0x00000001071b0824 */ /* 0x004fe400078e0a00 */
[----:B---3--:R-:W-:-:S04]  /*17e0*/  @P1 IMAD.HI.U32 R0, R2, R9, RZ ;  /* 0x0000000902001227 */ /* 0x008fc800078e00ff */
[----:B----4-:R-:W-:Y:S01]  /*17f0*/  IMAD.IADD R4, R8, 0x1, R27 ;  /* 0x0000000108047824 */ /* 0x010fe200078e021b */
[----:B0-----:R-:W-:-:S03]  /*1800*/  @P1 SHF.R.U32.HI R2, RZ, R3, R0 ;  /* 0x00000003ff021219 */ /* 0x001fc60000011600 */
[C---:B------:R-:W-:Y:S01]  /*1810*/  VIADD R0, R4.reuse, 0x7f ;  /* 0x0000007f04007836 */ /* 0x040fe20000000000 */
[----:B------:R-:W-:Y:S01]  /*1820*/  IADD3 R26, R4, 0x80, -R11 ;  /* 0x00000080041a7810 */ /* 0x000fe20007ffe80b */
[----:B------:R0:W-:Y:S03]  /*1830*/  STL [R1+0x24], R4 ;  /* 0x0000240401007387 */ /* 0x0001e60000100800 */
[----:B------:R-:W-:Y:S01]  /*1840*/  SHF.R.S32.HI R3, RZ, 0x1f, R0 ;  /* 0x0000001fff037819 */ /* 0x000fe20000011400 */
[----:B------:R-:W-:Y:S01]  /*1850*/  IMAD.IADD R2, R26, 0x1, R2 ;  /* 0x000000011a027824 */ /* 0x000fe200078e0202 */
[----:B------:R2:W-:Y:S02]  /*1860*/  STL [R1+0x58], R12 ;  /* 0x0000580c01007387 */ /* 0x0005e40000100800 */
[----:B------:R-:W-:Y:S02]  /*1870*/  LEA.HI R3, R3, R0, RZ, 0x7 ;  /* 0x0000000003037211 */ /* 0x000fe400078f38ff */
[----:B------:R-:W-:-:S02]  /*1880*/  SHF.R.S32.HI R5, RZ, 0x1f, R2 ;  /* 0x0000001fff057819 */ /* 0x000fc40000011402 */
[----:B0-----:R-:W-:Y:S02]  /*1890*/  SHF.R.U32.HI R4, RZ, 0x10, R10 ;  /* 0x00000010ff047819 */ /* 0x001fe4000001160a */
[----:B------:R-:W-:Y:S02]  /*18a0*/  LEA.HI R5, R5, R2, RZ, 0x7 ;  /* 0x0000000205057211 */ /* 0x000fe400078f38ff */
[----:B------:R-:W-:Y:S01]  /*18b0*/  SHF.R.S32.HI R89, RZ, 0x7, R3 ;  /* 0x00000007ff597819 */ /* 0x000fe20000011403 */
[----:B------:R2:W-:Y:S01]  /*18c0*/  STL [R1+0x40], R4 ;  /* 0x0000400401007387 */ /* 0x0005e20000100800 */
[----:B------:R-:W-:-:S04]  /*18d0*/  SHF.R.S32.HI R0, RZ, 0x7, R5 ;  /* 0x00000007ff007819 */ /* 0x000fc80000011405 */
[----:B------:R-:W-:Y:S01]  /*18e0*/  VIMNMX R6, R89, R0, PT ;  /* 0x0000000059067248 */ /* 0x000fe20003fe0100 */
[----:B------:R-:W-:-:S03]  /*18f0*/  IMAD.MOV.U32 R0, RZ, RZ, RZ ;  /* 0x000000ffff007224 */ /* 0x000fc600078e00ff */
[----:B------:R-:W-:-:S13]  /*1900*/  ISETP.GE.AND P0, PT, R6, 0x1, PT ;  /* 0x000000010600780c */ /* 0x000fda0003f06270 */
[----:B--2---:R-:W-:Y:S05]  /*1910*/  @!P0 BRA `(.L_x_1913) ;  /* 0x0000000000788947 */ /* 0x004fea0003800000 */
[----:B------:R-:W-:Y:S01]  /*1920*/  ISETP.NE.AND P0, PT, R4, RZ, PT ;  /* 0x000000ff0400720c */ /* 0x000fe20003f05270 */
[----:B------:R-:W-:-:S03]  /*1930*/  ULDC UR4, c[0x0][0x9f0] ;  /* 0x00027c0000047ab9 */ /* 0x000fc60000000800 */
[----:B------:R-:W-:-:S04]  /*1940*/  SEL R9, R4, UR4, P0 ;  /* 0x0000000404097c07 */ /* 0x000fc80008000000 */
[-C--:B------:R-:W-:Y:S02]  /*1950*/  IABS R5, R9.reuse ;  /* 0x0000000900057213 */ /* 0x080fe40000000000 */
[----:B------:R-:W-:Y:S02]  /*1960*/  IADD3 R0, R9, -0x1, R6 ;  /* 0xffffffff09007810 */ /* 0x000fe40007ffe006 */
[----:B------:R-:W0:Y:S01]  /*1970*/  I2F.RP R4, R5 ;  /* 0x0000000500047306 */ /* 0x000e220000209400 */
[----:B-1----:R-:W-:-:S05]  /*1980*/  IABS R11, R9 ;  /* 0x00000009000b7213 */ /* 0x002fca0000000000 */
[----:B------:R-:W-:Y:S02]  /*1990*/  IMAD.MOV R11, RZ, RZ, -R11 ;  /* 0x000000ffff0b7224 */ /* 0x000fe400078e0a0b */
[----:B0-----:R-:W0:Y:S02]  /*19a0*/  MUFU.RCP R4, R4 ;  /* 0x0000000400047308 */ /* 0x001e240000001000 */
[----:B0-----:R-:W-:Y:S01]  /*19b0*/  VIADD R2, R4, 0xffffffe ;  /* 0x0ffffffe04027836 */ /* 0x001fe20000000000 */
[----:B------:R-:W-:Y:S02]  /*19c0*/  IABS R4, R0 ;  /* 0x0000000000047213 */ /* 0x000fe40000000000 */
[----:B------:R-:W-:-:S03]  /*19d0*/  LOP3.LUT R0, R0, R9, RZ, 0x3c, !PT ;  /* 0x0000000900007212 */ /* 0x000fc600078e3cff */
[----:B------:R0:W1:Y:S01]  /*19e0*/  F2I.FTZ.U32.TRUNC.NTZ R3, R2 ;  /* 0x0000000200037305 */ /* 0x000062000021f000 */
[----:B------:R-:W-:Y:S01]  /*19f0*/  ISETP.GE.AND P2, PT, R0, RZ, PT ;  /* 0x000000ff0000720c */ /* 0x000fe20003f46270 */
[----:B0-----:R-:W-:Y:S02]  /*1a00*/  IMAD.MOV.U32 R2, RZ, RZ, RZ ;  /* 0x000000ffff027224 */ /* 0x001fe400078e00ff */
[----:B-1----:R-:W-:-:S04]  /*1a10*/  IMAD.MOV R10, RZ, RZ, -R3 ;  /* 0x000000ffff0a7224 */ /* 0x002fc800078e0a03 */
[----:B------:R-:W-:-:S04]  /*1a20*/  IMAD R7, R10, R5, RZ ;  /* 0x000000050a077224 */ /* 0x000fc800078e02ff */
[----:B------:R-:W-:-:S04]  /*1a30*/  IMAD.HI.U32 R3, R3, R7, R2 ;  /* 0x0000000703037227 */ /* 0x000fc800078e0002 */
        /* <DEDUP_REMOVED lines=12> */
.L_x_1913:
[----:B------:R-:W-:Y:S05]  /*1b00*/  BSYNC B0 ;  /* 0x0000000000007941 */ /* 0x000fea0003800000 */
.L_x_1912:
        /* <DEDUP_REMOVED lines=24> */
[----:B------:R0:W2:Y:S01]  /*1c90*/  LDC.64 R14, c[0x4][R0] ;  /* 0x01000000000e7b82 */ /* 0x0000a20000000a00 */
[----:B------:R-:W-:Y:S01]  /*1ca0*/  IMAD.U32 R5, RZ, RZ, UR5 ;  /* 0x00000005ff057e24 */ /* 0x000fe2000f8e00ff */
[----:B------:R-:W-:Y:S01]  /*1cb0*/  ULDC.64 UR4, c[0x4][0xa0] ;  /* 0x0100280000047ab9 */ /* 0x000fe20000000a00 */
[----:B------:R-:W-:Y:S02]  /*1cc0*/  IMAD.U32 R10, RZ, RZ, UR6 ;  /* 0x00000006ff0a7e24 */ /* 0x000fe4000f8e00ff */
[----:B------:R-:W-:Y:S02]  /*1cd0*/  IMAD.U32 R6, RZ, RZ, UR4 ;  /* 0x00000004ff067e24 */ /* 0x000fe4000f8e00ff */
[----:B------:R-:W-:-:S02]  /*1ce0*/  IMAD.U32 R7, RZ, RZ, UR5 ;  /* 0x00000005ff077e24 */ /* 0x000fc4000f8e00ff */
[----:B-1----:R-:W-:Y:S02]  /*1cf0*/  IMAD.U32 R11, RZ, RZ, UR7 ;  /* 0x00000007ff0b7e24 */ /* 0x002fe4000f8e00ff */
[----:B------:R-:W-:Y:S02]  /*1d00*/  IMAD.MOV.U32 R8, RZ, RZ, 0x70 ;  /* 0x00000070ff087424 */ /* 0x000fe400078e00ff */
[----:B------:R-:W-:Y:S02]  /*1d10*/  IMAD.MOV.U32 R12, RZ, RZ, 0x1 ;  /* 0x00000001ff0c7424 */ /* 0x000fe400078e00ff */
[----:B0-----:R-:W-:-:S07]  /*1d20*/  IMAD.MOV.U32 R13, RZ, RZ, RZ ;  /* 0x000000ffff0d7224 */ /* 0x001fce00078e00ff */
[----:B------:R-:W-:-:S07]  /*1d30*/  LEPC R20, `(.L_x_1916) ;  /* 0x000000001014794e */ /* 0x000fce0000000000 */
[----:B--2--5:R-:W-:Y:S05]  /*1d40*/  CALL.ABS.NOINC R14 ;  /* 0x000000000e007343 */ /* 0x024fea0003c00000 */
.L_x_1916:
[----:B------:R-:W-:Y:S05]  /*1d50*/  BSYNC B6 ;  /* 0x0000000000067941 */ /* 0x000fea0003800000 */
.L_x_1915:
        /* <DEDUP_REMOVED lines=20> */
.L_x_1918:
[----:B------:R-:W-:Y:S05]  /*1ea0*/  BSYNC B6 ;  /* 0x0000000000067941 */ /* 0x000fea0003800000 */
.L_x_1917:
[----:B------:R-:W-:Y:S01]  /*1eb0*/  ULDC.64 UR4, c[0x0][0x9f8] ;  /* 0x00027e0000047ab9 */ /* 0x000fe20000000a00 */
[----:B------:R-:W-:Y:S01]  /*1ec0*/  IMAD.MOV.U32 R0, RZ, RZ, R32 ;  /* 0x000000ffff007224 */ /* 0x000fe200078e0020 */
[----:B------:R-:W-:Y:S01]  /*1ed0*/  ISETP.NE.U32.AND P0, PT, RZ, UR4, PT ;  /* 0x00000004ff007c0c */ /* 0x000fe2000bf05070 */
[----:B------:R-:W0:Y:S01]  /*1ee0*/  LDC.64 R6, c[0x0][0x300] ;  /* 0x0000c000ff067b82 */ /* 0x000e220000000a00 */
[----:B------:R-:W-:Y:S01]  /*1ef0*/  IMAD.IADD R48, R48, 0x1, R31 ;  /* 0x0000000130307824 */ /* 0x000fe200078e021f */
[----:B------:R-:W-:Y:S01]  /*1f00*/  SHF.R.S32.HI R23, RZ, 0x1f, R22 ;  /* 0x0000001fff177819 */ /* 0x000fe20000011416 */
[----:B------:R-:W2:Y:S01]  /*1f10*/  LDL R31, [R1] ;  /* 0x00000000011f7983 */ /* 0x000ea20000100800 */
[----:B------:R-:W-:Y:S01]  /*1f20*/  ISETP.NE.AND.EX P0, PT, RZ, UR5, PT, P0 ;  /* 0x00000005ff007c0c */ /* 0x000fe2000bf05300 */
[----:B------:R-:W-:Y:S01]  /*1f30*/  ULDC.64 UR6, c[0x0][0x330] ;  /* 0x0000cc0000067ab9 */ /* 0x000fe20000000a00 */
[----:B------:R-:W-:Y:S01]  /*1f40*/  ULDC.64 UR8, c[0x0][0xa08] ;  /* 0x0002820000087ab9 */ /* 0x000fe20000000a00 */
[----:B------:R-:W3:Y:S01]  /*1f50*/  LDL R30, [R1+0x74] ;  /* 0x00007400011e7983 */ /* 0x000ee20000100800 */
[----:B------:R-:W4:Y:S09]  /*1f60*/  LDC.64 R64, c[0x0][0x408] ;  /* 0x00010200ff407b82 */ /* 0x000f320000000a00 */
[----:B------:R-:W-:-:S04]  /*1f70*/  @P0 IADD3 R4, P1, R34, UR4, RZ ;  /* 0x0000000422040c10 */ /* 0x000fc8000ff3e0ff */
[----:B------:R-:W-:Y:S01]  /*1f80*/  @P0 IADD3.X R5, R33, UR5, RZ, P1, !PT ;  /* 0x0000000521050c10 */ /* 0x000fe20008ffe4ff */
[----:B------:R-:W-:-:S04]  /*1f90*/  ULDC.64 UR4, c[0x0][0x308] ;  /* 0x0000c20000047ab9 */ /* 0x000fc80000000a00 */
[----:B------:R1:W2:Y:S01]  /*1fa0*/  @P0 LDG.E R0, desc[UR42][R4.64] ;  /* 0x0000002a04000981 */ /* 0x0002a2000c1e1900 */
[----:B------:R-:W-:Y:S01]  /*1fb0*/  SHF.R.S32.HI R3, RZ, 0x1f, R48 ;  /* 0x0000001fff037819 */ /* 0x000fe20000011430 */
[----:B0-----:R-:W-:Y:S01]  /*1fc0*/  IMAD.WIDE.U32 R8, R48, R6, RZ ;  /* 0x0000000630087225 */ /* 0x001fe200078e00ff */
[----:B------:R-:W-:-:S03]  /*1fd0*/  ISETP.NE.U32.AND P0, PT, RZ, UR8, PT ;  /* 0x00000008ff007c0c */ /* 0x000fc6000bf05070 */
[----:B------:R-:W-:Y:S01]  /*1fe0*/  IMAD R10, R3, R6, RZ ;  /* 0x00000006030a7224 */ /* 0x000fe200078e02ff */
[----:B------:R-:W-:Y:S01]  /*1ff0*/  ISETP.NE.AND.EX P0, PT, RZ, UR9, PT, P0 ;  /* 0x00000009ff007c0c */ /* 0x000fe2000bf05300 */
[----:B------:R-:W-:-:S04]  /*2000*/  IMAD.WIDE.U32 R58, R28, UR6, R22 ;  /* 0x000000061c3a7c25 */ /* 0x000fc8000f8e0016 */
[----:B-1----:R-:W-:Y:S02]  /*2010*/  IMAD R11, R48, R7, R10 ;  /* 0x00000007300b7224 */ /* 0x002fe400078e020a */
[C---:B------:R-:W-:Y:S01]  /*2020*/  IMAD R59, R28.reuse, UR7, R59 ;  /* 0x000000071c3b7c24 */ /* 0x040fe2000f8e023b */
[----:B------:R-:W-:Y:S01]  /*2030*/  SHF.R.S32.HI R20, RZ, 0x1f, R19 ;  /* 0x0000001fff147819 */ /* 0x000fe20000011413 */
[----:B------:R-:W-:Y:S01]  /*2040*/  IMAD.IADD R9, R9, 0x1, R11 ;  /* 0x0000000109097824 */ /* 0x000fe200078e020b */
[----:B------:R-:W-:Y:S01]  /*2050*/  ULDC.64 UR6, c[0x0][0x338] ;  /* 0x0000ce0000067ab9 */ /* 0x000fe20000000a00 */
[----:B------:R-:W0:Y:S01]  /*2060*/  LDC R11, c[0x0][0x3f4] ;  /* 0x0000fd00ff0b7b82 */ /* 0x000e220000000800 */
[----:B------:R-:W-:-:S04]  /*2070*/  IMAD.WIDE.U32 R4, R28, UR4, R8 ;  /* 0x000000041c047c25 */ /* 0x000fc8000f8e0008 */
[----:B------:R-:W-:Y:S01]  /*2080*/  IMAD R61, R28, UR5, R5 ;  /* 0x000000051c3d7c24 */ /* 0x000fe2000f8e0205 */
[----:B------:R-:W-:Y:S01]  /*2090*/  ULDC.64 UR4, c[0x0][0x310] ;  /* 0x0000c40000047ab9 */ /* 0x000fe20000000a00 */
[----:B------:R-:W3:Y:S01]  /*20a0*/  LDL R28, [R1+0xc] ;  /* 0x00000c00011c7983 */ /* 0x000ee20000100800 */
[----:B------:R-:W-:Y:S02]  /*20b0*/  IMAD.MOV.U32 R60, RZ, RZ, R4 ;  /* 0x000000ffff3c7224 */ /* 0x000fe400078e0004 */
[-C--:B------:R-:W-:Y:S02]  /*20c0*/  IMAD R14, R20, R6.reuse, RZ ;  /* 0x00000006140e7224 */ /* 0x080fe400078e02ff */
[----:B------:R-:W-:-:S04]  /*20d0*/  IMAD.WIDE.U32 R8, R19, R6, R22 ;  /* 0x0000000613087225 */ /* 0x000fc800078e0016 */
[----:B------:R-:W-:Y:S02]  /*20e0*/  VIADD R82, R22, 0x20 ;  /* 0x0000002016527836 */ /* 0x000fe40000000000 */
[----:B------:R-:W-:-:S03]  /*20f0*/  IMAD R75, R19, R7, R14 ;  /* 0x00000007134b7224 */ /* 0x000fc600078e020e */
[----:B0-----:R-:W-:Y:S02]  /*2100*/  ISETP.GE.AND P2, PT, R82, R11, PT ;  /* 0x0000000b5200720c */ /* 0x001fe40003f46270 */
[----:B------:R-:W-:Y:S01]  /*2110*/  SHF.R.S32.HI R155, RZ, 0x1f, R154 ;  /* 0x0000001fff9b7819 */ /* 0x000fe2000001149a */
[----:B----4-:R-:W-:Y:S01]  /*2120*/  IMAD.WIDE.U32 R50, R19, R64, R22 ;  /* 0x0000004013327225 */ /* 0x010fe200078e0016 */
[----:B------:R-:W-:-:S03]  /*2130*/  P2R R83, PR, RZ, 0x4 ;  /* 0x00000004ff537803 */ /* 0x000fc60000000000 */
[----:B------:R-:W-:Y:S01]  /*2140*/  IMAD.WIDE.U32 R52, R19, R64, R154 ;  /* 0x0000004013347225 */ /* 0x000fe200078e009a */
[----:B------:R-:W-:-:S03]  /*2150*/  SHF.L.U64.HI R70, R6, 0x7, R7 ;  /* 0x0000000706467819 */ /* 0x000fc60000010207 */
[----:B------:R-:W-:Y:S02]  /*2160*/  VIADD R66, R22, 0x40 ;  /* 0x0000004016427836 */ /* 0x000fe40000000000 */
[----:B------:R-:W-:Y:S02]  /*2170*/  IMAD.SHL.U32 R69, R6, 0x80, RZ ;  /* 0x0000008006457824 */ /* 0x000fe400078e00ff */
[----:B------:R-:W-:Y:S01]  /*2180*/  IMAD.SHL.U32 R62, R11, 0x2, RZ ;  /* 0x000000020b3e7824 */ /* 0x000fe200078e00ff */
[----:B--2---:R-:W-:Y:S02]  /*2190*/  SHF.R.S32.HI R5, RZ, 0x1f, R0 ;  /* 0x0000001fff057819 */ /* 0x004fe40000011400 */
[----:B------:R-:W-:Y:S02]  /*21a0*/  SEL R13, R0, RZ, !P0 ;  /* 0x000000ff000d7207 */ /* 0x000fe40004000000 */
[----:B------:R-:W-:Y:S02]  /*21b0*/  SEL R12, R5, RZ, !P0 ;  /* 0x000000ff050c7207 */ /* 0x000fe40004000000 */
[----:B------:R-:W0:Y:S01]  /*21c0*/  LDC.64 R4, c[0x0][0x3f8] ;  /* 0x0000fe00ff047b82 */ /* 0x000e220000000a00 */
[----:B------:R-:W-:-:S04]  /*21d0*/  IMAD.WIDE.U32 R60, R13, UR4, R60 ;  /* 0x000000040d3c7c25 */ /* 0x000fc8000f8e003c */
[----:B------:R-:W-:Y:S01]  /*21e0*/  IMAD R0, R12, UR4, RZ ;  /* 0x000000040c007c24 */ /* 0x000fe2000f8e02ff */
[----:B------:R-:W-:Y:S02]  /*21f0*/  ULDC UR4, c[0x0][0x2f4] ;  /* 0x0000bd0000047ab9 */ /* 0x000fe40000000800 */
[----:B------:R-:W-:Y:S01]  /*2200*/  ISETP.GE.AND P0, PT, R22, UR4, PT ;  /* 0x0000000416007c0c */ /* 0x000fe2000bf06270 */
[----:B------:R-:W-:-:S03]  /*2210*/  IMAD R15, R13, UR5, R0 ;  /* 0x000000050d0f7c24 */ /* 0x000fc6000f8e0200 */
[----:B------:R-:W-:Y:S01]  /*2220*/  SEL R0, RZ, 0x1, P0 ;  /* 0x00000001ff007807 */ /* 0x000fe20000000000 */
[----:B------:R-:W-:Y:S01]  /*2230*/  IMAD.IADD R76, R61, 0x1, R15 ;  /* 0x000000013d4c7824 */ /* 0x000fe200078e020f */
[----:B------:R-:W-:Y:S01]  /*2240*/  IADD3 R77, P0, R60, R8, RZ ;  /* 0x000000083c4d7210 */ /* 0x000fe20007f1e0ff */
[----:B------:R-:W-:Y:S01]  /*2250*/  IMAD R12, R12, UR6, RZ ;  /* 0x000000060c0c7c24 */ /* 0x000fe2000f8e02ff */
[----:B------:R-:W-:Y:S02]  /*2260*/  ISETP.GE.AND P1, PT, R82, UR4, PT ;  /* 0x0000000452007c0c */ /* 0x000fe4000bf26270 */
[----:B------:R-:W-:Y:S02]  /*2270*/  IADD3.X R75, R76, R9, R75, P0, !PT ;  /* 0x000000094c4b7210 */ /* 0x000fe400007fe44b */
[----:B------:R-:W-:Y:S01]  /*2280*/  ISETP.GE.AND P0, PT, R22, R11, PT ;  /* 0x0000000b1600720c */ /* 0x000fe20003f06270 */
[----:B------:R-:W-:Y:S01]  /*2290*/  IMAD.WIDE.U32 R58, R13, UR6, R58 ;  /* 0x000000060d3a7c25 */ /* 0x000fe2000f8e003a */
[----:B------:R-:W-:-:S02]  /*22a0*/  SEL R10, RZ, 0xffffffff, P1 ;  /* 0xffffffffff0a7807 */ /* 0x000fc40000800000 */
[----:B------:R-:W-:Y:S01]  /*22b0*/  SEL R9, R11, RZ, P0 ;  /* 0x000000ff0b097207 */ /* 0x000fe20000000000 */
[----:B------:R-:W-:Y:S01]  /*22c0*/  IMAD R33, R13, UR7, R12 ;  /* 0x000000070d217c24 */ /* 0x000fe2000f8e020c */
[----:B------:R-:W-:Y:S01]  /*22d0*/  SEL R13, R11, RZ, P2 ;  /* 0x000000ff0b0d7207 */ /* 0x000fe20001000000 */
[----:B------:R-:W-:Y:S02]  /*22e0*/  IMAD.SHL.U32 R21, R10, 0x2, RZ ;  /* 0x000000020a157824 */ /* 0x000fe400078e00ff */
[C---:B0-----:R-:W-:Y:S02]  /*22f0*/  IMAD R8, R20.reuse, R4, RZ ;  /* 0x0000000414087224 */ /* 0x041fe400078e02ff */
[----:B------:R-:W-:Y:S02]  /*2300*/  IMAD R10, R20, R64, RZ ;  /* 0x00000040140a7224 */ /* 0x000fe400078e02ff */
[----:B------:R-:W-:Y:S02]  /*2310*/  IMAD.IADD R9, R22, 0x1, R9 ;  /* 0x0000000116097824 */ /* 0x000fe400078e0209 */
[----:B------:R-:W-:Y:S01]  /*2320*/  IMAD.IADD R13, R82, 0x1, R13 ;  /* 0x00000001520d7824 */ /* 0x000fe200078e020d */
[----:B------:R-:W-:Y:S01]  /*2330*/  LOP3.LUT R0, R21, 0x2, R0, 0xe2, !PT ;  /* 0x0000000215007812 */ /* 0x000fe200078ee200 */
[C---:B------:R-:W-:Y:S01]  /*2340*/  IMAD R15, R19.reuse, R5, R8 ;  /* 0x00000005130f7224 */ /* 0x040fe200078e0208 */
[----:B------:R-:W-:Y:S01]  /*2350*/  SHF.R.S32.HI R8, RZ, 0x1f, R9 ;  /* 0x0000001fff087819 */ /* 0x000fe20000011409 */
[----:B------:R-:W-:Y:S01]  /*2360*/  IMAD R21, R19, R65, R10 ;  /* 0x0000004113157224 */ /* 0x000fe200078e020a */
[----:B------:R-:W-:-:S02]  /*2370*/  SHF.R.S32.HI R10, RZ, 0x1f, R13 ;  /* 0x0000001fff0a7819 */ /* 0x000fc4000001140d */
[----:B------:R-:W-:Y:S02]  /*2380*/  LEA.HI R74, R8, R9, RZ, 0x4 ;  /* 0x00000009084a7211 */ /* 0x000fe400078f20ff */
[----:B------:R-:W-:Y:S02]  /*2390*/  LEA.HI R73, R10, R13, RZ, 0x4 ;  /* 0x0000000d0a497211 */ /* 0x000fe400078f20ff */
[----:B------:R-:W-:Y:S02]  /*23a0*/  LEA.HI R8, R8, R9, RZ, 0x5 ;  /* 0x0000000908087211 */ /* 0x000fe400078f28ff */
[----:B------:R-:W-:-:S03]  /*23b0*/  LEA.HI R10, R10, R13, RZ, 0x5 ;  /* 0x0000000d0a0a7211 */ /* 0x000fc600078f28ff */
[----:B------:R-:W-:Y:S01]  /*23c0*/  IMAD.SHL.U32 R9, R8, 0x80, RZ ;  /* 0x0000008008097824 */ /* 0x000fe200078e00ff */
[C---:B------:R-:W-:Y:S01]  /*23d0*/  LOP3.LUT R8, R31.reuse, 0x10, R74, 0xf8, !PT ;  /* 0x000000101f087812 */ /* 0x040fe200078ef84a */
[----:B------:R-:W-:Y:S01]  /*23e0*/  IMAD.SHL.U32 R12, R10, 0x80, RZ ;  /* 0x000000800a0c7824 */ /* 0x000fe200078e00ff */
[----:B------:R-:W-:Y:S02]  /*23f0*/  LOP3.LUT R10, R31, 0x10, R73, 0xf8, !PT ;  /* 0x000000101f0a7812 */ /* 0x000fe400078ef849 */
[----:B------:R-:W-:Y:S02]  /*2400*/  LOP3.LUT R9, R9, 0xfffff000, RZ, 0xc0, !PT ;  /* 0xfffff00009097812 */ /* 0x000fe400078ec0ff */
[-C--:B---3--:R-:W-:Y:S02]  /*2410*/  LOP3.LUT R8, R8, R30.reuse, RZ, 0x3c, !PT ;  /* 0x0000001e08087212 */ /* 0x088fe400078e3cff */
[----:B------:R-:W-:Y:S02]  /*2420*/  LOP3.LUT R12, R12, 0xfffff000, RZ, 0xc0, !PT ;  /* 0xfffff0000c0c7812 */ /* 0x000fe400078ec0ff */
[----:B------:R-:W-:-:S02]  /*2430*/  LOP3.LUT R71, R10, R30, RZ, 0x3c, !PT ;  /* 0x0000001e0a477212 */ /* 0x000fc400078e3cff */
[--C-:B------:R-:W-:Y:S02]  /*2440*/  IADD3 R72, R8, R9, R28.reuse ;  /* 0x0000000908487210 */ /* 0x100fe40007ffe01c */
[----:B------:R-:W-:Y:S02]  /*2450*/  IADD3 R71, R71, R12, R28 ;  /* 0x0000000c47477210 */ /* 0x000fe40007ffe01c */
[----:B------:R-:W0:Y:S01]  /*2460*/  S2R R28, SR_TID.X ;  /* 0x00000000001c7919 */ /* 0x000e220000002100 */
[----:B-----5:R-:W-:Y:S01]  /*2470*/  SHF.R.S32.HI R13, RZ, 0x1f, R24 ;  /* 0x0000001fff0d7819 */ /* 0x020fe20000011418 */
[C---:B------:R-:W-:Y:S01]  /*2480*/  IMAD.WIDE.U32 R56, R19.reuse, R4, R154 ;  /* 0x0000000413387225 */ /* 0x040fe200078e009a */
[----:B------:R-:W-:-:S03]  /*2490*/  IADD3 R48, P2, R19, R48, RZ ;  /* 0x0000003013307210 */ /* 0x000fc60007f5e0ff */
[----:B------:R-:W-:-:S04]  /*24a0*/  IMAD.WIDE.U32 R54, R19, R4, R22 ;  /* 0x0000000413367225 */ /* 0x000fc800078e0016 */
[----:B------:R-:W-:Y:S02]  /*24b0*/  IMAD.IADD R57, R57, 0x1, R15 ;  /* 0x0000000139397824 */ /* 0x000fe400078e020f */
[----:B------:R-:W-:Y:S02]  /*24c0*/  IMAD R8, R13, R4, RZ ;  /* 0x000000040d087224 */ /* 0x000fe400078e02ff */
[----:B------:R-:W-:Y:S02]  /*24d0*/  IMAD.IADD R55, R15, 0x1, R55 ;  /* 0x000000010f377824 */ /* 0x000fe400078e0237 */
[----:B------:R-:W-:Y:S02]  /*24e0*/  IMAD.IADD R53, R53, 0x1, R21 ;  /* 0x0000000135357824 */ /* 0x000fe400078e0215 */
[----:B------:R-:W-:Y:S02]  /*24f0*/  IMAD.IADD R51, R21, 0x1, R51 ;  /* 0x0000000115337824 */ /* 0x000fe400078e0233 */
[----:B------:R-:W-:Y:S01]  /*2500*/  IMAD R13, R13, R64, RZ ;  /* 0x000000400d0d7224 */ /* 0x000fe200078e02ff */
[----:B------:R-:W-:Y:S01]  /*2510*/  LOP3.LUT R7, R73, 0xfffffff0, RZ, 0xc0, !PT ;  /* 0xfffffff049077812 */ /* 0x000fe200078ec0ff */
[----:B------:R-:W-:-:S02]  /*2520*/  IMAD R21, R24, R5, R8 ;  /* 0x0000000518157224 */ /* 0x000fc400078e0208 */
[----:B------:R-:W-:-:S04]  /*2530*/  IMAD.WIDE.U32 R56, R24, R4, R56 ;  /* 0x0000000418387225 */ /* 0x000fc800078e0038 */
[----:B------:R-:W-:Y:S01]  /*2540*/  IMAD.X R49, R20, 0x1, R3, P2 ;  /* 0x0000000114317824 */ /* 0x000fe200010e0603 */
[----:B------:R-:W-:Y:S02]  /*2550*/  LOP3.LUT R20, R74, 0xfffffff0, RZ, 0xc0, !PT ;  /* 0xfffffff04a147812 */ /* 0x000fe400078ec0ff */
[----:B0-----:R-:W-:Y:S01]  /*2560*/  SHF.R.U32.HI R28, RZ, 0x7, R28 ;  /* 0x00000007ff1c7819 */ /* 0x001fe2000001161c */
[----:B------:R-:W-:Y:S01]  /*2570*/  IMAD.WIDE.U32 R54, R24, R4, R54 ;  /* 0x0000000418367225 */ /* 0x000fe200078e0036 */
[----:B------:R-:W-:-:S03]  /*2580*/  SHF.L.U64.HI R68, R4, 0x7, R5 ;  /* 0x0000000704447819 */ /* 0x000fc60000010205 */
[C---:B------:R-:W-:Y:S02]  /*2590*/  IMAD R13, R24.reuse, R65, R13 ;  /* 0x00000041180d7224 */ /* 0x040fe400078e020d */
[----:B------:R-:W-:Y:S01]  /*25a0*/  IMAD.WIDE.U32 R52, R24, R64, R52 ;  /* 0x0000004018347225 */ /* 0x000fe200078e0034 */
[----:B------:R-:W-:-:S03]  /*25b0*/  SHF.L.U64.HI R65, R64, 0x7, R65 ;  /* 0x0000000740417819 */ /* 0x000fc60000010241 */
[----:B------:R-:W-:Y:S01]  /*25c0*/  IMAD.WIDE.U32 R50, R24, R64, R50 ;  /* 0x0000004018327225 */ /* 0x000fe200078e0032 */
[C---:B------:R-:W-:Y:S02]  /*25d0*/  LOP3.LUT R31, R0.reuse, 0x1, RZ, 0xc0, !PT ;  /* 0x00000001001f7812 */ /* 0x040fe400078ec0ff */
[----:B------:R-:W-:Y:S01]  /*25e0*/  LOP3.LUT R30, R0, 0x2, RZ, 0xc0, !PT ;  /* 0x00000002001e7812 */ /* 0x000fe200078ec0ff */
[----:B------:R-:W-:Y:S01]  /*25f0*/  VIADD R63, R28, 0x8 ;  /* 0x000000081c3f7836 */ /* 0x000fe20000000000 */
[----:B------:R-:W-:Y:S01]  /*2600*/  ISETP.GE.AND P1, PT, R66, UR4, PT ;  /* 0x0000000442007c0c */ /* 0x000fe2000bf26270 */
[----:B------:R-:W-:Y:S01]  /*2610*/  IMAD.SHL.U32 R67, R4, 0x80, RZ ;  /* 0x0000008004437824 */ /* 0x000fe200078e00ff */
[----:B------:R-:W-:Y:S01]  /*2620*/  SHF.R.S32.HI R4, RZ, 0x1f, R20 ;  /* 0x0000001fff047819 */ /* 0x000fe20000011414 */
[----:B------:R-:W-:Y:S01]  /*2630*/  IMAD.IADD R28, R57, 0x1, R21 ;  /* 0x00000001391c7824 */ /* 0x000fe200078e0215 */
[----:B------:R-:W-:Y:S01]  /*2640*/  SHF.R.S32.HI R3, RZ, 0x1f, R7 ;  /* 0x0000001fff037819 */ /* 0x000fe20000011407 */
[----:B------:R-:W-:-:S02]  /*2650*/  IMAD.SHL.U32 R64, R64, 0x80, RZ ;  /* 0x0000008040407824 */ /* 0x000fc400078e00ff */
[----:B------:R-:W-:Y:S02]  /*2660*/  IMAD.IADD R21, R21, 0x1, R55 ;  /* 0x0000000115157824 */ /* 0x000fe400078e0237 */
[----:B------:R-:W-:Y:S02]  /*2670*/  IMAD.IADD R6, R53, 0x1, R13 ;  /* 0x0000000135067824 */ /* 0x000fe400078e020d */
[----:B------:R-:W-:Y:S02]  /*2680*/  IMAD.IADD R5, R13, 0x1, R51 ;  /* 0x000000010d057824 */ /* 0x000fe400078e0233 */
[----:B------:R-:W-:-:S07]  /*2690*/  IMAD.IADD R0, R59, 0x1, R33 ;  /* 0x000000013b007824 */ /* 0x000fce00078e0221 */
.L_x_1958:
[----:B------:R-:W2:Y:S01]  /*26a0*/  LDL R8, [R1+0x30] ;  /* 0x0000300001087983 */ /* 0x000ea20000100800 */
[----:B------:R-:W0:Y:S01]  /*26b0*/  LDC R88, c[0x0][0x3f4] ;  /* 0x0000fd00ff587b82 */ /* 0x000e220000000800 */
        /* <DEDUP_REMOVED lines=40> */
[----:B------:R-:W-:Y:S01]  /*2940*/  ULDC.64 UR4, c[0x0][0x3e8] ;  /* 0x0000fa0000047ab9 */ /* 0x000fe20000000a00 */
[----:B------:R-:W-:Y:S02]  /*2950*/  ULDC.64 UR6, c[0x0][0x400] ;  /* 0x0001000000067ab9 */ /* 0x000fe40000000a00 */
[----:B------:R-:W3:Y:S01]  /*2960*/  LDL R80, [R1+0x8] ;  /* 0x0000080001507983 */ /* 0x000ee20000100800 */
[----:B------:R-:W-:Y:S02]  /*2970*/  IADD3 R44, P3, P5, R56, UR4, R44 ;  /* 0x00000004382c7c10 */ /* 0x000fe4000fd7e02c */
[----:B------:R-:W-:Y:S02]  /*2980*/  CS2R R38, SRZ ;  /* 0x0000000000267805 */ /* 0x000fe4000001ff00 */
[----:B------:R-:W-:Y:S02]  /*2990*/  CS2R R40, SRZ ;  /* 0x0000000000287805 */ /* 0x000fe4000001ff00 */
[----:B------:R-:W-:-:S02]  /*29a0*/  IADD3.X R45, R28, UR5, R46, P3, P5 ;  /* 0x000000051c2d7c10 */ /* 0x000fc40009fea42e */
[----:B------:R-:W-:-:S04]  /*29b0*/  IADD3 R42, P3, P5, R52, UR6, R42 ;  /* 0x00000006342a7c10 */ /* 0x000fc8000fd7e02a */
[----:B------:R-:W-:Y:S02]  /*29c0*/  IADD3.X R43, R6, UR7, R47, P3, P5 ;  /* 0x00000007062b7c10 */ /* 0x000fe40009fea42f */
[----:B------:R-:W-:Y:S02]  /*29d0*/  ISETP.GE.AND P5, PT, R154, R88, PT ;  /* 0x000000589a00720c */ /* 0x000fe40003fa6270 */
[----:B------:R-:W-:Y:S02]  /*29e0*/  CS2R R32, SRZ ;  /* 0x0000000000207805 */ /* 0x000fe4000001ff00 */
[----:B------:R-:W-:Y:S02]  /*29f0*/  CS2R R12, SRZ ;  /* 0x00000000000c7805 */ /* 0x000fe4000001ff00 */
[----:B------:R-:W-:Y:S02]  /*2a00*/  CS2R R34, SRZ ;  /* 0x0000000000227805 */ /* 0x000fe4000001ff00 */
[----:B------:R-:W-:-:S05]  /*2a10*/  CS2R R14, SRZ ;  /* 0x00000000000e7805 */ /* 0x000fca000001ff00 */
[----:B------:R0:W5:Y:S04]  /*2a20*/  @!P5 LDG.E.64 R38, desc[UR42][R44.64] ;  /* 0x0000002a2c26d981 */ /* 0x000168000c1e1b00 */
[----:B------:R0:W5:Y:S01]  /*2a30*/  @!P5 LDG.E.64 R40, desc[UR42][R42.64] ;  /* 0x0000002a2a28d981 */ /* 0x000162000c1e1b00 */
[-C--:B--2---:R-:W-:Y:S02]  /*2a40*/  ISETP.GE.AND P3, PT, R84, R88.reuse, PT ;  /* 0x000000585400720c */ /* 0x084fe40003f66270 */
[----:B---3--:R-:W-:-:S11]  /*2a50*/  ISETP.GE.AND P5, PT, R80, R88, PT ;  /* 0x000000585000720c */ /* 0x008fd60003fa6270 */
[----:B------:R0:W5:Y:S04]  /*2a60*/  @!P3 LDG.E.64 R32, desc[UR42][R44.64+0x10] ;  /* 0x0000102a2c20b981 */ /* 0x000168000c1e1b00 */
[----:B------:R0:W5:Y:S04]  /*2a70*/  @!P5 LDG.E.64 R12, desc[UR42][R44.64+0x20] ;  /* 0x0000202a2c0cd981 */ /* 0x000168000c1e1b00 */
[----:B------:R0:W5:Y:S04]  /*2a80*/  @!P3 LDG.E.64 R34, desc[UR42][R42.64+0x10] ;  /* 0x0000102a2a22b981 */ /* 0x000168000c1e1b00 */
[----:B------:R0:W5:Y:S02]  /*2a90*/  @!P5 LDG.E.64 R14, desc[UR42][R42.64+0x20] ;  /* 0x0000202a2a0ed981 */ /* 0x000164000c1e1b00 */
.L_x_1923:
[----:B------:R-:W-:Y:S05]  /*2aa0*/  BSYNC B1 ;  /* 0x0000000000017941 */ /* 0x000fea0003800000 */
.L_x_1922:
[----:B------:R-:W-:Y:S01]  /*2ab0*/  UISETP.NE.AND UP0, UPT, UR36, 0x3, UPT ;  /* 0x000000032400788c */ /* 0x000fe2000bf05270 */
[----:B0----5:R-:W-:Y:S01]  /*2ac0*/  IMAD.MOV.U32 R42, RZ, RZ, R12 ;  /* 0x000000ffff2a7224 */ /* 0x021fe200078e000c */
[----:B------:R-:W-:Y:S01]  /*2ad0*/  MOV R45, R34 ;  /* 0x00000022002d7202 */ /* 0x000fe20000000f00 */
[----:B------:R-:W-:Y:S02]  /*2ae0*/  IMAD.MOV.U32 R44, RZ, RZ, R32 ;  /* 0x000000ffff2c7224 */ /* 0x000fe400078e0020 */
[----:B------:R-:W-:Y:S01]  /*2af0*/  IMAD.MOV.U32 R46, RZ, RZ, R38 ;  /* 0x000000ffff2e7224 */ /* 0x000fe200078e0026 */
[----:B------:R-:W-:Y:S01]  /*2b00*/  PLOP3.LUT P3, PT, PT, PT, UP0, 0x80, 0x0 ;  /* 0x000000000000781c */ /* 0x000fe20003f6f008 */
[----:B------:R-:W-:Y:S02]  /*2b10*/  IMAD.MOV.U32 R43, RZ, RZ, R14 ;  /* 0x000000ffff2b7224 */ /* 0x000fe400078e000e */
[----:B------:R-:W-:-:S10]  /*2b20*/  IMAD.MOV.U32 R47, RZ, RZ, R40 ;  /* 0x000000ffff2f7224 */ /* 0x000fd400078e0028 */
[----:B------:R-:W-:Y:S05]  /*2b30*/  @!P3 BRA `(.L_x_1924) ;  /* 0x000000000004b947 */ /* 0x000fea0003800000 */
[----:B------:R-:W-:Y:S01]  /*2b40*/  BPT.TRAP 0x1 ;  /* 0x000000040000795c */ /* 0x000fe20000300000 */
.L_x_1924:
[----:B------:R-:W-:Y:S01]  /*2b50*/  IMAD R84, R17, 0x8, R16 ;  /* 0x0000000811547824 */ /* 0x000fe200078e0210 */
[----:B------:R-:W-:Y:S01]  /*2b60*/  SHF.L.U32 R87, R153, 0x1f, RZ ;  /* 0x0000001f99577819 */ /* 0x000fe200000006ff */
[----:B------:R-:W-:Y:S03]  /*2b70*/  BSSY B1, `(.L_x_1925) ;  /* 0x0000003000017945 */ /* 0x000fe60003800000 */
[----:B------:R-:W0:Y:S02]  /*2b80*/  SYNCS.PHASECHK.TRANS64.TRYWAIT P5, [R84+URZ+0x19c90], R87 ;  /* 0x019c9057540075a7 */ /* 0x000e2400080a017f */
[----:B0-----:R-:W-:Y:S05]  /*2b90*/  @!P5 BRA `(.L_x_1926) ;  /* 0x000001c40094d947 */ /* 0x001fea0003800000 */
.L_x_2189:
[----:B------:R-:W-:Y:S05]  /*2ba0*/  BSYNC B1 ;  /* 0x0000000000017941 */ /* 0x000fea0003800000 */
.L_x_1925:
        /* <DEDUP_REMOVED lines=32> */
[-C--:B------:R-:W-:Y:S01]  /*2db0*/  FMUL.FTZ R93, R41, R90.reuse ;  /* 0x0000005a295d7220 */ /* 0x080fe20000410000 */
[--C-:B------:R-:W-:Y:S02]  /*2dc0*/  HADD2.F32 R81, -RZ, R80.reuse.H0_H0 ;  /* 0x20000050ff517230 */ /* 0x100fe40000004100 */
[C---:B------:R-:W-:Y:S01]  /*2dd0*/  FMUL.FTZ R90, R8.reuse, R90 ;  /* 0x0000005a085a7220 */ /* 0x040fe20000410000 */
[--C-:B------:R-:W-:Y:S02]  /*2de0*/  HADD2.F32 R79, -RZ, R9.reuse.H1_H1 ;  /* 0x30000009ff4f7230 */ /* 0x100fe40000004100 */
[----:B------:R-:W-:Y:S02]  /*2df0*/  HADD2.F32 R78, -RZ, R9.H0_H0 ;  /* 0x20000009ff4e7230 */ /* 0x000fe40000004100 */
[----:B------:R-:W-:Y:S01]  /*2e00*/  FFMA.FTZ R8, R8, R81, -R93 ;  /* 0x0000005108087223 */ /* 0x000fe2000001085d */
[----:B------:R-:W-:Y:S02]  /*2e10*/  HADD2.F32 R80, -RZ, R80.H1_H1 ;  /* 0x30000050ff507230 */ /* 0x000fe40000004100 */
[----:B------:R-:W-:Y:S01]  /*2e20*/  FMUL.FTZ R93, R79, R91 ;  /* 0x0000005b4f5d7220 */ /* 0x000fe20000410000 */
[----:B------:R-:W-:Y:S01]  /*2e30*/  FFMA.FTZ R9, R41, R81, R90 ;  /* 0x0000005129097223 */ /* 0x000fe2000001005a */
[C---:B------:R-:W-:Y:S01]  /*2e40*/  FMUL.FTZ R92, R78.reuse, R91 ;  /* 0x0000005b4e5c7220 */ /* 0x040fe20000410000 */
[----:B------:R-:W-:Y:S01]  /*2e50*/  F2FP.F16.E4M3.UNPACK_B R41, R40.H1 ;  /* 0x00000028ff29723e */ /* 0x000fe200030006ff */
[----:B------:R-:W-:Y:S01]  /*2e60*/  FFMA.FTZ R93, R78, R80, -R93 ;  /* 0x000000504e5d7223 */ /* 0x000fe2000001085d */
[----:B------:R-:W-:Y:S01]  /*2e70*/  F2FP.F16.E4M3.UNPACK_B R40, R40 ;  /* 0x00000028ff28723e */ /* 0x000fe200020006ff */
[----:B------:R-:W-:Y:S01]  /*2e80*/  FFMA.FTZ R94, R79, R80, R92 ;  /* 0x000000504f5e7223 */ /* 0x000fe2000001005c */
[--C-:B------:R-:W-:Y:S01]  /*2e90*/  HADD2.F32 R81, -RZ, R47.reuse.H1_H1 ;  /* 0x3000002fff517230 */ /* 0x100fe20000004100 */
[----:B------:R-:W-:Y:S01]  /*2ea0*/  F2FP.F16.E4M3.UNPACK_B R79, R46 ;  /* 0x0000002eff4f723e */ /* 0x000fe200020006ff */
[----:B------:R-:W-:-:S02]  /*2eb0*/  HADD2.F32 R80, -RZ, R47.H0_H0 ;  /* 0x2000002fff507230 */ /* 0x000fc40000004100 */
[--C-:B------:R-:W-:Y:S02]  /*2ec0*/  HADD2.F32 R47, -RZ, R41.reuse.H0_H0 ;  /* 0x20000029ff2f7230 */ /* 0x100fe40000004100 */
[----:B------:R-:W-:Y:S02]  /*2ed0*/  HADD2.F32 R78, -RZ, R41.H1_H1 ;  /* 0x30000029ff4e7230 */ /* 0x000fe40000004100 */
[--C-:B------:R-:W-:Y:S02]  /*2ee0*/  HADD2.F32 R46, -RZ, R40.reuse.H1_H1 ;  /* 0x30000028ff2e7230 */ /* 0x100fe40000004100 */
[-C--:B------:R-:W-:Y:S01]  /*2ef0*/  FMUL.FTZ R91, R47, R81.reuse ;  /* 0x000000512f5b7220 */ /* 0x080fe20000410000 */
[----:B------:R-:W-:Y:S02]  /*2f00*/  HADD2.F32 R41, -RZ, R40.H0_H0 ;  /* 0x20000028ff297230 */ /* 0x000fe40000004100 */
[----:B------:R-:W-:Y:S01]  /*2f10*/  FMUL.FTZ R92, R78, R81 ;  /* 0x000000514e5c7220 */ /* 0x000fe20000410000 */
        /* <DEDUP_REMOVED lines=35> */
[----:B------:R-:W-:Y:S02]  /*3150*/  HADD2.F32 R80, -RZ, R10.H0_H0 ;  /* 0x2000000aff507230 */ /* 0x000fe40000004100 */
[----:B------:R-:W-:Y:S01]  /*3160*/  FFMA.FTZ R11, R91, R93, R98 ;  /* 0x0000005d5b0b7223 */ /* 0x000fe20000010062 */
[----:B------:R-:W-:Y:S01]  /*3170*/  HADD2.F32 R81, -RZ, R90.H0_H0 ;  /* 0x2000005aff517230 */ /* 0x000fe20000004100 */
[----:B------:R-:W-:Y:S01]  /*3180*/  F2FP.SATFINITE.E4M3.F32.PACK_AB_MERGE_C R9, R9, R8, R46 ;  /* 0x000000080909723e */ /* 0x000fe2000480702e */
[----:B------:R-:W-:Y:S01]  /*3190*/  HADD2.F32 R10, -RZ, R10.H1_H1 ;  /* 0x3000000aff0a7230 */ /* 0x000fe20000004100 */
[----:B------:R-:W-:Y:S01]  /*31a0*/  F2FP.SATFINITE.E4M3.F32.PACK_AB_MERGE_C R96, R96, R97, RZ ;  /* 0x000000616060723e */ /* 0x000fe200048070ff */
[----:B------:R-:W-:Y:S02]  /*31b0*/  HADD2.F32 R90, -RZ, R90.H1_H1 ;  /* 0x3000005aff5a7230 */ /* 0x000fe40000004100 */
[----:B------:R-:W-:Y:S01]  /*31c0*/  FMUL.FTZ R93, R81, R94 ;  /* 0x0000005e515d7220 */ /* 0x000fe20000410000 */
[----:B------:R-:W-:-:S02]  /*31d0*/  HADD2.F32 R78, -RZ, R78.H0_H0 ;  /* 0x2000004eff4e7230 */ /* 0x000fc40000004100 */
[-C--:B------:R-:W-:Y:S01]  /*31e0*/  FMUL.FTZ R91, R10, R79.reuse ;  /* 0x0000004f0a5b7220 */ /* 0x080fe20000410000 */
[----:B------:R-:W-:Y:S02]  /*31f0*/  HADD2.F32 R39, -RZ, R39.H0_H0 ;  /* 0x20000027ff277230 */ /* 0x000fe40000004100 */
[----:B------:R-:W-:Y:S01]  /*3200*/  FMUL.FTZ R92, R90, R94 ;  /* 0x0000005e5a5c7220 */ /* 0x000fe20000410000 */
[----:B------:R-:W-:Y:S01]  /*3210*/  FMUL.FTZ R79, R80, R79 ;  /* 0x0000004f504f7220 */ /* 0x000fe20000410000 */
[----:B------:R-:W-:Y:S01]  /*3220*/  FFMA.FTZ R93, R90, R78, R93 ;  /* 0x0000004e5a5d7223 */ /* 0x000fe2000001005d */
[----:B------:R-:W-:Y:S01]  /*3230*/  F2FP.SATFINITE.E4M3.F32.PACK_AB_MERGE_C R11, R11, R38, RZ ;  /* 0x000000260b0b723e */ /* 0x000fe200048070ff */
[----:B------:R-:W-:Y:S01]  /*3240*/  FFMA.FTZ R92, R81, R78, -R92 ;  /* 0x0000004e515c7223 */ /* 0x000fe2000001085c */
[-C--:B------:R-:W-:Y:S01]  /*3250*/  FFMA.FTZ R91, R80, R39.reuse, -R91 ;  /* 0x00000027505b7223 */ /* 0x080fe2000001085b */
[----:B------:R-:W-:Y:S01]  /*3260*/  FFMA.FTZ R10, R10, R39, R79 ;  /* 0x000000270a0a7223 */ /* 0x000fe2000001004f */
[----:B------:R-:W-:-:S02]  /*3270*/  F2FP.SATFINITE.E4M3.F32.PACK_AB_MERGE_C R8, R41, R40, R47 ;  /* 0x000000282908723e */ /* 0x000fc4000480702f */
[----:B------:R-:W-:Y:S02]  /*3280*/  F2FP.SATFINITE.E4M3.F32.PACK_AB_MERGE_C R11, R93, R92, R11 ;  /* 0x0000005c5d0b723e */ /* 0x000fe4000480700b */
[----:B------:R-:W-:-:S07]  /*3290*/  F2FP.SATFINITE.E4M3.F32.PACK_AB_MERGE_C R10, R10, R91, R96 ;  /* 0x0000005b0a0a723e */ /* 0x000fce0004807060 */
.L_x_1931:
[----:B------:R-:W-:Y:S05]  /*32a0*/  BSYNC B2 ;  /* 0x0000000000027941 */ /* 0x000fea0003800000 */
.L_x_1930:
[----:B--2---:R1:W-:Y:S02]  /*32b0*/  STG.E.128 desc[UR42][R36.64], R8 ;  /* 0x0000000824007986 */ /* 0x0043e4000c101d2a */
.L_x_1929:
[----:B------:R-:W-:Y:S05]  /*32c0*/  BSYNC B1 ;  /* 0x0000000000017941 */ /* 0x000fea0003800000 */
.L_x_1928:
        /* <DEDUP_REMOVED lines=111> */
.L_x_1935:
[----:B------:R-:W-:Y:S05]  /*39c0*/  BSYNC B2 ;  /* 0x0000000000027941 */ /* 0x000fea0003800000 */
.L_x_1934:
[----:B------:R2:W-:Y:S02]  /*39d0*/  STG.E.128 desc[UR42][R36.64+0x20], R8 ;  /* 0x0000200824007986 */ /* 0x0005e4000c101d2a */
.L_x_1933:
[----:B------:R-:W-:Y:S05]  /*39e0*/  BSYNC B1 ;  /* 0x0000000000017941 */ /* 0x000fea0003800000 */
.L_x_1932:
        /* <DEDUP_REMOVED lines=109> */
.L_x_1937:
[----:B------:R-:W-:Y:S05]  /*40c0*/  BSYNC B1 ;  /* 0x0000000000017941 */ /* 0x000fea0003800000 */
.L_x_1936:
[----:B------:R1:W-:Y:S01]  /*40d0*/  STG.E.128 desc[UR42][R36.64+0x40], R8 ;  /* 0x0000400824007986 */ /* 0x0003e2000c101d2a */
[----:B------:R-:W-:Y:S05]  /*40e0*/  BRA `(.L_x_1927) ;  /* 0x0000002000f87947 */ /* 0x000fea0003800000 */
.L_x_1921:
        /* <DEDUP_REMOVED lines=27> */
.L_x_1939:
[----:B------:R-:W-:Y:S05]  /*42a0*/  BSYNC B1 ;  /* 0x0000000000017941 */ /* 0x000fea0003800000 */
.L_x_1938:
[----:B------:R-:W-:Y:S01]  /*42b0*/  UISETP.NE.AND UP0, UPT, UR36, 0x3, UPT ;  /* 0x000000032400788c */ /* 0x000fe2000bf05270 */
[----:B-----5:R-:W-:Y:S02]  /*42c0*/  IMAD.MOV.U32 R91, RZ, RZ, R10 ;  /* 0x000000ffff5b7224 */ /* 0x020fe400078e000a */
[----:B------:R-:W-:Y:S02]  /*42d0*/  IMAD.MOV.U32 R90, RZ, RZ, R8 ;  /* 0x000000ffff5a7224 */ /* 0x000fe400078e0008 */
[----:B------:R-:W-:Y:S01]  /*42e0*/  IMAD.MOV.U32 R100, RZ, RZ, R14 ;  /* 0x000000ffff647224 */ /* 0x000fe200078e000e */
[----:B------:R-:W-:Y:S01]  /*42f0*/  PLOP3.LUT P3, PT, PT, PT, UP0, 0x80, 0x0 ;  /* 0x000000000000781c */ /* 0x000fe20003f6f008 */
[----:B------:R-:W-:Y:S02]  /*4300*/  IMAD.MOV.U32 R97, RZ, RZ, R12 ;  /* 0x000000ffff617224 */ /* 0x000fe400078e000c */
[----:B------:R-:W-:Y:S02]  /*4310*/  IMAD.MOV.U32 R92, RZ, RZ, R34 ;  /* 0x000000ffff5c7224 */ /* 0x000fe400078e0022 */
[----:B------:R-:W-:-:S02]  /*4320*/  IMAD.MOV.U32 R93, RZ, RZ, R32 ;  /* 0x000000ffff5d7224 */ /* 0x000fc400078e0020 */
[----:B------:R-:W-:Y:S02]  /*4330*/  IMAD.MOV.U32 R99, RZ, RZ, R38 ;  /* 0x000000ffff637224 */ /* 0x000fe400078e0026 */
[----:B------:R-:W-:-:S04]  /*4340*/  IMAD.MOV.U32 R98, RZ, RZ, R36 ;  /* 0x000000ffff627224 */ /* 0x000fc800078e0024 */
[----:B------:R-:W-:Y:S05]  /*4350*/  @!P3 BRA `(.L_x_1940) ;  /* 0x000000000004b947 */ /* 0x000fea0003800000 */
[----:B------:R-:W-:Y:S01]  /*4360*/  BPT.TRAP 0x1 ;  /* 0x000000040000795c */ /* 0x000fe20000300000 */
.L_x_1940:
[----:B------:R-:W-:Y:S01]  /*4370*/  IMAD R84, R17, 0x8, R16 ;  /* 0x0000000811547824 */ /* 0x000fe200078e0210 */
[----:B------:R-:W-:Y:S01]  /*4380*/  SHF.L.U32 R87, R153, 0x1f, RZ ;  /* 0x0000001f99577819 */ /* 0x000fe200000006ff */
[----:B------:R-:W-:Y:S03]  /*4390*/  BSSY B1, `(.L_x_1941) ;  /* 0x0000003000017945 */ /* 0x000fe60003800000 */
[----:B------:R-:W1:Y:S02]  /*43a0*/  SYNCS.PHASECHK.TRANS64.TRYWAIT P5, [R84+URZ+0x19c90], R87 ;  /* 0x019c9057540075a7 */ /* 0x000e6400080a017f */
[----:B-1----:R-:W-:Y:S05]  /*43b0*/  @!P5 BRA `(.L_x_1942) ;  /* 0x000001ac00a0d947 */ /* 0x002fea0003800000 */
.L_x_2190:
[----:B------:R-:W-:Y:S05]  /*43c0*/  BSYNC B1 ;  /* 0x0000000000017941 */ /* 0x000fea0003800000 */
.L_x_1941:
        /* <DEDUP_REMOVED lines=13> */
[----:B------:R-:W2:Y:S04]  /*44a0*/  LDL R45, [R1] ;  /* 0x00000000012d7983 */ /* 0x000ea80000100800 */
        /* <DEDUP_REMOVED lines=20> */
[----:B------:R-:W0:Y:S04]  /*45f0*/  LDS.128 R40, [R41+0x13800] ;  /* 0x0138000029287984 */ /* 0x000e280000000c00 */
        /* <DEDUP_REMOVED lines=9> */
[----:B------:R-:W-:Y:S01]  /*4690*/  IMAD.SHL.U32 R13, R13, 0x100, RZ ;  /* 0x000001000d0d7824 */ /* 0x000fe200078e00ff */
[----:B--2---:R-:W-:-:S02]  /*46a0*/  F2FP.F16.E4M3.UNPACK_B R103, R45 ;  /* 0x0000002dff67723e */ /* 0x004fc400020006ff */
[----:B------:R-:W-:Y:S01]  /*46b0*/  F2FP.F16.E4M3.UNPACK_B R45, R45.H1 ;  /* 0x0000002dff2d723e */ /* 0x000fe200030006ff */
[----:B------:R-:W-:Y:S01]  /*46c0*/  IMAD.U32 R38, R38, 0x10000, RZ ;  /* 0x0001000026267824 */ /* 0x000fe200078e00ff */
[----:B------:R-:W-:Y:S01]  /*46d0*/  LOP3.LUT R37, R36, 0xff00, R13, 0xf8, !PT ;  /* 0x0000ff0024257812 */ /* 0x000fe200078ef80d */
[----:B------:R-:W-:Y:S01]  /*46e0*/  IMAD.SHL.U32 R13, R102, 0x100, RZ ;  /* 0x00000100660d7824 */ /* 0x000fe200078e00ff */
[-C--:B0-----:R-:W-:Y:S02]  /*46f0*/  F2FP.F16.E4M3.UNPACK_B R102, R41.reuse ;  /* 0x00000029ff66723e */ /* 0x081fe400020006ff */
[----:B------:R-:W-:Y:S02]  /*4700*/  LOP3.LUT R38, R37, 0xff0000, R38, 0xf8, !PT ;  /* 0x00ff000025267812 */ /* 0x000fe400078ef826 */
[----:B------:R-:W-:Y:S01]  /*4710*/  LOP3.LUT R13, R14, 0xff00, R13, 0xf8, !PT ;  /* 0x0000ff000e0d7812 */ /* 0x000fe200078ef80d */
[--C-:B------:R-:W-:Y:S01]  /*4720*/  HADD2.F32 R14, -RZ, R103.reuse.H0_H0 ;  /* 0x20000067ff0e7230 */ /* 0x100fe20000004100 */
[----:B------:R-:W-:Y:S01]  /*4730*/  F2FP.F16.E4M3.UNPACK_B R36, R38 ;  /* 0x00000026ff24723e */ /* 0x000fe200020006ff */
[----:B------:R-:W-:Y:S01]  /*4740*/  HADD2.F32 R104, -RZ, R102.H0_H0 ;  /* 0x20000066ff687230 */ /* 0x000fe20000004100 */
[----:B------:R-:W-:Y:S01]  /*4750*/  LOP3.LUT R12, R13, 0xff0000, R12, 0xf8, !PT ;  /* 0x00ff00000d0c7812 */ /* 0x000fe200078ef80c */
[----:B------:R-:W-:Y:S01]  /*4760*/  HADD2.F32 R103, -RZ, R103.H1_H1 ;  /* 0x30000067ff677230 */ /* 0x000fe20000004100 */
[----:B------:R-:W-:Y:S01]  /*4770*/  F2FP.F16.E4M3.UNPACK_B R41, R41.H1 ;  /* 0x00000029ff29723e */ /* 0x000fe200030006ff */
[--C-:B------:R-:W-:Y:S01]  /*4780*/  HADD2.F32 R37, -RZ, R36.reuse.H0_H0 ;  /* 0x20000024ff257230 */ /* 0x100fe20000004100 */
[----:B------:R-:W-:Y:S01]  /*4790*/  F2FP.F16.E4M3.UNPACK_B R13, R12 ;  /* 0x0000000cff0d723e */ /* 0x000fe200020006ff */
[----:B------:R-:W-:-:S02]  /*47a0*/  HADD2.F32 R36, -RZ, R36.H1_H1 ;  /* 0x30000024ff247230 */ /* 0x000fc40000004100 */
[----:B------:R-:W-:Y:S02]  /*47b0*/  HADD2.F32 R102, -RZ, R102.H1_H1 ;  /* 0x30000066ff667230 */ /* 0x000fe40000004100 */
[-C--:B------:R-:W-:Y:S01]  /*47c0*/  FMUL.FTZ R107, R14, R37.reuse ;  /* 0x000000250e6b7220 */ /* 0x080fe20000410000 */
[--C-:B------:R-:W-:Y:S02]  /*47d0*/  HADD2.F32 R105, -RZ, R13.reuse.H0_H0 ;  /* 0x2000000dff697230 */ /* 0x100fe40000004100 */
[C---:B------:R-:W-:Y:S01]  /*47e0*/  FMUL.FTZ R109, R104.reuse, R37 ;  /* 0x00000025686d7220 */ /* 0x040fe20000410000 */
[----:B------:R-:W-:Y:S02]  /*47f0*/  HADD2.F32 R13, -RZ, R13.H1_H1 ;  /* 0x3000000dff0d7230 */ /* 0x000fe40000004100 */
[-C--:B------:R-:W-:Y:S01]  /*4800*/  FFMA.FTZ R37, R104, R105.reuse, -R107 ;  /* 0x0000006968257223 */ /* 0x080fe2000001086b */
[----:B------:R-:W-:Y:S01]  /*4810*/  FFMA.FTZ R14, R14, R105, R109 ;  /* 0x000000690e0e7223 */ /* 0x000fe2000001006d */
[-C--:B------:R-:W-:Y:S01]  /*4820*/  FMUL.FTZ R105, R103, R36.reuse ;  /* 0x0000002467697220 */ /* 0x080fe20000410000 */
[----:B------:R-:W-:-:S03]  /*4830*/  FMUL.FTZ R104, R102, R36 ;  /* 0x0000002466687220 */ /* 0x000fc60000410000 */
[-C--:B------:R-:W-:Y:S01]  /*4840*/  FFMA.FTZ R36, R102, R13.reuse, -R105 ;  /* 0x0000000d66247223 */ /* 0x080fe20000010869 */
[----:B------:R-:W-:Y:S01]  /*4850*/  F2FP.F16.E4M3.UNPACK_B R102, R38.H1 ;  /* 0x00000026ff66723e */ /* 0x000fe200030006ff */
[----:B------:R-:W-:Y:S01]  /*4860*/  FFMA.FTZ R13, R103, R13, R104 ;  /* 0x0000000d670d7223 */ /* 0x000fe20000010068 */
[----:B------:R-:W-:Y:S01]  /*4870*/  F2FP.F16.E4M3.UNPACK_B R103, R12.H1 ;  /* 0x0000000cff67723e */ /* 0x000fe200030006ff */
[----:B------:R-:W-:Y:S02]  /*4880*/  HADD2.F32 R12, -RZ, R45.H0_H0 ;  /* 0x2000002dff0c7230 */ /* 0x000fe40000004100 */
[----:B------:R-:W-:Y:S02]  /*4890*/  HADD2.F32 R107, -RZ, R102.H0_H0 ;  /* 0x20000066ff6b7230 */ /* 0x000fe40000004100 */
[----:B------:R-:W-:Y:S02]  /*48a0*/  HADD2.F32 R38, -RZ, R41.H0_H0 ;  /* 0x20000029ff267230 */ /* 0x000fe40000004100 */
[----:B------:R-:W-:-:S02]  /*48b0*/  HADD2.F32 R105, -RZ, R103.H0_H0 ;  /* 0x20000067ff697230 */ /* 0x000fc40000004100 */
[-C--:B------:R-:W-:Y:S01]  /*48c0*/  FMUL.FTZ R109, R12, R107.reuse ;  /* 0x0000006b0c6d7220 */ /* 0x080fe20000410000 */
[----:B------:R-:W-:Y:S02]  /*48d0*/  HADD2.F32 R104, -RZ, R45.H1_H1 ;  /* 0x3000002dff687230 */ /* 0x000fe40000004100 */
[C---:B------:R-:W-:Y:S01]  /*48e0*/  FMUL.FTZ R107, R38.reuse, R107 ;  /* 0x0000006b266b7220 */ /* 0x040fe20000410000 */
[----:B------:R-:W-:Y:S02]  /*48f0*/  HADD2.F32 R102, -RZ, R102.H1_H1 ;  /* 0x30000066ff667230 */ /* 0x000fe40000004100 */
[-C--:B------:R-:W-:Y:S01]  /*4900*/  FFMA.FTZ R38, R38, R105.reuse, -R109 ;  /* 0x0000006926267223 */ /* 0x080fe2000001086d */
[----:B------:R-:W-:Y:S02]  /*4910*/  HADD2.F32 R41, -RZ, R41.H1_H1 ;  /* 0x30000029ff297230 */ /* 0x000fe40000004100 */
[----:B------:R-:W-:Y:S01]  /*4920*/  FFMA.FTZ R12, R12, R105, R107 ;  /* 0x000000690c0c7223 */ /* 0x000fe2000001006b */
[----:B------:R-:W-:-:S02]  /*4930*/  HADD2.F32 R103, -RZ, R103.H1_H1 ;  /* 0x30000067ff677230 */ /* 0x000fc40000004100 */
[CC--:B------:R-:W-:Y:S01]  /*4940*/  FMUL.FTZ R106, R104.reuse, R102.reuse ;  /* 0x00000066686a7220 */ /* 0x0c0fe20000410000 */
[C---:B------:R-:W-:Y:S01]  /*4950*/  FMUL.FTZ R105, R41.reuse, R102 ;  /* 0x0000006629697220 */ /* 0x040fe20000410000 */
[----:B------:R-:W-:Y:S02]  /*4960*/  SHF.R.U32.HI R102, RZ, 0x10, R15 ;  /* 0x00000010ff667819 */ /* 0x000fe4000001160f */
[-C--:B------:R-:W-:Y:S01]  /*4970*/  FFMA.FTZ R45, R41, R103.reuse, -R106 ;  /* 0x00000067292d7223 */ /* 0x080fe2000001086a */
[----:B------:R-:W-:Y:S01]  /*4980*/  LOP3.LUT R106, R39, 0xff0000ff, RZ, 0xc0, !PT ;  /* 0xff0000ff276a7812 */ /* 0x000fe200078ec0ff */
[----:B------:R-:W-:Y:S01]  /*4990*/  FFMA.FTZ R41, R104, R103, R105 ;  /* 0x0000006768297223 */ /* 0x000fe20000010069 */
[----:B------:R-:W-:Y:S01]  /*49a0*/  SHF.R.U32.HI R103, RZ, 0x8, R39 ;  /* 0x00000008ff677819 */ /* 0x000fe20000011627 */
[----:B------:R-:W-:Y:S01]  /*49b0*/  IMAD.U32 R102, R102, 0x10000, RZ ;  /* 0x0001000066667824 */ /* 0x000fe200078e00ff */
[----:B------:R-:W-:Y:S02]  /*49c0*/  SHF.R.U32.HI R105, RZ, 0x8, R15 ;  /* 0x00000008ff697819 */ /* 0x000fe4000001160f */
[----:B------:R-:W-:Y:S01]  /*49d0*/  LOP3.LUT R104, R15, 0xff0000ff, RZ, 0xc0, !PT ;  /* 0xff0000ff0f687812 */ /* 0x000fe200078ec0ff */
[----:B------:R-:W-:Y:S01]  /*49e0*/  IMAD.SHL.U32 R103, R103, 0x100, RZ ;  /* 0x0000010067677824 */ /* 0x000fe200078e00ff */
[----:B------:R-:W-:Y:S01]  /*49f0*/  SHF.R.U32.HI R15, RZ, 0x10, R39 ;  /* 0x00000010ff0f7819 */ /* 0x000fe20000011627 */
[----:B------:R-:W-:Y:S01]  /*4a00*/  IMAD.SHL.U32 R39, R105, 0x100, RZ ;  /* 0x0000010069277824 */ /* 0x000fe200078e00ff */
[----:B------:R-:W-:-:S02]  /*4a10*/  F2FP.SATFINITE.E4M3.F32.PACK_AB_MERGE_C R38, R45, R38, RZ ;  /* 0x000000262d26723e */ /* 0x000fc400048070ff */
[----:B------:R-:W-:Y:S01]  /*4a20*/  LOP3.LUT R106, R106, 0xff00, R103, 0xf8, !PT ;  /* 0x0000ff006a6a7812 */ /* 0x000fe200078ef867 */
[----:B------:R-:W-:Y:S01]  /*4a30*/  IMAD.U32 R103, R15, 0x10000, RZ ;  /* 0x000100000f677824 */ /* 0x000fe200078e00ff */
[----:B------:R-:W-:Y:S01]  /*4a40*/  LOP3.LUT R39, R104, 0xff00, R39, 0xf8, !PT ;  /* 0x0000ff0068277812 */ /* 0x000fe200078ef827 */
[----:B------:R-:W-:Y:S01]  /*4a50*/  IMAD.MOV.U32 R104, RZ, RZ, R43 ;  /* 0x000000ffff687224 */ /* 0x000fe200078e002b */
        /* <DEDUP_REMOVED lines=21> */
[----:B------:R-:W-:Y:S01]  /*4bb0*/  FMUL.FTZ R108, R43, R105 ;  /* 0x000000692b6c7220 */ /* 0x000fe20000410000 */
[----:B------:R-:W-:-:S02]  /*4bc0*/  F2FP.F16.E4M3.UNPACK_B R15, R15.H1 ;  /* 0x0000000fff0f723e */ /* 0x000fc400030006ff */
[----:B------:R-:W-:Y:S01]  /*4bd0*/  F2FP.F16.E4M3.UNPACK_B R45, R44.H1 ;  /* 0x0000002cff2d723e */ /* 0x000fe200030006ff */
[----:B------:R-:W-:Y:S01]  /*4be0*/  FMUL.FTZ R102, R103, R105 ;  /* 0x0000006967667220 */ /* 0x000fe20000410000 */
[----:B------:R-:W-:Y:S01]  /*4bf0*/  F2FP.F16.E4M3.UNPACK_B R41, R40.H1 ;  /* 0x00000028ff29723e */ /* 0x000fe200030006ff */
[----:B------:R-:W-:Y:S01]  /*4c00*/  HADD2.F32 R105, -RZ, R15.H0_H0 ;  /* 0x2000000fff697230 */ /* 0x000fe20000004100 */
[----:B------:R-:W-:Y:S01]  /*4c10*/  F2FP.F16.E4M3.UNPACK_B R44, R44 ;  /* 0x0000002cff2c723e */ /* 0x000fe200020006ff */
[-C--:B------:R-:W-:Y:S01]  /*4c20*/  FFMA.FTZ R102, R43, R106.reuse, -R102 ;  /* 0x0000006a2b667223 */ /* 0x080fe20000010866 */
[----:B------:R-:W-:Y:S01]  /*4c30*/  FFMA.FTZ R43, R103, R106, R108 ;  /* 0x0000006a672b7223 */ /* 0x000fe2000001006c */
[----:B------:R-:W-:Y:S01]  /*4c40*/  F2FP.F16.E4M3.UNPACK_B R103, R104.H1 ;  /* 0x00000068ff67723e */ /* 0x000fe200030006ff */
[----:B------:R-:W-:Y:S01]  /*4c50*/  HADD2.F32 R104, -RZ, R47.H0_H0 ;  /* 0x2000002fff687230 */ /* 0x000fe20000004100 */
[----:B------:R-:W-:Y:S01]  /*4c60*/  F2FP.F16.E4M3.UNPACK_B R40, R40 ;  /* 0x00000028ff28723e */ /* 0x000fe200020006ff */
[----:B------:R-:W-:-:S02]  /*4c70*/  HADD2.F32 R108, -RZ, R39.H0_H0 ;  /* 0x20000027ff6c7230 */ /* 0x000fc40000004100 */
[----:B------:R-:W-:Y:S02]  /*4c80*/  HADD2.F32 R106, -RZ, R103.H0_H0 ;  /* 0x20000067ff6a7230 */ /* 0x000fe40000004100 */
[----:B------:R-:W-:Y:S02]  /*4c90*/  HADD2.F32 R47, -RZ, R47.H1_H1 ;  /* 0x3000002fff2f7230 */ /* 0x000fe40000004100 */
[-C--:B------:R-:W-:Y:S01]  /*4ca0*/  FMUL.FTZ R109, R104, R108.reuse ;  /* 0x0000006c686d7220 */ /* 0x080fe20000410000 */
[----:B------:R-:W-:Y:S02]  /*4cb0*/  HADD2.F32 R103, -RZ, R103.H1_H1 ;  /* 0x30000067ff677230 */ /* 0x000fe40000004100 */
[----:B------:R-:W-:Y:S02]  /*4cc0*/  HADD2.F32 R15, -RZ, R15.H1_H1 ;  /* 0x3000000fff0f7230 */ /* 0x000fe40000004100 */
[C---:B------:R-:W-:Y:S01]  /*4cd0*/  FFMA.FTZ R109, R106.reuse, R105, -R109 ;  /* 0x000000696a6d7223 */ /* 0x040fe2000001086d */
[----:B------:R-:W-:-:S04]  /*4ce0*/  FMUL.FTZ R106, R106, R108 ;  /* 0x0000006c6a6a7220 */ /* 0x000fc80000410000 */
[----:B------:R-:W-:Y:S01]  /*4cf0*/  FFMA.FTZ R104, R104, R105, R106 ;  /* 0x0000006968687223 */ /* 0x000fe2000001006a */
[----:B------:R-:W-:-:S05]  /*4d00*/  HADD2.F32 R105, -RZ, R39.H1_H1 ;  /* 0x30000027ff697230 */ /* 0x000fca0000004100 */
[-C--:B------:R-:W-:Y:S01]  /*4d10*/  FMUL.FTZ R39, R47, R105.reuse ;  /* 0x000000692f277220 */ /* 0x080fe20000410000 */
[C---:B------:R-:W-:Y:S01]  /*4d20*/  FMUL.FTZ R106, R103.reuse, R105 ;  /* 0x00000069676a7220 */ /* 0x040fe20000410000 */
[----:B------:R-:W-:Y:S02]  /*4d30*/  HADD2.F32 R105, -RZ, R41.H0_H0 ;  /* 0x20000029ff697230 */ /* 0x000fe40000004100 */
[-C--:B------:R-:W-:Y:S01]  /*4d40*/  FFMA.FTZ R39, R103, R15.reuse, -R39 ;  /* 0x0000000f67277223 */ /* 0x080fe20000010827 */
[----:B------:R-:W-:Y:S01]  /*4d50*/  FFMA.FTZ R15, R47, R15, R106 ;  /* 0x0000000f2f0f7223 */ /* 0x000fe2000001006a */
[--C-:B------:R-:W-:Y:S01]  /*4d60*/  HADD2.F32 R47, -RZ, R45.reuse.H0_H0 ;  /* 0x2000002dff2f7230 */ /* 0x100fe20000004100 */
[----:B------:R-:W-:Y:S01]  /*4d70*/  F2FP.F16.E4M3.UNPACK_B R103, R97.H1 ;  /* 0x00000061ff67723e */ /* 0x000fe200030006ff */
[----:B------:R-:W-:Y:S01]  /*4d80*/  HADD2.F32 R45, -RZ, R45.H1_H1 ;  /* 0x3000002dff2d7230 */ /* 0x000fe20000004100 */
[----:B------:R-:W-:Y:S01]  /*4d90*/  F2FP.SATFINITE.E4M3.F32.PACK_AB_MERGE_C R109, R39, R109, RZ ;  /* 0x0000006d276d723e */ /* 0x000fe200048070ff */
[----:B------:R-:W-:Y:S01]  /*4da0*/  HADD2.F32 R41, -RZ, R41.H1_H1 ;  /* 0x30000029ff297230 */ /* 0x000fe20000004100 */
[-C--:B------:R-:W-:Y:S01]  /*4db0*/  F2FP.F16.E4M3.UNPACK_B R39, R98.reuse.H1 ;  /* 0x00000062ff27723e */ /* 0x080fe200030006ff */
[--C-:B------:R-:W-:Y:S01]  /*4dc0*/  HADD2.F32 R106, -RZ, R103.reuse.H0_H0 ;  /* 0x20000067ff6a7230 */ /* 0x100fe20000004100 */
[----:B------:R-:W-:Y:S01]  /*4dd0*/  F2FP.F16.E4M3.UNPACK_B R98, R98 ;  /* 0x00000062ff62723e */ /* 0x000fe200020006ff */
[----:B------:R-:W-:Y:S01]  /*4de0*/  HADD2.F32 R103, -RZ, R103.H1_H1 ;  /* 0x30000067ff677230 */ /* 0x000fe20000004100 */
[----:B------:R-:W-:Y:S01]  /*4df0*/  F2FP.F16.E4M3.UNPACK_B R97, R97 ;  /* 0x00000061ff61723e */ /* 0x000fe200020006ff */
[--C-:B------:R-:W-:Y:S01]  /*4e00*/  HADD2.F32 R111, -RZ, R39.reuse.H0_H0 ;  /* 0x20000027ff6f7230 */ /* 0x100fe20000004100 */
[----:B------:R-:W-:Y:S01]  /*4e10*/  F2FP.SATFINITE.E4M3.F32.PACK_AB_MERGE_C R104, R15, R104, RZ ;  /* 0x000000680f68723e */ /* 0x000fe200048070ff */
[----:B------:R-:W-:Y:S01]  /*4e20*/  HADD2.F32 R39, -RZ, R39.H1_H1 ;  /* 0x30000027ff277230 */ /* 0x000fe20000004100 */
[----:B------:R-:W-:-:S02]  /*4e30*/  F2FP.SATFINITE.E4M3.F32.PACK_AB_MERGE_C R109, R102, R110, R109 ;  /* 0x0000006e666d723e */ /* 0x000fc4000480706d */
[-C--:B------:R-:W-:Y:S01]  /*4e40*/  FMUL.FTZ R108, R47, R111.reuse ;  /* 0x0000006f2f6c7220 */ /* 0x080fe20000410000 */
[----:B------:R-:W-:-:S03]  /*4e50*/  FMUL.FTZ R111, R105, R111 ;  /* 0x0000006f696f7220 */ /* 0x000fc60000410000 */
[-C--:B------:R-:W-:Y:S01]  /*4e60*/  FFMA.FTZ R108, R105, R106.reuse, -R108 ;  /* 0x0000006a696c7223 */ /* 0x080fe2000001086c */
[----:B------:R-:W-:Y:S01]  /*4e70*/  FFMA.FTZ R111, R47, R106, R111 ;  /* 0x0000006a2f6f7223 */ /* 0x000fe2000001006f */
[-C--:B------:R-:W-:Y:S01]  /*4e80*/  FMUL.FTZ R47, R45, R39.reuse ;  /* 0x000000272d2f7220 */ /* 0x080fe20000410000 */
[C---:B------:R-:W-:Y:S01]  /*4e90*/  FMUL.FTZ R39, R41.reuse, R39 ;  /* 0x0000002729277220 */ /* 0x040fe20000410000 */
[----:B------:R-:W-:Y:S02]  /*4ea0*/  HADD2.F32 R106, -RZ, R98.H0_H0 ;  /* 0x20000062ff6a7230 */ /* 0x000fe40000004100 */
[-C--:B------:R-:W-:Y:S01]  /*4eb0*/  FFMA.FTZ R41, R41, R103.reuse, -R47 ;  /* 0x0000006729297223 */ /* 0x080fe2000001082f */
[----:B------:R-:W-:Y:S01]  /*4ec0*/  FFMA.FTZ R39, R45, R103, R39 ;  /* 0x000000672d277223 */ /* 0x000fe20000010027 */
[----:B------:R-:W-:Y:S02]  /*4ed0*/  HADD2.F32 R45, -RZ, R44.H0_H0 ;  /* 0x2000002cff2d7230 */ /* 0x000fe40000004100 */
[----:B------:R-:W-:Y:S01]  /*4ee0*/  HADD2.F32 R103, -RZ, R40.H0_H0 ;  /* 0x20000028ff677230 */ /* 0x000fe20000004100 */
[----:B------:R-:W-:Y:S01]  /*4ef0*/  F2FP.SATFINITE.E4M3.F32.PACK_AB_MERGE_C R41, R41, R108, RZ ;  /* 0x0000006c2929723e */ /* 0x000fe200048070ff */
[----:B------:R-:W-:-:S02]  /*4f00*/  HADD2.F32 R47, -RZ, R97.H0_H0 ;  /* 0x20000061ff2f7230 */ /* 0x000fc40000004100 */
[-C--:B------:R-:W-:Y:S01]  /*4f10*/  FMUL.FTZ R105, R45, R106.reuse ;  /* 0x0000006a2d697220 */ /* 0x080fe20000410000 */
[----:B------:R-:W-:Y:S02]  /*4f20*/  HADD2.F32 R98, -RZ, R98.H1_H1 ;  /* 0x30000062ff627230 */ /* 0x000fe40000004100 */
[----:B------:R-:W-:Y:S01]  /*4f30*/  FMUL.FTZ R106, R103, R106 ;  /* 0x0000006a676a7220 */ /* 0x000fe20000410000 */
[----:B------:R-:W-:Y:S01]  /*4f40*/  F2FP.SATFINITE.E4M3.F32.PACK_AB_MERGE_C R39, R39, R111, RZ ;  /* 0x0000006f2727723e */ /* 0x000fe200048070ff */
[-C--:B------:R-:W-:Y:S02]  /*4f50*/  FFMA.FTZ R105, R103, R47.reuse, -R105 ;  /* 0x0000002f67697223 */ /* 0x080fe40000010869 */
[----:B------:R-:W-:Y:S01]  /*4f60*/  FFMA.FTZ R106, R45, R47, R106 ;  /* 0x0000002f2d6a7223 */ /* 0x000fe2000001006a */
[----:B------:R-:W-:Y:S02]  /*4f70*/  HADD2.F32 R45, -RZ, R44.H1_H1 ;  /* 0x3000002cff2d7230 */ /* 0x000fe40000004100 */
[----:B------:R-:W-:-:S02]  /*4f80*/  HADD2.F32 R47, -RZ, R40.H1_H1 ;  /* 0x30000028ff2f7230 */ /* 0x000fc40000004100 */
[----:B------:R-:W-:Y:S02]  /*4f90*/  HADD2.F32 R40, -RZ, R97.H1_H1 ;  /* 0x30000061ff287230 */ /* 0x000fe40000004100 */
[----:B------:R-:W-:Y:S01]  /*4fa0*/  FMUL.FTZ R44, R45, R98 ;  /* 0x000000622d2c7220 */ /* 0x000fe20000410000 */
[----:B------:R-:W-:Y:S01]  /*4fb0*/  F2FP.F16.E4M3.UNPACK_B R97, R100.H1 ;  /* 0x00000064ff61723e */ /* 0x000fe200030006ff */
[C---:B------:R-:W-:Y:S01]  /*4fc0*/  FMUL.FTZ R98, R47.reuse, R98 ;  /* 0x000000622f627220 */ /* 0x040fe20000410000 */
[----:B------:R-:W-:Y:S01]  /*4fd0*/  F2FP.F16.E4M3.UNPACK_B R100, R100 ;  /* 0x00000064ff64723e */ /* 0x000fe200020006ff */
[-C--:B------:R-:W-:Y:S02]  /*4fe0*/  FFMA.FTZ R44, R47, R40.reuse, -R44 ;  /* 0x000000282f2c7223 */ /* 0x080fe4000001082c */
[----:B------:R-:W-:Y:S01]  /*4ff0*/  FFMA.FTZ R40, R45, R40, R98 ;  /* 0x000000282d287223 */ /* 0x000fe20000010062 */
[----:B------:R-:W-:Y:S01]  /*5000*/  F2FP.F16.E4M3.UNPACK_B R45, R46.H1 ;  /* 0x0000002eff2d723e */ /* 0x000fe200030006ff */
[--C-:B------:R-:W-:Y:S01]  /*5010*/  HADD2.F32 R103, -RZ, R97.reuse.H0_H0 ;  /* 0x20000061ff677230 */ /* 0x100fe20000004100 */
[----:B------:R-:W-:Y:S01]  /*5020*/  F2FP.SATFINITE.E4M3.F32.PACK_AB_MERGE_C R105, R44, R105, R41 ;  /* 0x000000692c69723e */ /* 0x000fe20004807029 */
[----:B------:R-:W-:Y:S01]  /*5030*/  HADD2.F32 R97, -RZ, R97.H1_H1 ;  /* 0x30000061ff617230 */ /* 0x000fe20000004100 */
[----:B------:R-:W-:Y:S01]  /*5040*/  F2FP.F16.E4M3.UNPACK_B R41, R99.H1 ;  /* 0x00000063ff29723e */ /* 0x000fe200030006ff */
[----:B------:R-:W-:Y:S01]  /*5050*/  HADD2.F32 R47, -RZ, R45.H0_H0 ;  /* 0x2000002dff2f7230 */ /* 0x000fe20000004100 */
[----:B------:R-:W-:-:S02]  /*5060*/  F2FP.F16.E4M3.UNPACK_B R44, R42.H1 ;  /* 0x0000002aff2c723e */ /* 0x000fc400030006ff */
[----:B------:R-:W-:Y:S01]  /*5070*/  F2FP.F16.E4M3.UNPACK_B R99, R99 ;  /* 0x00000063ff63723e */ /* 0x000fe200020006ff */
[--C-:B------:R-:W-:Y:S01]  /*5080*/  HADD2.F32 R112, -RZ, R41.reuse.H0_H0 ;  /* 0x20000029ff707230 */ /* 0x100fe20000004100 */
[----:B------:R-:W-:Y:S01]  /*5090*/  F2FP.F16.E4M3.UNPACK_B R46, R46 ;  /* 0x0000002eff2e723e */ /* 0x000fe200020006ff */
[--C-:B------:R-:W-:Y:S01]  /*50a0*/  HADD2.F32 R98, -RZ, R44.reuse.H0_H0 ;  /* 0x2000002cff627230 */ /* 0x100fe20000004100 */
[----:B------:R-:W-:Y:S01]  /*50b0*/  F2FP.F16.E4M3.UNPACK_B R42, R42 ;  /* 0x0000002aff2a723e */ /* 0x000fe200020006ff */
[----:B------:R-:W-:Y:S02]  /*50c0*/  HADD2.F32 R41, -RZ, R41.H1_H1 ;  /* 0x30000029ff297230 */ /* 0x000fe40000004100 */
[-C--:B------:R-:W-:Y:S01]  /*50d0*/  FMUL.FTZ R108, R47, R112.reuse ;  /* 0x000000702f6c7220 */ /* 0x080fe20000410000 */
[----:B------:R-:W-:Y:S02]  /*50e0*/  HADD2.F32 R44, -RZ, R44.H1_H1 ;  /* 0x3000002cff2c7230 */ /* 0x000fe40000004100 */
[----:B------:R-:W-:Y:S01]  /*50f0*/  FMUL.FTZ R112, R98, R112 ;  /* 0x0000007062707220 */ /* 0x000fe20000410000 */
[----:B------:R-:W-:Y:S01]  /*5100*/  F2FP.SATFINITE.E4M3.F32.PACK_AB_MERGE_C R39, R40, R106, R39 ;  /* 0x0000006a2827723e */ /* 0x000fe20004807027 */
[----:B------:R-:W-:Y:S01]  /*5110*/  FFMA.FTZ R108, R98, R103, -R108 ;  /* 0x00000067626c7223 */ /* 0x000fe2000001086c */
[----:B------:R-:W-:-:S02]  /*5120*/  HADD2.F32 R98, -RZ, R45.H1_H1 ;  /* 0x3000002dff627230 */ /* 0x000fc40000004100 */
[----:B------:R-:W-:Y:S01]  /*5130*/  FFMA.FTZ R112, R47, R103, R112 ;  /* 0x000000672f707223 */ /* 0x000fe20000010070 */
[--C-:B------:R-:W-:Y:S02]  /*5140*/  HADD2.F32 R103, -RZ, R99.reuse.H0_H0 ;  /* 0x20000063ff677230 */ /* 0x100fe40000004100 */
[----:B------:R-:W-:Y:S02]  /*5150*/  HADD2.F32 R47, -RZ, R100.H0_H0 ;  /* 0x20000064ff2f7230 */ /* 0x000fe40000004100 */
[-C--:B------:R-:W-:Y:S01]  /*5160*/  FMUL.FTZ R45, R98, R41.reuse ;  /* 0x00000029622d7220 */ /* 0x080fe20000410000 */
[C---:B------:R-:W-:Y:S01]  /*5170*/  FMUL.FTZ R41, R44.reuse, R41 ;  /* 0x000000292c297220 */ /* 0x040fe20000410000 */
[----:B------:R-:W-:Y:S02]  /*5180*/  HADD2.F32 R99, -RZ, R99.H1_H1 ;  /* 0x30000063ff637230 */ /* 0x000fe40000004100 */
[-C--:B------:R-:W-:Y:S01]  /*5190*/  FFMA.FTZ R44, R44, R97.reuse, -R45 ;  /* 0x000000612c2c7223 */ /* 0x080fe2000001082d */
[----:B------:R-:W-:Y:S01]  /*51a0*/  FFMA.FTZ R41, R98, R97, R41 ;  /* 0x0000006162297223 */ /* 0x000fe20000010029 */
[----:B------:R-:W-:-:S02]  /*51b0*/  HADD2.F32 R45, -RZ, R46.H0_H0 ;  /* 0x2000002eff2d7230 */ /* 0x000fc40000004100 */
[----:B------:R-:W-:Y:S01]  /*51c0*/  HADD2.F32 R97, -RZ, R42.H0_H0 ;  /* 0x2000002aff617230 */ /* 0x000fe20000004100 */
[----:B------:R-:W-:Y:S01]  /*51d0*/  F2FP.SATFINITE.E4M3.F32.PACK_AB_MERGE_C R44, R44, R108, RZ ;  /* 0x0000006c2c2c723e */ /* 0x000fe200048070ff */
[----:B------:R-:W-:Y:S02]  /*51e0*/  HADD2.F32 R46, -RZ, R46.H1_H1 ;  /* 0x3000002eff2e7230 */ /* 0x000fe40000004100 */
[-C--:B------:R-:W-:Y:S01]  /*51f0*/  FMUL.FTZ R98, R45, R103.reuse ;  /* 0x000000672d627220 */ /* 0x080fe20000410000 */
[----:B------:R-:W-:Y:S02]  /*5200*/  HADD2.F32 R42, -RZ, R42.H1_H1 ;  /* 0x3000002aff2a7230 */ /* 0x000fe40000004100 */
[----:B------:R-:W-:Y:S01]  /*5210*/  FMUL.FTZ R103, R97, R103 ;  /* 0x0000006761677220 */ /* 0x000fe20000410000 */
[----:B------:R-:W-:Y:S01]  /*5220*/  F2FP.SATFINITE.E4M3.F32.PACK_AB_MERGE_C R41, R41, R112, RZ ;  /* 0x000000702929723e */ /* 0x000fe200048070ff */
[----:B------:R-:W-:Y:S01]  /*5230*/  FFMA.FTZ R98, R97, R47, -R98 ;  /* 0x0000002f61627223 */ /* 0x000fe20000010862 */
[----:B------:R-:W-:-:S02]  /*5240*/  IMAD.MOV.U32 R40, RZ, RZ, R105 ;  /* 0x000000ffff287224 */ /* 0x000fc400078e0069 */
[----:B------:R-:W-:Y:S01]  /*5250*/  FFMA.FTZ R103, R45, R47, R103 ;  /* 0x0000002f2d677223 */ /* 0x000fe20000010067 */
[----:B------:R-:W-:Y:S02]  /*5260*/  HADD2.F32 R45, -RZ, R100.H1_H1 ;  /* 0x30000064ff2d7230 */ /* 0x000fe40000004100 */
[-C--:B------:R-:W-:Y:S01]  /*5270*/  FMUL.FTZ R47, R46, R99.reuse ;  /* 0x000000632e2f7220 */ /* 0x080fe20000410000 */
[----:B------:R-:W-:-:S03]  /*5280*/  FMUL.FTZ R99, R42, R99 ;  /* 0x000000632a637220 */ /* 0x000fc60000410000 */
[-C--:B------:R-:W-:Y:S01]  /*5290*/  FFMA.FTZ R47, R42, R45.reuse, -R47 ;  /* 0x0000002d2a2f7223 */ /* 0x080fe2000001082f */
[----:B------:R-:W-:Y:S01]  /*52a0*/  FFMA.FTZ R46, R46, R45, R99 ;  /* 0x0000002d2e2e7223 */ /* 0x000fe20000010063 */
[----:B------:R-:W-:-:S03]  /*52b0*/  F2FP.SATFINITE.E4M3.F32.PACK_AB_MERGE_C R45, R13, R14, R12 ;  /* 0x0000000e0d2d723e */ /* 0x000fc6000480700c */
[----:B------:R-:W-:Y:S01]  /*52c0*/  F2FP.SATFINITE.E4M3.F32.PACK_AB_MERGE_C R42, R47, R98, R44 ;  /* 0x000000622f2a723e */ /* 0x000fe2000480702c */
[----:B------:R-:W-:Y:S01]  /*52d0*/  IMAD.MOV.U32 R44, RZ, RZ, R39 ;  /* 0x000000ffff2c7224 */ /* 0x000fe200078e0027 */
[----:B------:R-:W-:Y:S02]  /*52e0*/  F2FP.SATFINITE.E4M3.F32.PACK_AB_MERGE_C R46, R46, R103, R41 ;  /* 0x000000672e2e723e */ /* 0x000fe40004807029 */
[----:B------:R-:W-:Y:S01]  /*52f0*/  F2FP.SATFINITE.E4M3.F32.PACK_AB_MERGE_C R47, R43, R107, R104 ;  /* 0x0000006b2b2f723e */ /* 0x000fe20004807068 */
[----:B------:R-:W-:Y:S01]  /*5300*/  IMAD.MOV.U32 R43, RZ, RZ, R109 ;  /* 0x000000ffff2b7224 */ /* 0x000fe200078e006d */
[----:B------:R-:W-:-:S07]  /*5310*/  F2FP.SATFINITE.E4M3.F32.PACK_AB_MERGE_C R41, R36, R37, R38 ;  /* 0x000000252429723e */ /* 0x000fce0004807026 */
.L_x_1946:
[----:B------:R-:W-:Y:S05]  /*5320*/  BSYNC B2 ;  /* 0x0000000000027941 */ /* 0x000fea0003800000 */
.L_x_1945:
        /* <DEDUP_REMOVED lines=12> */
.L_x_1944:
[----:B------:R-:W-:Y:S05]  /*53f0*/  BSYNC B1 ;  /* 0x0000000000017941 */ /* 0x000fea0003800000 */
.L_x_1943:
[----:B------:R-:W-:-:S13]  /*5400*/  ISETP.NE.AND P4, PT, R30, RZ, PT ;  /* 0x000000ff1e00720c */ /* 0x000fda0003f85270 */
[----:B------:R-:W-:Y:S05]  /*5410*/  @!P4 BRA `(.L_x_1927) ;  /* 0x00000010002cc947 */ /* 0x000fea0003800000 */
[----:B------:R-:W2:Y:S04]  /*5420*/  LDL R36, [R1] ;  /* 0x0000000001247983 */ /* 0x000ea80000100800 */
[----:B0-----:R-:W3:Y:S04]  /*5430*/  LDL R15, [R1+0x74] ;  /* 0x00007400010f7983 */ /* 0x001ee80000100800 */
        /* <DEDUP_REMOVED lines=45> */
[----:B0-----:R-:W-:Y:S01]  /*5710*/  IMAD.MOV.U32 R33, RZ, RZ, R12 ;  /* 0x000000ffff217224 */ /* 0x001fe200078e000c */
        /* <DEDUP_REMOVED lines=8> */
[--C-:B------:R-:W-:Y:S01]  /*57a0*/  HADD2.F32 R47, -RZ, R44.reuse.H0_H0 ;  /* 0x2000002cff2f7230 */ /* 0x100fe20000004100 */
[----:B------:R-:W-:Y:S01]  /*57b0*/  LOP3.LUT R45, R10, 0xff00, R45, 0xf8, !PT ;  /* 0x0000ff000a2d7812 */ /* 0x000fe200078ef82d */
[----:B------:R-:W-:Y:S01]  /*57c0*/  HADD2.F32 R44, -RZ, R44.H1_H1 ;  /* 0x3000002cff2c7230 */ /* 0x000fe20000004100 */
[----:B------:R-:W-:Y:S01]  /*57d0*/  LOP3.LUT R10, R35, 0xff0000, R32, 0xf8, !PT ;  /* 0x00ff0000230a7812 */ /* 0x000fe200078ef820 */
[----:B------:R-:W-:Y:S01]  /*57e0*/  HADD2.F32 R32, -RZ, R42.H0_H0 ;  /* 0x2000002aff207230 */ /* 0x000fe20000004100 */
[----:B------:R-:W-:Y:S01]  /*57f0*/  F2FP.F16.E4M3.UNPACK_B R35, R90.H1 ;  /* 0x0000005aff23723e */ /* 0x000fe200030006ff */
[----:B------:R-:W-:Y:S01]  /*5800*/  HADD2.F32 R12, -RZ, R34.H0_H0 ;  /* 0x20000022ff0c7230 */ /* 0x000fe20000004100 */
[----:B------:R-:W-:-:S02]  /*5810*/  LOP3.LUT R8, R45, 0xff0000, R8, 0xf8, !PT ;  /* 0x00ff00002d087812 */ /* 0x000fc400078ef808 */
[-C--:B------:R-:W-:Y:S01]  /*5820*/  FMUL.FTZ R99, R32, R47.reuse ;  /* 0x0000002f20637220 */ /* 0x080fe20000410000 */
[--C-:B------:R-:W-:Y:S02]  /*5830*/  HADD2.F32 R45, -RZ, R35.reuse.H0_H0 ;  /* 0x20000023ff2d7230 */ /* 0x100fe40000004100 */
[----:B------:R-:W-:Y:S01]  /*5840*/  FMUL.FTZ R47, R12, R47 ;  /* 0x0000002f0c2f7220 */ /* 0x000fe20000410000 */
[----:B------:R-:W-:Y:S01]  /*5850*/  LOP3.LUT R11, R46, 0xff0000, R9, 0xf8, !PT ;  /* 0x00ff00002e0b7812 */ /* 0x000fe200078ef809 */
[----:B------:R-:W-:Y:S01]  /*5860*/  HADD2.F32 R46, -RZ, R35.H1_H1 ;  /* 0x30000023ff2e7230 */ /* 0x000fe20000004100 */
[----:B------:R-:W-:Y:S01]  /*5870*/  F2FP.F16.E4M3.UNPACK_B R93, R93 ;  /* 0x0000005dff5d723e */ /* 0x000fe200020006ff */
[-C--:B------:R-:W-:Y:S01]  /*5880*/  FFMA.FTZ R12, R12, R45.reuse, -R99 ;  /* 0x0000002d0c0c7223 */ /* 0x080fe20000010863 */
[----:B------:R-:W-:Y:S01]  /*5890*/  FFMA.FTZ R32, R32, R45, R47 ;  /* 0x0000002d20207223 */ /* 0x000fe2000001002f */
[----:B------:R-:W-:Y:S01]  /*58a0*/  HADD2.F32 R35, -RZ, R34.H1_H1 ;  /* 0x30000022ff237230 */ /* 0x000fe20000004100 */
[----:B------:R-:W-:Y:S01]  /*58b0*/  F2FP.F16.E4M3.UNPACK_B R36, R36 ;  /* 0x00000024ff24723e */ /* 0x000fe200020006ff */
[----:B------:R-:W-:Y:S01]  /*58c0*/  HADD2.F32 R45, -RZ, R42.H1_H1 ;  /* 0x3000002aff2d7230 */ /* 0x000fe20000004100 */
[----:B------:R-:W-:Y:S01]  /*58d0*/  F2FP.F16.E4M3.UNPACK_B R42, R33 ;  /* 0x00000021ff2a723e */ /* 0x000fe200020006ff */
[----:B------:R-:W-:Y:S01]  /*58e0*/  HADD2.F32 R47, -RZ, R93.H0_H0 ;  /* 0x2000005dff2f7230 */ /* 0x000fe20000004100 */
[----:B------:R-:W-:Y:S01]  /*58f0*/  LOP3.LUT R9, R97, 0xff0000, R88, 0xf8, !PT ;  /* 0x00ff000061097812 */ /* 0x000fe200078ef858 */
[-C--:B------:R-:W-:Y:S01]  /*5900*/  FMUL.FTZ R96, R35, R44.reuse ;  /* 0x0000002c23607220 */ /* 0x080fe20000410000 */
        /* <DEDUP_REMOVED lines=44> */
[----:B------:R-:W-:-:S02]  /*5bd0*/  HADD2.F32 R90, -RZ, R88.H0_H0 ;  /* 0x20000058ff5a7230 */ /* 0x000fc40000004100 */
[----:B------:R-:W-:Y:S01]  /*5be0*/  FFMA.FTZ R93, R93, R96, -R98 ;  /* 0x000000605d5d7223 */ /* 0x000fe20000010862 */
[----:B------:R-:W-:Y:S01]  /*5bf0*/  HADD2.F32 R101, -RZ, R92.H0_H0 ;  /* 0x2000005cff657230 */ /* 0x000fe20000004100 */
[----:B------:R-:W-:Y:S01]  /*5c00*/  F2FP.SATFINITE.E4M3.F32.PACK_AB_MERGE_C R32, R35, R32, RZ ;  /* 0x000000202320723e */ /* 0x000fe200048070ff */
[----:B------:R-:W-:Y:S01]  /*5c10*/  HADD2.F32 R88, -RZ, R88.H1_H1 ;  /* 0x30000058ff587230 */ /* 0x000fe20000004100 */
[----:B------:R-:W-:Y:S01]  /*5c20*/  F2FP.SATFINITE.E4M3.F32.PACK_AB_MERGE_C R12, R45, R34, R12 ;  /* 0x000000222d0c723e */ /* 0x000fe2000480700c */
[--C-:B------:R-:W-:Y:S02]  /*5c30*/  HADD2.F32 R38, -RZ, R14.reuse.H0_H0 ;  /* 0x2000000eff267230 */ /* 0x100fe40000004100 */
[----:B------:R-:W-:Y:S01]  /*5c40*/  FMUL.FTZ R105, R90, R101 ;  /* 0x000000655a697220 */ /* 0x000fe20000410000 */
[----:B------:R-:W-:Y:S02]  /*5c50*/  HADD2.F32 R46, -RZ, R14.H1_H1 ;  /* 0x3000000eff2e7230 */ /* 0x000fe40000004100 */
[----:B------:R-:W-:Y:S01]  /*5c60*/  FMUL.FTZ R107, R88, R103 ;  /* 0x00000067586b7220 */ /* 0x000fe20000410000 */
[----:B------:R-:W-:-:S02]  /*5c70*/  HADD2.F32 R99, -RZ, R91.H0_H0 ;  /* 0x2000005bff637230 */ /* 0x000fc40000004100 */
[----:B------:R-:W-:Y:S01]  /*5c80*/  FMUL.FTZ R101, R38, R101 ;  /* 0x0000006526657220 */ /* 0x000fe20000410000 */
[----:B------:R-:W-:Y:S02]  /*5c90*/  HADD2.F32 R91, -RZ, R91.H1_H1 ;  /* 0x3000005bff5b7230 */ /* 0x000fe40000004100 */
[----:B------:R-:W-:Y:S01]  /*5ca0*/  FMUL.FTZ R103, R46, R103 ;  /* 0x000000672e677220 */ /* 0x000fe20000410000 */
[----:B------:R-:W-:Y:S01]  /*5cb0*/  F2FP.F16.E4M3.UNPACK_B R35, R37 ;  /* 0x00000025ff23723e */ /* 0x000fe200020006ff */
[----:B------:R-:W-:Y:S01]  /*5cc0*/  FFMA.FTZ R14, R38, R99, -R105 ;  /* 0x00000063260e7223 */ /* 0x000fe20000010869 */
[----:B------:R-:W-:Y:S01]  /*5cd0*/  F2FP.F16.E4M3.UNPACK_B R34, R11 ;  /* 0x0000000bff22723e */ /* 0x000fe200020006ff */
[----:B------:R-:W-:Y:S01]  /*5ce0*/  FFMA.FTZ R38, R90, R99, R101 ;  /* 0x000000635a267223 */ /* 0x000fe20000010065 */
[----:B------:R-:W-:Y:S01]  /*5cf0*/  F2FP.F16.E4M3.UNPACK_B R33, R13 ;  /* 0x0000000dff21723e */ /* 0x000fe200020006ff */
[-C--:B------:R-:W-:Y:S01]  /*5d00*/  FFMA.FTZ R103, R88, R91.reuse, R103 ;  /* 0x0000005b58677223 */ /* 0x080fe20000010067 */
[----:B------:R-:W-:Y:S01]  /*5d10*/  FFMA.FTZ R107, R46, R91, -R107 ;  /* 0x0000005b2e6b7223 */ /* 0x000fe2000001086b */
[----:B------:R-:W-:Y:S01]  /*5d20*/  F2FP.SATFINITE.E4M3.F32.PACK_AB_MERGE_C R93, R93, R42, RZ ;  /* 0x0000002a5d5d723e */ /* 0x000fe200048070ff */
[----:B------:R-:W-:Y:S01]  /*5d30*/  HADD2.F32 R42, -RZ, R35.H0_H0 ;  /* 0x20000023ff2a7230 */ /* 0x000fe20000004100 */
[----:B------:R-:W-:Y:S01]  /*5d40*/  F2FP.SATFINITE.E4M3.F32.PACK_AB_MERGE_C R44, R97, R44, RZ ;  /* 0x0000002c612c723e */ /* 0x000fe200048070ff */
[----:B------:R-:W-:Y:S01]  /*5d50*/  HADD2.F32 R91, -RZ, R34.H0_H0 ;  /* 0x20000022ff5b7230 */ /* 0x000fe20000004100 */
[----:B------:R-:W-:Y:S01]  /*5d60*/  F2FP.SATFINITE.E4M3.F32.PACK_AB_MERGE_C R36, R47, R36, R32 ;  /* 0x000000242f24723e */ /* 0x000fe20004807020 */
[----:B------:R-:W-:Y:S01]  /*5d70*/  HADD2.F32 R32, -RZ, R33.H0_H0 ;  /* 0x20000021ff207230 */ /* 0x000fe20000004100 */
[----:B------:R-:W-:-:S02]  /*5d80*/  F2FP.F16.E4M3.UNPACK_B R45, R10 ;  /* 0x0000000aff2d723e */ /* 0x000fc400020006ff */
[----:B------:R-:W-:Y:S01]  /*5d90*/  F2FP.SATFINITE.E4M3.F32.PACK_AB_MERGE_C R38, R103, R38, R44 ;  /* 0x000000266726723e */ /* 0x000fe2000480702c */
[----:B------:R-:W-:Y:S01]  /*5da0*/  HADD2.F32 R44, -RZ, R35.H1_H1 ;  /* 0x30000023ff2c7230 */ /* 0x000fe20000004100 */
[----:B------:R-:W-:Y:S01]  /*5db0*/  F2FP.SATFINITE.E4M3.F32.PACK_AB_MERGE_C R14, R107, R14, R93 ;  /* 0x0000000e6b0e723e */ /* 0x000fe2000480705d */
[----:B------:R-:W-:Y:S02]  /*5dc0*/  HADD2.F32 R47, -RZ, R45.H0_H0 ;  /* 0x2000002dff2f7230 */ /* 0x000fe40000004100 */
[-C--:B------:R-:W-:Y:S01]  /*5dd0*/  FMUL.FTZ R93, R42, R91.reuse ;  /* 0x0000005b2a5d7220 */ /* 0x080fe20000410000 */
[C---:B------:R-:W-:Y:S01]  /*5de0*/  FMUL.FTZ R35, R32.reuse, R91 ;  /* 0x0000005b20237220 */ /* 0x040fe20000410000 */
[----:B------:R-:W-:Y:S01]  /*5df0*/  HADD2.F32 R91, -RZ, R34.H1_H1 ;  /* 0x30000022ff5b7230 */ /* 0x000fe20000004100 */
[----:B------:R-:W-:Y:S01]  /*5e00*/  F2FP.F16.E4M3.UNPACK_B R37, R37.H1 ;  /* 0x00000025ff25723e */ /* 0x000fe200030006ff */
[----:B------:R-:W-:Y:S02]  /*5e10*/  HADD2.F32 R34, -RZ, R33.H1_H1 ;  /* 0x30000021ff227230 */ /* 0x000fe40000004100 */
[-C--:B------:R-:W-:Y:S01]  /*5e20*/  FFMA.FTZ R32, R32, R47.reuse, -R93 ;  /* 0x0000002f20207223 */ /* 0x080fe2000001085d */
[----:B------:R-:W-:Y:S01]  /*5e30*/  FFMA.FTZ R33, R42, R47, R35 ;  /* 0x0000002f2a217223 */ /* 0x000fe20000010023 */
[----:B------:R-:W-:-:S02]  /*5e40*/  HADD2.F32 R45, -RZ, R45.H1_H1 ;  /* 0x3000002dff2d7230 */ /* 0x000fc40000004100 */
        /* <DEDUP_REMOVED lines=71> */
.L_x_1948:
[----:B------:R-:W-:Y:S05]  /*62c0*/  BSYNC B1 ;  /* 0x0000000000017941 */ /* 0x000fea0003800000 */
.L_x_1947:
[----:B0-----:R3:W-:Y:S01]  /*62d0*/  STG.E.128 desc[UR42][R40.64], R12 ;  /* 0x0000000c28007986 */ /* 0x0017e2000c101d2a */
        /* <DEDUP_REMOVED lines=9> */
.L_x_1920:
[----:B------:R-:W-:-:S06]  /*6370*/  UISETP.NE.AND UP0, UPT, UR36, 0x3, UPT ;  /* 0x000000032400788c */ /* 0x000fcc000bf05270 */
[----:B------:R-:W-:-:S13]  /*6380*/  PLOP3.LUT P3, PT, PT, PT, UP0, 0x80, 0x0 ;  /* 0x000000000000781c */ /* 0x000fda0003f6f008 */
[----:B------:R-:W-:Y:S05]  /*6390*/  @!P3 BRA `(.L_x_1949) ;  /* 0x000000000004b947 */ /* 0x000fea0003800000 */
[----:B------:R-:W-:Y:S01]  /*63a0*/  BPT.TRAP 0x1 ;  /* 0x000000040000795c */ /* 0x000fe20000300000 */
.L_x_1949:
[----:B------:R-:W-:Y:S01]  /*63b0*/  IMAD R84, R17, 0x8, R16 ;  /* 0x0000000811547824 */ /* 0x000fe200078e0210 */
[----:B------:R-:W-:Y:S01]  /*63c0*/  SHF.L.U32 R87, R153, 0x1f, RZ ;  /* 0x0000001f99577819 */ /* 0x000fe200000006ff */
[----:B------:R-:W-:Y:S01]  /*63d0*/  IMAD R86, R2, -0x80, R27 ;  /* 0xffffff8002567824 */ /* 0x000fe200078e021b */
[----:B------:R-:W-:Y:S02]  /*63e0*/  BSSY B1, `(.L_x_1950) ;  /* 0x0000005000017945 */ /* 0x000fe40003800000 */
[----:B------:R-:W0:Y:S02]  /*63f0*/  SYNCS.PHASECHK.TRANS64.TRYWAIT P5, [R84+URZ+0x19c90], R87 ;  /* 0x019c9057540075a7 */ /* 0x000e2400080a017f */
[----:B------:R-:W-:-:S04]  /*6400*/  VIMNMX R86, R86, 0x80, PT ;  /* 0x0000008056567848 */ /* 0x000fc80003fe0100 */
[----:B------:R-:W-:Y:S01]  /*6410*/  ISETP.GE.AND P4, PT, R19, R86, PT ;  /* 0x000000561300720c */ /* 0x000fe20003f86270 */
[----:B0-----:R-:W-:-:S12]  /*6420*/  @!P5 BRA `(.L_x_1951) ;  /* 0x0000018c0098d947 */ /* 0x001fd80003800000 */
.L_x_2191:
[----:B------:R-:W-:Y:S05]  /*6430*/  BSYNC B1 ;  /* 0x0000000000017941 */ /* 0x000fea0003800000 */
.L_x_1950:
        /* <DEDUP_REMOVED lines=9> */
.L_x_1927:
[----:B------:R-:W-:Y:S05]  /*64d0*/  BSYNC B0 ;  /* 0x0000000000007941 */ /* 0x000fea0003800000 */
.L_x_1919:
        /* <DEDUP_REMOVED lines=17> */
.L_x_1953:
[----:B------:R-:W-:Y:S05]  /*65f0*/  BSYNC B0 ;  /* 0x0000000000007941 */ /* 0x000fea0003800000 */
.L_x_1952:
[----:B------:R-:W2:Y:S01]  /*6600*/  SYNCS.PHASECHK.TRANS64.TRYWAIT P5, [R84+URZ+0x19cb0], R87 ;  /* 0x019cb057540075a7 */ /* 0x000ea200080a017f */
[----:B------:R-:W-:Y:S01]  /*6610*/  BSSY B0, `(.L_x_1954) ;  /* 0x0000003000007945 */ /* 0x000fe20003800000 */
[----:B------:R-:W-:-:S03]  /*6620*/  ISETP.GE.AND P3, PT, R19, R86, PT ;  /* 0x000000561300720c */ /* 0x000fc60003f66270 */
[----:B--2---:R-:W-:Y:S10]  /*6630*/  @!P5 BRA `(.L_x_1955) ;  /* 0x0000018c0028d947 */ /* 0x004ff40003800000 */
.L_x_2192:
[----:B------:R-:W-:Y:S05]  /*6640*/  BSYNC B0 ;  /* 0x0000000000007941 */ /* 0x000fea0003800000 */
.L_x_1954:
[----:B------:R-:W-:Y:S04]  /*6650*/  BSSY B0, `(.L_x_1956) ;  /* 0x0000016000007945 */ /* 0x000fe80003800000 */
[----:B------:R-:W-:Y:S05]  /*6660*/  @P3 BRA `(.L_x_1957) ;  /* 0x0000000000503947 */ /* 0x000fea0003800000 */
[----:B------:R-:W-:Y:S01]  /*6670*/  ULDC UR8, c[0x0][0x2f4] ;  /* 0x0000bd0000087ab9 */ /* 0x000fe20000000800 */
[----:B0--3--:R-:W-:Y:S01]  /*6680*/  IMAD.WIDE R12, R2, 0x80, R48 ;  /* 0x00000080020c7825 */ /* 0x009fe200078e0230 */
[----:B------:R-:W-:Y:S01]  /*6690*/  ISETP.GE.AND P5, PT, R22, UR8, PT ;  /* 0x0000000816007c0c */ /* 0x000fe2000bfa6270 */
[----:B------:R-:W-:Y:S01]  /*66a0*/  ULDC.64 UR4, c[0x0][0x328] ;  /* 0x0000ca0000047ab9 */ /* 0x000fe20000000a00 */
[----:B------:R-:W-:Y:S01]  /*66b0*/  ULDC.64 UR6, c[0x0][0x318] ;  /* 0x0000c60000067ab9 */ /* 0x000fe20000000a00 */
[----:B------:R-:W-:Y:S02]  /*66c0*/  IMAD.MOV.U32 R14, RZ, RZ, R58 ;  /* 0x000000ffff0e7224 */ /* 0x000fe400078e003a */
[----:B------:R-:W-:Y:S02]  /*66d0*/  IMAD.MOV.U32 R15, RZ, RZ, R0 ;  /* 0x000000ffff0f7224 */ /* 0x000fe400078e0000 */
[----:B------:R-:W-:Y:S02]  /*66e0*/  IMAD R13, R13, UR4, RZ ;  /* 0x000000040d0d7c24 */ /* 0x000fe4000f8e02ff */
[----:B------:R-:W-:-:S04]  /*66f0*/  IMAD.WIDE.U32 R14, R12, UR4, R14 ;  /* 0x000000040c0e7c25 */ /* 0x000fc8000f8e000e */
[----:B-1----:R-:W0:Y:S01]  /*6700*/  @!P5 LDS.128 R8, [R85+0x9000] ;  /* 0x009000005508d984 */ /* 0x002e220000000c00 */
[----:B------:R-:W-:Y:S01]  /*6710*/  IMAD R13, R12, UR5, R13 ;  /* 0x000000050c0d7c24 */ /* 0x000fe2000f8e020d */
[----:B------:R-:W-:-:S04]  /*6720*/  IADD3 R32, P3, R14, UR6, RZ ;  /* 0x000000060e207c10 */ /* 0x000fc8000ff7e0ff */
[----:B------:R-:W-:Y:S02]  /*6730*/  IADD3.X R33, R15, UR7, R13, P3, !PT ;  /* 0x000000070f217c10 */ /* 0x000fe40009ffe40d */
[----:B------:R-:W-:-:S03]  /*6740*/  ISETP.GE.AND P3, PT, R82, UR8, PT ;  /* 0x0000000852007c0c */ /* 0x000fc6000bf66270 */
[----:B0-----:R-:W-:Y:S01]  /*6750*/  @!P5 STG.E.128 desc[UR42][R32.64], R8 ;  /* 0x000000082000d986 */ /* 0x001fe2000c101d2a */
[----:B------:R-:W-:-:S09]  /*6760*/  ISETP.GE.AND P5, PT, R66, UR8, PT ;  /* 0x0000000842007c0c */ /* 0x000fd2000bfa6270 */
[----:B------:R-:W0:Y:S04]  /*6770*/  @!P3 LDS.128 R8, [R85+0xa000] ;  /* 0x00a000005508b984 */ /* 0x000e280000000c00 */
[----:B------:R-:W1:Y:S04]  /*6780*/  @!P5 LDS.128 R12, [R85+0xb000] ;  /* 0x00b00000550cd984 */ /* 0x000e680000000c00 */
[----:B0-----:R0:W-:Y:S04]  /*6790*/  @!P3 STG.E.128 desc[UR42][R32.64+0x20], R8 ;  /* 0x000020082000b986 */ /* 0x0011e8000c101d2a */
[----:B-1----:R0:W-:Y:S02]  /*67a0*/  @!P5 STG.E.128 desc[UR42][R32.64+0x40], R12 ;  /* 0x0000400c2000d986 */ /* 0x0021e4000c101d2a */
.L_x_1957:
[----:B------:R-:W-:Y:S05]  /*67b0*/  BSYNC B0 ;  /* 0x0000000000007941 */ /* 0x000fea0003800000 */
.L_x_1956:
        /* <DEDUP_REMOVED lines=16> */
[----:B0-----:R-:W-:Y:S06]  /*68c0*/  @P2 BRA `(.L_x_1958) ;  /* 0xffffffbc00742947 */ /* 0x001fec000383ffff */
.L_x_1914:
[----:B------:R-:W2:Y:S01]  /*68d0*/  LDL R8, [R1+0x18] ;  /* 0x0000180001087983 */ /* 0x000ea20000100800 */
[----:B------:R-:W0:Y:S01]  /*68e0*/  LDC R0, c[0x0][0x448] ;  /* 0x00011200ff007b82 */ /* 0x000e220000000800 */
[----:B------:R-:W-:Y:S01]  /*68f0*/  BSSY B0, `(.L_x_1959) ;  /* 0x0000011000007945 */ /* 0x000fe20003800000 */
[----:B------:R-:W-:Y:S01]  /*6900*/  IMAD.MOV.U32 R88, RZ, RZ, RZ ;  /* 0x000000ffff587224 */ /* 0x000fe200078e00ff */
[----:B0-----:R-:W-:-:S13]  /*6910*/  ISETP.NE.AND P0, PT, R0, 0x1, PT ;  /* 0x000000010000780c */ /* 0x001fda0003f05270 */
[----:B------:R-:W0:Y:S08]  /*6920*/  @P0 LDC R0, c[0x0][0x44c] ;  /* 0x00011300ff000b82 */ /* 0x000e300000000800 */
[----:B------:R-:W1:Y:S01]  /*6930*/  @P0 LDC R5, c[0x0][0x450] ;  /* 0x00011400ff050b82 */ /* 0x000e620000000800 */
[----:B--2---:R-:W-:-:S04]  /*6940*/  VIADD R3, R8, 0xbf ;  /* 0x000000bf08037836 */ /* 0x004fc80000000000 */
[----:B0-----:R-:W-:-:S05]  /*6950*/  @P0 IMAD.HI.U32 R0, R3, R0, RZ ;  /* 0x0000000003000227 */ /* 0x001fca00078e00ff */
[----:B-1----:R-:W-:-:S05]  /*6960*/  @P0 SHF.R.U32.HI R3, RZ, R5, R0 ;  /* 0x00000005ff030219 */ /* 0x002fca0000011600 */
[----:B------:R-:W-:-:S05]  /*6970*/  IMAD.IADD R3, R26, 0x1, R3 ;  /* 0x000000011a037824 */ /* 0x000fca00078e0203 */
[----:B------:R-:W-:-:S04]  /*6980*/  SHF.R.S32.HI R0, RZ, 0x1f, R3 ;  /* 0x0000001fff007819 */ /* 0x000fc80000011403 */
[----:B------:R-:W-:-:S04]  /*6990*/  LEA.HI R0, R0, R3, RZ, 0x7 ;  /* 0x0000000300007211 */ /* 0x000fc800078f38ff */
[----:B------:R-:W-:-:S04]  /*69a0*/  SHF.R.S32.HI R0, RZ, 0x7, R0 ;  /* 0x00000007ff007819 */ /* 0x000fc80000011400 */
[----:B------:R-:W-:-:S04]  /*69b0*/  VIMNMX R89, R89, R0, PT ;  /* 0x0000000059597248 */ /* 0x000fc80003fe0100 */
[----:B------:R-:W-:Y:S01]  /*69c0*/  ISETP.GE.AND P0, PT, R89, 0x1, PT ;  /* 0x000000015900780c */ /* 0x000fe20003f06270 */
[----:B------:R-:W-:-:S12]  /*69d0*/  @P3 BRA `(.L_x_1960) ;  /* 0x0000000000083947 */ /* 0x000fd80003800000 */
[----:B------:R-:W0:Y:S02]  /*69e0*/  FENCE.VIEW.ASYNC.G ;  /* 0x00000000000073c6 */ /* 0x000e240000000100 */
[----:B0-----:R-:W-:Y:S06]  /*69f0*/  BAR.ARV 0xc, 0x200 ;  /* 0x0308000000007b1d */ /* 0x001fec0000002000 */
.L_x_1960:
[----:B------:R-:W-:Y:S05]  /*6a00*/  BSYNC B0 ;  /* 0x0000000000007941 */ /* 0x000fea0003800000 */
.L_x_1959:
[----:B------:R-:W-:Y:S04]  /*6a10*/  BSSY B0, `(.L_x_1961) ;  /* 0x0000021000007945 */ /* 0x000fe80003800000 */
        /* <DEDUP_REMOVED lines=8> */
[----:B------:R-:W-:-:S05]  /*6aa0*/  IABS R9, R6 ;  /* 0x0000000600097213 */ /* 0x000fca0000000000 */
        /* <DEDUP_REMOVED lines=23> */
.L_x_1962:
[----:B------:R-:W-:Y:S05]  /*6c20*/  BSYNC B0 ;  /* 0x0000000000007941 */ /* 0x000fea0003800000 */
.L_x_1961:
[----:B------:R-:W2:Y:S01]  /*6c30*/  LDL R0, [R1+0x58] ;  /* 0x0000580001007983 */ /* 0x000ea20000100800 */
[----:B------:R-:W-:Y:S02]  /*6c40*/  PLOP3.LUT P0, PT, PT, PT, PT, 0x80, 0x0 ;  /* 0x000000000000781c */ /* 0x000fe40003f0f070 */
[----:B------:R-:W-:Y:S02]  /*6c50*/  CS2R R92, SRZ ;  /* 0x00000000005c7805 */ /* 0x000fe4000001ff00 */
[----:B------:R-:W-:Y:S01]  /*6c60*/  CS2R R2, SRZ ;  /* 0x0000000000027805 */ /* 0x000fe2000001ff00 */
[----:B---3--:R-:W-:Y:S01]  /*6c70*/  IMAD.MOV.U32 R15, RZ, RZ, RZ ;  /* 0x000000ffff0f7224 */ /* 0x008fe200078e00ff */
[----:B----4-:R-:W-:Y:S01]  /*6c80*/  CS2R R36, SRZ ;  /* 0x0000000000247805 */ /* 0x010fe2000001ff00 */
        /* <DEDUP_REMOVED lines=23> */
[----:B------:R-:W-:-:S02]  /*6e00*/  CS2R R128, SRZ ;  /* 0x0000000000807805 */ /* 0x000fc4000001ff00 */
[----:B------:R-:W-:Y:S02]  /*6e10*/  CS2R R134, SRZ ;  /* 0x0000000000867805 */ /* 0x000fe4000001ff00 */
[----:B------:R-:W-:Y:S01]  /*6e20*/  CS2R R130, SRZ ;  /* 0x0000000000827805 */ /* 0x000fe2000001ff00 */
[----:B--2---:R-:W-:Y:S02]  /*6e30*/  IMAD R4, R0, R88, RZ ;  /* 0x0000005800047224 */ /* 0x004fe400078e02ff */
[----:B------:R-:W-:-:S03]  /*6e40*/  IMAD.MOV.U32 R0, RZ, RZ, RZ ;  /* 0x000000ffff007224 */ /* 0x000fc600078e00ff */
[----:B------:R0:W-:Y:S01]  /*6e50*/  STL [R1+0x28], R4 ;  /* 0x0000280401007387 */ /* 0x0001e20000100800 */
[----:B------:R-:W-:-:S04]  /*6e60*/  VIADDMNMX R88, R4, R88, R89, PT ;  /* 0x0000005804587246 */ /* 0x000fc80003800159 */
        /* <DEDUP_REMOVED lines=34> */
.L_x_1965:
[----:B------:R-:W-:Y:S05]  /*7090*/  BSYNC B6 ;  /* 0x0000000000067941 */ /* 0x000fea0003800000 */
.L_x_1964:
        /* <DEDUP_REMOVED lines=15> */
[C---:B---3--:R-:W-:Y:S01]  /*7190*/  @P0 IMAD R7, R21.reuse, R7, R0 ;  /* 0x0000000715070224 */ /* 0x048fe200078e0200 */
[----:B------:R-:W-:Y:S01]  /*71a0*/  MOV R0, 0x3f800000 ;  /* 0x3f80000000007802 */ /* 0x000fe20000000f00 */
        /* <DEDUP_REMOVED lines=11> */
[----:B------:R-:W-:-:S03]  /*7260*/  @P1 IMAD R3, R20, R13, R7 ;  /* 0x0000000d14031224 */ /* 0x000fc600078e0207 */
        /* <DEDUP_REMOVED lines=20> */
.L_x_1969:
[----:B-1----:R1:W2:Y:S02]  /*73b0*/  SYNCS.PHASECHK.TRANS64.TRYWAIT P0, [R16+URZ+0x19c00], R3 ;  /* 0x019c0003100075a7 */ /* 0x0022a4000800017f */
[----:B--2---:R-:W-:Y:S05]  /*73c0*/  @!P0 NANOSLEEP.SYNCS 0x989680 ;  /* 0x009896800000895d */ /* 0x004fea0003900000 */
[----:B------:R-:W2:Y:S02]  /*73d0*/  @!P0 SYNCS.PHASECHK.TRANS64 P0, [R16+URZ+0x19c00], R3 ;  /* 0x019c0003100085a7 */ /* 0x000ea4000800007f */
[----:B--2---:R-:W-:Y:S05]  /*73e0*/  @!P0 BRA `(.L_x_1969) ;  /* 0xfffffffc00f08947 */ /* 0x004fea000383ffff */
.L_x_1968:
[----:B------:R-:W-:Y:S05]  /*73f0*/  BSYNC B0 ;  /* 0x0000000000007941 */ /* 0x000fea0003800000 */
.L_x_1967:
[----:B------:R-:W-:Y:S05]  /*7400*/  BRA `(.L_x_1970) ;  /* 0x00000044005c7947 */ /* 0x000fea0003800000 */
.L_x_1966:
        /* <DEDUP_REMOVED lines=30> */
.L_x_1972:
[----:B------:R-:W-:Y:S05]  /*75f0*/  BSYNC B6 ;  /* 0x0000000000067941 */ /* 0x000fea0003800000 */
.L_x_1971:
        /* <DEDUP_REMOVED lines=24> */
[----:B------:R-:W-:Y:S01]  /*7780*/  IMAD R4, R0, UR4, RZ ;  /* 0x0000000400047c24 */ /* 0x000fe2000f8e02ff */
[----:B------:R-:W-:Y:S01]  /*7790*/  IADD3 R5, P1, R8, UR8, RZ ;  /* 0x0000000808057c10 */ /* 0x000fe2000ff3e0ff */
[----:B------:R-:W-:-:S04]  /*77a0*/  IMAD.WIDE.U32 R6, R11, UR4, R6 ;  /* 0x000000040b067c25 */ /* 0x000fc8000f8e0006 */
[----:B------:R-:W-:Y:S02]  /*77b0*/  IMAD R0, R0, UR6, RZ ;  /* 0x0000000600007c24 */ /* 0x000fe4000f8e02ff */
        /* <DEDUP_REMOVED lines=11> */
[----:B------:R0:W4:Y:S02]  /*7870*/  SHFL.IDX PT, R14, R5, RZ, 0x1e1f ;  /* 0x001e1fff050e7589 */ /* 0x00012400000e0000 */
.L_x_2198:
[----:B0-----:R-:W5:Y:S04]  /*7880*/  LDL R5, [R1+0x1c] ;  /* 0x00001c0001057983 */ /* 0x001f680000100800 */
[----:B------:R-:W2:Y:S01]  /*7890*/  LDL R6, [R1+0x4c] ;  /* 0x00004c0001067983 */ /* 0x000ea20000100800 */
[----:B------:R-:W-:Y:S01]  /*78a0*/  BSSY B1, `(.L_x_1976) ;  /* 0x000002f000017945 */ /* 0x000fe20003800000 */
[----:B------:R-:W-:Y:S02]  /*78b0*/  CS2R R26, SRZ ;  /* 0x00000000001a7805 */ /* 0x000fe4000001ff00 */
[----:B------:R-:W-:Y:S02]  /*78c0*/  CS2R R12, SRZ ;  /* 0x00000000000c7805 */ /* 0x000fe4000001ff00 */
[----:B------:R-:W-:-:S02]  /*78d0*/  CS2R R24, SRZ ;  /* 0x0000000000187805 */ /* 0x000fc4000001ff00 */
[----:B------:R-:W-:Y:S02]  /*78e0*/  CS2R R20, SRZ ;  /* 0x0000000000147805 */ /* 0x000fe4000001ff00 */
[----:B------:R-:W-:Y:S01]  /*78f0*/  CS2R R8, SRZ ;  /* 0x0000000000087805 */ /* 0x000fe2000001ff00 */
[----:B-----5:R-:W-:Y:S01]  /*7900*/  IMAD R28, R5, R28, RZ ;  /* 0x0000001c051c7224 */ /* 0x020fe200078e02ff */
[----:B--2---:R-:W-:-:S04]  /*7910*/  LEA.HI R5, R6, R6, RZ, 0x1 ;  /* 0x0000000606057211 */ /* 0x004fc800078f08ff */
[----:B------:R-:W-:Y:S02]  /*7920*/  ISETP.GE.AND P0, PT, R10, R28, PT ;  /* 0x0000001c0a00720c */ /* 0x000fe40003f06270 */
[----:B------:R-:W-:Y:S02]  /*7930*/  CS2R R10, SRZ ;  /* 0x00000000000a7805 */ /* 0x000fe4000001ff00 */
        /* <DEDUP_REMOVED lines=13> */
[----:B------:R-:W-:Y:S02]  /*7a10*/  @!P1 IADD3 R6, P3, R154, R3, RZ ;  /* 0x000000039a069210 */ /* 0x000fe40007f7e0ff */
[----:B--2---:R-:W-:Y:S02]  /*7a20*/  ISETP.GE.AND P2, PT, R30, UR4, PT ;  /* 0x000000041e007c0c */ /* 0x004fe4000bf46270 */
[----:B------:R-:W-:Y:S02]  /*7a30*/  SHF.R.S32.HI R7, RZ, 0x1f, R30 ;  /* 0x0000001fff077819 */ /* 0x000fe4000001141e */
[----:B---3--:R-:W-:Y:S02]  /*7a40*/  ISETP.GE.AND P0, PT, R15, UR4, PT ;  /* 0x000000040f007c0c */ /* 0x008fe4000bf06270 */
[----:B------:R-:W-:-:S07]  /*7a50*/  SHF.R.S32.HI R9, RZ, 0x1f, R15 ;  /* 0x0000001fff097819 */ /* 0x000fce000001140f */
[CC--:B------:R-:W-:Y:S02]  /*7a60*/  @!P2 IADD3 R32, P6, R30.reuse, R3.reuse, RZ ;  /* 0x000000031e20a210 */ /* 0x0c0fe40007fde0ff */
[-C--:B----4-:R-:W-:Y:S02]  /*7a70*/  @!P2 IADD3 R34, P5, R30, R14.reuse, RZ ;  /* 0x0000000e1e22a210 */ /* 0x090fe40007fbe0ff */
[C---:B------:R-:W-:Y:S01]  /*7a80*/  @!P0 IADD3 R38, P4, R15.reuse, R3, RZ ;  /* 0x000000030f268210 */ /* 0x040fe20007f9e0ff */
[--C-:B-1----:R-:W-:Y:S01]  /*7a90*/  @!P2 IMAD.X R33, R0, 0x1, R7.reuse, P6 ;  /* 0x000000010021a824 */ /* 0x102fe200030e0607 */
[-C--:B------:R-:W-:Y:S01]  /*7aa0*/  @!P1 IADD3 R30, P6, R154, R14.reuse, RZ ;  /* 0x0000000e9a1e9210 */ /* 0x080fe20007fde0ff */
[----:B------:R-:W-:Y:S01]  /*7ab0*/  @!P2 IMAD.X R35, R4, 0x1, R7, P5 ;  /* 0x000000010423a824 */ /* 0x000fe200028e0607 */
[----:B------:R-:W-:Y:S01]  /*7ac0*/  @!P0 IADD3 R14, P5, R15, R14, RZ ;  /* 0x0000000e0f0e8210 */ /* 0x000fe20007fbe0ff */
[--C-:B------:R-:W-:Y:S01]  /*7ad0*/  @!P0 IMAD.X R39, R0, 0x1, R9.reuse, P4 ;  /* 0x0000000100278824 */ /* 0x100fe200020e0609 */
[----:B------:R-:W-:Y:S01]  /*7ae0*/  @!P1 SHF.R.S32.HI R3, RZ, 0x1f, R154 ;  /* 0x0000001fff039819 */ /* 0x000fe2000001149a */
[----:B------:R0:W5:Y:S02]  /*7af0*/  @!P2 LD.E.64 R20, desc[UR42][R32.64] ;  /* 0x0000002a2014a980 */ /* 0x000164000c101b00 */
[----:B------:R-:W-:Y:S01]  /*7b00*/  @!P0 IMAD.X R15, R4, 0x1, R9, P5 ;  /* 0x00000001040f8824 */ /* 0x000fe200028e0609 */
[----:B------:R-:W-:Y:S01]  /*7b10*/  CS2R R8, SRZ ;  /* 0x0000000000087805 */ /* 0x000fe2000001ff00 */
[--C-:B------:R-:W-:Y:S01]  /*7b20*/  @!P1 IMAD.X R7, R0, 0x1, R3.reuse, P3 ;  /* 0x0000000100079824 */ /* 0x100fe200018e0603 */
[----:B------:R0:W5:Y:S01]  /*7b30*/  @!P2 LD.E.64 R12, desc[UR42][R34.64] ;  /* 0x0000002a220ca980 */ /* 0x000162000c101b00 */
[----:B------:R-:W-:-:S03]  /*7b40*/  @!P1 IMAD.X R31, R4, 0x1, R3, P6 ;  /* 0x00000001041f9824 */ /* 0x000fc600030e0603 */
[----:B------:R0:W5:Y:S04]  /*7b50*/  @!P1 LD.E.64 R24, desc[UR42][R6.64] ;  /* 0x0000002a06189980 */ /* 0x000168000c101b00 */
[----:B------:R0:W5:Y:S04]  /*7b60*/  @!P1 LD.E.64 R26, desc[UR42][R30.64] ;  /* 0x0000002a1e1a9980 */ /* 0x000168000c101b00 */
[----:B------:R0:W5:Y:S04]  /*7b70*/  @!P0 LD.E.64 R8, desc[UR42][R38.64] ;  /* 0x0000002a26088980 */ /* 0x000168000c101b00 */
[----:B------:R0:W5:Y:S02]  /*7b80*/  @!P0 LD.E.64 R10, desc[UR42][R14.64] ;  /* 0x0000002a0e0a8980 */ /* 0x000164000c101b00 */
.L_x_1977:
[----:B------:R-:W-:Y:S05]  /*7b90*/  BSYNC B1 ;  /* 0x0000000000017941 */ /* 0x000fea0003800000 */
.L_x_1976:
[----:B------:R-:W2:Y:S01]  /*7ba0*/  SYNCS.PHASECHK.TRANS64.TRYWAIT P0, [R16+URZ+0x19c00], R5 ;  /* 0x019c0005100075a7 */ /* 0x000ea2000800017f */
[----:B------:R-:W-:Y:S01]  /*7bb0*/  IMAD R29, R29, -0xc0, R28 ;  /* 0xffffff401d1d7824 */ /* 0x000fe200078e021c */
[----:B------:R-:W-:Y:S04]  /*7bc0*/  BSSY B1, `(.L_x_1978) ;  /* 0x0000004000017945 */ /* 0x000fe80003800000 */
[----:B-1----:R-:W-:-:S04]  /*7bd0*/  VIMNMX R0, R29, 0xc0, PT ;  /* 0x000000c01d007848 */ /* 0x002fc80003fe0100 */
[----:B------:R-:W-:Y:S01]  /*7be0*/  ISETP.GE.AND P1, PT, R19, R0, PT ;  /* 0x000000001300720c */ /* 0x000fe20003f26270 */
[----:B--2---:R-:W-:-:S12]  /*7bf0*/  @!P0 BRA `(.L_x_1979) ;  /* 0x0000017800388947 */ /* 0x004fd80003800000 */
.L_x_2199:
[----:B------:R-:W-:Y:S05]  /*7c00*/  BSYNC B1 ;  /* 0x0000000000017941 */ /* 0x000fea0003800000 */
.L_x_1978:
[----:B------:R-:W-:Y:S05]  /*7c10*/  @P1 BRA `(.L_x_1980) ;  /* 0x0000003c00341947 */ /* 0x000fea0003800000 */
[----:B---3--:R-:W2:Y:S01]  /*7c20*/  LDL R4, [R1+0x4] ;  /* 0x0000040001047983 */ /* 0x008ea20000100800 */
[----:B------:R-:W3:Y:S03]  /*7c30*/  LDC R3, c[0x0][0x3f4] ;  /* 0x0000fd00ff037b82 */ /* 0x000ee60000000800 */
[----:B------:R-:W4:Y:S01]  /*7c40*/  LDL R0, [R1+0x8] ;  /* 0x0000080001007983 */ /* 0x000f220000100800 */
[----:B------:R-:W-:Y:S01]  /*7c50*/  BSSY B1, `(.L_x_1981) ;  /* 0x000007b000017945 */ /* 0x000fe20003800000 */
[-C--:B---3--:R-:W-:Y:S02]  /*7c60*/  ISETP.GE.AND P0, PT, R154, R3.reuse, PT ;  /* 0x000000039a00720c */ /* 0x088fe40003f06270 */
[-C--:B--2---:R-:W-:Y:S02]  /*7c70*/  ISETP.GE.AND P1, PT, R4, R3.reuse, PT ;  /* 0x000000030400720c */ /* 0x084fe40003f26270 */
[----:B----4-:R-:W-:-:S09]  /*7c80*/  ISETP.GE.AND P2, PT, R0, R3, PT ;  /* 0x000000030000720c */ /* 0x010fd20003f46270 */
[----:B------:R-:W-:Y:S05]  /*7c90*/  @P0 BRA `(.L_x_1982) ;  /* 0x0000000400d80947 */ /* 0x000fea0003800000 */
[----:B01----:R-:W0:Y:S01]  /*7ca0*/  LDS.128 R4, [R37+0xf000] ;  /* 0x00f0000025047984 */ /* 0x003e220000000c00 */
        /* <DEDUP_REMOVED lines=117> */
.L_x_1982:
[----:B------:R-:W-:Y:S05]  /*8400*/  BSYNC B1 ;  /* 0x0000000000017941 */ /* 0x000fea0003800000 */
.L_x_1981:
[----:B------:R-:W-:Y:S04]  /*8410*/  BSSY B1, `(.L_x_1983) ;  /* 0x000007c000017945 */ /* 0x000fe80003800000 */
[----:B------:R-:W-:Y:S05]  /*8420*/  @P1 BRA `(.L_x_1984) ;  /* 0x0000000400e81947 */ /* 0x000fea0003800000 */
[----:B012---:R-:W0:Y:S01]  /*8430*/  LDS.128 R4, [R37+0x10800] ;  /* 0x0108000025047984 */ /* 0x007e220000000c00 */
        /* <DEDUP_REMOVED lines=121> */
.L_x_1984:
[----:B------:R-:W-:Y:S05]  /*8bd0*/  BSYNC B1 ;  /* 0x0000000000017941 */ /* 0x000fea0003800000 */
.L_x_1983:
[----:B------:R-:W-:Y:S05]  /*8be0*/  @P2 BRA `(.L_x_1980) ;  /* 0x0000002c00402947 */ /* 0x000fea0003800000 */
[----:B0123--:R-:W0:Y:S01]  /*8bf0*/  LDS.128 R4, [R37+0x12000] ;  /* 0x0120000025047984 */ /* 0x00fe220000000c00 */
        /* <DEDUP_REMOVED lines=118> */
.L_x_1974:
        /* <DEDUP_REMOVED lines=32> */
.L_x_2205:
[----:B------:R-:W5:Y:S04]  /*9560*/  LDL R4, [R1+0x1c] ;  /* 0x00001c0001047983 */ /* 0x000f680000100800 */
[----:B------:R-:W2:Y:S01]  /*9570*/  LDL R9, [R1+0x4c] ;  /* 0x00004c0001097983 */ /* 0x000ea20000100800 */
[----:B------:R-:W-:Y:S01]  /*9580*/  BSSY B1, `(.L_x_1986) ;  /* 0x000002c000017945 */ /* 0x000fe20003800000 */
[----:B------:R-:W-:Y:S02]  /*9590*/  CS2R R12, SRZ ;  /* 0x00000000000c7805 */ /* 0x000fe4000001ff00 */
[----:B------:R-:W-:Y:S02]  /*95a0*/  CS2R R14, SRZ ;  /* 0x00000000000e7805 */ /* 0x000fe4000001ff00 */
[----:B------:R-:W-:-:S02]  /*95b0*/  CS2R R6, SRZ ;  /* 0x0000000000067805 */ /* 0x000fc4000001ff00 */
[----:B------:R-:W-:Y:S01]  /*95c0*/  CS2R R26, SRZ ;  /* 0x00000000001a7805 */ /* 0x000fe2000001ff00 */
[----:B-----5:R-:W-:Y:S01]  /*95d0*/  IMAD R28, R4, R25, RZ ;  /* 0x00000019041c7224 */ /* 0x020fe200078e02ff */
[----:B------:R-:W-:Y:S02]  /*95e0*/  CS2R R24, SRZ ;  /* 0x0000000000187805 */ /* 0x000fe4000001ff00 */
[----:B--2---:R-:W-:Y:S02]  /*95f0*/  LEA.HI R4, R9, R9, RZ, 0x1 ;  /* 0x0000000909047211 */ /* 0x004fe400078f08ff */
[----:B------:R-:W-:Y:S02]  /*9600*/  ISETP.GE.AND P0, PT, R10, R28, PT ;  /* 0x0000001c0a00720c */ /* 0x000fe40003f06270 */
[----:B------:R-:W-:Y:S02]  /*9610*/  CS2R R10, SRZ ;  /* 0x00000000000a7805 */ /* 0x000fe4000001ff00 */
[----:B------:R-:W-:-:S02]  /*9620*/  LOP3.LUT R8, R4, 0xfffffffe, RZ, 0xc0, !PT ;  /* 0xfffffffe04087812 */ /* 0x000fc400078ec0ff */
        /* <DEDUP_REMOVED lines=18> */
[----:B----4-:R-:W-:-:S05]  /*9750*/  @!P4 IADD3 R32, P1, R22, R21, RZ ;  /* 0x000000151620c210 */ /* 0x010fca0007f3e0ff */
[----:B---3--:R-:W-:-:S05]  /*9760*/  @!P4 IMAD.X R33, R20, 0x1, R5, P1 ;  /* 0x000000011421c824 */ /* 0x008fca00008e0605 */
[----:B------:R0:W5:Y:S01]  /*9770*/  @!P4 LD.E.128 R12, desc[UR42][R32.64] ;  /* 0x0000002a200cc980 */ /* 0x000162000c101d00 */
[----:B--2---:R-:W-:Y:S01]  /*9780*/  @!P5 IMAD.SHL.U32 R4, R30, 0x10, RZ ;  /* 0x000000101e04d824 */ /* 0x004fe200078e00ff */
[----:B------:R-:W-:-:S04]  /*9790*/  @!P4 IADD3 R30, P0, R22, R3, RZ ;  /* 0x00000003161ec210 */ /* 0x000fc80007f1e0ff */
[-C--:B------:R-:W-:Y:S01]  /*97a0*/  @!P5 IADD3 R34, P2, R3, R4.reuse, RZ ;  /* 0x000000040322d210 */ /* 0x080fe20007f5e0ff */
[C---:B-1----:R-:W-:Y:S01]  /*97b0*/  @!P4 IMAD.X R31, R0.reuse, 0x1, R5, P0 ;  /* 0x00000001001fc824 */ /* 0x042fe200000e0605 */
[----:B------:R-:W-:Y:S02]  /*97c0*/  @!P5 IADD3 R38, P3, R21, R4, RZ ;  /* 0x000000041526d210 */ /* 0x000fe40007f7e0ff */
[----:B------:R-:W-:Y:S02]  /*97d0*/  @!P5 SHF.R.S32.HI R3, RZ, 0x1f, R4 ;  /* 0x0000001fff03d819 */ /* 0x000fe40000011404 */
[----:B------:R-:W-:Y:S01]  /*97e0*/  CS2R R4, SRZ ;  /* 0x0000000000047805 */ /* 0x000fe2000001ff00 */
[----:B------:R0:W5:Y:S02]  /*97f0*/  @!P4 LD.E.128 R24, desc[UR42][R30.64] ;  /* 0x0000002a1e18c980 */ /* 0x000164000c101d00 */
[--C-:B------:R-:W-:Y:S02]  /*9800*/  @!P5 IMAD.X R35, R0, 0x1, R3.reuse, P2 ;  /* 0x000000010023d824 */ /* 0x100fe400010e0603 */
[----:B------:R-:W-:-:S03]  /*9810*/  @!P5 IMAD.X R39, R20, 0x1, R3, P3 ;  /* 0x000000011427d824 */ /* 0x000fc600018e0603 */
[----:B------:R0:W5:Y:S04]  /*9820*/  @!P5 LD.E.128 R8, desc[UR42][R34.64] ;  /* 0x0000002a2208d980 */ /* 0x000168000c101d00 */
[----:B------:R0:W5:Y:S02]  /*9830*/  @!P5 LD.E.128 R4, desc[UR42][R38.64] ;  /* 0x0000002a2604d980 */ /* 0x000164000c101d00 */
.L_x_1987:
[----:B------:R-:W-:Y:S05]  /*9840*/  BSYNC B1 ;  /* 0x0000000000017941 */ /* 0x000fea0003800000 */
.L_x_1986:
[----:B------:R-:W2:Y:S01]  /*9850*/  SYNCS.PHASECHK.TRANS64.TRYWAIT P0, [R16+URZ+0x19c00], R41 ;  /* 0x019c0029100075a7 */ /* 0x000ea2000800017f */
[----:B------:R-:W-:Y:S01]  /*9860*/  IMAD R29, R29, -0xc0, R28 ;  /* 0xffffff401d1d7824 */ /* 0x000fe200078e021c */
[----:B------:R-:W-:Y:S04]  /*9870*/  BSSY B1, `(.L_x_1988) ;  /* 0x0000004000017945 */ /* 0x000fe80003800000 */
[----:B-1----:R-:W-:-:S04]  /*9880*/  VIMNMX R0, R29, 0xc0, PT ;  /* 0x000000c01d007848 */ /* 0x002fc80003fe0100 */
[----:B------:R-:W-:Y:S01]  /*9890*/  ISETP.GE.AND P1, PT, R19, R0, PT ;  /* 0x000000001300720c */ /* 0x000fe20003f26270 */
[----:B--2---:R-:W-:-:S12]  /*98a0*/  @!P0 BRA `(.L_x_1989) ;  /* 0x0000015c00908947 */ /* 0x004fd80003800000 */
.L_x_2206:
[----:B------:R-:W-:Y:S05]  /*98b0*/  BSYNC B1 ;  /* 0x0000000000017941 */ /* 0x000fea0003800000 */
.L_x_1988:
[----:B------:R-:W-:Y:S05]  /*98c0*/  @P1 BRA `(.L_x_1980) ;  /* 0x0000002000081947 */ /* 0x000fea0003800000 */
[----:B------:R2:W5:Y:S01]  /*98d0*/  LDL R64, [R1] ;  /* 0x0000000001407983 */ /* 0x0005620000100800 */
        /* <DEDUP_REMOVED lines=30> */
[----:B------:R-:W-:Y:S02]  /*9ac0*/  PRMT R39, R21, 0x7604, R0 ;  /* 0x0000760415277816 */ /* 0x000fe40000000000 */
        /* <DEDUP_REMOVED lines=18> */
[----:B------:R-:W-:Y:S01]  /*9bf0*/  LDS.128 R28, [R37+0xf000] ;  /* 0x00f00000251c7984 */ /* 0x000fe20000000c00 */
[----:B------:R-:W-:Y:S02]  /*9c00*/  LOP3.LUT R21, R13, 0xff, RZ, 0xc0, !PT ;  /* 0x000000ff0d157812 */ /* 0x000fe400078ec0ff */
[----:B------:R-:W-:Y:S01]  /*9c10*/  SHF.R.U32.HI R45, RZ, 0x10, R27 ;  /* 0x00000010ff2d7819 */ /* 0x000fe2000001161b */
[----:B------:R-:W0:Y:S01]  /*9c20*/  LDS.128 R32, [R0+0xf000] ;  /* 0x00f0000000207984 */ /* 0x000e220000000c00 */
[----:B------:R-:W-:-:S02]  /*9c30*/  PRMT R40, R40, 0x7604, R21 ;  /* 0x0000760428287816 */ /* 0x000fc40000000015 */
[----:B------:R-:W-:Y:S01]  /*9c40*/  SHF.R.U32.HI R21, RZ, 0x10, R25 ;  /* 0x00000010ff157819 */ /* 0x000fe20000011619 */
[----:B------:R-:W-:Y:S01]  /*9c50*/  IMAD.U32 R45, R45, 0x10000, RZ ;  /* 0x000100002d2d7824 */ /* 0x000fe200078e00ff */
[----:B------:R-:W-:Y:S02]  /*9c60*/  SHF.R.U32.HI R42, RZ, 0x8, R14 ;  /* 0x00000008ff2a7819 */ /* 0x000fe4000001160e */
[----:B------:R-:W-:Y:S01]  /*9c70*/  SHF.R.U32.HI R53, RZ, 0x10, R15 ;  /* 0x00000010ff357819 */ /* 0x000fe2000001160f */
[----:B------:R-:W-:Y:S01]  /*9c80*/  IMAD.U32 R21, R21, 0x10000, RZ ;  /* 0x0001000015157824 */ /* 0x000fe200078e00ff */
[----:B-1----:R-:W-:Y:S02]  /*9c90*/  LOP3.LUT R41, R14, 0xff, RZ, 0xc0, !PT ;  /* 0x000000ff0e297812 */ /* 0x002fe400078ec0ff */
[----:B------:R-:W-:Y:S01]  /*9ca0*/  LOP3.LUT R42, R42, 0xff, RZ, 0xc0, !PT ;  /* 0x000000ff2a2a7812 */ /* 0x000fe200078ec0ff */
[----:B------:R-:W-:Y:S01]  /*9cb0*/  IMAD.U32 R53, R53, 0x10000, RZ ;  /* 0x0001000035357824 */ /* 0x000fe200078e00ff */
        /* <DEDUP_REMOVED lines=9> */
[----:B------:R-:W-:Y:S02]  /*9d50*/  LOP3.LUT R47, R47, 0xff0000, R12, 0xf8, !PT ;  /* 0x00ff00002f2f7812 */ /* 0x000fe400078ef80c */
[----:B------:R-:W-:Y:S02]  /*9d60*/  LOP3.LUT R45, R45, 0xff000000, R27, 0xf8, !PT ;  /* 0xff0000002d2d7812 */ /* 0x000fe400078ef81b */
[----:B------:R-:W-:Y:S02]  /*9d70*/  LOP3.LUT R51, R51, 0xff0000, R14, 0xf8, !PT ;  /* 0x00ff000033337812 */ /* 0x000fe400078ef80e */
[----:B------:R-:W-:-:S02]  /*9d80*/  F2FP.F16.E4M3.UNPACK_B R48, R49 ;  /* 0x00000031ff30723e */ /* 0x000fc400020006ff */
[----:B------:R-:W-:Y:S02]  /*9d90*/  LOP3.LUT R21, R21, 0xff000000, R24, 0xf8, !PT ;  /* 0xff00000015157812 */ /* 0x000fe400078ef818 */
[----:B0-----:R-:W-:Y:S01]  /*9da0*/  F2FP.F16.E4M3.UNPACK_B R27, R33 ;  /* 0x00000021ff1b723e */ /* 0x001fe200020006ff */
[--C-:B------:R-:W-:Y:S01]  /*9db0*/  HADD2.F32 R50, -RZ, R48.reuse.H0_H0 ;  /* 0x20000030ff327230 */ /* 0x100fe20000004100 */
[-C--:B------:R-:W-:Y:S01]  /*9dc0*/  F2FP.F16.E4M3.UNPACK_B R24, R28.reuse ;  /* 0x0000001cff18723e */ /* 0x080fe200020006ff */
[----:B------:R-:W-:Y:S01]  /*9dd0*/  HADD2.F32 R48, -RZ, R48.H1_H1 ;  /* 0x30000030ff307230 */ /* 0x000fe20000004100 */
[----:B------:R-:W-:Y:S02]  /*9de0*/  F2FP.F16.E4M3.UNPACK_B R39, R28.H1 ;  /* 0x0000001cff27723e */ /* 0x000fe400030006ff */
[----:B------:R-:W-:Y:S02]  /*9df0*/  LOP3.LUT R20, R43, 0xff000000, R26, 0xf8, !PT ;  /* 0xff0000002b147812 */ /* 0x000fe400078ef81a */
[----:B------:R-:W-:-:S02]  /*9e00*/  LOP3.LUT R38, R47, 0xff000000, R12, 0xf8, !PT ;  /* 0xff0000002f267812 */ /* 0x000fc400078ef80c */
[----:B------:R-:W-:Y:S02]  /*9e10*/  F2FP.F16.E4M3.UNPACK_B R28, R44 ;  /* 0x0000002cff1c723e */ /* 0x000fe400020006ff */
[----:B------:R-:W-:Y:S01]  /*9e20*/  LOP3.LUT R12, R51, 0xff000000, R14, 0xf8, !PT ;  /* 0xff000000330c7812 */ /* 0x000fe200078ef80e */
[--C-:B------:R-:W-:Y:S01]  /*9e30*/  HADD2.F32 R14, -RZ, R27.reuse.H0_H0 ;  /* 0x2000001bff0e7230 */ /* 0x100fe20000004100 */
[----:B------:R-:W-:Y:S01]  /*9e40*/  F2FP.F16.E4M3.UNPACK_B R26, R29 ;  /* 0x0000001dff1a723e */ /* 0x000fe200020006ff */
[----:B------:R-:W-:Y:S01]  /*9e50*/  HADD2.F32 R27, -RZ, R27.H1_H1 ;  /* 0x3000001bff1b7230 */ /* 0x000fe20000004100 */
[-C--:B------:R-:W-:Y:S02]  /*9e60*/  F2FP.F16.E4M3.UNPACK_B R41, R31.reuse ;  /* 0x0000001fff29723e */ /* 0x080fe400020006ff */
[----:B------:R-:W-:Y:S01]  /*9e70*/  F2FP.F16.E4M3.UNPACK_B R46, R31.H1 ;  /* 0x0000001fff2e723e */ /* 0x000fe200030006ff */
[----:B------:R-:W-:Y:S01]  /*9e80*/  HADD2.F32 R31, -RZ, R28.H0_H0 ;  /* 0x2000001cff1f7230 */ /* 0x000fe20000004100 */
[----:B------:R-:W-:Y:S01]  /*9e90*/  F2FP.F16.E4M3.UNPACK_B R40, R29.H1 ;  /* 0x0000001dff28723e */ /* 0x000fe200030006ff */
[--C-:B------:R-:W-:Y:S01]  /*9ea0*/  HADD2.F32 R25, -RZ, R26.reuse.H0_H0 ;  /* 0x2000001aff197230 */ /* 0x100fe20000004100 */
[-C--:B------:R-:W-:Y:S01]  /*9eb0*/  F2FP.F16.E4M3.UNPACK_B R29, R32.reuse ;  /* 0x00000020ff1d723e */ /* 0x080fe200020006ff */
[----:B------:R-:W-:Y:S01]  /*9ec0*/  HADD2.F32 R26, -RZ, R26.H1_H1 ;  /* 0x3000001aff1a7230 */ /* 0x000fe20000004100 */
[----:B------:R-:W-:Y:S01]  /*9ed0*/  F2FP.F16.E4M3.UNPACK_B R43, R32.H1 ;  /* 0x00000020ff2b723e */ /* 0x000fe200030006ff */
[C---:B------:R-:W-:Y:S01]  /*9ee0*/  FMUL.FTZ R32, R14.reuse, R50 ;  /* 0x000000320e207220 */ /* 0x040fe20000410000 */
[-C--:B------:R-:W-:Y:S01]  /*9ef0*/  F2FP.F16.E4M3.UNPACK_B R42, R35.reuse ;  /* 0x00000023ff2a723e */ /* 0x080fe200020006ff */
[----:B------:R-:W-:Y:S01]  /*9f00*/  FMUL.FTZ R51, R27, R48 ;  /* 0x000000301b337220 */ /* 0x000fe20000410000 */
        /* <DEDUP_REMOVED lines=38> */
[C---:B------:R-:W-:Y:S01]  /*a170*/  FMUL.FTZ R55, R33.reuse, R50 ;  /* 0x0000003221377220 */ /* 0x040fe20000410000 */
[----:B------:R-:W-:Y:S01]  /*a180*/  HADD2.F32 R49, -RZ, R48.H1_H1 ;  /* 0x30000030ff317230 */ /* 0x000fe20000004100 */
[----:B------:R-:W-:Y:S01]  /*a190*/  F2FP.F16.E4M3.UNPACK_B R52, R53.H1 ;  /* 0x00000035ff34723e */ /* 0x000fe200030006ff */
[-C--:B------:R-:W-:Y:S01]  /*a1a0*/  FMUL.FTZ R57, R33, R44.reuse ;  /* 0x0000002c21397220 */ /* 0x080fe20000410000 */
[----:B------:R-:W-:Y:S01]  /*a1b0*/  F2FP.F16.E4M3.UNPACK_B R48, R45.H1 ;  /* 0x0000002dff30723e */ /* 0x000fe200030006ff */
[----:B------:R-:W-:Y:S01]  /*a1c0*/  FFMA.FTZ R33, R40, R44, -R55 ;  /* 0x0000002c28217223 */ /* 0x000fe20000010837 */
[----:B------:R-:W-:-:S02]  /*a1d0*/  HADD2.F32 R44, -RZ, R47.H0_H0 ;  /* 0x2000002fff2c7230 */ /* 0x000fc40000004100 */
[----:B------:R-:W-:Y:S01]  /*a1e0*/  FFMA.FTZ R40, R40, R50, R57 ;  /* 0x0000003228287223 */ /* 0x000fe20000010039 */
[----:B------:R-:W-:Y:S02]  /*a1f0*/  HADD2.F32 R53, -RZ, R52.H0_H0 ;  /* 0x20000034ff357230 */ /* 0x000fe40000004100 */
[----:B------:R-:W-:Y:S02]  /*a200*/  HADD2.F32 R50, -RZ, R48.H0_H0 ;  /* 0x20000030ff327230 */ /* 0x000fe40000004100 */
[----:B------:R-:W-:Y:S02]  /*a210*/  HADD2.F32 R51, -RZ, R51.H1_H1 ;  /* 0x30000033ff337230 */ /* 0x000fe40000004100 */
[C---:B------:R-:W-:Y:S01]  /*a220*/  FMUL.FTZ R58, R44.reuse, R53 ;  /* 0x000000352c3a7220 */ /* 0x040fe20000410000 */
[----:B------:R-:W-:Y:S02]  /*a230*/  HADD2.F32 R42, -RZ, R42.H1_H1 ;  /* 0x3000002aff2a7230 */ /* 0x000fe40000004100 */
[----:B------:R-:W-:Y:S01]  /*a240*/  FMUL.FTZ R60, R44, R50 ;  /* 0x000000322c3c7220 */ /* 0x000fe20000410000 */
[----:B------:R-:W-:Y:S01]  /*a250*/  HADD2.F32 R45, -RZ, R46.H0_H0 ;  /* 0x2000002eff2d7230 */ /* 0x000fe20000004100 */
[----:B------:R-:W-:Y:S01]  /*a260*/  F2FP.SATFINITE.E4M3.F32.PACK_AB_MERGE_C R31, R40, R31, RZ ;  /* 0x0000001f281f723e */ /* 0x000fe200048070ff */
[----:B------:R-:W-:-:S02]  /*a270*/  HADD2.F32 R41, -RZ, R41.H1_H1 ;  /* 0x30000029ff297230 */ /* 0x000fc40000004100 */
[C---:B------:R-:W-:Y:S01]  /*a280*/  FMUL.FTZ R54, R42.reuse, R51 ;  /* 0x000000332a367220 */ /* 0x040fe20000410000 */
[----:B------:R-:W-:Y:S01]  /*a290*/  FMUL.FTZ R56, R42, R49 ;  /* 0x000000312a387220 */ /* 0x000fe20000410000 */
[C---:B------:R-:W-:Y:S01]  /*a2a0*/  FFMA.FTZ R44, R45.reuse, R50, -R58 ;  /* 0x000000322d2c7223 */ /* 0x040fe2000001083a */
[----:B------:R-:W-:Y:S01]  /*a2b0*/  FFMA.FTZ R45, R45, R53, R60 ;  /* 0x000000352d2d7223 */ /* 0x000fe2000001003c */
[----:B------:R-:W-:Y:S01]  /*a2c0*/  F2FP.F16.E4M3.UNPACK_B R53, R38.H1 ;  /* 0x00000026ff35723e */ /* 0x000fe200030006ff */
[C---:B------:R-:W-:Y:S01]  /*a2d0*/  FFMA.FTZ R42, R41.reuse, R49, -R54 ;  /* 0x00000031292a7223 */ /* 0x040fe20000010836 */
[----:B------:R-:W-:Y:S01]  /*a2e0*/  F2FP.F16.E4M3.UNPACK_B R50, R21.H1 ;  /* 0x00000015ff32723e */ /* 0x000fe200030006ff */
[----:B------:R-:W-:Y:S01]  /*a2f0*/  FFMA.FTZ R41, R41, R51, R56 ;  /* 0x0000003329297223 */ /* 0x000fe20000010038 */
[----:B------:R-:W-:Y:S01]  /*a300*/  HADD2.F32 R51, -RZ, R48.H1_H1 ;  /* 0x30000030ff337230 */ /* 0x000fe20000004100 */
[----:B------:R-:W-:Y:S01]  /*a310*/  F2FP.SATFINITE.E4M3.F32.PACK_AB_MERGE_C R25, R26, R25, R31 ;  /* 0x000000191a19723e */ /* 0x000fe2000480701f */
[----:B------:R-:W-:-:S02]  /*a320*/  HADD2.F32 R55, -RZ, R52.H1_H1 ;  /* 0x30000034ff377230 */ /* 0x000fc40000004100 */
[----:B------:R-:W-:Y:S02]  /*a330*/  HADD2.F32 R48, -RZ, R47.H1_H1 ;  /* 0x3000002fff307230 */ /* 0x000fe40000004100 */
[----:B------:R-:W-:Y:S02]  /*a340*/  HADD2.F32 R54, -RZ, R53.H0_H0 ;  /* 0x20000035ff367230 */ /* 0x000fe40000004100 */
[----:B------:R-:W-:Y:S02]  /*a350*/  HADD2.F32 R47, -RZ, R43.H0_H0 ;  /* 0x2000002bff2f7230 */ /* 0x000fe40000004100 */
[C---:B------:R-:W-:Y:S01]  /*a360*/  FMUL.FTZ R59, R48.reuse, R55 ;  /* 0x00000037303b7220 */ /* 0x040fe20000410000 */
[----:B------:R-:W-:Y:S02]  /*a370*/  HADD2.F32 R52, -RZ, R50.H0_H0 ;  /* 0x20000032ff347230 */ /* 0x000fe40000004100 */
[----:B------:R-:W-:Y:S01]  /*a380*/  FMUL.FTZ R56, R48, R51 ;  /* 0x0000003330387220 */ /* 0x000fe20000410000 */
[----:B------:R-:W-:-:S02]  /*a390*/  HADD2.F32 R49, -RZ, R39.H0_H0 ;  /* 0x20000027ff317230 */ /* 0x000fc40000004100 */
[C---:B------:R-:W-:Y:S01]  /*a3a0*/  FMUL.FTZ R48, R47.reuse, R54 ;  /* 0x000000362f307220 */ /* 0x040fe20000410000 */
[----:B------:R-:W-:Y:S02]  /*a3b0*/  HADD2.F32 R46, -RZ, R46.H1_H1 ;  /* 0x3000002eff2e7230 */ /* 0x000fe40000004100 */
[-C--:B------:R-:W-:Y:S01]  /*a3c0*/  FMUL.FTZ R57, R47, R52.reuse ;  /* 0x000000342f397220 */ /* 0x080fe20000410000 */
[----:B------:R-:W-:Y:S02]  /*a3d0*/  HADD2.F32 R43, -RZ, R43.H1_H1 ;  /* 0x3000002bff2b7230 */ /* 0x000fe40000004100 */
[C---:B------:R-:W-:Y:S01]  /*a3e0*/  FFMA.FTZ R48, R49.reuse, R52, -R48 ;  /* 0x0000003431307223 */ /* 0x040fe20000010830 */
[----:B------:R-:W-:Y:S02]  /*a3f0*/  HADD2.F32 R52, -RZ, R50.H1_H1 ;  /* 0x30000032ff347230 */ /* 0x000fe40000004100 */
[----:B------:R-:W-:Y:S01]  /*a400*/  FFMA.FTZ R49, R49, R54, R57 ;  /* 0x0000003631317223 */ /* 0x000fe20000010039 */
[----:B------:R-:W-:-:S02]  /*a410*/  HADD2.F32 R54, -RZ, R53.H1_H1 ;  /* 0x30000035ff367230 */ /* 0x000fc40000004100 */
[C---:B------:R-:W-:Y:S01]  /*a420*/  FFMA.FTZ R47, R46.reuse, R51, -R59 ;  /* 0x000000332e2f7223 */ /* 0x040fe2000001083b */
[----:B------:R-:W-:Y:S01]  /*a430*/  FFMA.FTZ R46, R46, R55, R56 ;  /* 0x000000372e2e7223 */ /* 0x000fe20000010038 */
[----:B------:R-:W-:Y:S01]  /*a440*/  HADD2.F32 R39, -RZ, R39.H1_H1 ;  /* 0x30000027ff277230 */ /* 0x000fe20000004100 */
[----:B------:R-:W-:Y:S01]  /*a450*/  F2FP.F16.E4M3.UNPACK_B R50, R21 ;  /* 0x00000015ff32723e */ /* 0x000fe200020006ff */
[C---:B------:R-:W-:Y:S01]  /*a460*/  FMUL.FTZ R56, R43.reuse, R54 ;  /* 0x000000362b387220 */ /* 0x040fe20000410000 */
[----:B------:R-:W-:Y:S01]  /*a470*/  F2FP.F16.E4M3.UNPACK_B R51, R38 ;  /* 0x00000026ff33723e */ /* 0x000fe200020006ff */
[-C--:B------:R-:W-:Y:S01]  /*a480*/  FMUL.FTZ R21, R43, R52.reuse ;  /* 0x000000342b157220 */ /* 0x080fe20000410000 */
[--C-:B------:R-:W-:Y:S02]  /*a490*/  HADD2.F32 R38, -RZ, R29.reuse.H0_H0 ;  /* 0x2000001dff267230 */ /* 0x100fe40000004100 */
[----:B------:R-:W-:Y:S01]  /*a4a0*/  FFMA.FTZ R55, R39, R52, -R56 ;  /* 0x0000003427377223 */ /* 0x000fe20000010838 */
[----:B------:R-:W-:-:S02]  /*a4b0*/  HADD2.F32 R29, -RZ, R29.H1_H1 ;  /* 0x3000001dff1d7230 */ /* 0x000fc40000004100 */
[----:B------:R-:W-:Y:S01]  /*a4c0*/  FFMA.FTZ R58, R39, R54, R21 ;  /* 0x00000036273a7223 */ /* 0x000fe20000010015 */
[--C-:B------:R-:W-:Y:S01]  /*a4d0*/  HADD2.F32 R43, -RZ, R51.reuse.H0_H0 ;  /* 0x20000033ff2b7230 */ /* 0x100fe20000004100 */
[----:B------:R-:W-:Y:S01]  /*a4e0*/  F2FP.SATFINITE.E4M3.F32.PACK_AB_MERGE_C R45, R46, R45, RZ ;  /* 0x0000002d2e2d723e */ /* 0x000fe200048070ff */
[----:B------:R-:W-:Y:S02]  /*a4f0*/  HADD2.F32 R39, -RZ, R50.H0_H0 ;  /* 0x20000032ff277230 */ /* 0x000fe40000004100 */
        /* <DEDUP_REMOVED lines=8> */
[----:B------:R-:W-:Y:S01]  /*a580*/  F2FP.F16.E4M3.UNPACK_B R38, R12.H1 ;  /* 0x0000000cff26723e */ /* 0x000fe200030006ff */
[C---:B------:R-:W-:Y:S01]  /*a590*/  FMUL.FTZ R39, R29.reuse, R51 ;  /* 0x000000331d277220 */ /* 0x040fe20000410000 */
        /* <DEDUP_REMOVED lines=17> */
[-C--:B------:R-:W-:Y:S01]  /*a6b0*/  FMUL.FTZ R34, R34, R39.reuse ;  /* 0x0000002722227220 */ /* 0x080fe20000410000 */
[C---:B------:R-:W-:Y:S01]  /*a6c0*/  FFMA.FTZ R56, R21.reuse, R24, -R56 ;  /* 0x0000001815387223 */ /* 0x040fe20000010838 */
[----:B------:R-:W-:Y:S01]  /*a6d0*/  FFMA.FTZ R38, R21, R50, R38 ;  /* 0x0000003215267223 */ /* 0x000fe20000010026 */
[--C-:B------:R-:W-:Y:S02]  /*a6e0*/  HADD2.F32 R21, -RZ, R20.reuse.H0_H0 ;  /* 0x20000014ff157230 */ /* 0x100fe40000004100 */
[C---:B------:R-:W-:Y:S01]  /*a6f0*/  FFMA.FTZ R57, R30.reuse, R39, -R29 ;  /* 0x000000271e397223 */ /* 0x040fe2000001081d */
[----:B------:R-:W-:Y:S02]  /*a700*/  HADD2.F32 R24, -RZ, R20.H1_H1 ;  /* 0x30000014ff187230 */ /* 0x000fe40000004100 */
[----:B------:R-:W-:Y:S01]  /*a710*/  FFMA.FTZ R43, R30, R43, R34 ;  /* 0x0000002b1e2b7223 */ /* 0x000fe20000010022 */
[----:B------:R-:W-:-:S02]  /*a720*/  HADD2.F32 R20, -RZ, R15.H0_H0 ;  /* 0x2000000fff147230 */ /* 0x000fc40000004100 */
[--C-:B------:R-:W-:Y:S01]  /*a730*/  HADD2.F32 R29, -RZ, R12.reuse.H0_H0 ;  /* 0x2000000cff1d7230 */ /* 0x100fe20000004100 */
[----:B------:R-:W-:Y:S01]  /*a740*/  F2FP.SATFINITE.E4M3.F32.PACK_AB_MERGE_C R56, R57, R56, RZ ;  /* 0x000000383938723e */ /* 0x000fe200048070ff */
[----:B------:R-:W-:Y:S01]  /*a750*/  HADD2.F32 R30, -RZ, R12.H1_H1 ;  /* 0x3000000cff1e7230 */ /* 0x000fe20000004100 */
[----:B------:R-:W-:Y:S01]  /*a760*/  F2FP.SATFINITE.E4M3.F32.PACK_AB_MERGE_C R38, R43, R38, RZ ;  /* 0x000000262b26723e */ /* 0x000fe200048070ff */
[----:B------:R-:W-:Y:S02]  /*a770*/  HADD2.F32 R15, -RZ, R15.H1_H1 ;  /* 0x3000000fff0f7230 */ /* 0x000fe40000004100 */
[C---:B------:R-:W-:Y:S01]  /*a780*/  FMUL.FTZ R39, R20.reuse, R29 ;  /* 0x0000001d14277220 */ /* 0x040fe20000410000 */
[--C-:B------:R-:W-:Y:S02]  /*a790*/  HADD2.F32 R12, -RZ, R13.reuse.H0_H0 ;  /* 0x2000000dff0c7230 */ /* 0x100fe40000004100 */
[----:B------:R-:W-:Y:S01]  /*a7a0*/  FMUL.FTZ R20, R20, R21 ;  /* 0x0000001514147220 */ /* 0x000fe20000410000 */
[----:B------:R-:W-:-:S02]  /*a7b0*/  HADD2.F32 R13, -RZ, R13.H1_H1 ;  /* 0x3000000dff0d7230 */ /* 0x000fc40000004100 */
[C---:B------:R-:W-:Y:S01]  /*a7c0*/  FMUL.FTZ R34, R15.reuse, R30 ;  /* 0x0000001e0f227220 */ /* 0x040fe20000410000 */
[-C--:B------:R-:W-:Y:S01]  /*a7d0*/  FMUL.FTZ R15, R15, R24.reuse ;  /* 0x000000180f0f7220 */ /* 0x080fe20000410000 */
[C---:B------:R-:W-:Y:S01]  /*a7e0*/  FFMA.FTZ R39, R12.reuse, R21, -R39 ;  /* 0x000000150c277223 */ /* 0x040fe20000010827 */
[----:B------:R-:W-:Y:S01]  /*a7f0*/  FFMA.FTZ R20, R12, R29, R20 ;  /* 0x0000001d0c147223 */ /* 0x000fe20000010014 */
[C---:B------:R-:W-:Y:S01]  /*a800*/  FFMA.FTZ R34, R13.reuse, R24, -R34 ;  /* 0x000000180d227223 */ /* 0x040fe20000010822 */
[----:B------:R-:W-:Y:S01]  /*a810*/  FFMA.FTZ R21, R13, R30, R15 ;  /* 0x0000001e0d157223 */ /* 0x000fe2000001000f */
[----:B------:R-:W-:Y:S02]  /*a820*/  F2FP.SATFINITE.E4M3.F32.PACK_AB_MERGE_C R13, R33, R28, RZ ;  /* 0x0000001c210d723e */ /* 0x000fe400048070ff */
[----:B------:R-:W-:Y:S02]  /*a830*/  F2FP.SATFINITE.E4M3.F32.PACK_AB_MERGE_C R15, R47, R44, RZ ;  /* 0x0000002c2f0f723e */ /* 0x000fe400048070ff */
[----:B------:R-:W-:-:S02]  /*a840*/  F2FP.SATFINITE.E4M3.F32.PACK_AB_MERGE_C R12, R55, R48, RZ ;  /* 0x00000030370c723e */ /* 0x000fc400048070ff */
[----:B------:R-:W-:Y:S02]  /*a850*/  F2FP.SATFINITE.E4M3.F32.PACK_AB_MERGE_C R24, R58, R49, RZ ;  /* 0x000000313a18723e */ /* 0x000fe400048070ff */
[----:B------:R-:W-:Y:S02]  /*a860*/  F2FP.SATFINITE.E4M3.F32.PACK_AB_MERGE_C R13, R27, R14, R13 ;  /* 0x0000000e1b0d723e */ /* 0x000fe4000480700d */
        /* <DEDUP_REMOVED lines=8> */
.L_x_1991:
[----:B------:R-:W-:Y:S05]  /*a8f0*/  BSYNC B1 ;  /* 0x0000000000017941 */ /* 0x000fea0003800000 */
.L_x_1990:
[----:B------:R-:W-:Y:S05]  /*a900*/  @P1 BRA `(.L_x_1980) ;  /* 0x0000000c00f81947 */ /* 0x000fea0003800000 */
[----:B0----5:R-:W2:Y:S04]  /*a910*/  LDL R27, [R1+0x68] ;  /* 0x00006800011b7983 */ /* 0x021ea80000100800 */
[----:B------:R-:W2:Y:S01]  /*a920*/  LDL R52, [R1+0x70] ;  /* 0x0000700001347983 */ /* 0x000ea20000100800 */
[----:B------:R-:W-:Y:S02]  /*a930*/  SHF.R.U32.HI R0, RZ, 0x8, R8 ;  /* 0x00000008ff007819 */ /* 0x000fe40000011608 */
[----:B------:R-:W-:Y:S02]  /*a940*/  LOP3.LUT R13, R8, 0xff, RZ, 0xc0, !PT ;  /* 0x000000ff080d7812 */ /* 0x000fe400078ec0ff */
[----:B------:R-:W-:Y:S02]  /*a950*/  LOP3.LUT R0, R0, 0xff, RZ, 0xc0, !PT ;  /* 0x000000ff00007812 */ /* 0x000fe400078ec0ff */
[----:B------:R-:W-:-:S02]  /*a960*/  SHF.R.U32.HI R26, RZ, 0x8, R9 ;  /* 0x00000008ff1a7819 */ /* 0x000fc40000011609 */
[----:B---3--:R-:W-:Y:S02]  /*a970*/  PRMT R20, R0, 0x7604, R13 ;  /* 0x0000760400147816 */ /* 0x008fe4000000000d */
[----:B------:R-:W-:Y:S02]  /*a980*/  LOP3.LUT R15, R9, 0xff, RZ, 0xc0, !PT ;  /* 0x000000ff090f7812 */ /* 0x000fe400078ec0ff */
[----:B------:R-:W-:Y:S02]  /*a990*/  SHF.R.U32.HI R14, RZ, 0x8, R11 ;  /* 0x00000008ff0e7819 */ /* 0x000fe4000001160b */
[----:B------:R-:W-:Y:S02]  /*a9a0*/  LOP3.LUT R0, R26, 0xff, RZ, 0xc0, !PT ;  /* 0x000000ff1a007812 */ /* 0x000fe400078ec0ff */
[----:B----4-:R-:W-:Y:S02]  /*a9b0*/  LOP3.LUT R21, R11, 0xff, RZ, 0xc0, !PT ;  /* 0x000000ff0b157812 */ /* 0x010fe400078ec0ff */
[----:B------:R-:W-:-:S02]  /*a9c0*/  LOP3.LUT R14, R14, 0xff, RZ, 0xc0, !PT ;  /* 0x000000ff0e0e7812 */ /* 0x000fc400078ec0ff */
[----:B------:R-:W-:Y:S02]  /*a9d0*/  PRMT R28, R0, 0x7604, R15 ;  /* 0x00007604001c7816 */ /* 0x000fe4000000000f */
[----:B------:R-:W-:Y:S02]  /*a9e0*/  SHF.R.U32.HI R24, RZ, 0x8, R4 ;  /* 0x00000008ff187819 */ /* 0x000fe40000011604 */
[----:B------:R-:W-:Y:S02]  /*a9f0*/  PRMT R32, R14, 0x7604, R21 ;  /* 0x000076040e207816 */ /* 0x000fe40000000015 */
[----:B------:R-:W-:Y:S02]  /*aa00*/  LOP3.LUT R25, R4, 0xff, RZ, 0xc0, !PT ;  /* 0x000000ff04197812 */ /* 0x000fe400078ec0ff */
[----:B------:R-:W-:Y:S02]  /*aa10*/  LOP3.LUT R24, R24, 0xff, RZ, 0xc0, !PT ;  /* 0x000000ff18187812 */ /* 0x000fe400078ec0ff */
[----:B------:R-:W-:-:S02]  /*aa20*/  SHF.R.U32.HI R21, RZ, 0x8, R6 ;  /* 0x00000008ff157819 */ /* 0x000fc40000011606 */
[----:B------:R-:W-:Y:S02]  /*aa30*/  SHF.R.U32.HI R12, RZ, 0x8, R10 ;  /* 0x00000008ff0c7819 */ /* 0x000fe4000001160a */
[----:B------:R-:W-:Y:S02]  /*aa40*/  PRMT R35, R24, 0x7604, R25 ;  /* 0x0000760418237816 */ /* 0x000fe40000000019 */
[----:B------:R-:W-:Y:S02]  /*aa50*/  LOP3.LUT R26, R21, 0xff, RZ, 0xc0, !PT ;  /* 0x000000ff151a7812 */ /* 0x000fe400078ec0ff */
        /* <DEDUP_REMOVED lines=19> */
[----:B------:R-:W0:Y:S01]  /*ab90*/  LDS.128 R12, [R52+0xf000] ;  /* 0x00f00000340c7984 */ /* 0x000e220000000c00 */
[----:B------:R-:W-:Y:S02]  /*aba0*/  PRMT R39, R26, 0x7604, R27 ;  /* 0x000076041a277816 */ /* 0x000fe4000000001b */
[----:B------:R-:W-:Y:S02]  /*abb0*/  SHF.R.S32.HI R0, RZ, 0x1, R0 ;  /* 0x00000001ff007819 */ /* 0x000fe40000011400 */
[----:B------:R-:W-:-:S03]  /*abc0*/  LOP3.LUT R3, R64, 0x10, R3, 0xf8, !PT ;  /* 0x0000001040037812 */ /* 0x000fc600078ef803 */
[----:B------:R-:W-:Y:S01]  /*abd0*/  IMAD R21, R0, 0x1800, R63 ;  /* 0x0000180000157824 */ /* 0x000fe200078e023f */
[----:B------:R-:W-:Y:S02]  /*abe0*/  LOP3.LUT R0, R3, R62, RZ, 0x3c, !PT ;  /* 0x0000003e03007212 */ /* 0x000fe400078e3cff */
[----:B------:R-:W-:Y:S02]  /*abf0*/  LOP3.LUT R3, R29, 0xff, RZ, 0xc0, !PT ;  /* 0x000000ff1d037812 */ /* 0x000fe400078ec0ff */
[----:B------:R-:W-:Y:S02]  /*ac00*/  IADD3 R0, R16, R21, R0 ;  /* 0x0000001510007210 */ /* 0x000fe40007ffe000 */
[----:B------:R-:W-:Y:S02]  /*ac10*/  SHF.R.U32.HI R21, RZ, 0x10, R9 ;  /* 0x00000010ff157819 */ /* 0x000fe40000011609 */
[----:B------:R-:W-:Y:S01]  /*ac20*/  PRMT R34, R3, 0x7604, R34 ;  /* 0x0000760403227816 */ /* 0x000fe20000000022 */
[----:B------:R-:W2:Y:S01]  /*ac30*/  LDS.128 R24, [R0+0xf000] ;  /* 0x00f0000000187984 */ /* 0x000ea20000000c00 */
[----:B------:R-:W-:-:S02]  /*ac40*/  SHF.R.U32.HI R3, RZ, 0x10, R8 ;  /* 0x00000010ff037819 */ /* 0x000fc40000011608 */
[----:B------:R-:W-:Y:S02]  /*ac50*/  SHF.R.U32.HI R29, RZ, 0x10, R10 ;  /* 0x00000010ff1d7819 */ /* 0x000fe4000001160a */
[----:B------:R-:W-:Y:S02]  /*ac60*/  LOP3.LUT R21, R21, 0xff, RZ, 0xc0, !PT ;  /* 0x000000ff15157812 */ /* 0x000fe400078ec0ff */
[----:B------:R-:W-:Y:S02]  /*ac70*/  LOP3.LUT R3, R3, 0xff, RZ, 0xc0, !PT ;  /* 0x000000ff03037812 */ /* 0x000fe400078ec0ff */
[----:B------:R-:W-:Y:S02]  /*ac80*/  LOP3.LUT R29, R29, 0xff, RZ, 0xc0, !PT ;  /* 0x000000ff1d1d7812 */ /* 0x000fe400078ec0ff */
[----:B------:R-:W-:Y:S02]  /*ac90*/  PRMT R21, R21, 0x7054, R28 ;  /* 0x0000705415157816 */ /* 0x000fe4000000001c */
        /* <DEDUP_REMOVED lines=8> */
[----:B------:R-:W-:Y:S02]  /*ad20*/  PRMT R37, R28, 0x7054, R37 ;  /* 0x000070541c257816 */ /* 0x000fe40000000025 */
[----:B------:R-:W-:Y:S02]  /*ad30*/  PRMT R35, R20, 0x7054, R35 ;  /* 0x0000705414237816 */ /* 0x000fe40000000023 */
[----:B------:R-:W-:Y:S02]  /*ad40*/  PRMT R39, R30, 0x7054, R39 ;  /* 0x000070541e277816 */ /* 0x000fe40000000027 */
[----:B-1----:R-:W-:Y:S02]  /*ad50*/  PRMT R41, R31, 0x7054, R34 ;  /* 0x000070541f297816 */ /* 0x002fe40000000022 */
[----:B------:R-:W-:-:S02]  /*ad60*/  LOP3.LUT R38, R37, 0xff000000, R5, 0xf8, !PT ;  /* 0xff00000025267812 */ /* 0x000fc400078ef805 */
[----:B------:R-:W-:Y:S02]  /*ad70*/  LOP3.LUT R8, R3, 0xff000000, R8, 0xf8, !PT ;  /* 0xff00000003087812 */ /* 0x000fe400078ef808 */
[----:B------:R-:W-:Y:S02]  /*ad80*/  LOP3.LUT R31, R21, 0xff000000, R9, 0xf8, !PT ;  /* 0xff000000151f7812 */ /* 0x000fe400078ef809 */
[----:B------:R-:W-:Y:S02]  /*ad90*/  LOP3.LUT R3, R29, 0xff000000, R10, 0xf8, !PT ;  /* 0xff0000001d037812 */ /* 0x000fe400078ef80a */
[----:B------:R-:W-:Y:S02]  /*ada0*/  LOP3.LUT R20, R35, 0xff000000, R4, 0xf8, !PT ;  /* 0xff00000023147812 */ /* 0x000fe400078ef804 */
[----:B------:R-:W-:Y:S02]  /*adb0*/  LOP3.LUT R4, R39, 0xff000000, R6, 0xf8, !PT ;  /* 0xff00000027047812 */ /* 0x000fe400078ef806 */
[----:B0-----:R-:W-:-:S02]  /*adc0*/  F2FP.F16.E4M3.UNPACK_B R10, R13 ;  /* 0x0000000dff0a723e */ /* 0x001fc400020006ff */
[----:B------:R-:W-:Y:S02]  /*add0*/  F2FP.F16.E4M3.UNPACK_B R28, R13.H1 ;  /* 0x0000000dff1c723e */ /* 0x000fe400030006ff */
[-C--:B------:R-:W-:Y:S01]  /*ade0*/  F2FP.F16.E4M3.UNPACK_B R13, R12.reuse ;  /* 0x0000000cff0d723e */ /* 0x080fe200020006ff */
[--C-:B------:R-:W-:Y:S01]  /*adf0*/  HADD2.F32 R9, -RZ, R10.reuse.H0_H0 ;  /* 0x2000000aff097230 */ /* 0x100fe20000004100 */
[----:B------:R-:W-:Y:S01]  /*ae00*/  F2FP.F16.E4M3.UNPACK_B R29, R12.H1 ;  /* 0x0000000cff1d723e */ /* 0x000fe200030006ff */
[----:B------:R-:W-:Y:S01]  /*ae10*/  HADD2.F32 R10, -RZ, R10.H1_H1 ;  /* 0x3000000aff0a7230 */ /* 0x000fe20000004100 */
[----:B------:R-:W-:Y:S02]  /*ae20*/  F2FP.F16.E4M3.UNPACK_B R39, R38 ;  /* 0x00000026ff27723e */ /* 0x000fe400020006ff */
[----:B--2---:R-:W-:Y:S02]  /*ae30*/  F2FP.F16.E4M3.UNPACK_B R11, R25 ;  /* 0x00000019ff0b723e */ /* 0x004fe400020006ff */
[----:B------:R-:W-:Y:S01]  /*ae40*/  F2FP.F16.E4M3.UNPACK_B R12, R31 ;  /* 0x0000001fff0c723e */ /* 0x000fe200020006ff */
[----:B------:R-:W-:Y:S01]  /*ae50*/  HADD2.F32 R40, -RZ, R39.H0_H0 ;  /* 0x20000027ff287230 */ /* 0x000fe20000004100 */
[-C--:B------:R-:W-:Y:S01]  /*ae60*/  F2FP.F16.E4M3.UNPACK_B R30, R15.reuse ;  /* 0x0000000fff1e723e */ /* 0x080fe200020006ff */
        /* <DEDUP_REMOVED lines=8> */
[----:B------:R-:W-:Y:S01]  /*aef0*/  HADD2.F32 R11, -RZ, R11.H1_H1 ;  /* 0x3000000bff0b7230 */ /* 0x000fe20000004100 */
[----:B------:R-:W-:Y:S01]  /*af00*/  F2FP.F16.E4M3.UNPACK_B R37, R27.H1 ;  /* 0x0000001bff25723e */ /* 0x000fe200030006ff */
[----:B------:R-:W-:Y:S01]  /*af10*/  FMUL.FTZ R27, R6, R15 ;  /* 0x0000000f061b7220 */ /* 0x000fe20000410000 */
[----:B------:R-:W-:Y:S01]  /*af20*/  F2FP.F16.E4M3.UNPACK_B R25, R25.H1 ;  /* 0x00000019ff19723e */ /* 0x000fe200030006ff */
[C---:B------:R-:W-:Y:S01]  /*af30*/  FFMA.FTZ R6, R9.reuse, R15, -R24 ;  /* 0x0000000f09067223 */ /* 0x040fe20000010818 */
[----:B------:R-:W-:Y:S01]  /*af40*/  F2FP.F16.E4M3.UNPACK_B R38, R38.H1 ;  /* 0x00000026ff26723e */ /* 0x000fe200030006ff */
[----:B------:R-:W-:Y:S01]  /*af50*/  FFMA.FTZ R9, R9, R40, R27 ;  /* 0x0000002809097223 */ /* 0x000fe2000001001b */
[----:B------:R-:W-:Y:S01]  /*af60*/  F2FP.F16.E4M3.UNPACK_B R31, R31.H1 ;  /* 0x0000001fff1f723e */ /* 0x000fe200030006ff */
[----:B------:R-:W-:-:S02]  /*af70*/  HADD2.F32 R24, -RZ, R12.H1_H1 ;  /* 0x3000000cff187230 */ /* 0x000fc40000004100 */
[-C--:B------:R-:W-:Y:S01]  /*af80*/  FMUL.FTZ R43, R11, R39.reuse ;  /* 0x000000270b2b7220 */ /* 0x080fe20000410000 */
[----:B------:R-:W-:Y:S01]  /*af90*/  HADD2.F32 R40, -RZ, R38.H0_H0 ;  /* 0x20000026ff287230 */ /* 0x000fe20000004100 */
[----:B------:R-:W-:Y:S01]  /*afa0*/  LOP3.LUT R41, R41, 0xff000000, R7, 0xf8, !PT ;  /* 0xff00000029297812 */ /* 0x000fe200078ef807 */
[----:B------:R-:W-:Y:S02]  /*afb0*/  HADD2.F32 R12, -RZ, R25.H0_H0 ;  /* 0x20000019ff0c7230 */ /* 0x000fe40000004100 */
        /* <DEDUP_REMOVED lines=8> */
[----:B------:R-:W-:Y:S01]  /*b040*/  FFMA.FTZ R12, R15, R27, -R44 ;  /* 0x0000001b0f0c7223 */ /* 0x000fe2000001082c */
[----:B------:R-:W-:-:S02]  /*b050*/  HADD2.F32 R27, -RZ, R32.H0_H0 ;  /* 0x20000020ff1b7230 */ /* 0x000fc40000004100 */
[----:B------:R-:W-:Y:S01]  /*b060*/  FFMA.FTZ R15, R15, R40, R45 ;  /* 0x000000280f0f7223 */ /* 0x000fe2000001002d */
[----:B------:R-:W-:Y:S01]  /*b070*/  HADD2.F32 R40, -RZ, R38.H1_H1 ;  /* 0x30000026ff287230 */ /* 0x000fe20000004100 */
[----:B------:R-:W-:Y:S01]  /*b080*/  F2FP.F16.E4M3.UNPACK_B R38, R33 ;  /* 0x00000021ff26723e */ /* 0x000fe200020006ff */
[----:B------:R-:W-:Y:S01]  /*b090*/  HADD2.F32 R43, -RZ, R42.H0_H0 ;  /* 0x2000002aff2b7230 */ /* 0x000fe20000004100 */
[-C--:B------:R-:W-:Y:S01]  /*b0a0*/  F2FP.F16.E4M3.UNPACK_B R7, R26.reuse ;  /* 0x0000001aff07723e */ /* 0x080fe200020006ff */
[----:B------:R-:W-:Y:S01]  /*b0b0*/  HADD2.F32 R24, -RZ, R30.H0_H0 ;  /* 0x2000001eff187230 */ /* 0x000fe20000004100 */
[----:B------:R-:W-:Y:S01]  /*b0c0*/  F2FP.F16.E4M3.UNPACK_B R26, R26.H1 ;  /* 0x0000001aff1a723e */ /* 0x000fe200030006ff */
[----:B------:R-:W-:Y:S02]  /*b0d0*/  HADD2.F32 R39, -RZ, R38.H0_H0 ;  /* 0x20000026ff277230 */ /* 0x000fe40000004100 */
[----:B------:R-:W-:Y:S01]  /*b0e0*/  FMUL.FTZ R49, R27, R43 ;  /* 0x0000002b1b317220 */ /* 0x000fe20000410000 */
[----:B------:R-:W-:Y:S01]  /*b0f0*/  HADD2.F32 R25, -RZ, R25.H1_H1 ;  /* 0x30000019ff197230 */ /* 0x000fe20000004100 */
[----:B------:R-:W-:Y:S01]  /*b100*/  F2FP.F16.E4M3.UNPACK_B R5, R14 ;  /* 0x0000000eff05723e */ /* 0x000fe200020006ff */
[----:B------:R-:W-:-:S02]  /*b110*/  HADD2.F32 R31, -RZ, R31.H1_H1 ;  /* 0x3000001fff1f7230 */ /* 0x000fc40000004100 */
[-C--:B------:R-:W-:Y:S01]  /*b120*/  FMUL.FTZ R44, R27, R39.reuse ;  /* 0x000000271b2c7220 */ /* 0x080fe20000410000 */
[----:B------:R-:W-:Y:S02]  /*b130*/  HADD2.F32 R28, -RZ, R28.H1_H1 ;  /* 0x3000001cff1c7230 */ /* 0x000fe40000004100 */
[C---:B------:R-:W-:Y:S01]  /*b140*/  FFMA.FTZ R27, R24.reuse, R39, -R49 ;  /* 0x00000027181b7223 */ /* 0x040fe20000010831 */
[C---:B------:R-:W-:Y:S01]  /*b150*/  FMUL.FTZ R45, R25.reuse, R40 ;  /* 0x00000028192d7220 */ /* 0x040fe20000410000 */
[----:B------:R-:W-:Y:S01]  /*b160*/  FFMA.FTZ R24, R24, R43, R44 ;  /* 0x0000002b18187223 */ /* 0x000fe2000001002c */
[----:B------:R-:W-:Y:S02]  /*b170*/  HADD2.F32 R39, -RZ, R38.H1_H1 ;  /* 0x30000026ff277230 */ /* 0x000fe40000004100 */
[----:B------:R-:W-:Y:S01]  /*b180*/  FMUL.FTZ R47, R25, R31 ;  /* 0x0000001f192f7220 */ /* 0x000fe20000410000 */
[----:B------:R-:W-:Y:S01]  /*b190*/  F2FP.F16.E4M3.UNPACK_B R44, R41.H1 ;  /* 0x00000029ff2c723e */ /* 0x000fe200030006ff */
[----:B------:R-:W-:Y:S01]  /*b1a0*/  HADD2.F32 R42, -RZ, R42.H1_H1 ;  /* 0x3000002aff2a7230 */ /* 0x000fe20000004100 */
[----:B------:R-:W-:Y:S01]  /*b1b0*/  F2FP.F16.E4M3.UNPACK_B R38, R33.H1 ;  /* 0x00000021ff26723e */ /* 0x000fe200030006ff */
[----:B------:R-:W-:-:S02]  /*b1c0*/  HADD2.F32 R32, -RZ, R32.H1_H1 ;  /* 0x30000020ff207230 */ /* 0x000fc40000004100 */
[C---:B------:R-:W-:Y:S01]  /*b1d0*/  FFMA.FTZ R25, R28.reuse, R31, -R45 ;  /* 0x0000001f1c197223 */ /* 0x040fe2000001082d */
[----:B------:R-:W-:Y:S01]  /*b1e0*/  FFMA.FTZ R28, R28, R40, R47 ;  /* 0x000000281c1c7223 */ /* 0x000fe2000001002f */
[----:B------:R-:W-:Y:S01]  /*b1f0*/  HADD2.F32 R31, -RZ, R30.H1_H1 ;  /* 0x3000001eff1f7230 */ /* 0x000fe20000004100 */
[----:B------:R-:W-:Y:S01]  /*b200*/  F2FP.F16.E4M3.UNPACK_B R14, R14.H1 ;  /* 0x0000000eff0e723e */ /* 0x000fe200030006ff */
        /* <DEDUP_REMOVED lines=9> */
[----:B------:R-:W-:Y:S01]  /*b2a0*/  FMUL.FTZ R48, R30, R40 ;  /* 0x000000281e307220 */ /* 0x000fe20000410000 */
[C---:B------:R-:W-:Y:S01]  /*b2b0*/  FFMA.FTZ R30, R31.reuse, R39, -R46 ;  /* 0x000000271f1e7223 */ /* 0x040fe2000001082e */
[----:B------:R-:W-:Y:S01]  /*b2c0*/  FFMA.FTZ R31, R31, R42, R43 ;  /* 0x0000002a1f1f7223 */ /* 0x000fe2000001002b */
[----:B------:R-:W-:Y:S01]  /*b2d0*/  F2FP.F16.E4M3.UNPACK_B R43, R20.H1 ;  /* 0x00000014ff2b723e */ /* 0x000fe200030006ff */
[C---:B------:R-:W-:Y:S01]  /*b2e0*/  FFMA.FTZ R32, R33.reuse, R40, -R32 ;  /* 0x0000002821207223 */ /* 0x040fe20000010820 */
[----:B------:R-:W-:Y:S01]  /*b2f0*/  FFMA.FTZ R33, R33, R41, R48 ;  /* 0x0000002921217223 */ /* 0x000fe20000010030 */
[----:B------:R-:W-:Y:S01]  /*b300*/  HADD2.F32 R41, -RZ, R38.H1_H1 ;  /* 0x30000026ff297230 */ /* 0x000fe20000004100 */
[----:B------:R-:W-:Y:S01]  /*b310*/  F2FP.F16.E4M3.UNPACK_B R40, R8.H1 ;  /* 0x00000008ff28723e */ /* 0x000fe200030006ff */
[----:B------:R-:W-:Y:S01]  /*b320*/  HADD2.F32 R38, -RZ, R35.H1_H1 ;  /* 0x30000023ff267230 */ /* 0x000fe20000004100 */
[----:B------:R-:W-:Y:S01]  /*b330*/  F2FP.SATFINITE.E4M3.F32.PACK_AB_MERGE_C R9, R10, R9, R15 ;  /* 0x000000090a09723e */ /* 0x000fe2000480700f */
[----:B------:R-:W-:-:S02]  /*b340*/  HADD2.F32 R44, -RZ, R43.H0_H0 ;  /* 0x2000002bff2c7230 */ /* 0x000fc40000004100 */
[----:B------:R-:W-:Y:S02]  /*b350*/  HADD2.F32 R35, -RZ, R34.H0_H0 ;  /* 0x20000022ff237230 */ /* 0x000fe40000004100 */
[----:B------:R-:W-:Y:S02]  /*b360*/  HADD2.F32 R37, -RZ, R37.H1_H1 ;  /* 0x30000025ff257230 */ /* 0x000fe40000004100 */
[----:B------:R-:W-:Y:S02]  /*b370*/  HADD2.F32 R42, -RZ, R40.H0_H0 ;  /* 0x20000028ff2a7230 */ /* 0x000fe40000004100 */
[----:B------:R-:W-:Y:S01]  /*b380*/  FMUL.FTZ R46, R35, R44 ;  /* 0x0000002c232e7220 */ /* 0x000fe20000410000 */
[----:B------:R-:W-:Y:S02]  /*b390*/  HADD2.F32 R39, -RZ, R29.H0_H0 ;  /* 0x2000001dff277230 */ /* 0x000fe40000004100 */
[C---:B------:R-:W-:Y:S01]  /*b3a0*/  FMUL.FTZ R49, R37.reuse, R45 ;  /* 0x0000002d25317220 */ /* 0x040fe20000410000 */
[----:B------:R-:W-:Y:S01]  /*b3b0*/  FMUL.FTZ R48, R37, R41 ;  /* 0x0000002925307220 */ /* 0x000fe20000410000 */
[----:B------:R-:W-:Y:S01]  /*b3c0*/  FMUL.FTZ R47, R35, R42 ;  /* 0x0000002a232f7220 */ /* 0x000fe20000410000 */
[----:B------:R-:W-:-:S02]  /*b3d0*/  HADD2.F32 R34, -RZ, R34.H1_H1 ;  /* 0x30000022ff227230 */ /* 0x000fc40000004100 */
[C---:B------:R-:W-:Y:S01]  /*b3e0*/  FFMA.FTZ R37, R39.reuse, R42, -R46 ;  /* 0x0000002a27257223 */ /* 0x040fe2000001082e */
[----:B------:R-:W-:Y:S02]  /*b3f0*/  HADD2.F32 R42, -RZ, R43.H1_H1 ;  /* 0x3000002bff2a7230 */ /* 0x000fe40000004100 */
[C---:B------:R-:W-:Y:S01]  /*b400*/  FFMA.FTZ R35, R38.reuse, R41, -R49 ;  /* 0x0000002926237223 */ /* 0x040fe20000010831 */
[----:B------:R-:W-:Y:S02]  /*b410*/  HADD2.F32 R40, -RZ, R40.H1_H1 ;  /* 0x30000028ff287230 */ /* 0x000fe40000004100 */
[----:B------:R-:W-:Y:S01]  /*b420*/  FFMA.FTZ R47, R39, R44, R47 ;  /* 0x0000002c272f7223 */ /* 0x000fe2000001002f */
[----:B------:R-:W-:Y:S01]  /*b430*/  F2FP.F16.E4M3.UNPACK_B R41, R20 ;  /* 0x00000014ff29723e */ /* 0x000fe200020006ff */
[----:B------:R-:W-:Y:S01]  /*b440*/  FFMA.FTZ R38, R38, R45, R48 ;  /* 0x0000002d26267223 */ /* 0x000fe20000010030 */
[----:B------:R-:W-:Y:S01]  /*b450*/  HADD2.F32 R29, -RZ, R29.H1_H1 ;  /* 0x3000001dff1d7230 */ /* 0x000fe20000004100 */
[----:B------:R-:W-:Y:S01]  /*b460*/  F2FP.F16.E4M3.UNPACK_B R39, R8 ;  /* 0x00000008ff27723e */ /* 0x000fe200020006ff */
[C---:B------:R-:W-:Y:S01]  /*b470*/  FMUL.FTZ R8, R34.reuse, R42 ;  /* 0x0000002a22087220 */ /* 0x040fe20000410000 */
[----:B------:R-:W-:Y:S01]  /*b480*/  FMUL.FTZ R45, R34, R40 ;  /* 0x00000028222d7220 */ /* 0x000fe20000410000 */
[----:B------:R-:W-:Y:S01]  /*b490*/  HADD2.F32 R43, -RZ, R41.H0_H0 ;  /* 0x20000029ff2b7230 */ /* 0x000fe20000004100 */
[----:B------:R-:W-:Y:S01]  /*b4a0*/  F2FP.SATFINITE.E4M3.F32.PACK_AB_MERGE_C R33, R38, R33, RZ ;  /* 0x000000212621723e */ /* 0x000fe200048070ff */
        /* <DEDUP_REMOVED lines=29> */
[C---:B------:R-:W-:Y:S01]  /*b680*/  FFMA.FTZ R43, R8.reuse, R13, -R43 ;  /* 0x0000000d082b7223 */ /* 0x040fe2000001082b */
[----:B------:R-:W-:Y:S01]  /*b690*/  HADD2.F32 R14, -RZ, R14.H1_H1 ;  /* 0x3000000eff0e7230 */ /* 0x000fe20000004100 */
[----:B------:R-:W-:Y:S01]  /*b6a0*/  F2FP.F16.E4M3.UNPACK_B R13, R4 ;  /* 0x00000004ff0d723e */ /* 0x000fe200020006ff */
[----:B------:R-:W-:Y:S01]  /*b6b0*/  FFMA.FTZ R49, R8, R39, R49 ;  /* 0x0000002708317223 */ /* 0x000fe20000010031 */
[C---:B------:R-:W-:Y:S01]  /*b6c0*/  FMUL.FTZ R51, R26.reuse, R29 ;  /* 0x0000001d1a337220 */ /* 0x040fe20000410000 */
[----:B------:R-:W-:Y:S01]  /*b6d0*/  FMUL.FTZ R26, R26, R21 ;  /* 0x000000151a1a7220 */ /* 0x000fe20000410000 */
[----:B------:R-:W-:Y:S02]  /*b6e0*/  HADD2.F32 R8, -RZ, R3.H0_H0 ;  /* 0x20000003ff087230 */ /* 0x000fe40000004100 */
[----:B------:R-:W-:Y:S02]  /*b6f0*/  HADD2.F32 R20, -RZ, R13.H0_H0 ;  /* 0x2000000dff147230 */ /* 0x000fe40000004100 */
[----:B------:R-:W-:Y:S01]  /*b700*/  FFMA.FTZ R50, R14, R29, R26 ;  /* 0x0000001d0e327223 */ /* 0x000fe2000001001a */
[----:B------:R-:W-:-:S02]  /*b710*/  HADD2.F32 R4, -RZ, R7.H0_H0 ;  /* 0x20000007ff047230 */ /* 0x000fc40000004100 */
[----:B------:R-:W-:Y:S01]  /*b720*/  FFMA.FTZ R48, R14, R21, -R51 ;  /* 0x000000150e307223 */ /* 0x000fe20000010833 */
[----:B------:R-:W-:Y:S02]  /*b730*/  HADD2.F32 R26, -RZ, R13.H1_H1 ;  /* 0x3000000dff1a7230 */ /* 0x000fe40000004100 */
[----:B------:R-:W-:Y:S02]  /*b740*/  HADD2.F32 R7, -RZ, R7.H1_H1 ;  /* 0x30000007ff077230 */ /* 0x000fe40000004100 */
[C---:B------:R-:W-:Y:S01]  /*b750*/  FMUL.FTZ R46, R4.reuse, R20 ;  /* 0x00000014042e7220 */ /* 0x040fe20000410000 */
[----:B------:R-:W-:Y:S02]  /*b760*/  HADD2.F32 R14, -RZ, R3.H1_H1 ;  /* 0x30000003ff0e7230 */ /* 0x000fe40000004100 */
[----:B------:R-:W-:Y:S01]  /*b770*/  FMUL.FTZ R13, R4, R8 ;  /* 0x00000008040d7220 */ /* 0x000fe20000410000 */
[--C-:B------:R-:W-:Y:S02]  /*b780*/  HADD2.F32 R3, -RZ, R5.reuse.H0_H0 ;  /* 0x20000005ff037230 */ /* 0x100fe40000004100 */
[----:B------:R-:W-:Y:S01]  /*b790*/  FMUL.FTZ R4, R7, R26 ;  /* 0x0000001a07047220 */ /* 0x000fe20000410000 */
[----:B------:R-:W-:-:S02]  /*b7a0*/  HADD2.F32 R5, -RZ, R5.H1_H1 ;  /* 0x30000005ff057230 */ /* 0x000fc40000004100 */
[----:B------:R-:W-:Y:S01]  /*b7b0*/  FMUL.FTZ R7, R7, R14 ;  /* 0x0000000e07077220 */ /* 0x000fe20000410000 */
[----:B------:R-:W-:Y:S01]  /*b7c0*/  F2FP.SATFINITE.E4M3.F32.PACK_AB_MERGE_C R43, R48, R43, RZ ;  /* 0x0000002b302b723e */ /* 0x000fe200048070ff */
        /* <DEDUP_REMOVED lines=13> */
[----:B------:R-:W-:Y:S02]  /*b8a0*/  F2FP.SATFINITE.E4M3.F32.PACK_AB_MERGE_C R11, R31, R24, R33 ;  /* 0x000000181f0b723e */ /* 0x000fe40004807021 */
[----:B------:R-:W-:Y:S01]  /*b8b0*/  F2FP.SATFINITE.E4M3.F32.PACK_AB_MERGE_C R8, R34, R41, R8 ;  /* 0x000000292208723e */ /* 0x000fe20004807008 */
[----:B------:R2:W-:Y:S01]  /*b8c0*/  STS.128 [R52+0xf000], R4 ;  /* 0x00f0000434007388 */ /* 0x0005e20000000c00 */
[----:B------:R-:W-:-:S05]  /*b8d0*/  F2FP.SATFINITE.E4M3.F32.PACK_AB_MERGE_C R10, R26, R13, R49 ;  /* 0x0000000d1a0a723e */ /* 0x000fca0004807031 */
[----:B------:R2:W-:Y:S02]  /*b8e0*/  STS.128 [R0+0xf000], R8 ;  /* 0x00f0000800007388 */ /* 0x0005e40000000c00 */
.L_x_1980:
[----:B------:R-:W-:Y:S05]  /*b8f0*/  BSYNC B0 ;  /* 0x0000000000007941 */ /* 0x000fea0003800000 */
.L_x_1973:
        /* <DEDUP_REMOVED lines=8> */
.L_x_1970:
[----:B0-2---:R-:W-:-:S05]  /*b980*/  IMAD.U32 R0, RZ, RZ, UR36 ;  /* 0x00000024ff007e24 */ /* 0x005fca000f8e00ff */
[----:B------:R-:W-:-:S13]  /*b990*/  ISETP.NE.AND P1, PT, R0, 0x3, PT ;  /* 0x000000030000780c */ /* 0x000fda0003f25270 */
[----:B------:R-:W-:Y:S05]  /*b9a0*/  @!P1 BRA `(.L_x_1992) ;  /* 0x0000000000049947 */ /* 0x000fea0003800000 */
[----:B------:R-:W-:Y:S01]  /*b9b0*/  BPT.TRAP 0x1 ;  /* 0x000000040000795c */ /* 0x000fe20000300000 */
.L_x_1992:
[----:B------:R-:W-:Y:S01]  /*b9c0*/  IMAD R0, R18, 0x8, R16 ;  /* 0x0000000812007824 */ /* 0x000fe200078e0210 */
[----:B-1----:R-:W-:-:S04]  /*b9d0*/  SHF.L.U32 R3, R152, 0x1f, RZ ;  /* 0x0000001f98037819 */ /* 0x002fc800000006ff */
[----:B------:R0:W1:Y:S01]  /*b9e0*/  SYNCS.PHASECHK.TRANS64.TRYWAIT P0, [R0+URZ+0x19c30], R3 ;  /* 0x019c3003000075a7 */ /* 0x000062000800017f */
[----:B------:R-:W-:Y:S05]  /*b9f0*/  @!P1 BRA `(.L_x_1993) ;  /* 0x0000000000049947 */ /* 0x000fea0003800000 */
[----:B------:R-:W-:Y:S01]  /*ba00*/  BPT.TRAP 0x1 ;  /* 0x000000040000795c */ /* 0x000fe20000300000 */
.L_x_1993:
[----:B---3-5:R-:W2:Y:S02]  /*ba10*/  S2R R4, SR_TID.X ;  /* 0x0000000000047919 */ /* 0x028ea40000002100 */
[----:B--2---:R-:W-:-:S04]  /*ba20*/  LOP3.LUT R4, R4, 0x7f, RZ, 0xc0, !PT ;  /* 0x0000007f04047812 */ /* 0x004fc800078ec0ff */
[----:B------:R-:W-:Y:S01]  /*ba30*/  ISETP.NE.AND P2, PT, R4, RZ, PT ;  /* 0x000000ff0400720c */ /* 0x000fe20003f45270 */
[----:B-1----:R-:W-:-:S12]  /*ba40*/  @P0 BRA `(.L_x_1994) ;  /* 0x0000000000080947 */ /* 0x002fd80003800000 */
[----:B------:R-:W1:Y:S02]  /*ba50*/  SYNCS.PHASECHK.TRANS64.TRYWAIT P0, [R0+URZ+0x19c30], R3 ;  /* 0x019c3003000075a7 */ /* 0x000e64000800017f */
[----:B-1----:R-:W-:Y:S05]  /*ba60*/  @!P0 BRA `(.L_x_1995) ;  /* 0x0000013c00348947 */ /* 0x002fea0003800000 */
.L_x_1994:
[----:B------:R-:W-:Y:S05]  /*ba70*/  WARPSYNC.ALL ;  /* 0x0000000000007948 */ /* 0x000fea0003800000 */
[----:B01----:R-:W-:Y:S01]  /*ba80*/  VIADD R3, R16, 0x13800 ;  /* 0x0001380010037836 */ /* 0x003fe20000000000 */
[----:B------:R-:W-:Y:S01]  /*ba90*/  LOP3.LUT R4, R36, 0x10000, RZ, 0xfc, !PT ;  /* 0x0001000024047812 */ /* 0x000fe200078efcff */
[----:B------:R-:W-:Y:S01]  /*baa0*/  IMAD.MOV.U32 R5, RZ, RZ, -0x3ffffff0 ;  /* 0xc0000010ff057424 */ /* 0x000fe200078e00ff */
[----:B------:R-:W2:Y:S01]  /*bab0*/  LDL R89, [R1+0x34] ;  /* 0x0000340001597983 */ /* 0x000ea20000100800 */
[----:B------:R-:W-:Y:S01]  /*bac0*/  IMAD.MOV.U32 R9, RZ, RZ, -0x3ffffff0 ;  /* 0xc0000010ff097424 */ /* 0x000fe200078e00ff */
[----:B------:R-:W-:Y:S01]  /*bad0*/  SHF.R.U32.HI R3, RZ, 0x4, R3 ;  /* 0x00000004ff037819 */ /* 0x000fe20000011603 */
[----:B------:R-:W-:Y:S01]  /*bae0*/  IMAD.MOV.U32 R157, RZ, RZ, -0x3ffffff0 ;  /* 0xc0000010ff9d7424 */ /* 0x000fe200078e00ff */
[----:B------:R-:W2:Y:S01]  /*baf0*/  LDL R96, [R1+0x18] ;  /* 0x0000180001607983 */ /* 0x000ea20000100800 */
[----:B------:R-:W-:Y:S01]  /*bb00*/  IMAD.MOV.U32 R7, RZ, RZ, -0x3ffffff0 ;  /* 0xc0000010ff077424 */ /* 0x000fe200078e00ff */
[----:B------:R-:W-:Y:S01]  /*bb10*/  LOP3.LUT R3, R3, 0x3fff, RZ, 0xc0, !PT ;  /* 0x00003fff03037812 */ /* 0x000fe200078ec0ff */
[----:B------:R-:W-:Y:S01]  /*bb20*/  ULDC UR38, c[0x0][0x988] ;  /* 0x0002620000267ab9 */ /* 0x000fe20000000800 */
[----:B------:R-:W3:Y:S01]  /*bb30*/  LDL R90, [R1+0x20] ;  /* 0x00002000015a7983 */ /* 0x000ee20000100800 */
[----:B------:R-:W-:Y:S01]  /*bb40*/  ULDC UR39, c[0x0][0x988] ;  /* 0x0002620000277ab9 */ /* 0x000fe20000000800 */
[----:B----4-:R-:W-:-:S02]  /*bb50*/  LOP3.LUT R21, R3, 0x10000, RZ, 0xfc, !PT ;  /* 0x0001000003157812 */ /* 0x010fc400078efcff */
[----:B------:R-:W4:Y:S03]  /*bb60*/  LDL R94, [R1+0x1c] ;  /* 0x00001c00015e7983 */ /* 0x000f260000100800 */
[----:B------:R-:W-:Y:S01]  /*bb70*/  IMAD R8, R18, 0x300, R21 ;  /* 0x0000030012087824 */ /* 0x000fe200078e0215 */
[----:B------:R-:W-:Y:S01]  /*bb80*/  R2UR UR4, R4 ;  /* 0x00000000040472ca */ /* 0x000fe200000e0000 */
[----:B------:R-:W5:Y:S01]  /*bb90*/  LDL R92, [R1+0x24] ;  /* 0x00002400015c7983 */ /* 0x000f620000100800 */
[----:B------:R-:W-:Y:S02]  /*bba0*/  R2UR UR5, R5 ;  /* 0x00000000050572ca */ /* 0x000fe400000e0000 */
[----:B------:R-:W-:Y:S02]  /*bbb0*/  R2UR UR6, R8 ;  /* 0x00000000080672ca */ /* 0x000fe400000e0000 */
[----:B------:R-:W-:Y:S01]  /*bbc0*/  R2UR UR7, R9 ;  /* 0x00000000090772ca */ /* 0x000fe200000e0000 */
[----:B------:R-:W-:-:S12]  /*bbd0*/  WARPGROUP.ARRIVE ;  /* 0x00000000000079c5 */ /* 0x000fd80000000000 */
[----:B------:R-:W-:Y:S01]  /*bbe0*/  QGMMA.64x128x32.F32.E4M3.E4M3 R24, gdesc[UR4], RZ, !UPT, gsb0 ;  /* 0x01e00000041879f3 */ /* 0x000fe2000c0008ff */
[----:B------:R-:W-:Y:S02]  /*bbf0*/  VIADD R156, R4, 0x180 ;  /* 0x00000180049c7836 */ /* 0x000fe40000000000 */
[----:B------:R-:W-:Y:S01]  /*bc00*/  VIADD R6, R8, 0x100 ;  /* 0x0000010008067836 */ /* 0x000fe20000000000 */
[----:B------:R-:W-:Y:S02]  /*bc10*/  R2UR UR5, R157 ;  /* 0x000000009d0572ca */ /* 0x000fe400000e0000 */
[----:B------:R-:W-:Y:S02]  /*bc20*/  R2UR UR4, R156 ;  /* 0x000000009c0472ca */ /* 0x000fe400000e0000 */
[----:B------:R-:W-:Y:S02]  /*bc30*/  R2UR UR6, R6 ;  /* 0x00000000060672ca */ /* 0x000fe400000e0000 */
[----:B------:R-:W-:Y:S01]  /*bc40*/  R2UR UR7, R7 ;  /* 0x00000000070772ca */ /* 0x000fe200000e0000 */
[----:B------:R-:W-:-:S02]  /*bc50*/  VIADD R6, R4, 0x300 ;  /* 0x0000030004067836 */ /* 0x000fc40000000000 */
[----:B------:R-:W-:Y:S02]  /*bc60*/  VIADD R8, R8, 0x200 ;  /* 0x0000020008087836 */ /* 0x000fe40000000000 */
[----:B------:R-:W-:Y:S02]  /*bc70*/  IMAD.MOV.U32 R7, RZ, RZ, -0x3ffffff0 ;  /* 0xc0000010ff077424 */ /* 0x000fe400078e00ff */
        /* <DEDUP_REMOVED lines=11> */
[----:B------:R-:W-:Y:S02]  /*bd30*/  ULDC UR4, c[0x0][0x988] ;  /* 0x0002620000047ab9 */ /* 0x000fe40000000800 */
[----:B------:R-:W-:Y:S02]  /*bd40*/  WARPGROUP.DEPBAR.LE gsb0, 0x0 ;  /* 0x00008000000079c5 */ /* 0x000fe40000010000 */
[C---:B------:R-:W-:Y:S01]  /*bd50*/  FMUL.FTZ R20, R2.reuse, R41 ;  /* 0x0000002902147220 */ /* 0x040fe20000410000 */
[C---:B------:R-:W-:Y:S02]  /*bd60*/  FMUL.FTZ R41, R2.reuse, R26 ;  /* 0x0000001a02297220 */ /* 0x040fe40000410000 */
[----:B------:R-:W0:Y:S01]  /*bd70*/  LDC R26, c[0x0][0x448] ;  /* 0x00011200ff1a7b82 */ /* 0x000e220000000800 */
[C---:B------:R-:W-:Y:S01]  /*bd80*/  FMUL.FTZ R3, R2.reuse, R24 ;  /* 0x0000001802037220 */ /* 0x040fe20000410000 */
[C---:B------:R-:W-:Y:S01]  /*bd90*/  FMUL.FTZ R24, R2.reuse, R44 ;  /* 0x0000002c02187220 */ /* 0x040fe20000410000 */
[C---:B------:R-:W-:Y:S01]  /*bda0*/  FMUL.FTZ R44, R2.reuse, R27 ;  /* 0x0000001b022c7220 */ /* 0x040fe20000410000 */
[C---:B------:R-:W-:Y:S01]  /*bdb0*/  FMUL.FTZ R9, R2.reuse, R28 ;  /* 0x0000001c02097220 */ /* 0x040fe20000410000 */
[C---:B------:R-:W-:Y:S01]  /*bdc0*/  FMUL.FTZ R28, R2.reuse, R48 ;  /* 0x00000030021c7220 */ /* 0x040fe20000410000 */
[----:B------:R-:W-:Y:S01]  /*bdd0*/  FMUL.FTZ R48, R2, R30 ;  /* 0x0000001e02307220 */ /* 0x000fe20000410000 */
[----:B0-----:R-:W-:-:S13]  /*bde0*/  ISETP.NE.AND P0, PT, R26, 0x1, PT ;  /* 0x000000011a00780c */ /* 0x001fda0003f05270 */
[----:B------:R-:W0:Y:S08]  /*bdf0*/  @P0 LDC R27, c[0x0][0x44c] ;  /* 0x00011300ff1b0b82 */ /* 0x000e300000000800 */
[----:B------:R-:W1:Y:S01]  /*be00*/  @P0 LDC R30, c[0x0][0x450] ;  /* 0x00011400ff1e0b82 */ /* 0x000e620000000800 */
[----:B--2---:R-:W-:Y:S02]  /*be10*/  IMAD.IADD R26, R89, 0x1, R96 ;  /* 0x00000001591a7824 */ /* 0x004fe400078e0260 */
[----:B------:R-:W-:-:S02]  /*be20*/  FMUL.FTZ R15, R2, R40 ;  /* 0x00000028020f7220 */ /* 0x000fc40000410000 */
[----:B0-----:R-:W-:-:S05]  /*be30*/  @P0 IMAD.HI.U32 R27, R26, R27, RZ ;  /* 0x0000001b1a1b0227 */ /* 0x001fca00078e00ff */
[----:B-1----:R-:W-:-:S05]  /*be40*/  @P0 SHF.R.U32.HI R26, RZ, R30, R27 ;  /* 0x0000001eff1a0219 */ /* 0x002fca000001161b */
[----:B------:R-:W0:Y:S01]  /*be50*/  SHFL.IDX PT, R40, R26, 0x1, 0x1c1f ;  /* 0x003c1f001a287f89 */ /* 0x000e2200000e0000 */
[----:B------:R-:W-:-:S04]  /*be60*/  IMAD.MOV.U32 R27, RZ, RZ, -0x80 ;  /* 0xffffff80ff1b7424 */ /* 0x000fc800078e00ff */
[----:B------:R-:W-:Y:S02]  /*be70*/  IMAD R27, R88, R27, 0x80 ;  /* 0x00000080581b7424 */ /* 0x000fe400078e021b */
[C---:B------:R-:W-:Y:S01]  /*be80*/  FMUL.FTZ R8, R2.reuse, R25 ;  /* 0x0000001902087220 */ /* 0x040fe20000410000 */
[----:B------:R-:W1:Y:S01]  /*be90*/  MUFU.TANH R41, R41 ;  /* 0x0000002900297308 */ /* 0x000e620000002400 */
[C---:B------:R-:W-:Y:S01]  /*bea0*/  FMUL.FTZ R25, R2.reuse, R45 ;  /* 0x0000002d02197220 */ /* 0x040fe20000410000 */
[----:B------:R-:W-:Y:S01]  /*beb0*/  FMUL.FTZ R45, R2, R31 ;  /* 0x0000001f022d7220 */ /* 0x000fe20000410000 */
[----:B---3--:R-:W-:Y:S01]  /*bec0*/  IADD3 R30, -R90, 0x1, R27 ;  /* 0x000000015a1e7810 */ /* 0x008fe20007ffe11b */
[----:B------:R-:W-:-:S04]  /*bed0*/  FMUL.FTZ R10, R2, R29 ;  /* 0x0000001d020a7220 */ /* 0x000fc80000410000 */
[----:B------:R-:W2:Y:S01]  /*bee0*/  MUFU.TANH R44, R44 ;  /* 0x0000002c002c7308 */ /* 0x000ea20000002400 */
[----:B------:R-:W-:Y:S01]  /*bef0*/  FMUL.FTZ R29, R2, R49 ;  /* 0x00000031021d7220 */ /* 0x000fe20000410000 */
[----:B-----5:R-:W-:Y:S01]  /*bf00*/  IADD3 R27, -R90, R92, R27 ;  /* 0x0000005c5a1b7210 */ /* 0x020fe20007ffe11b */
[----:B------:R-:W-:Y:S01]  /*bf10*/  FMUL.FTZ R49, R2, R34 ;  /* 0x0000002202317220 */ /* 0x000fe20000410000 */
[----:B----4-:R-:W-:-:S04]  /*bf20*/  IADD3 R30, -R94, R30, R92 ;  /* 0x0000001e5e1e7210 */ /* 0x010fc80007ffe15c */
[----:B------:R-:W3:Y:S01]  /*bf30*/  MUFU.TANH R48, R48 ;  /* 0x0000003000307308 */ /* 0x000ee20000002400 */
[C---:B------:R-:W-:Y:S01]  /*bf40*/  FMUL.FTZ R11, R2.reuse, R32 ;  /* 0x00000020020b7220 */ /* 0x040fe20000410000 */
[----:B------:R-:W-:Y:S01]  /*bf50*/  FMUL.FTZ R32, R2, R52 ;  /* 0x0000003402207220 */ /* 0x000fe20000410000 */
[----:B0-----:R-:W-:Y:S01]  /*bf60*/  VIADDMNMX R40, R40, R30, R27, PT ;  /* 0x0000001e28287246 */ /* 0x001fe2000380011b */
[----:B------:R-:W-:-:S04]  /*bf70*/  FMUL.FTZ R52, R2, R35 ;  /* 0x0000002302347220 */ /* 0x000fc80000410000 */
[----:B------:R-:W0:Y:S01]  /*bf80*/  MUFU.TANH R45, R45 ;  /* 0x0000002d002d7308 */ /* 0x000e220000002400 */
[C---:B------:R-:W-:Y:S01]  /*bf90*/  FMUL.FTZ R12, R2.reuse, R33 ;  /* 0x00000021020c7220 */ /* 0x040fe20000410000 */
[----:B------:R-:W-:Y:S01]  /*bfa0*/  FMUL.FTZ R33, R2, R53 ;  /* 0x0000003502217220 */ /* 0x000fe20000410000 */
[----:B------:R-:W-:Y:S01]  /*bfb0*/  ISETP.GT.AND P3, PT, R40, RZ, PT ;  /* 0x000000ff2800720c */ /* 0x000fe20003f64270 */
[----:B------:R-:W-:Y:S01]  /*bfc0*/  FMUL.FTZ R53, R2, R38 ;  /* 0x0000002602357220 */ /* 0x000fe20000410000 */
[----:B------:R-:W-:-:S03]  /*bfd0*/  ISETP.GT.AND P4, PT, R40, 0x1, PT ;  /* 0x000000012800780c */ /* 0x000fc60003f84270 */
[----:B------:R-:W4:Y:S01]  /*bfe0*/  MUFU.TANH R49, R49 ;  /* 0x0000003100317308 */ /* 0x000f220000002400 */
[----:B------:R-:W-:Y:S01]  /*bff0*/  ISETP.GT.AND P5, PT, R40, 0x8, PT ;  /* 0x000000082800780c */ /* 0x000fe20003fa4270 */
[----:B------:R-:W-:Y:S01]  /*c000*/  FMUL.FTZ R38, R2, R39 ;  /* 0x0000002702267220 */ /* 0x000fe20000410000 */
[----:B-1----:R-:W-:Y:S02]  /*c010*/  FSEL R31, R41, -INF , P3 ;  /* 0xff800000291f7808 */ /* 0x002fe40001800000 */
[----:B--2---:R-:W-:-:S03]  /*c020*/  FSEL R34, R44, -INF , P4 ;  /* 0xff8000002c227808 */ /* 0x004fc60002000000 */
[----:B------:R-:W1:Y:S01]  /*c030*/  MUFU.TANH R52, R52 ;  /* 0x0000003400347308 */ /* 0x000e620000002400 */
[----:B---3--:R-:W-:Y:S01]  /*c040*/  FSEL R39, R48, -INF , P5 ;  /* 0xff80000030277808 */ /* 0x008fe20002800000 */
[----:B------:R-:W-:Y:S01]  /*c050*/  FMUL.FTZ R42, R2, R42 ;  /* 0x0000002a022a7220 */ /* 0x000fe20000410000 */
[----:B------:R-:W-:Y:S02]  /*c060*/  ISETP.GT.AND P3, PT, R40, 0x9, PT ;  /* 0x000000092800780c */ /* 0x000fe40003f64270 */
[----:B------:R-:W-:-:S03]  /*c070*/  FMNMX.FTZ R48, R31, R34, !PT ;  /* 0x000000221f307209 */ /* 0x000fc60007810000 */
[----:B------:R-:W2:Y:S01]  /*c080*/  MUFU.TANH R53, R53 ;  /* 0x0000003500357308 */ /* 0x000ea20000002400 */
[----:B------:R-:W-:Y:S01]  /*c090*/  ISETP.GT.AND P4, PT, R40, 0x10, PT ;  /* 0x000000102800780c */ /* 0x000fe20003f84270 */
[----:B------:R-:W-:Y:S01]  /*c0a0*/  FMUL.FTZ R43, R2, R43 ;  /* 0x0000002b022b7220 */ /* 0x000fe20000410000 */
[----:B0-----:R-:W-:Y:S02]  /*c0b0*/  FSEL R35, R45, -INF , P3 ;  /* 0xff8000002d237808 */ /* 0x001fe40001800000 */
[----:B------:R-:W-:-:S03]  /*c0c0*/  FMNMX.FTZ R48, R39, R48, !PT ;  /* 0x0000003027307209 */ /* 0x000fc60007810000 */
[----:B------:R-:W0:Y:S01]  /*c0d0*/  MUFU.TANH R38, R38 ;  /* 0x0000002600267308 */ /* 0x000e220000002400 */
[C---:B------:R-:W-:Y:S01]  /*c0e0*/  FMUL.FTZ R14, R2.reuse, R37 ;  /* 0x00000025020e7220 */ /* 0x040fe20000410000 */
[----:B------:R-:W-:Y:S01]  /*c0f0*/  FMUL.FTZ R37, R2, R57 ;  /* 0x0000003902257220 */ /* 0x000fe20000410000 */
[----:B------:R-:W-:Y:S01]  /*c100*/  ISETP.GT.AND P3, PT, R40, 0x11, PT ;  /* 0x000000112800780c */ /* 0x000fe20003f64270 */
[----:B------:R-:W-:Y:S01]  /*c110*/  FMUL.FTZ R57, R2, R46 ;  /* 0x0000002e02397220 */ /* 0x000fe20000410000 */
[----:B----4-:R-:W-:Y:S02]  /*c120*/  FSEL R45, R49, -INF , P4 ;  /* 0xff800000312d7808 */ /* 0x010fe40002000000 */
[----:B------:R-:W-:Y:S01]  /*c130*/  FMNMX.FTZ R48, R35, R48, !PT ;  /* 0x0000003023307209 */ /* 0x000fe20007810000 */
[----:B------:R-:W3:Y:S01]  /*c140*/  MUFU.TANH R42, R42 ;  /* 0x0000002a002a7308 */ /* 0x000ee20000002400 */
[----:B------:R-:W-:Y:S01]  /*c150*/  ISETP.GT.AND P4, PT, R40, 0x18, PT ;  /* 0x000000182800780c */ /* 0x000fe20003f84270 */
[----:B------:R-:W-:Y:S01]  /*c160*/  FMUL.FTZ R46, R2, R47 ;  /* 0x0000002f022e7220 */ /* 0x000fe20000410000 */
[----:B-1----:R-:W-:-:S02]  /*c170*/  FSEL R41, R52, -INF , P3 ;  /* 0xff80000034297808 */ /* 0x002fc40001800000 */
[----:B------:R-:W-:-:S03]  /*c180*/  FMNMX.FTZ R48, R45, R48, !PT ;  /* 0x000000302d307209 */ /* 0x000fc60007810000 */
[----:B------:R-:W1:Y:S01]  /*c190*/  MUFU.TANH R43, R43 ;  /* 0x0000002b002b7308 */ /* 0x000e620000002400 */
[C---:B------:R-:W-:Y:S01]  /*c1a0*/  FMUL.FTZ R13, R2.reuse, R36 ;  /* 0x00000024020d7220 */ /* 0x040fe20000410000 */
[----:B------:R-:W-:Y:S01]  /*c1b0*/  FMUL.FTZ R36, R2, R56 ;  /* 0x0000003802247220 */ /* 0x000fe20000410000 */
[----:B------:R-:W-:Y:S01]  /*c1c0*/  ISETP.GT.AND P3, PT, R40, 0x19, PT ;  /* 0x000000192800780c */ /* 0x000fe20003f64270 */
[----:B------:R-:W-:Y:S01]  /*c1d0*/  FMUL.FTZ R56, R2, R50 ;  /* 0x0000003202387220 */ /* 0x000fe20000410000 */
[----:B--2---:R-:W-:Y:S02]  /*c1e0*/  FSEL R49, R53, -INF , P4 ;  /* 0xff80000035317808 */ /* 0x004fe40002000000 */
[----:B------:R-:W-:Y:S01]  /*c1f0*/  FMNMX.FTZ R48, R41, R48, !PT ;  /* 0x0000003029307209 */ /* 0x000fe20007810000 */
[----:B------:R-:W2:Y:S01]  /*c200*/  MUFU.TANH R57, R57 ;  /* 0x0000003900397308 */ /* 0x000ea20000002400 */
[----:B------:R-:W-:Y:S01]  /*c210*/  ISETP.GT.AND P4, PT, R40, 0x20, PT ;  /* 0x000000202800780c */ /* 0x000fe20003f84270 */
[----:B------:R-:W-:Y:S01]  /*c220*/  FMUL.FTZ R50, R2, R51 ;  /* 0x0000003302327220 */ /* 0x000fe20000410000 */
[----:B0-----:R-:W-:-:S02]  /*c230*/  FSEL R47, R38, -INF , P3 ;  /* 0xff800000262f7808 */ /* 0x001fc40001800000 */
[----:B------:R-:W-:-:S03]  /*c240*/  FMNMX.FTZ R48, R49, R48, !PT ;  /* 0x0000003031307209 */ /* 0x000fc60007810000 */
[----:B------:R-:W0:Y:S01]  /*c250*/  MUFU.TANH R46, R46 ;  /* 0x0000002e002e7308 */ /* 0x000e220000002400 */
[----:B------:R-:W-:Y:S01]  /*c260*/  ISETP.GT.AND P3, PT, R40, 0x21, PT ;  /* 0x000000212800780c */ /* 0x000fe20003f64270 */
[----:B------:R-:W-:Y:S01]  /*c270*/  FMUL.FTZ R54, R2, R54 ;  /* 0x0000003602367220 */ /* 0x000fe20000410000 */
[----:B---3--:R-:W-:Y:S02]  /*c280*/  FSEL R53, R42, -INF , P4 ;  /* 0xff8000002a357808 */ /* 0x008fe40002000000 */
[----:B------:R-:W-:-:S03]  /*c290*/  FMNMX.FTZ R48, R47, R48, !PT ;  /* 0x000000302f307209 */ /* 0x000fc60007810000 */
[----:B------:R-:W3:Y:S01]  /*c2a0*/  MUFU.TANH R56, R56 ;  /* 0x0000003800387308 */ /* 0x000ee20000002400 */
[----:B------:R-:W-:Y:S01]  /*c2b0*/  ISETP.GT.AND P4, PT, R40, 0x28, PT ;  /* 0x000000282800780c */ /* 0x000fe20003f84270 */
[----:B------:R-:W-:Y:S01]  /*c2c0*/  FMUL.FTZ R89, R2, R55 ;  /* 0x0000003702597220 */ /* 0x000fe20000410000 */
[----:B-1----:R-:W-:Y:S02]  /*c2d0*/  FSEL R51, R43, -INF , P3 ;  /* 0xff8000002b337808 */ /* 0x002fe40001800000 */
[----:B------:R-:W-:-:S03]  /*c2e0*/  FMNMX.FTZ R48, R53, R48, !PT ;  /* 0x0000003035307209 */ /* 0x000fc60007810000 */
[----:B------:R-:W1:Y:S01]  /*c2f0*/  MUFU.TANH R50, R50 ;  /* 0x0000003200327308 */ /* 0x000e620000002400 */
[----:B------:R-:W-:Y:S01]  /*c300*/  ISETP.GT.AND P3, PT, R40, 0x29, PT ;  /* 0x000000292800780c */ /* 0x000fe20003f64270 */
[----:B------:R-:W-:Y:S01]  /*c310*/  FMUL.FTZ R58, R2, R58 ;  /* 0x0000003a023a7220 */ /* 0x000fe20000410000 */
[----:B--2---:R-:W-:Y:S02]  /*c320*/  FSEL R57, R57, -INF , P4 ;  /* 0xff80000039397808 */ /* 0x004fe40002000000 */
[----:B------:R-:W-:-:S03]  /*c330*/  FMNMX.FTZ R48, R51, R48, !PT ;  /* 0x0000003033307209 */ /* 0x000fc60007810000 */
[----:B------:R-:W2:Y:S01]  /*c340*/  MUFU.TANH R54, R54 ;  /* 0x0000003600367308 */ /* 0x000ea20000002400 */
[----:B------:R-:W-:Y:S01]  /*c350*/  ISETP.GT.AND P4, PT, R40, 0x30, PT ;  /* 0x000000302800780c */ /* 0x000fe20003f84270 */
[----:B------:R-:W-:Y:S01]  /*c360*/  FMUL.FTZ R90, R2, R59 ;  /* 0x0000003b025a7220 */ /* 0x000fe20000410000 */
[----:B0-----:R-:W-:Y:S02]  /*c370*/  FSEL R55, R46, -INF , P3 ;  /* 0xff8000002e377808 */ /* 0x001fe40001800000 */
[----:B------:R-:W-:-:S03]  /*c380*/  FMNMX.FTZ R48, R57, R48, !PT ;  /* 0x0000003039307209 */ /* 0x000fc60007810000 */
[----:B------:R-:W0:Y:S01]  /*c390*/  MUFU.TANH R89, R89 ;  /* 0x0000005900597308 */ /* 0x000e220000002400 */
[----:B------:R-:W-:Y:S01]  /*c3a0*/  ISETP.GT.AND P3, PT, R40, 0x31, PT ;  /* 0x000000312800780c */ /* 0x000fe20003f64270 */
[----:B------:R-:W-:Y:S01]  /*c3b0*/  FMUL.FTZ R91, R2, R62 ;  /* 0x0000003e025b7220 */ /* 0x000fe20000410000 */
[----:B---3--:R-:W-:Y:S02]  /*c3c0*/  FSEL R59, R56, -INF , P4 ;  /* 0xff800000383b7808 */ /* 0x008fe40002000000 */
[----:B------:R-:W-:-:S03]  /*c3d0*/  FMNMX.FTZ R48, R55, R48, !PT ;  /* 0x0000003037307209 */ /* 0x000fc60007810000 */
[----:B------:R-:W3:Y:S01]  /*c3e0*/  MUFU.TANH R58, R58 ;  /* 0x0000003a003a7308 */ /* 0x000ee20000002400 */
[----:B------:R-:W-:Y:S01]  /*c3f0*/  FMUL.FTZ R44, R2, R63 ;  /* 0x0000003f022c7220 */ /* 0x000fe20000410000 */
[----:B------:R-:W-:Y:S02]  /*c400*/  ISETP.GT.AND P4, PT, R40, 0x38, PT ;  /* 0x000000382800780c */ /* 0x000fe40003f84270 */
[----:B-1----:R-:W-:Y:S02]  /*c410*/  FSEL R63, R50, -INF , P3 ;  /* 0xff800000323f7808 */ /* 0x002fe40001800000 */
[----:B------:R-:W-:Y:S02]  /*c420*/  FMNMX.FTZ R48, R59, R48, !PT ;  /* 0x000000303b307209 */ /* 0x000fe40007810000 */
[----:B------:R-:W1:Y:S01]  /*c430*/  MUFU.TANH R90, R90 ;  /* 0x0000005a005a7308 */ /* 0x000e620000002400 */
[----:B------:R-:W-:Y:S01]  /*c440*/  FMUL.FTZ R38, R2, R71 ;  /* 0x0000004702267220 */ /* 0x000fe20000410000 */
[----:B------:R-:W-:Y:S01]  /*c450*/  ISETP.GT.AND P3, PT, R40, 0x39, PT ;  /* 0x000000392800780c */ /* 0x000fe20003f64270 */
[----:B------:R-:W-:Y:S01]  /*c460*/  FMUL.FTZ R93, R2, R66 ;  /* 0x00000042025d7220 */ /* 0x000fe20000410000 */
[----:B--2---:R-:W-:-:S02]  /*c470*/  FSEL R71, R54, -INF , P4 ;  /* 0xff80000036477808 */ /* 0x004fc40002000000 */
[----:B------:R-:W-:Y:S02]  /*c480*/  FMNMX.FTZ R48, R63, R48, !PT ;  /* 0x000000303f307209 */ /* 0x000fe40007810000 */
[----:B------:R-:W2:Y:S01]  /*c490*/  MUFU.TANH R91, R91 ;  /* 0x0000005b005b7308 */ /* 0x000ea20000002400 */
[----:B------:R-:W-:Y:S01]  /*c4a0*/  FMUL.FTZ R95, R2, R67 ;  /* 0x00000043025f7220 */ /* 0x000fe20000410000 */
[C---:B------:R-:W-:Y:S02]  /*c4b0*/  ISETP.GT.AND P4, PT, R40.reuse, 0x40, PT ;  /* 0x000000402800780c */ /* 0x040fe40003f84270 */
[----:B0-----:R-:W-:Y:S02]  /*c4c0*/  FSEL R67, R89, -INF , P3 ;  /* 0xff80000059437808 */ /* 0x001fe40001800000 */
[----:B------:R-:W-:Y:S02]  /*c4d0*/  FMNMX.FTZ R48, R71, R48, !PT ;  /* 0x0000003047307209 */ /* 0x000fe40007810000 */
[----:B------:R-:W0:Y:S01]  /*c4e0*/  MUFU.TANH R44, R44 ;  /* 0x0000002c002c7308 */ /* 0x000e220000002400 */
[----:B------:R-:W-:Y:S01]  /*c4f0*/  ISETP.GT.AND P3, PT, R40, 0x41, PT ;  /* 0x000000412800780c */ /* 0x000fe20003f64270 */
[----:B------:R-:W-:Y:S01]  /*c500*/  FMUL.FTZ R97, R2, R70 ;  /* 0x0000004602617220 */ /* 0x000fe20000410000 */
[----:B---3--:R-:W-:-:S02]  /*c510*/  FSEL R89, R58, -INF , P4 ;  /* 0xff8000003a597808 */ /* 0x008fc40002000000 */
[----:B------:R-:W-:-:S03]  /*c520*/  FMNMX.FTZ R48, R67, R48, !PT ;  /* 0x0000003043307209 */ /* 0x000fc60007810000 */
[----:B------:R-:W3:Y:S01]  /*c530*/  MUFU.TANH R93, R93 ;  /* 0x0000005d005d7308 */ /* 0x000ee20000002400 */
[----:B------:R-:W-:Y:S01]  /*c540*/  FMUL.FTZ R99, R2, R75 ;  /* 0x0000004b02637220 */ /* 0x000fe20000410000 */
[----:B------:R-:W-:Y:S02]  /*c550*/  ISETP.GT.AND P4, PT, R40, 0x48, PT ;  /* 0x000000482800780c */ /* 0x000fe40003f84270 */
[----:B-1----:R-:W-:Y:S02]  /*c560*/  FSEL R75, R90, -INF , P3 ;  /* 0xff8000005a4b7808 */ /* 0x002fe40001800000 */
[----:B------:R-:W-:Y:S02]  /*c570*/  FMNMX.FTZ R48, R89, R48, !PT ;  /* 0x0000003059307209 */ /* 0x000fe40007810000 */
[----:B------:R-:W1:Y:S01]  /*c580*/  MUFU.TANH R95, R95 ;  /* 0x0000005f005f7308 */ /* 0x000e620000002400 */
[----:B------:R-:W-:Y:S01]  /*c590*/  ISETP.GT.AND P3, PT, R40, 0x49, PT ;  /* 0x000000492800780c */ /* 0x000fe20003f64270 */
[----:B------:R-:W-:Y:S01]  /*c5a0*/  FMUL.FTZ R101, R2, R74 ;  /* 0x0000004a02657220 */ /* 0x000fe20000410000 */
[----:B--2---:R-:W-:-:S02]  /*c5b0*/  FSEL R91, R91, -INF , P4 ;  /* 0xff8000005b5b7808 */ /* 0x004fc40002000000 */
[----:B------:R-:W-:-:S03]  /*c5c0*/  FMNMX.FTZ R48, R75, R48, !PT ;  /* 0x000000304b307209 */ /* 0x000fc60007810000 */
[----:B------:R-:W2:Y:S01]  /*c5d0*/  MUFU.TANH R97, R97 ;  /* 0x0000006100617308 */ /* 0x000ea20000002400 */
[----:B------:R-:W-:Y:S01]  /*c5e0*/  FMUL.FTZ R42, R2, R79 ;  /* 0x0000004f022a7220 */ /* 0x000fe20000410000 */
[----:B------:R-:W-:Y:S02]  /*c5f0*/  ISETP.GT.AND P4, PT, R40, 0x50, PT ;  /* 0x000000502800780c */ /* 0x000fe40003f84270 */
[----:B0-----:R-:W-:Y:S02]  /*c600*/  FSEL R79, R44, -INF , P3 ;  /* 0xff8000002c4f7808 */ /* 0x001fe40001800000 */
[----:B------:R-:W-:Y:S02]  /*c610*/  FMNMX.FTZ R48, R91, R48, !PT ;  /* 0x000000305b307209 */ /* 0x000fe40007810000 */
[----:B------:R-:W-:Y:S01]  /*c620*/  MUFU.TANH R38, R38 ;  /* 0x0000002600267308 */ /* 0x000fe20000002400 */
[----:B------:R-:W-:Y:S01]  /*c630*/  ISETP.GT.AND P3, PT, R40, 0x51, PT ;  /* 0x000000512800780c */ /* 0x000fe20003f64270 */
[----:B------:R-:W-:Y:S01]  /*c640*/  FMUL.FTZ R103, R2, R78 ;  /* 0x0000004e02677220 */ /* 0x000fe20000410000 */
[----:B---3--:R-:W-:-:S02]  /*c650*/  FSEL R93, R93, -INF , P4 ;  /* 0xff8000005d5d7808 */ /* 0x008fc40002000000 */
[----:B------:R-:W-:-:S03]  /*c660*/  FMNMX.FTZ R48, R79, R48, !PT ;  /* 0x000000304f307209 */ /* 0x000fc60007810000 */
[----:B------:R-:W0:Y:S01]  /*c670*/  MUFU.TANH R101, R101 ;  /* 0x0000006500657308 */ /* 0x000e220000002400 */
[----:B------:R-:W-:Y:S02]  /*c680*/  ISETP.GT.AND P4, PT, R40, 0x58, PT ;  /* 0x000000582800780c */ /* 0x000fe40003f84270 */
        /* <DEDUP_REMOVED lines=8> */
[----:B------:R-:W-:Y:S02]  /*c710*/  ISETP.GT.AND P4, PT, R40, 0x60, PT ;  /* 0x000000602800780c */ /* 0x000fe40003f84270 */
[----:B------:R-:W-:-:S05]  /*c720*/  FMNMX.FTZ R48, R97, R48, !PT ;  /* 0x0000003061307209 */ /* 0x000fca0007810000 */
[----:B------:R3:W4:Y:S01]  /*c730*/  MUFU.TANH R43, R42 ;  /* 0x0000002a002b7308 */ /* 0x0007220000002400 */
[----:B0-----:R-:W-:Y:S01]  /*c740*/  FSEL R101, R101, -INF , P4 ;  /* 0xff80000065657808 */ /* 0x001fe20002000000 */
[C---:B------:R-:W-:Y:S01]  /*c750*/  FMUL.FTZ R86, R2.reuse, R86 ;  /* 0x0000005602567220 */ /* 0x040fe20000410000 */
[----:B---3--:R-:W-:Y:S01]  /*c760*/  FMUL.FTZ R42, R2, R83 ;  /* 0x00000053022a7220 */ /* 0x008fe20000410000 */
[----:B------:R-:W-:-:S04]  /*c770*/  FSEL R83, R38, -INF , P3 ;  /* 0xff80000026537808 */ /* 0x000fc80001800000 */
[----:B------:R-:W0:Y:S01]  /*c780*/  MUFU.TANH R82, R82 ;  /* 0x0000005200527308 */ /* 0x000e220000002400 */
[C---:B------:R-:W-:Y:S02]  /*c790*/  ISETP.GT.AND P3, PT, R40.reuse, 0x61, PT ;  /* 0x000000612800780c */ /* 0x040fe40003f64270 */
[----:B------:R-:W-:Y:S02]  /*c7a0*/  FMNMX.FTZ R48, R83, R48, !PT ;  /* 0x0000003053307209 */ /* 0x000fe40007810000 */
[C---:B------:R-:W-:Y:S02]  /*c7b0*/  ISETP.GT.AND P4, PT, R40.reuse, 0x68, PT ;  /* 0x000000682800780c */ /* 0x040fe40003f84270 */
[----:B-1----:R-:W-:Y:S01]  /*c7c0*/  FSEL R99, R99, -INF , P3 ;  /* 0xff80000063637808 */ /* 0x002fe20001800000 */
[----:B------:R1:W3:Y:S01]  /*c7d0*/  MUFU.TANH R107, R42 ;  /* 0x0000002a006b7308 */ /* 0x0002e20000002400 */
[----:B------:R-:W-:Y:S02]  /*c7e0*/  FMNMX.FTZ R48, R101, R48, !PT ;  /* 0x0000003065307209 */ /* 0x000fe40007810000 */
[----:B------:R-:W-:-:S02]  /*c7f0*/  ISETP.GT.AND P3, PT, R40, 0x69, PT ;  /* 0x000000692800780c */ /* 0x000fc40003f64270 */
[----:B--2---:R-:W-:Y:S01]  /*c800*/  FSEL R103, R103, -INF , P4 ;  /* 0xff80000067677808 */ /* 0x004fe20002000000 */
[----:B-1----:R-:W-:Y:S02]  /*c810*/  FMUL.FTZ R42, R2, R87 ;  /* 0x00000057022a7220 */ /* 0x002fe40000410000 */
[----:B------:R-:W1:Y:S01]  /*c820*/  MUFU.TANH R86, R86 ;  /* 0x0000005600567308 */ /* 0x000e620000002400 */
[----:B------:R-:W-:Y:S02]  /*c830*/  FMNMX.FTZ R48, R99, R48, !PT ;  /* 0x0000003063307209 */ /* 0x000fe40007810000 */
[C---:B------:R-:W-:Y:S02]  /*c840*/  ISETP.GT.AND P4, PT, R40.reuse, 0x70, PT ;  /* 0x000000702800780c */ /* 0x040fe40003f84270 */
[----:B----4-:R-:W-:Y:S02]  /*c850*/  FSEL R87, R43, -INF , P3 ;  /* 0xff8000002b577808 */ /* 0x010fe40001800000 */
[----:B------:R-:W-:Y:S01]  /*c860*/  FMNMX.FTZ R48, R103, R48, !PT ;  /* 0x0000003067307209 */ /* 0x000fe20007810000 */
[----:B------:R-:W2:Y:S01]  /*c870*/  MUFU.TANH R42, R42 ;  /* 0x0000002a002a7308 */ /* 0x000ea20000002400 */
[----:B------:R-:W-:-:S02]  /*c880*/  ISETP.GT.AND P3, PT, R40, 0x71, PT ;  /* 0x000000712800780c */ /* 0x000fc40003f64270 */
[----:B0-----:R-:W-:Y:S02]  /*c890*/  FSEL R109, R82, -INF , P4 ;  /* 0xff800000526d7808 */ /* 0x001fe40002000000 */
[----:B------:R-:W-:Y:S02]  /*c8a0*/  FMNMX.FTZ R48, R87, R48, !PT ;  /* 0x0000003057307209 */ /* 0x000fe40007810000 */
[C---:B------:R-:W-:Y:S02]  /*c8b0*/  ISETP.GT.AND P4, PT, R40.reuse, 0x78, PT ;  /* 0x000000782800780c */ /* 0x040fe40003f84270 */
[----:B---3--:R-:W-:Y:S02]  /*c8c0*/  FSEL R107, R107, -INF , P3 ;  /* 0xff8000006b6b7808 */ /* 0x008fe40001800000 */
[----:B------:R-:W-:Y:S02]  /*c8d0*/  FMNMX.FTZ R48, R109, R48, !PT ;  /* 0x000000306d307209 */ /* 0x000fe40007810000 */
[----:B------:R-:W-:-:S02]  /*c8e0*/  ISETP.GT.AND P3, PT, R40, 0x79, PT ;  /* 0x000000792800780c */ /* 0x000fc40003f64270 */
[----:B-1----:R-:W-:Y:S02]  /*c8f0*/  FSEL R105, R86, -INF , P4 ;  /* 0xff80000056697808 */ /* 0x002fe40002000000 */
[----:B------:R-:W-:Y:S01]  /*c900*/  FMNMX.FTZ R48, R107, R48, !PT ;  /* 0x000000306b307209 */ /* 0x000fe20007810000 */
[----:B------:R-:W-:Y:S01]  /*c910*/  FMUL.FTZ R40, R2, R61 ;  /* 0x0000003d02287220 */ /* 0x000fe20000410000 */
[----:B--2---:R-:W-:Y:S02]  /*c920*/  FSEL R61, R42, -INF , P3 ;  /* 0xff8000002a3d7808 */ /* 0x004fe40001800000 */
[----:B------:R-:W-:-:S04]  /*c930*/  FMNMX.FTZ R48, R105, R48, !PT ;  /* 0x0000003069307209 */ /* 0x000fc80007810000 */
[----:B------:R-:W-:-:S05]  /*c940*/  FMNMX.FTZ R42, R61, R48, !PT ;  /* 0x000000303d2a7209 */ /* 0x000fca0007810000 */
[----:B------:R-:W0:Y:S01]  /*c950*/  SHFL.BFLY PT, R43, R42, 0x2, 0x1f ;  /* 0x0c401f002a2b7f89 */ /* 0x000e2200000e0000 */
[----:B------:R-:W-:-:S03]  /*c960*/  FMUL.FTZ R48, R2, R68 ;  /* 0x0000004402307220 */ /* 0x000fc60000410000 */
[----:B------:R-:W1:Y:S01]  /*c970*/  SHFL.IDX PT, R68, R26, RZ, 0x1c1f ;  /* 0x001c1fff1a447589 */ /* 0x000e6200000e0000 */
[----:B0-----:R-:W-:-:S05]  /*c980*/  FMNMX.FTZ R43, R42, R43, !PT ;  /* 0x0000002b2a2b7209 */ /* 0x001fca0007810000 */
[----:B------:R-:W0:Y:S01]  /*c990*/  SHFL.BFLY PT, R42, R43, 0x1, 0x1f ;  /* 0x0c201f002b2a7f89 */ /* 0x000e2200000e0000 */
[----:B------:R-:W2:Y:S01]  /*c9a0*/  MUFU.TANH R3, R3 ;  /* 0x0000000300037308 */ /* 0x000ea20000002400 */
[----:B------:R-:W-:-:S07]  /*c9b0*/  FMUL.FTZ R44, R2, R64 ;  /* 0x00000040022c7220 */ /* 0x000fce0000410000 */
[----:B------:R-:W3:Y:S01]  /*c9c0*/  MUFU.TANH R8, R8 ;  /* 0x0000000800087308 */ /* 0x000ee20000002400 */
[----:B-1----:R-:W-:-:S07]  /*c9d0*/  VIADDMNMX R30, R68, R30, R27, PT ;  /* 0x0000001e441e7246 */ /* 0x002fce000380011b */
[----:B------:R-:W1:Y:S01]  /*c9e0*/  MUFU.TANH R9, R9 ;  /* 0x0000000900097308 */ /* 0x000e620000002400 */
[----:B0-----:R-:W-:Y:S01]  /*c9f0*/  FMNMX.FTZ R43, R43, R42, !PT ;  /* 0x0000002a2b2b7209 */ /* 0x001fe20007810000 */
[----:B------:R-:W-:-:S06]  /*ca00*/  IMAD.U32 R42, RZ, RZ, UR4 ;  /* 0x00000004ff2a7e24 */ /* 0x000fcc000f8e00ff */
[----:B------:R-:W0:Y:S01]  /*ca10*/  MUFU.TANH R10, R10 ;  /* 0x0000000a000a7308 */ /* 0x000e220000002400 */
[C---:B------:R-:W-:Y:S01]  /*ca20*/  FSETP.NEU.FTZ.AND P3, PT, R43.reuse, -INF , PT ;  /* 0xff8000002b00780b */ /* 0x040fe20003f7d000 */
[----:B------:R-:W-:-:S01]  /*ca30*/  FFMA.FTZ R64, R43, R42, -8 ;  /* 0xc10000002b407423 */ /* 0x000fc2000001002a */
[----:B------:R-:W-:-:S04]  /*ca40*/  ISETP.GT.AND P4, PT, R30, 0x1, PT ;  /* 0x000000011e00780c */ /* 0x000fc80003f84270 */
[----:B------:R-:W-:Y:S01]  /*ca50*/  FSEL R64, R64, RZ, P3 ;  /* 0x000000ff40407208 */ /* 0x000fe20001800000 */
[----:B------:R-:W4:Y:S01]  /*ca60*/  MUFU.TANH R11, R11 ;  /* 0x0000000b000b7308 */ /* 0x000f220000002400 */
[C---:B------:R-:W-:Y:S02]  /*ca70*/  ISETP.GT.AND P3, PT, R30.reuse, RZ, PT ;  /* 0x000000ff1e00720c */ /* 0x040fe40003f64270 */
[----:B------:R-:W-:Y:S01]  /*ca80*/  ISETP.GT.AND P5, PT, R30, 0x8, PT ;  /* 0x000000081e00780c */ /* 0x000fe20003fa4270 */
[----:B------:R-:W-:-:S01]  /*ca90*/  FFMA.FTZ R34, R34, R42, -R64 ;  /* 0x0000002a22227223 */ /* 0x000fc20000010840 */
[----:B--2---:R-:W-:Y:S02]  /*caa0*/  FSEL R3, R3, -INF , P3 ;  /* 0xff80000003037808 */ /* 0x004fe40001800000 */
[----:B---3--:R-:W-:Y:S01]  /*cab0*/  FSEL R8, R8, -INF , P4 ;  /* 0xff80000008087808 */ /* 0x008fe20002000000 */
[----:B------:R-:W2:Y:S01]  /*cac0*/  MUFU.TANH R12, R12 ;  /* 0x0000000c000c7308 */ /* 0x000ea20000002400 */
[----:B------:R-:W-:-:S02]  /*cad0*/  ISETP.GT.AND P3, PT, R30, 0x9, PT ;  /* 0x000000091e00780c */ /* 0x000fc40003f64270 */
[----:B-1----:R-:W-:Y:S01]  /*cae0*/  FSEL R9, R9, -INF , P5 ;  /* 0xff80000009097808 */ /* 0x002fe20002800000 */
[----:B------:R-:W-:-:S04]  /*caf0*/  FFMA.FTZ R68, R35, R42, -R64 ;  /* 0x0000002a23447223 */ /* 0x000fc80000010840 */
[----:B------:R-:W1:Y:S01]  /*cb00*/  MUFU.TANH R13, R13 ;  /* 0x0000000d000d7308 */ /* 0x000e620000002400 */
[----:B------:R-:W-:Y:S02]  /*cb10*/  ISETP.GT.AND P4, PT, R30, 0x10, PT ;  /* 0x000000101e00780c */ /* 0x000fe40003f84270 */
[----:B0-----:R-:W-:-:S05]  /*cb20*/  FSEL R35, R10, -INF , P3 ;  /* 0xff8000000a237808 */ /* 0x001fca0001800000 */
[----:B------:R0:W-:Y:S01]  /*cb30*/  MUFU.EX2 R27, R34 ;  /* 0x00000022001b7308 */ /* 0x0001e20000000800 */
[----:B------:R-:W-:Y:S02]  /*cb40*/  ISETP.GT.AND P3, PT, R30, 0x11, PT ;  /* 0x000000111e00780c */ /* 0x000fe40003f64270 */
[----:B0-----:R-:W-:-:S05]  /*cb50*/  FMNMX.FTZ R34, R3, R8, !PT ;  /* 0x0000000803227209 */ /* 0x001fca0007810000 */
[----:B------:R-:W-:Y:S01]  /*cb60*/  MUFU.TANH R14, R14 ;  /* 0x0000000e000e7308 */ /* 0x000fe20000002400 */
[----:B------:R-:W-:Y:S01]  /*cb70*/  FMNMX.FTZ R34, R9, R34, !PT ;  /* 0x0000002209227209 */ /* 0x000fe20007810000 */
[----:B------:R-:W-:Y:S01]  /*cb80*/  FMUL.FTZ R50, R2, R69 ;  /* 0x0000004502327220 */ /* 0x000fe20000410000 */
[----:B----4-:R-:W-:Y:S02]  /*cb90*/  FSEL R11, R11, -INF , P4 ;  /* 0xff8000000b0b7808 */ /* 0x010fe40002000000 */
[----:B------:R-:W-:-:S03]  /*cba0*/  FMNMX.FTZ R34, R35, R34, !PT ;  /* 0x0000002223227209 */ /* 0x000fc60007810000 */
[----:B------:R-:W0:Y:S01]  /*cbb0*/  MUFU.TANH R15, R15 ;  /* 0x0000000f000f7308 */ /* 0x000e220000002400 */
[----:B------:R-:W-:-:S01]  /*cbc0*/  FFMA.FTZ R69, R31, R42, -R64 ;  /* 0x0000002a1f457223 */ /* 0x000fc20000010840 */
[----:B------:R-:W-:Y:S01]  /*cbd0*/  FFMA.FTZ R31, R39, R42, -R64 ;  /* 0x0000002a271f7223 */ /* 0x000fe20000010840 */
[----:B------:R-:W-:Y:S02]  /*cbe0*/  ISETP.GT.AND P4, PT, R30, 0x18, PT ;  /* 0x000000181e00780c */ /* 0x000fe40003f84270 */
[----:B--2---:R-:W-:Y:S02]  /*cbf0*/  FSEL R39, R12, -INF , P3 ;  /* 0xff8000000c277808 */ /* 0x004fe40001800000 */
[----:B------:R-:W-:Y:S01]  /*cc00*/  FMNMX.FTZ R34, R11, R34, !PT ;  /* 0x000000220b227209 */ /* 0x000fe20007810000 */
[----:B------:R-:W2:Y:S01]  /*cc10*/  MUFU.TANH R20, R20 ;  /* 0x0000001400147308 */ /* 0x000ea20000002400 */
[----:B------:R-:W-:Y:S02]  /*cc20*/  ISETP.GT.AND P3, PT, R30, 0x19, PT ;  /* 0x000000191e00780c */ /* 0x000fe40003f64270 */
[----:B-1----:R-:W-:-:S02]  /*cc30*/  FSEL R13, R13, -INF , P4 ;  /* 0xff8000000d0d7808 */ /* 0x002fc40002000000 */
[----:B------:R-:W-:-:S03]  /*cc40*/  FMNMX.FTZ R34, R39, R34, !PT ;  /* 0x0000002227227209 */ /* 0x000fc60007810000 */
[----:B------:R-:W-:Y:S01]  /*cc50*/  MUFU.TANH R24, R24 ;  /* 0x0000001800187308 */ /* 0x000fe20000002400 */
[----:B------:R-:W-:Y:S02]  /*cc60*/  ISETP.GT.AND P4, PT, R30, 0x20, PT ;  /* 0x000000201e00780c */ /* 0x000fe40003f84270 */
[----:B------:R-:W-:-:S05]  /*cc70*/  FMNMX.FTZ R34, R13, R34, !PT ;  /* 0x000000220d227209 */ /* 0x000fca0007810000 */
[----:B------:R1:W-:Y:S01]  /*cc80*/  MUFU.EX2 R26, R69 ;  /* 0x00000045001a7308 */ /* 0x0003e20000000800 */
[----:B0-----:R-:W-:-:S07]  /*cc90*/  FSEL R15, R15, -INF , P4 ;  /* 0xff8000000f0f7808 */ /* 0x001fce0002000000 */
[----:B------:R-:W0:Y:S01]  /*cca0*/  MUFU.TANH R25, R25 ;  /* 0x0000001900197308 */ /* 0x000e220000002400 */
[----:B-1----:R-:W-:-:S01]  /*ccb0*/  FFMA.FTZ R69, R45, R42, -R64 ;  /* 0x0000002a2d457223 */ /* 0x002fc20000010840 */
[--C-:B------:R-:W-:Y:S01]  /*ccc0*/  FFMA.FTZ R45, R41, R42, -R64.reuse ;  /* 0x0000002a292d7223 */ /* 0x100fe20000010840 */
[----:B------:R-:W-:Y:S02]  /*ccd0*/  FSEL R41, R14, -INF , P3 ;  /* 0xff8000000e297808 */ /* 0x000fe40001800000 */
[----:B------:R-:W-:Y:S02]  /*cce0*/  ISETP.GT.AND P3, PT, R30, 0x21, PT ;  /* 0x000000211e00780c */ /* 0x000fe40003f64270 */
[----:B------:R-:W-:Y:S01]  /*ccf0*/  FMNMX.FTZ R34, R41, R34, !PT ;  /* 0x0000002229227209 */ /* 0x000fe20007810000 */
[----:B------:R-:W1:Y:S01]  /*cd00*/  MUFU.TANH R28, R28 ;  /* 0x0000001c001c7308 */ /* 0x000e620000002400 */
[----:B------:R-:W-:-:S01]  /*cd10*/  FFMA.FTZ R14, R49, R42, -R64 ;  /* 0x0000002a310e7223 */ /* 0x000fc20000010840 */
[----:B------:R-:W-:-:S02]  /*cd20*/  ISETP.GT.AND P4, PT, R30, 0x28, PT ;  /* 0x000000281e00780c */ /* 0x000fc40003f84270 */
[----:B--2---:R-:W-:Y:S02]  /*cd30*/  FSEL R49, R20, -INF , P3 ;  /* 0xff80000014317808 */ /* 0x004fe40001800000 */
[----:B------:R-:W-:Y:S02]  /*cd40*/  FMNMX.FTZ R34, R15, R34, !PT ;  /* 0x000000220f227209 */ /* 0x000fe40007810000 */
[----:B------:R-:W2:Y:S01]  /*cd50*/  MUFU.TANH R29, R29 ;  /* 0x0000001d001d7308 */ /* 0x000ea20000002400 */
[----:B------:R-:W-:Y:S02]  /*cd60*/  ISETP.GT.AND P3, PT, R30, 0x29, PT ;  /* 0x000000291e00780c */ /* 0x000fe40003f64270 */
[----:B------:R-:W-:-:S05]  /*cd70*/  FMNMX.FTZ R34, R49, R34, !PT ;  /* 0x0000002231227209 */ /* 0x000fca0007810000 */
[----:B------:R-:W3:Y:S01]  /*cd80*/  MUFU.TANH R32, R32 ;  /* 0x0000002000207308 */ /* 0x000ee20000002400 */
[----:B0-----:R-:W-:-:S07]  /*cd90*/  FSEL R25, R25, -INF , P3 ;  /* 0xff80000019197808 */ /* 0x001fce0001800000 */
[----:B------:R0:W-:Y:S01]  /*cda0*/  MUFU.EX2 R12, R69 ;  /* 0x00000045000c7308 */ /* 0x0001e20000000800 */
[----:B------:R-:W-:Y:S01]  /*cdb0*/  FMUL.FTZ R54, R2, R73 ;  /* 0x0000004902367220 */ /* 0x000fe20000410000 */
[----:B0-----:R-:W-:-:S06]  /*cdc0*/  FSEL R69, R24, -INF , P4 ;  /* 0xff80000018457808 */ /* 0x001fcc0002000000 */
[----:B------:R-:W0:Y:S01]  /*cdd0*/  MUFU.TANH R33, R33 ;  /* 0x0000002100217308 */ /* 0x000e220000002400 */
[----:B------:R-:W-:Y:S02]  /*cde0*/  ISETP.GT.AND P4, PT, R30, 0x30, PT ;  /* 0x000000301e00780c */ /* 0x000fe40003f84270 */
[----:B------:R-:W-:Y:S01]  /*cdf0*/  FMNMX.FTZ R34, R69, R34, !PT ;  /* 0x0000002245227209 */ /* 0x000fe20007810000 */
[----:B------:R-:W-:Y:S01]  /*ce00*/  FMUL.FTZ R38, R2, R60 ;  /* 0x0000003c02267220 */ /* 0x000fe20000410000 */
[----:B------:R-:W-:Y:S02]  /*ce10*/  ISETP.GT.AND P3, PT, R30, 0x31, PT ;  /* 0x000000311e00780c */ /* 0x000fe40003f64270 */
[----:B-1----:R-:W-:Y:S01]  /*ce20*/  FSEL R73, R28, -INF , P4 ;  /* 0xff8000001c497808 */ /* 0x002fe20002000000 */
[----:B------:R-:W1:Y:S01]  /*ce30*/  MUFU.TANH R36, R36 ;  /* 0x0000002400247308 */ /* 0x000e620000002400 */
[----:B------:R-:W-:Y:S02]  /*ce40*/  FMNMX.FTZ R34, R25, R34, !PT ;  /* 0x0000002219227209 */ /* 0x000fe40007810000 */
[----:B------:R-:W-:-:S02]  /*ce50*/  ISETP.GT.AND P4, PT, R30, 0x38, PT ;  /* 0x000000381e00780c */ /* 0x000fc40003f84270 */
[----:B--2---:R-:W-:Y:S02]  /*ce60*/  FSEL R29, R29, -INF , P3 ;  /* 0xff8000001d1d7808 */ /* 0x004fe40001800000 */
[----:B------:R-:W-:Y:S01]  /*ce70*/  FMNMX.FTZ R34, R73, R34, !PT ;  /* 0x0000002249227209 */ /* 0x000fe20007810000 */
[----:B------:R-:W2:Y:S01]  /*ce80*/  MUFU.TANH R37, R37 ;  /* 0x0000002500257308 */ /* 0x000ea20000002400 */
[----:B------:R-:W-:-:S01]  /*ce90*/  FFMA.FTZ R20, R53, R42, -R64 ;  /* 0x0000002a35147223 */ /* 0x000fc20000010840 */
[----:B------:R-:W-:Y:S02]  /*cea0*/  ISETP.GT.AND P3, PT, R30, 0x39, PT ;  /* 0x000000391e00780c */ /* 0x000fe40003f64270 */
[----:B---3--:R-:W-:Y:S02]  /*ceb0*/  FSEL R53, R32, -INF , P4 ;  /* 0xff80000020357808 */ /* 0x008fe40002000000 */
[----:B------:R-:W-:Y:S02]  /*cec0*/  FMNMX.FTZ R34, R29, R34, !PT ;  /* 0x000000221d227209 */ /* 0x000fe40007810000 */
[----:B------:R-:W3:Y:S01]  /*ced0*/  MUFU.TANH R38, R38 ;  /* 0x0000002600267308 */ /* 0x000ee20000002400 */
[----:B------:R-:W-:Y:S01]  /*cee0*/  ISETP.GT.AND P4, PT, R30, 0x40, PT ;  /* 0x000000401e00780c */ /* 0x000fe20003f84270 */
[----:B------:R-:W-:Y:S01]  /*cef0*/  FMUL.FTZ R46, R2, R65 ;  /* 0x00000041022e7220 */ /* 0x000fe20000410000 */
[----:B0-----:R-:W-:-:S02]  /*cf00*/  FSEL R33, R33, -INF , P3 ;  /* 0xff80000021217808 */ /* 0x001fc40001800000 */
[----:B------:R-:W-:-:S03]  /*cf10*/  FMNMX.FTZ R34, R53, R34, !PT ;  /* 0x0000002235227209 */ /* 0x000fc60007810000 */
[----:B------:R-:W0:Y:S01]  /*cf20*/  MUFU.TANH R40, R40 ;  /* 0x0000002800287308 */ /* 0x000e220000002400 */
[----:B------:R-:W-:Y:S01]  /*cf30*/  FMUL.FTZ R58, R2, R77 ;  /* 0x0000004d023a7220 */ /* 0x000fe20000410000 */
[----:B------:R-:W-:Y:S02]  /*cf40*/  ISETP.GT.AND P3, PT, R30, 0x41, PT ;  /* 0x000000411e00780c */ /* 0x000fe40003f64270 */
[----:B-1----:R-:W-:Y:S02]  /*cf50*/  FSEL R77, R36, -INF , P4 ;  /* 0xff800000244d7808 */ /* 0x002fe40002000000 */
[----:B------:R-:W-:Y:S02]  /*cf60*/  FMNMX.FTZ R34, R33, R34, !PT ;  /* 0x0000002221227209 */ /* 0x000fe40007810000 */
[----:B------:R-:W1:Y:S01]  /*cf70*/  MUFU.TANH R44, R44 ;  /* 0x0000002c002c7308 */ /* 0x000e620000002400 */
[----:B------:R-:W-:Y:S02]  /*cf80*/  ISETP.GT.AND P4, PT, R30, 0x48, PT ;  /* 0x000000481e00780c */ /* 0x000fe40003f84270 */
[----:B--2---:R-:W-:-:S02]  /*cf90*/  FSEL R37, R37, -INF , P3 ;  /* 0xff80000025257808 */ /* 0x004fc40001800000 */
[----:B------:R-:W-:-:S03]  /*cfa0*/  FMNMX.FTZ R34, R77, R34, !PT ;  /* 0x000000224d227209 */ /* 0x000fc60007810000 */
[----:B------:R-:W2:Y:S01]  /*cfb0*/  MUFU.TANH R46, R46 ;  /* 0x0000002e002e7308 */ /* 0x000ea20000002400 */
[----:B------:R-:W-:-:S01]  /*cfc0*/  FFMA.FTZ R24, R57, R42, -R64 ;  /* 0x0000002a39187223 */ /* 0x000fc20000010840 */
[----:B------:R-:W-:Y:S01]  /*cfd0*/  ISETP.GT.AND P3, PT, R30, 0x49, PT ;  /* 0x000000491e00780c */ /* 0x000fe20003f64270 */
[----:B------:R-:W-:Y:S01]  /*cfe0*/  FMUL.FTZ R52, R2, R72 ;  /* 0x0000004802347220 */ /* 0x000fe20000410000 */
[----:B---3--:R-:W-:Y:S02]  /*cff0*/  FSEL R57, R38, -INF , P4 ;  /* 0xff80000026397808 */ /* 0x008fe40002000000 */
[----:B------:R-:W-:Y:S02]  /*d000*/  FMNMX.FTZ R34, R37, R34, !PT ;  /* 0x0000002225227209 */ /* 0x000fe40007810000 */
[----:B------:R-:W3:Y:S01]  /*d010*/  MUFU.TANH R48, R48 ;  /* 0x0000003000307308 */ /* 0x000ee20000002400 */
[----:B------:R-:W-:Y:S01]  /*d020*/  FMUL.FTZ R62, R2, R81 ;  /* 0x00000051023e7220 */ /* 0x000fe20000410000 */
[----:B------:R-:W-:Y:S01]  /*d030*/  FFMA.FTZ R81, R55, R42, -R64 ;  /* 0x0000002a37517223 */ /* 0x000fe20000010840 */
[----:B------:R-:W-:-:S02]  /*d040*/  ISETP.GT.AND P4, PT, R30, 0x50, PT ;  /* 0x000000501e00780c */ /* 0x000fc40003f84270 */
[----:B0-----:R-:W-:Y:S02]  /*d050*/  FSEL R55, R40, -INF , P3 ;  /* 0xff80000028377808 */ /* 0x001fe40001800000 */
[----:B------:R-:W-:Y:S01]  /*d060*/  FMNMX.FTZ R34, R57, R34, !PT ;  /* 0x0000002239227209 */ /* 0x000fe20007810000 */
[----:B------:R-:W0:Y:S01]  /*d070*/  MUFU.TANH R50, R50 ;  /* 0x0000003200327308 */ /* 0x000e220000002400 */
[----:B------:R-:W-:Y:S01]  /*d080*/  FMUL.FTZ R66, R2, R85 ;  /* 0x0000005502427220 */ /* 0x000fe20000410000 */
[----:B------:R-:W-:Y:S01]  /*d090*/  ISETP.GT.AND P3, PT, R30, 0x51, PT ;  /* 0x000000511e00780c */ /* 0x000fe20003f64270 */
[----:B------:R-:W-:Y:S01]  /*d0a0*/  FMUL.FTZ R56, R2, R76 ;  /* 0x0000004c02387220 */ /* 0x000fe20000410000 */
[----:B-1----:R-:W-:Y:S02]  /*d0b0*/  FSEL R85, R44, -INF , P4 ;  /* 0xff8000002c557808 */ /* 0x002fe40002000000 */
[----:B------:R-:W-:Y:S02]  /*d0c0*/  FMNMX.FTZ R34, R55, R34, !PT ;  /* 0x0000002237227209 */ /* 0x000fe40007810000 */
[----:B------:R-:W1:Y:S01]  /*d0d0*/  MUFU.TANH R52, R52 ;  /* 0x0000003400347308 */ /* 0x000e620000002400 */
[----:B------:R-:W-:-:S01]  /*d0e0*/  FFMA.FTZ R28, R59, R42, -R64 ;  /* 0x0000002a3b1c7223 */ /* 0x000fc20000010840 */
[----:B------:R-:W-:-:S02]  /*d0f0*/  ISETP.GT.AND P4, PT, R30, 0x58, PT ;  /* 0x000000581e00780c */ /* 0x000fc40003f84270 */
[----:B--2---:R-:W-:Y:S02]  /*d100*/  FSEL R59, R46, -INF , P3 ;  /* 0xff8000002e3b7808 */ /* 0x004fe40001800000 */
[----:B------:R-:W-:Y:S02]  /*d110*/  FMNMX.FTZ R34, R85, R34, !PT ;  /* 0x0000002255227209 */ /* 0x000fe40007810000 */
[----:B------:R-:W2:Y:S01]  /*d120*/  MUFU.TANH R54, R54 ;  /* 0x0000003600367308 */ /* 0x000ea20000002400 */
[----:B------:R-:W-:Y:S01]  /*d130*/  ISETP.GT.AND P3, PT, R30, 0x59, PT ;  /* 0x000000591e00780c */ /* 0x000fe20003f64270 */
[----:B------:R-:W-:Y:S01]  /*d140*/  FMUL.FTZ R60, R2, R80 ;  /* 0x00000050023c7220 */ /* 0x000fe20000410000 */
[----:B---3--:R-:W-:Y:S02]  /*d150*/  FSEL R111, R48, -INF , P4 ;  /* 0xff800000306f7808 */ /* 0x008fe40002000000 */
[----:B------:R-:W-:-:S03]  /*d160*/  FMNMX.FTZ R34, R59, R34, !PT ;  /* 0x000000223b227209 */ /* 0x000fc60007810000 */
[----:B------:R-:W3:Y:S01]  /*d170*/  MUFU.TANH R56, R56 ;  /* 0x0000003800387308 */ /* 0x000ee20000002400 */
[----:B------:R-:W-:Y:S02]  /*d180*/  ISETP.GT.AND P4, PT, R30, 0x60, PT ;  /* 0x000000601e00780c */ /* 0x000fe40003f84270 */
[----:B0-----:R-:W-:Y:S02]  /*d190*/  FSEL R113, R50, -INF , P3 ;  /* 0xff80000032717808 */ /* 0x001fe40001800000 */
[----:B------:R-:W-:-:S03]  /*d1a0*/  FMNMX.FTZ R34, R111, R34, !PT ;  /* 0x000000226f227209 */ /* 0x000fc60007810000 */
[----:B------:R-:W0:Y:S01]  /*d1b0*/  MUFU.TANH R58, R58 ;  /* 0x0000003a003a7308 */ /* 0x000e220000002400 */
[----:B------:R-:W-:Y:S01]  /*d1c0*/  ISETP.GT.AND P3, PT, R30, 0x61, PT ;  /* 0x000000611e00780c */ /* 0x000fe20003f64270 */
[----:B------:R-:W-:Y:S01]  /*d1d0*/  FMUL.FTZ R65, R2, R84 ;  /* 0x0000005402417220 */ /* 0x000fe20000410000 */
[----:B-1----:R-:W-:Y:S02]  /*d1e0*/  FSEL R115, R52, -INF , P4 ;  /* 0xff80000034737808 */ /* 0x002fe40002000000 */
[----:B------:R-:W-:-:S03]  /*d1f0*/  FMNMX.FTZ R34, R113, R34, !PT ;  /* 0x0000002271227209 */ /* 0x000fc60007810000 */
[----:B------:R-:W1:Y:S01]  /*d200*/  MUFU.TANH R60, R60 ;  /* 0x0000003c003c7308 */ /* 0x000e620000002400 */
[----:B------:R-:W-:-:S01]  /*d210*/  FFMA.FTZ R32, R71, R42, -R64 ;  /* 0x0000002a47207223 */ /* 0x000fc20000010840 */
[----:B------:R-:W-:Y:S02]  /*d220*/  ISETP.GT.AND P4, PT, R30, 0x68, PT ;  /* 0x000000681e00780c */ /* 0x000fe40003f84270 */
[----:B--2---:R-:W-:Y:S02]  /*d230*/  FSEL R71, R54, -INF , P3 ;  /* 0xff80000036477808 */ /* 0x004fe40001800000 */
[----:B------:R-:W-:Y:S02]  /*d240*/  FMNMX.FTZ R34, R115, R34, !PT ;  /* 0x0000002273227209 */ /* 0x000fe40007810000 */
[----:B------:R-:W2:Y:S01]  /*d250*/  MUFU.TANH R62, R62 ;  /* 0x0000003e003e7308 */ /* 0x000ea20000002400 */
[----:B------:R-:W-:Y:S02]  /*d260*/  ISETP.GT.AND P3, PT, R30, 0x69, PT ;  /* 0x000000691e00780c */ /* 0x000fe40003f64270 */
[----:B---3--:R-:W-:-:S02]  /*d270*/  FSEL R117, R56, -INF , P4 ;  /* 0xff80000038757808 */ /* 0x008fc40002000000 */
[----:B------:R-:W-:-:S03]  /*d280*/  FMNMX.FTZ R34, R71, R34, !PT ;  /* 0x0000002247227209 */ /* 0x000fc60007810000 */
[----:B------:R-:W3:Y:S01]  /*d290*/  MUFU.TANH R65, R65 ;  /* 0x0000004100417308 */ /* 0x000ee20000002400 */
[----:B------:R-:W-:Y:S02]  /*d2a0*/  ISETP.GT.AND P4, PT, R30, 0x70, PT ;  /* 0x000000701e00780c */ /* 0x000fe40003f84270 */
[----:B0-----:R-:W-:Y:S02]  /*d2b0*/  FSEL R119, R58, -INF , P3 ;  /* 0xff8000003a777808 */ /* 0x001fe40001800000 */
[----:B------:R-:W-:-:S03]  /*d2c0*/  FMNMX.FTZ R34, R117, R34, !PT ;  /* 0x0000002275227209 */ /* 0x000fc60007810000 */
[----:B------:R-:W0:Y:S01]  /*d2d0*/  MUFU.TANH R66, R66 ;  /* 0x0000004200427308 */ /* 0x000e220000002400 */
[----:B------:R-:W-:Y:S02]  /*d2e0*/  ISETP.GT.AND P3, PT, R30, 0x71, PT ;  /* 0x000000711e00780c */ /* 0x000fe40003f64270 */
[----:B-1----:R-:W-:Y:S02]  /*d2f0*/  FSEL R121, R60, -INF , P4 ;  /* 0xff8000003c797808 */ /* 0x002fe40002000000 */
[----:B------:R-:W-:Y:S01]  /*d300*/  FMNMX.FTZ R36, R119, R34, !PT ;  /* 0x0000002277247209 */ /* 0x000fe20007810000 */
[----:B------:R-:W-:Y:S01]  /*d310*/  FFMA.FTZ R38, R89, R42, -R64 ;  /* 0x0000002a59267223 */ /* 0x000fe20000010840 */
[----:B------:R-:W-:Y:S02]  /*d320*/  ISETP.GT.AND P4, PT, R30, 0x78, PT ;  /* 0x000000781e00780c */ /* 0x000fe40003f84270 */
[----:B--2---:R-:W-:Y:S02]  /*d330*/  FSEL R89, R62, -INF , P3 ;  /* 0xff8000003e597808 */ /* 0x004fe40001800000 */
[----:B------:R-:W-:-:S02]  /*d340*/  FMNMX.FTZ R36, R121, R36, !PT ;  /* 0x0000002479247209 */ /* 0x000fc40007810000 */
[----:B------:R-:W-:Y:S02]  /*d350*/  ISETP.GT.AND P3, PT, R30, 0x79, PT ;  /* 0x000000791e00780c */ /* 0x000fe40003f64270 */
[----:B---3--:R-:W-:Y:S02]  /*d360*/  FSEL R123, R65, -INF , P4 ;  /* 0xff800000417b7808 */ /* 0x008fe40002000000 */
[----:B------:R-:W-:Y:S02]  /*d370*/  FMNMX.FTZ R36, R89, R36, !PT ;  /* 0x0000002459247209 */ /* 0x000fe40007810000 */
[----:B0-----:R-:W-:Y:S02]  /*d380*/  FSEL R125, R66, -INF , P3 ;  /* 0xff800000427d7808 */ /* 0x001fe40001800000 */
[----:B------:R-:W-:-:S04]  /*d390*/  FMNMX.FTZ R36, R123, R36, !PT ;  /* 0x000000247b247209 */ /* 0x000fc80007810000 */
[----:B------:R-:W-:-:S05]  /*d3a0*/  FMNMX.FTZ R40, R125, R36, !PT ;  /* 0x000000247d287209 */ /* 0x000fca0007810000 */
[----:B------:R-:W0:Y:S02]  /*d3b0*/  SHFL.BFLY PT, R65, R40, 0x2, 0x1f ;  /* 0x0c401f0028417f89 */ /* 0x000e2400000e0000 */
[----:B0-----:R-:W-:-:S05]  /*d3c0*/  FMNMX.FTZ R48, R40, R65, !PT ;  /* 0x0000004128307209 */ /* 0x001fca0007810000 */
[----:B------:R-:W0:Y:S01]  /*d3d0*/  SHFL.BFLY PT, R65, R48, 0x1, 0x1f ;  /* 0x0c201f0030417f89 */ /* 0x000e2200000e0000 */
[----:B------:R-:W1:Y:S01]  /*d3e0*/  MUFU.EX2 R31, R31 ;  /* 0x0000001f001f7308 */ /* 0x000e620000000800 */
[----:B0-----:R-:W-:-:S04]  /*d3f0*/  FMNMX.FTZ R65, R48, R65, !PT ;  /* 0x0000004130417209 */ /* 0x001fc80007810000 */
[C---:B------:R-:W-:Y:S01]  /*d400*/  FSETP.NEU.FTZ.AND P3, PT, R65.reuse, -INF , PT ;  /* 0xff8000004100780b */ /* 0x040fe20003f7d000 */
[----:B------:R-:W-:-:S05]  /*d410*/  FFMA.FTZ R52, R65, R42, -8 ;  /* 0xc100000041347423 */ /* 0x000fca000001002a */
[----:B------:R-:W-:-:S05]  /*d420*/  FSEL R52, R52, RZ, P3 ;  /* 0x000000ff34347208 */ /* 0x000fca0001800000 */
[-CC-:B------:R-:W-:Y:S01]  /*d430*/  FFMA.FTZ R3, R3, R42.reuse, -R52.reuse ;  /* 0x0000002a03037223 */ /* 0x180fe20000010834 */
[----:B------:R-:W-:-:S01]  /*d440*/  FFMA.FTZ R8, R8, R42, -R52 ;  /* 0x0000002a08087223 */ /* 0x000fc20000010834 */
[-CC-:B------:R-:W-:Y:S01]  /*d450*/  FFMA.FTZ R56, R9, R42.reuse, -R52.reuse ;  /* 0x0000002a09387223 */ /* 0x180fe20000010834 */
[----:B------:R-:W-:-:S03]  /*d460*/  FFMA.FTZ R35, R35, R42, -R52 ;  /* 0x0000002a23237223 */ /* 0x000fc60000010834 */
[----:B------:R-:W-:Y:S01]  /*d470*/  MUFU.EX2 R3, R3 ;  /* 0x0000000300037308 */ /* 0x000fe20000000800 */
[----:B------:R-:W-:-:S07]  /*d480*/  FFMA.FTZ R9, R11, R42, -R52 ;  /* 0x0000002a0b097223 */ /* 0x000fce0000010834 */
[----:B------:R-:W0:Y:S01]  /*d490*/  MUFU.EX2 R8, R8 ;  /* 0x0000000800087308 */ /* 0x000e220000000800 */
[----:B------:R-:W-:-:S07]  /*d4a0*/  FFMA.FTZ R50, R39, R42, -R52 ;  /* 0x0000002a27327223 */ /* 0x000fce0000010834 */
[----:B------:R2:W3:Y:S08]  /*d4b0*/  MUFU.EX2 R10, R68 ;  /* 0x00000044000a7308 */ /* 0x0004f00000000800 */
[----:B------:R-:W4:Y:S01]  /*d4c0*/  MUFU.EX2 R56, R56 ;  /* 0x0000003800387308 */ /* 0x000f220000000800 */
[----:B--2---:R-:W-:-:S01]  /*d4d0*/  FADD.FTZ R68, R26, R27 ;  /* 0x0000001b1a447221 */ /* 0x004fc20000010000 */
[----:B------:R-:W-:-:S06]  /*d4e0*/  FFMA.FTZ R47, R47, R42, -R64 ;  /* 0x0000002a2f2f7223 */ /* 0x000fcc0000010840 */
[----:B------:R-:W2:Y:S01]  /*d4f0*/  MUFU.EX2 R35, R35 ;  /* 0x0000002300237308 */ /* 0x000ea20000000800 */
[----:B------:R-:W-:-:S01]  /*d500*/  FFMA.FTZ R39, R13, R42, -R52 ;  /* 0x0000002a0d277223 */ /* 0x000fc20000010834 */
[-C--:B------:R-:W-:Y:S01]  /*d510*/  FFMA.FTZ R30, R91, R42.reuse, -R64 ;  /* 0x0000002a5b1e7223 */ /* 0x080fe20000010840 */
[----:B------:R-:W-:-:S05]  /*d520*/  FFMA.FTZ R60, R37, R42, -R52 ;  /* 0x0000002a253c7223 */ /* 0x000fca0000010834 */
[----:B------:R-:W5:Y:S01]  /*d530*/  MUFU.EX2 R45, R45 ;  /* 0x0000002d002d7308 */ /* 0x000f620000000800 */
[----:B------:R-:W-:-:S01]  /*d540*/  FFMA.FTZ R91, R95, R42, -R64 ;  /* 0x0000002a5f5b7223 */ /* 0x000fc20000010840 */
[----:B------:R-:W-:Y:S01]  /*d550*/  FFMA.FTZ R54, R49, R42, -R52 ;  /* 0x0000002a31367223 */ /* 0x000fe20000010834 */
[----:B-1----:R-:W-:-:S05]  /*d560*/  FADD.FTZ R37, R31, R68 ;  /* 0x000000441f257221 */ /* 0x002fca0000010000 */
[----:B------:R-:W1:Y:S01]  /*d570*/  MUFU.EX2 R9, R9 ;  /* 0x0000000900097308 */ /* 0x000e620000000800 */
[----:B------:R-:W-:-:S01]  /*d580*/  FFMA.FTZ R51, R51, R42, -R64 ;  /* 0x0000002a33337223 */ /* 0x000fc20000010840 */
[-CC-:B------:R-:W-:Y:S01]  /*d590*/  FFMA.FTZ R63, R63, R42.reuse, -R64.reuse ;  /* 0x0000002a3f3f7223 */ /* 0x180fe20000010840 */
[----:B------:R-:W-:-:S01]  /*d5a0*/  FFMA.FTZ R67, R67, R42, -R64 ;  /* 0x0000002a43437223 */ /* 0x000fc20000010840 */
[-CC-:B------:R-:W-:Y:S01]  /*d5b0*/  FFMA.FTZ R75, R75, R42.reuse, -R64.reuse ;  /* 0x0000002a4b4b7223 */ /* 0x180fe20000010840 */
[----:B------:R-:W-:-:S01]  /*d5c0*/  FFMA.FTZ R79, R79, R42, -R64 ;  /* 0x0000002a4f4f7223 */ /* 0x000fc20000010840 */
[-CC-:B------:R-:W-:Y:S02]  /*d5d0*/  FFMA.FTZ R36, R97, R42.reuse, -R64.reuse ;  /* 0x0000002a61247223 */ /* 0x180fe40000010840 */
[----:B------:R-:W1:Y:S01]  /*d5e0*/  MUFU.EX2 R14, R14 ;  /* 0x0000000e000e7308 */ /* 0x000e620000000800 */
[----:B------:R-:W-:-:S01]  /*d5f0*/  FFMA.FTZ R83, R83, R42, -R64 ;  /* 0x0000002a53537223 */ /* 0x000fc20000010840 */
[-CC-:B------:R-:W-:Y:S01]  /*d600*/  FFMA.FTZ R40, R101, R42.reuse, -R64.reuse ;  /* 0x0000002a65287223 */ /* 0x180fe20000010840 */
[----:B------:R-:W-:-:S01]  /*d610*/  FFMA.FTZ R44, R103, R42, -R64 ;  /* 0x0000002a672c7223 */ /* 0x000fc20000010840 */
[-CC-:B------:R-:W-:Y:S01]  /*d620*/  FFMA.FTZ R87, R87, R42.reuse, -R64.reuse ;  /* 0x0000002a57577223 */ /* 0x180fe20000010840 */
[----:B------:R-:W-:-:S01]  /*d630*/  FFMA.FTZ R46, R109, R42, -R64 ;  /* 0x0000002a6d2e7223 */ /* 0x000fc20000010840 */
[----:B------:R-:W-:-:S02]  /*d640*/  FFMA.FTZ R95, R107, R42, -R64 ;  /* 0x0000002a6b5f7223 */ /* 0x000fc40000010840 */
[----:B------:R3:W-:Y:S01]  /*d650*/  MUFU.EX2 R34, R38 ;  /* 0x0000002600227308 */ /* 0x0007e20000000800 */
[----:B------:R-:W-:-:S01]  /*d660*/  FFMA.FTZ R48, R105, R42, -R64 ;  /* 0x0000002a69307223 */ /* 0x000fc20000010840 */
[----:B------:R-:W-:Y:S01]  /*d670*/  FFMA.FTZ R61, R61, R42, -R64 ;  /* 0x0000002a3d3d7223 */ /* 0x000fe20000010840 */
[----:B0-----:R-:W-:-:S01]  /*d680*/  FADD.FTZ R49, R3, R8 ;  /* 0x0000000803317221 */ /* 0x001fc20000010000 */
[----:B------:R-:W-:-:S04]  /*d690*/  FFMA.FTZ R62, R41, R42, -R52 ;  /* 0x0000002a293e7223 */ /* 0x000fc80000010834 */
[----:B------:R-:W0:Y:S01]  /*d6a0*/  MUFU.EX2 R50, R50 ;  /* 0x0000003200327308 */ /* 0x000e220000000800 */
[----:B---3--:R-:W-:-:S01]  /*d6b0*/  FFMA.FTZ R38, R93, R42, -R64 ;  /* 0x0000002a5d267223 */ /* 0x008fc20000010840 */
[-C--:B------:R-:W-:Y:S01]  /*d6c0*/  FFMA.FTZ R93, R99, R42.reuse, -R64 ;  /* 0x0000002a635d7223 */ /* 0x080fe20000010840 */
[----:B------:R-:W-:-:S01]  /*d6d0*/  FFMA.FTZ R64, R25, R42, -R52 ;  /* 0x0000002a19407223 */ /* 0x000fc20000010834 */
[----:B------:R-:W-:Y:S01]  /*d6e0*/  FFMA.FTZ R25, R53, R42, -R52 ;  /* 0x0000002a35197223 */ /* 0x000fe20000010834 */
[----:B------:R-:W-:-:S01]  /*d6f0*/  FADD.FTZ R53, R10, R37 ;  /* 0x000000250a357221 */ /* 0x000fc20000010000 */
[----:B----4-:R-:W-:Y:S02]  /*d700*/  FADD.FTZ R72, R56, R49 ;  /* 0x0000003138487221 */ /* 0x010fe40000010000 */
[----:B------:R-:W3:Y:S01]  /*d710*/  MUFU.EX2 R47, R47 ;  /* 0x0000002f002f7308 */ /* 0x000ee20000000800 */
[----:B------:R-:W-:-:S01]  /*d720*/  FFMA.FTZ R11, R15, R42, -R52 ;  /* 0x0000002a0f0b7223 */ /* 0x000fc20000010834 */
[----:B------:R-:W-:Y:S01]  /*d730*/  FADD.FTZ R74, R12, R53 ;  /* 0x000000350c4a7221 */ /* 0x000fe20000010000 */
[----:B--2---:R-:W-:-:S05]  /*d740*/  FADD.FTZ R72, R35, R72 ;  /* 0x0000004823487221 */ /* 0x004fca0000010000 */
[----:B------:R-:W2:Y:S01]  /*d750*/  MUFU.EX2 R39, R39 ;  /* 0x0000002700277308 */ /* 0x000ea20000000800 */
[----:B-----5:R-:W-:-:S01]  /*d760*/  FADD.FTZ R53, R45, R74 ;  /* 0x0000004a2d357221 */ /* 0x020fc20000010000 */
[----:B-1----:R-:W-:-:S06]  /*d770*/  FADD.FTZ R49, R9, R72 ;  /* 0x0000004809317221 */ /* 0x002fcc0000010000 */
[----:B------:R-:W1:Y:S01]  /*d780*/  MUFU.EX2 R20, R20 ;  /* 0x0000001400147308 */ /* 0x000e620000000800 */
[----:B------:R-:W-:-:S07]  /*d790*/  FFMA.FTZ R41, R69, R42, -R52 ;  /* 0x0000002a45297223 */ /* 0x000fce0000010834 */
[----:B------:R-:W4:Y:S01]  /*d7a0*/  MUFU.EX2 R62, R62 ;  /* 0x0000003e003e7308 */ /* 0x000f220000000800 */
[----:B------:R-:W-:-:S01]  /*d7b0*/  FADD.FTZ R74, R14, R53 ;  /* 0x000000350e4a7221 */ /* 0x000fc20000010000 */
[----:B0-----:R-:W-:-:S06]  /*d7c0*/  FADD.FTZ R72, R50, R49 ;  /* 0x0000003132487221 */ /* 0x001fcc0000010000 */
[----:B------:R-:W0:Y:S08]  /*d7d0*/  MUFU.EX2 R51, R51 ;  /* 0x0000003300337308 */ /* 0x000e300000000800 */
[----:B------:R-:W5:Y:S01]  /*d7e0*/  MUFU.EX2 R11, R11 ;  /* 0x0000000b000b7308 */ /* 0x000f620000000800 */
[----:B---3--:R-:W-:-:S01]  /*d7f0*/  FADD.FTZ R53, R47, R74 ;  /* 0x0000004a2f357221 */ /* 0x008fc20000010000 */
[----:B--2---:R-:W-:-:S06]  /*d800*/  FADD.FTZ R49, R39, R72 ;  /* 0x0000004827317221 */ /* 0x004fcc0000010000 */
[----:B------:R-:W2:Y:S01]  /*d810*/  MUFU.EX2 R24, R24 ;  /* 0x0000001800187308 */ /* 0x000ea20000000800 */
[----:B------:R-:W-:-:S07]  /*d820*/  FFMA.FTZ R13, R73, R42, -R52 ;  /* 0x0000002a490d7223 */ /* 0x000fce0000010834 */
[----:B------:R-:W3:Y:S01]  /*d830*/  MUFU.EX2 R54, R54 ;  /* 0x0000003600367308 */ /* 0x000ee20000000800 */
[----:B-1----:R-:W-:-:S01]  /*d840*/  FADD.FTZ R74, R20, R53 ;  /* 0x00000035144a7221 */ /* 0x002fc20000010000 */
[----:B----4-:R-:W-:-:S06]  /*d850*/  FADD.FTZ R72, R62, R49 ;  /* 0x000000313e487221 */ /* 0x010fcc0000010000 */
[----:B------:R-:W1:Y:S01]  /*d860*/  MUFU.EX2 R81, R81 ;  /* 0x0000005100517308 */ /* 0x000e620000000800 */
[----:B------:R-:W-:-:S07]  /*d870*/  FFMA.FTZ R58, R29, R42, -R52 ;  /* 0x0000002a1d3a7223 */ /* 0x000fce0000010834 */
[----:B------:R-:W4:Y:S01]  /*d880*/  MUFU.EX2 R41, R41 ;  /* 0x0000002900297308 */ /* 0x000f220000000800 */
[----:B0-----:R-:W-:-:S01]  /*d890*/  FADD.FTZ R53, R51, R74 ;  /* 0x0000004a33357221 */ /* 0x001fc20000010000 */
[----:B-----5:R-:W-:-:S06]  /*d8a0*/  FADD.FTZ R49, R11, R72 ;  /* 0x000000480b317221 */ /* 0x020fcc0000010000 */
[----:B------:R-:W0:Y:S08]  /*d8b0*/  MUFU.EX2 R28, R28 ;  /* 0x0000001c001c7308 */ /* 0x000e300000000800 */
[----:B------:R-:W5:Y:S01]  /*d8c0*/  MUFU.EX2 R64, R64 ;  /* 0x0000004000407308 */ /* 0x000f620000000800 */
[----:B--2---:R-:W-:-:S01]  /*d8d0*/  FADD.FTZ R72, R24, R53 ;  /* 0x0000003518487221 */ /* 0x004fc20000010000 */
[----:B------:R-:W-:-:S06]  /*d8e0*/  F2FP.SATFINITE.E4M3.F32.PACK_AB_MERGE_C R149, R10, R31, RZ ;  /* 0x0000001f0a95723e */ /* 0x000fcc00048070ff */
[----:B------:R-:W2:Y:S01]  /*d8f0*/  MUFU.EX2 R63, R63 ;  /* 0x0000003f003f7308 */ /* 0x000ea20000000800 */
[----:B------:R-:W-:-:S01]  /*d900*/  FFMA.FTZ R66, R33, R42, -R52 ;  /* 0x0000002a21427223 */ /* 0x000fc20000010834 */
[----:B---3--:R-:W-:-:S06]  /*d910*/  FADD.FTZ R10, R54, R49 ;  /* 0x00000031360a7221 */ /* 0x008fcc0000010000 */
[----:B------:R-:W3:Y:S01]  /*d920*/  MUFU.EX2 R13, R13 ;  /* 0x0000000d000d7308 */ /* 0x000ee20000000800 */
[----:B------:R-:W-:Y:S01]  /*d930*/  F2FP.SATFINITE.E4M3.F32.PACK_AB_MERGE_C R151, R47, R14, RZ ;  /* 0x0000000e2f97723e */ /* 0x000fe200048070ff */
[----:B-1----:R-:W-:-:S06]  /*d940*/  FADD.FTZ R47, R81, R72 ;  /* 0x00000048512f7221 */ /* 0x002fcc0000010000 */
[----:B------:R-:W1:Y:S01]  /*d950*/  MUFU.EX2 R32, R32 ;  /* 0x0000002000207308 */ /* 0x000e620000000800 */
[----:B----4-:R-:W-:-:S01]  /*d960*/  FADD.FTZ R31, R41, R10 ;  /* 0x0000000a291f7221 */ /* 0x010fc20000010000 */
[----:B------:R-:W-:-:S06]  /*d970*/  FFMA.FTZ R15, R77, R42, -R52 ;  /* 0x0000002a4d0f7223 */ /* 0x000fcc0000010834 */
[----:B------:R-:W4:Y:S01]  /*d980*/  MUFU.EX2 R58, R58 ;  /* 0x0000003a003a7308 */ /* 0x000f220000000800 */
[----:B------:R-:W-:Y:S01]  /*d990*/  F2FP.SATFINITE.E4M3.F32.PACK_AB_MERGE_C R145, R81, R24, RZ ;  /* 0x000000185191723e */ /* 0x000fe200048070ff */
[----:B0-----:R-:W-:-:S06]  /*d9a0*/  FADD.FTZ R24, R28, R47 ;  /* 0x0000002f1c187221 */ /* 0x001fcc0000010000 */
[----:B------:R-:W0:Y:S01]  /*d9b0*/  MUFU.EX2 R67, R67 ;  /* 0x0000004300437308 */ /* 0x000e220000000800 */
[----:B-----5:R-:W-:-:S07]  /*d9c0*/  FADD.FTZ R14, R64, R31 ;  /* 0x0000001f400e7221 */ /* 0x020fce0000010000 */
[----:B------:R-:W5:Y:S01]  /*d9d0*/  MUFU.EX2 R25, R25 ;  /* 0x0000001900197308 */ /* 0x000f620000000800 */
[----:B------:R-:W-:Y:S01]  /*d9e0*/  F2FP.SATFINITE.E4M3.F32.PACK_AB_MERGE_C R148, R35, R56, RZ ;  /* 0x000000382394723e */ /* 0x000fe200048070ff */
[----:B------:R-:W-:Y:S02]  /*d9f0*/  @!P2 VIADD R29, R0, 0x19c40 ;  /* 0x00019c40001da836 */ /* 0x000fe40000000000 */
[----:B--2---:R-:W-:-:S04]  /*da00*/  FADD.FTZ R35, R63, R24 ;  /* 0x000000183f237221 */ /* 0x004fc80000010000 */
[----:B------:R-:W2:Y:S01]  /*da10*/  MUFU.EX2 R66, R66 ;  /* 0x0000004200427308 */ /* 0x000ea20000000800 */
[----:B---3--:R-:W-:-:S01]  /*da20*/  FADD.FTZ R31, R13, R14 ;  /* 0x0000000e0d1f7221 */ /* 0x008fc20000010000 */
[----:B------:R-:W-:Y:S01]  /*da30*/  FFMA.FTZ R57, R57, R42, -R52 ;  /* 0x0000002a39397223 */ /* 0x000fe20000010834 */
[----:B-1----:R-:W-:-:S05]  /*da40*/  FADD.FTZ R24, R32, R35 ;  /* 0x0000002320187221 */ /* 0x002fca0000010000 */
[----:B------:R-:W1:Y:S01]  /*da50*/  MUFU.EX2 R75, R75 ;  /* 0x0000004b004b7308 */ /* 0x000e620000000800 */
[----:B------:R-:W-:Y:S01]  /*da60*/  @!P2 PRMT R29, RZ, 0x654, R29 ;  /* 0x00000654ff1da816 */ /* 0x000fe2000000001d */
[----:B----4-:R-:W-:-:S06]  /*da70*/  FADD.FTZ R14, R58, R31 ;  /* 0x0000001f3a0e7221 */ /* 0x010fcc0000010000 */
[----:B------:R-:W3:Y:S01]  /*da80*/  MUFU.EX2 R15, R15 ;  /* 0x0000000f000f7308 */ /* 0x000ee20000000800 */
[----:B------:R-:W-:-:S01]  /*da90*/  FFMA.FTZ R33, R55, R42, -R52 ;  /* 0x0000002a37217223 */ /* 0x000fc20000010834 */
[C---:B0-----:R-:W-:Y:S01]  /*daa0*/  F2FP.SATFINITE.E4M3.F32.PACK_AB_MERGE_C R147, R67.reuse, R32, RZ ;  /* 0x000000204393723e */ /* 0x041fe200048070ff */
[----:B------:R-:W-:-:S05]  /*dab0*/  FADD.FTZ R67, R67, R24 ;  /* 0x0000001843437221 */ /* 0x000fca0000010000 */
[----:B------:R-:W0:Y:S01]  /*dac0*/  MUFU.EX2 R30, R30 ;  /* 0x0000001e001e7308 */ /* 0x000e220000000800 */
[----:B------:R-:W-:Y:S01]  /*dad0*/  F2FP.SATFINITE.E4M3.F32.PACK_AB_MERGE_C R149, R27, R26, R149 ;  /* 0x0000001a1b95723e */ /* 0x000fe20004807095 */
[----:B------:R4:W-:Y:S01]  /*dae0*/  @!P2 SYNCS.ARRIVE.TRANS64.RED.A1T0 RZ, [R29+URZ], RZ ;  /* 0x000000ff1dffa9a7 */ /* 0x0009e2000810043f */
[----:B-----5:R-:W-:-:S05]  /*daf0*/  FADD.FTZ R27, R25, R14 ;  /* 0x0000000e191b7221 */ /* 0x020fca0000010000 */
[----:B------:R-:W5:Y:S01]  /*db00*/  MUFU.EX2 R60, R60 ;  /* 0x0000003c003c7308 */ /* 0x000f620000000800 */
[----:B------:R-:W-:Y:S01]  /*db10*/  F2FP.SATFINITE.E4M3.F32.PACK_AB_MERGE_C R151, R45, R12, R151 ;  /* 0x0000000c2d97723e */ /* 0x000fe20004807097 */
[----:B----4-:R-:W-:-:S06]  /*db20*/  FFMA.FTZ R29, R85, R42, -R52 ;  /* 0x0000002a551d7223 */ /* 0x010fcc0000010834 */
[----:B------:R-:W4:Y:S01]  /*db30*/  MUFU.EX2 R79, R79 ;  /* 0x0000004f004f7308 */ /* 0x000f220000000800 */
[----:B------:R-:W-:-:S01]  /*db40*/  FADD.FTZ R12, R34, R67 ;  /* 0x00000043220c7221 */ /* 0x000fc20000010000 */
[C---:B--2---:R-:W-:Y:S01]  /*db50*/  F2FP.SATFINITE.E4M3.F32.PACK_AB_MERGE_C R146, R66.reuse, R25, RZ ;  /* 0x000000194292723e */ /* 0x044fe200048070ff */
[----:B------:R-:W-:-:S05]  /*db60*/  FADD.FTZ R66, R66, R27 ;  /* 0x0000001b42427221 */ /* 0x000fca0000010000 */
[----:B------:R-:W2:Y:S01]  /*db70*/  MUFU.EX2 R0, R57 ;  /* 0x0000003900007308 */ /* 0x000ea20000000800 */
[----:B------:R-:W-:-:S01]  /*db80*/  FFMA.FTZ R68, R59, R42, -R52 ;  /* 0x0000002a3b447223 */ /* 0x000fc20000010834 */
[----:B-1----:R-:W-:Y:S01]  /*db90*/  FADD.FTZ R27, R75, R12 ;  /* 0x0000000c4b1b7221 */ /* 0x002fe20000010000 */
[----:B---3--:R-:W-:-:S05]  /*dba0*/  FADD.FTZ R25, R15, R66 ;  /* 0x000000420f197221 */ /* 0x008fca0000010000 */
[----:B------:R-:W1:Y:S01]  /*dbb0*/  MUFU.EX2 R33, R33 ;  /* 0x0000002100217308 */ /* 0x000e620000000800 */
[----:B------:R-:W-:-:S01]  /*dbc0*/  FFMA.FTZ R37, R111, R42, -R52 ;  /* 0x0000002a6f257223 */ /* 0x000fc20000010834 */
[----:B0-----:R-:W-:Y:S01]  /*dbd0*/  FADD.FTZ R14, R30, R27 ;  /* 0x0000001b1e0e7221 */ /* 0x001fe20000010000 */
[----:B-----5:R-:W-:-:S05]  /*dbe0*/  FADD.FTZ R25, R60, R25 ;  /* 0x000000193c197221 */ /* 0x020fca0000010000 */
[----:B------:R-:W0:Y:S01]  /*dbf0*/  MUFU.EX2 R29, R29 ;  /* 0x0000001d001d7308 */ /* 0x000e220000000800 */
[----:B------:R-:W-:-:S01]  /*dc00*/  FFMA.FTZ R70, R113, R42, -R52 ;  /* 0x0000002a71467223 */ /* 0x000fc20000010834 */
[C---:B----4-:R-:W-:Y:S01]  /*dc10*/  F2FP.SATFINITE.E4M3.F32.PACK_AB_MERGE_C R141, R79.reuse, R30, RZ ;  /* 0x0000001e4f8d723e */ /* 0x050fe200048070ff */
[----:B------:R-:W-:-:S05]  /*dc20*/  FADD.FTZ R79, R79, R14 ;  /* 0x0000000e4f4f7221 */ /* 0x000fca0000010000 */
[----:B------:R-:W3:Y:S01]  /*dc30*/  MUFU.EX2 R68, R68 ;  /* 0x0000004400447308 */ /* 0x000ee20000000800 */
[----:B--2---:R-:W-:-:S01]  /*dc40*/  FADD.FTZ R14, R0, R25 ;  /* 0x00000019000e7221 */ /* 0x004fc20000010000 */
[----:B------:R-:W-:-:S06]  /*dc50*/  FFMA.FTZ R115, R115, R42, -R52 ;  /* 0x0000002a73737223 */ /* 0x000fcc0000010834 */
[----:B------:R-:W2:Y:S01]  /*dc60*/  MUFU.EX2 R37, R37 ;  /* 0x0000002500257308 */ /* 0x000ea20000000800 */
[----:B-1----:R-:W-:-:S01]  /*dc70*/  FADD.FTZ R14, R33, R14 ;  /* 0x0000000e210e7221 */ /* 0x002fc20000010000 */
[----:B------:R-:W-:Y:S01]  /*dc80*/  FFMA.FTZ R71, R71, R42, -R52 ;  /* 0x0000002a47477223 */ /* 0x000fe20000010834 */
[----:B------:R-:W-:-:S05]  /*dc90*/  F2FP.SATFINITE.E4M3.F32.PACK_AB_MERGE_C R148, R8, R3, R148 ;  /* 0x000000030894723e */ /* 0x000fca0004807094 */
[----:B------:R-:W1:Y:S01]  /*dca0*/  MUFU.EX2 R70, R70 ;  /* 0x0000004600467308 */ /* 0x000e620000000800 */
[----:B------:R-:W-:-:S01]  /*dcb0*/  FFMA.FTZ R117, R117, R42, -R52 ;  /* 0x0000002a75757223 */ /* 0x000fc20000010834 */
[----:B0-----:R-:W-:Y:S01]  /*dcc0*/  FADD.FTZ R3, R29, R14 ;  /* 0x0000000e1d037221 */ /* 0x001fe20000010000 */
[----:B------:R-:W-:-:S05]  /*dcd0*/  FFMA.FTZ R119, R119, R42, -R52 ;  /* 0x0000002a77777223 */ /* 0x000fca0000010834 */
[----:B------:R-:W0:Y:S01]  /*dce0*/  MUFU.EX2 R10, R115 ;  /* 0x00000073000a7308 */ /* 0x000e220000000800 */
[----:B---3--:R-:W-:-:S07]  /*dcf0*/  FADD.FTZ R8, R68, R3 ;  /* 0x0000000344087221 */ /* 0x008fce0000010000 */
[----:B------:R-:W3:Y:S01]  /*dd00*/  MUFU.EX2 R71, R71 ;  /* 0x0000004700477308 */ /* 0x000ee20000000800 */
[----:B--2---:R-:W-:-:S01]  /*dd10*/  FADD.FTZ R3, R37, R8 ;  /* 0x0000000825037221 */ /* 0x004fc20000010000 */
[----:B------:R-:W-:-:S06]  /*dd20*/  FFMA.FTZ R121, R121, R42, -R52 ;  /* 0x0000002a79797223 */ /* 0x000fcc0000010834 */
[----:B------:R-:W-:Y:S01]  /*dd30*/  MUFU.EX2 R117, R117 ;  /* 0x0000007500757308 */ /* 0x000fe20000000800 */
[----:B-1----:R-:W-:-:S07]  /*dd40*/  FADD.FTZ R3, R70, R3 ;  /* 0x0000000346037221 */ /* 0x002fce0000010000 */
[----:B------:R-:W1:Y:S01]  /*dd50*/  MUFU.EX2 R12, R119 ;  /* 0x00000077000c7308 */ /* 0x000e620000000800 */
[----:B0-----:R-:W-:-:S07]  /*dd60*/  FADD.FTZ R8, R10, R3 ;  /* 0x000000030a087221 */ /* 0x001fce0000010000 */
[----:B------:R-:W0:Y:S01]  /*dd70*/  MUFU.EX2 R121, R121 ;  /* 0x0000007900797308 */ /* 0x000e220000000800 */
[----:B---3--:R-:W-:-:S01]  /*dd80*/  FADD.FTZ R8, R71, R8 ;  /* 0x0000000847087221 */ /* 0x008fc20000010000 */
[----:B-1----:R-:W-:-:S03]  /*dd90*/  F2FP.SATFINITE.E4M3.F32.PACK_AB_MERGE_C R136, R12, R117, RZ ;  /* 0x000000750c88723e */ /* 0x002fc600048070ff */
[----:B------:R-:W-:-:S04]  /*dda0*/  FADD.FTZ R117, R117, R8 ;  /* 0x0000000875757221 */ /* 0x000fc80000010000 */
[----:B------:R-:W-:-:S04]  /*ddb0*/  FADD.FTZ R12, R12, R117 ;  /* 0x000000750c0c7221 */ /* 0x000fc80000010000 */
[----:B0-----:R-:W-:Y:S02]  /*ddc0*/  FADD.FTZ R3, R121, R12 ;  /* 0x0000000c79037221 */ /* 0x001fe40000010000 */
[----:B------:R-:W2:Y:S01]  /*ddd0*/  LDL R12, [R1+0x28] ;  /* 0x00002800010c7983 */ /* 0x000ea20000100800 */
[----:B------:R-:W-:Y:S02]  /*dde0*/  F2FP.SATFINITE.E4M3.F32.PACK_AB_MERGE_C R150, R62, R39, RZ ;  /* 0x000000273e96723e */ /* 0x000fe400048070ff */
[----:B------:R-:W-:Y:S02]  /*ddf0*/  F2FP.SATFINITE.E4M3.F32.PACK_AB_MERGE_C R144, R64, R41, RZ ;  /* 0x000000294090723e */ /* 0x000fe400048070ff */
[----:B------:R-:W-:Y:S02]  /*de00*/  F2FP.SATFINITE.E4M3.F32.PACK_AB_MERGE_C R150, R50, R9, R150 ;  /* 0x000000093296723e */ /* 0x000fe40004807096 */
[----:B------:R-:W0:Y:S01]  /*de10*/  @P0 LDC R9, c[0x0][0x44c] ;  /* 0x00011300ff090b82 */ /* 0x000e220000000800 */
[----:B------:R-:W-:Y:S01]  /*de20*/  F2FP.SATFINITE.E4M3.F32.PACK_AB_MERGE_C R144, R54, R11, R144 ;  /* 0x0000000b3690723e */ /* 0x000fe20004807090 */
[----:B------:R-:W-:Y:S06]  /*de30*/  MUFU.EX2 R36, R36 ;  /* 0x0000002400247308 */ /* 0x000fec0000000800 */
[----:B------:R-:W1:Y:S02]  /*de40*/  @P0 LDC R11, c[0x0][0x450] ;  /* 0x00011400ff0b0b82 */ /* 0x000e640000000800 */
[----:B------:R-:W3:Y:S08]  /*de50*/  MUFU.EX2 R83, R83 ;  /* 0x0000005300537308 */ /* 0x000ef00000000800 */
[----:B------:R-:W-:Y:S08]  /*de60*/  MUFU.EX2 R38, R38 ;  /* 0x0000002600267308 */ /* 0x000ff00000000800 */
[----:B------:R-:W4:Y:S01]  /*de70*/  MUFU.EX2 R91, R91 ;  /* 0x0000005b005b7308 */ /* 0x000f220000000800 */
[----:B------:R-:W-:Y:S01]  /*de80*/  F2FP.SATFINITE.E4M3.F32.PACK_AB_MERGE_C R136, R71, R10, R136 ;  /* 0x0000000a4788723e */ /* 0x000fe20004807088 */
[----:B0-----:R-:W-:Y:S01]  /*de90*/  @P0 IMAD.HI.U32 R10, R96, R9, RZ ;  /* 0x00000009600a0227 */ /* 0x001fe200078e00ff */
[----:B---3--:R-:W-:-:S03]  /*dea0*/  F2FP.SATFINITE.E4M3.F32.PACK_AB_MERGE_C R143, R83, R36, RZ ;  /* 0x00000024538f723e */ /* 0x008fc600048070ff */
[----:B------:R-:W-:Y:S02]  /*deb0*/  IMAD.MOV.U32 R9, RZ, RZ, R96 ;  /* 0x000000ffff097224 */ /* 0x000fe400078e0060 */
[----:B------:R-:W-:Y:S01]  /*dec0*/  MUFU.EX2 R44, R44 ;  /* 0x0000002c002c7308 */ /* 0x000fe20000000800 */
[----:B-1----:R-:W-:-:S07]  /*ded0*/  @P0 SHF.R.U32.HI R9, RZ, R11, R10 ;  /* 0x0000000bff090219 */ /* 0x002fce000001160a */
[----:B------:R-:W0:Y:S01]  /*dee0*/  MUFU.EX2 R87, R87 ;  /* 0x0000005700577308 */ /* 0x000e220000000800 */
[----:B----4-:R-:W-:Y:S01]  /*def0*/  F2FP.SATFINITE.E4M3.F32.PACK_AB_MERGE_C R143, R91, R38, R143 ;  /* 0x000000265b8f723e */ /* 0x010fe2000480708f */
[----:B------:R-:W-:Y:S01]  /*df00*/  FADD.FTZ R38, R38, R79 ;  /* 0x0000004f26267221 */ /* 0x000fe20000010000 */
[----:B------:R-:W-:-:S05]  /*df10*/  IADD3 R10, R9, R92, -R94 ;  /* 0x0000005c090a7210 */ /* 0x000fca0007ffe85e */
[----:B------:R-:W1:Y:S01]  /*df20*/  MUFU.EX2 R40, R40 ;  /* 0x0000002800287308 */ /* 0x000e620000000800 */
[----:B------:R-:W-:-:S01]  /*df30*/  FADD.FTZ R91, R91, R38 ;  /* 0x000000265b5b7221 */ /* 0x000fc20000010000 */
[----:B------:R-:W-:-:S06]  /*df40*/  SHF.R.S32.HI R11, RZ, 0x1f, R10 ;  /* 0x0000001fff0b7819 */ /* 0x000fcc000001140a */
[----:B------:R-:W3:Y:S01]  /*df50*/  MUFU.EX2 R93, R93 ;  /* 0x0000005d005d7308 */ /* 0x000ee20000000800 */
[----:B------:R-:W-:-:S01]  /*df60*/  FADD.FTZ R36, R36, R91 ;  /* 0x0000005b24247221 */ /* 0x000fc20000010000 */
[----:B------:R-:W-:-:S03]  /*df70*/  LEA.HI R11, R11, R10, RZ, 0x7 ;  /* 0x0000000a0b0b7211 */ /* 0x000fc600078f38ff */
[----:B------:R-:W-:Y:S01]  /*df80*/  FADD.FTZ R83, R83, R36 ;  /* 0x0000002453537221 */ /* 0x000fe20000010000 */
[----:B0-----:R-:W-:Y:S02]  /*df90*/  F2FP.SATFINITE.E4M3.F32.PACK_AB_MERGE_C R137, R87, R44, RZ ;  /* 0x0000002c5789723e */ /* 0x001fe400048070ff */
[----:B------:R-:W-:Y:S01]  /*dfa0*/  MUFU.EX2 R48, R48 ;  /* 0x0000003000307308 */ /* 0x000fe20000000800 */
[----:B------:R-:W-:-:S01]  /*dfb0*/  FFMA.FTZ R89, R89, R42, -R52 ;  /* 0x0000002a59597223 */ /* 0x000fc20000010834 */
[----:B------:R-:W-:Y:S01]  /*dfc0*/  FFMA.FTZ R123, R123, R42, -R52 ;  /* 0x0000002a7b7b7223 */ /* 0x000fe20000010834 */
[----:B-1----:R-:W-:-:S01]  /*dfd0*/  FADD.FTZ R14, R40, R83 ;  /* 0x00000053280e7221 */ /* 0x002fc20000010000 */
[----:B------:R-:W-:Y:S01]  /*dfe0*/  SHF.R.S32.HI R11, RZ, 0x7, R11 ;  /* 0x00000007ff0b7819 */ /* 0x000fe2000001140b */
[----:B------:R-:W-:-:S03]  /*dff0*/  FFMA.FTZ R52, R125, R42, -R52 ;  /* 0x0000002a7d347223 */ /* 0x000fc60000010834 */
[----:B------:R-:W0:Y:S01]  /*e000*/  MUFU.EX2 R61, R61 ;  /* 0x0000003d003d7308 */ /* 0x000e220000000800 */
[----:B------:R-:W-:Y:S02]  /*e010*/  F2FP.SATFINITE.E4M3.F32.PACK_AB_MERGE_C R140, R33, R0, RZ ;  /* 0x00000000218c723e */ /* 0x000fe400048070ff */
[----:B---3--:R-:W-:-:S05]  /*e020*/  F2FP.SATFINITE.E4M3.F32.PACK_AB_MERGE_C R137, R93, R40, R137 ;  /* 0x000000285d89723e */ /* 0x008fca0004807089 */
[----:B------:R-:W1:Y:S01]  /*e030*/  MUFU.EX2 R46, R46 ;  /* 0x0000002e002e7308 */ /* 0x000e620000000800 */
[----:B------:R-:W-:-:S07]  /*e040*/  FADD.FTZ R93, R93, R14 ;  /* 0x0000000e5d5d7221 */ /* 0x000fce0000010000 */
[----:B------:R-:W3:Y:S01]  /*e050*/  MUFU.EX2 R95, R95 ;  /* 0x0000005f005f7308 */ /* 0x000ee20000000800 */
[----:B------:R-:W-:-:S01]  /*e060*/  FADD.FTZ R44, R44, R93 ;  /* 0x0000005d2c2c7221 */ /* 0x000fc20000010000 */
[----:B------:R-:W-:-:S06]  /*e070*/  VIADD R14, R88, 0xfffffffe ;  /* 0xfffffffe580e7836 */ /* 0x000fcc0000000000 */
[----:B------:R-:W4:Y:S01]  /*e080*/  MUFU.EX2 R0, R89 ;  /* 0x0000005900007308 */ /* 0x000f220000000800 */
[----:B------:R-:W-:-:S07]  /*e090*/  FADD.FTZ R87, R87, R44 ;  /* 0x0000002c57577221 */ /* 0x000fce0000010000 */
[----:B------:R-:W5:Y:S08]  /*e0a0*/  MUFU.EX2 R123, R123 ;  /* 0x0000007b007b7308 */ /* 0x000f700000000800 */
[----:B------:R-:W5:Y:S01]  /*e0b0*/  MUFU.EX2 R52, R52 ;  /* 0x0000003400347308 */ /* 0x000f620000000800 */
[----:B0-----:R-:W-:Y:S01]  /*e0c0*/  F2FP.SATFINITE.E4M3.F32.PACK_AB_MERGE_C R139, R61, R48, RZ ;  /* 0x000000303d8b723e */ /* 0x001fe200048070ff */
[----:B-1----:R-:W-:-:S03]  /*e0d0*/  FADD.FTZ R8, R46, R87 ;  /* 0x000000572e087221 */ /* 0x002fc60000010000 */
[C---:B---3--:R-:W-:Y:S01]  /*e0e0*/  F2FP.SATFINITE.E4M3.F32.PACK_AB_MERGE_C R139, R95.reuse, R46, R139 ;  /* 0x0000002e5f8b723e */ /* 0x048fe2000480708b */
[----:B------:R-:W-:-:S01]  /*e0f0*/  FADD.FTZ R95, R95, R8 ;  /* 0x000000085f5f7221 */ /* 0x000fc20000010000 */
[----:B----4-:R-:W-:Y:S01]  /*e100*/  FADD.FTZ R8, R0, R3 ;  /* 0x0000000300087221 */ /* 0x010fe20000010000 */
[----:B------:R-:W-:Y:S01]  /*e110*/  F2FP.SATFINITE.E4M3.F32.PACK_AB_MERGE_C R142, R70, R37, RZ ;  /* 0x00000025468e723e */ /* 0x000fe200048070ff */
[----:B------:R-:W-:Y:S01]  /*e120*/  BSSY B0, `(.L_x_1996) ;  /* 0x0000338000007945 */ /* 0x000fe20003800000 */
[----:B------:R-:W-:-:S01]  /*e130*/  FADD.FTZ R48, R48, R95 ;  /* 0x0000005f30307221 */ /* 0x000fc20000010000 */
[----:B-----5:R-:W-:Y:S01]  /*e140*/  FADD.FTZ R3, R123, R8 ;  /* 0x000000087b037221 */ /* 0x020fe20000010000 */
[----:B------:R-:W-:Y:S02]  /*e150*/  F2FP.SATFINITE.E4M3.F32.PACK_AB_MERGE_C R145, R51, R20, R145 ;  /* 0x000000143391723e */ /* 0x000fe40004807091 */
[C---:B------:R-:W-:Y:S01]  /*e160*/  F2FP.SATFINITE.E4M3.F32.PACK_AB_MERGE_C R9, R52.reuse, R123, RZ ;  /* 0x0000007b3409723e */ /* 0x040fe200048070ff */
[----:B------:R-:W-:-:S01]  /*e170*/  FADD.FTZ R3, R52, R3 ;  /* 0x0000000334037221 */ /* 0x000fc20000010000 */
[----:B------:R-:W-:-:S02]  /*e180*/  F2FP.SATFINITE.E4M3.F32.PACK_AB_MERGE_C R147, R63, R28, R147 ;  /* 0x0000001c3f93723e */ /* 0x000fc40004807093 */
[----:B------:R-:W-:Y:S02]  /*e190*/  CS2R R88, SRZ ;  /* 0x0000000000587805 */ /* 0x000fe4000001ff00 */
[----:B------:R-:W-:Y:S01]  /*e1a0*/  F2FP.SATFINITE.E4M3.F32.PACK_AB_MERGE_C R138, R0, R121, R9 ;  /* 0x00000079008a723e */ /* 0x000fe20004807009 */
[----:B------:R-:W-:-:S01]  /*e1b0*/  FADD.FTZ R0, R61, R48 ;  /* 0x000000303d007221 */ /* 0x000fc20000010000 */
[----:B------:R-:W-:Y:S02]  /*e1c0*/  F2FP.SATFINITE.E4M3.F32.PACK_AB_MERGE_C R141, R75, R34, R141 ;  /* 0x000000224b8d723e */ /* 0x000fe4000480708d */
[----:B------:R-:W-:Y:S02]  /*e1d0*/  CS2R R90, SRZ ;  /* 0x00000000005a7805 */ /* 0x000fe4000001ff00 */
[----:B------:R-:W-:Y:S02]  /*e1e0*/  F2FP.SATFINITE.E4M3.F32.PACK_AB_MERGE_C R146, R58, R13, R146 ;  /* 0x0000000d3a92723e */ /* 0x000fe40004807092 */
[----:B------:R-:W-:-:S02]  /*e1f0*/  CS2R R92, SRZ ;  /* 0x00000000005c7805 */ /* 0x000fc4000001ff00 */
[----:B------:R-:W-:Y:S02]  /*e200*/  F2FP.SATFINITE.E4M3.F32.PACK_AB_MERGE_C R140, R60, R15, R140 ;  /* 0x0000000f3c8c723e */ /* 0x000fe4000480708c */
[----:B------:R-:W-:Y:S02]  /*e210*/  CS2R R94, SRZ ;  /* 0x00000000005e7805 */ /* 0x000fe4000001ff00 */
[----:B------:R-:W-:Y:S02]  /*e220*/  F2FP.SATFINITE.E4M3.F32.PACK_AB_MERGE_C R142, R68, R29, R142 ;  /* 0x0000001d448e723e */ /* 0x000fe4000480708e */
        /* <DEDUP_REMOVED lines=20> */
[----:B--2---:R-:W-:-:S05]  /*e370*/  VIMNMX R12, R12, R11, !PT ;  /* 0x0000000b0c0c7248 */ /* 0x004fca0007fe0100 */
[----:B------:R0:W-:Y:S01]  /*e380*/  STL [R1+0x14], R12 ;  /* 0x0000140c01007387 */ /* 0x0001e20000100800 */
[----:B------:R-:W-:-:S13]  /*e390*/  ISETP.GE.AND P2, PT, R14, R12, PT ;  /* 0x0000000c0e00720c */ /* 0x000fda0003f46270 */
[----:B0-----:R-:W-:Y:S05]  /*e3a0*/  @!P2 BRA `(.L_x_1997) ;  /* 0x00000030003ca947 */ /* 0x001fea0003800000 */
[----:B------:R-:W-:Y:S01]  /*e3b0*/  BSSY B1, `(.L_x_1997) ;  /* 0x000030e000017945 */ /* 0x000fe20003800000 */
        /* <DEDUP_REMOVED lines=27> */
[----:B------:R-:W-:-:S07]  /*e570*/  CS2R R88, SRZ ;  /* 0x0000000000587805 */ /* 0x000fce000001ff00 */
.L_x_2009:
[----:B------:R-:W-:-:S04]  /*e580*/  ISETP.NE.AND P2, PT, R8, 0x1, PT ;  /* 0x000000010800780c */ /* 0x000fc80003f45270 */
[----:B------:R-:W-:-:S04]  /*e590*/  SEL R152, RZ, 0x1, P2 ;  /* 0x00000001ff987807 */ /* 0x000fc80001000000 */
[----:B------:R-:W-:Y:S01]  /*e5a0*/  LOP3.LUT R152, R9, R152, RZ, 0x3c, !PT ;  /* 0x0000009809987212 */ /* 0x000fe200078e3cff */
[----:B------:R-:W-:Y:S06]  /*e5b0*/  @!P1 BRA `(.L_x_1998) ;  /* 0x0000000000049947 */ /* 0x000fec0003800000 */
[----:B------:R-:W-:Y:S01]  /*e5c0*/  BPT.TRAP 0x1 ;  /* 0x000000040000795c */ /* 0x000fe20000300000 */
.L_x_1998:
        /* <DEDUP_REMOVED lines=8> */
.L_x_1999:
[----:B------:R-:W-:Y:S01]  /*e650*/  BSSY B2, `(.L_x_2000) ;  /* 0x0000006000027945 */ /* 0x000fe20003800000 */
[----:B------:R-:W-:Y:S02]  /*e660*/  IMAD R24, R18, 0x300, R21 ;  /* 0x0000030012187824 */ /* 0x000fe400078e0215 */
[----:B------:R-:W-:Y:S01]  /*e670*/  IMAD.MOV.U32 R25, RZ, RZ, -0x3ffffff0 ;  /* 0xc0000010ff197424 */ /* 0x000fe200078e00ff */
[----:B-1----:R-:W-:Y:S06]  /*e680*/  @P2 BRA `(.L_x_2001) ;  /* 0x0000000000082947 */ /* 0x002fec0003800000 */
[----:B------:R-:W1:Y:S02]  /*e690*/  SYNCS.PHASECHK.TRANS64.TRYWAIT P2, [R15+URZ+0x19c30], R12 ;  /* 0x019c300c0f0075a7 */ /* 0x000e64000804017f */
[----:B-1----:R-:W-:Y:S05]  /*e6a0*/  @!P2 BRA `(.L_x_2002) ;  /* 0x000001100038a947 */ /* 0x002fea0003800000 */
.L_x_2001:
[----:B------:R-:W-:Y:S05]  /*e6b0*/  BSYNC B2 ;  /* 0x0000000000027941 */ /* 0x000fea0003800000 */
.L_x_2000:
        /* <DEDUP_REMOVED lines=27> */
.L_x_2003:
[----:B------:R-:W-:Y:S01]  /*e870*/  SHF.L.U32 R9, R9, 0x1f, RZ ;  /* 0x0000001f09097819 */ /* 0x000fe200000006ff */
[----:B------:R-:W-:-:S04]  /*e880*/  IMAD R20, R8, 0x8, R16 ;  /* 0x0000000808147824 */ /* 0x000fc800078e0210 */
[----:B------:R0:W1:Y:S01]  /*e890*/  SYNCS.PHASECHK.TRANS64.TRYWAIT P2, [R20+URZ+0x19c50], R9 ;  /* 0x019c5009140075a7 */ /* 0x000062000804017f */
[----:B------:R-:W-:Y:S05]  /*e8a0*/  @!P1 BRA `(.L_x_2004) ;  /* 0x0000000000049947 */ /* 0x000fea0003800000 */
[----:B------:R-:W-:Y:S01]  /*e8b0*/  BPT.TRAP 0x1 ;  /* 0x000000040000795c */ /* 0x000fe20000300000 */
.L_x_2004:
[----:B------:R-:W-:Y:S04]  /*e8c0*/  BSSY B2, `(.L_x_2005) ;  /* 0x0000004000027945 */ /* 0x000fe80003800000 */
[----:B-1----:R-:W-:Y:S05]  /*e8d0*/  @P2 BRA `(.L_x_2006) ;  /* 0x0000000000082947 */ /* 0x002fea0003800000 */
[----:B------:R-:W1:Y:S02]  /*e8e0*/  SYNCS.PHASECHK.TRANS64.TRYWAIT P2, [R20+URZ+0x19c50], R9 ;  /* 0x019c5009140075a7 */ /* 0x000e64000804017f */
[----:B-1----:R-:W-:Y:S05]  /*e8f0*/  @!P2 BRA `(.L_x_2007) ;  /* 0x0000010c00b8a947 */ /* 0x002fea0003800000 */
.L_x_2006:
[----:B------:R-:W-:Y:S05]  /*e900*/  BSYNC B2 ;  /* 0x0000000000027941 */ /* 0x000fea0003800000 */
.L_x_2005:
[----:B01----:R-:W-:Y:S01]  /*e910*/  VIADD R9, R16, 0x3000 ;  /* 0x0000300010097836 */ /* 0x003fe20000000000 */
[----:B------:R-:W-:-:S04]  /*e920*/  WARPGROUP.ARRIVE ;  /* 0x00000000000079c5 */ /* 0x000fc80000000000 */
[----:B------:R-:W-:-:S04]  /*e930*/  SHF.R.U32.HI R9, RZ, 0x4, R9 ;  /* 0x00000004ff097819 */ /* 0x000fc80000011609 */
[----:B------:R-:W-:-:S04]  /*e940*/  LOP3.LUT R9, R9, 0x3fff, RZ, 0xc0, !PT ;  /* 0x00003fff09097812 */ /* 0x000fc800078ec0ff */
[----:B------:R-:W-:-:S05]  /*e950*/  LOP3.LUT R9, R9, 0x10000, RZ, 0xfc, !PT ;  /* 0x0001000009097812 */ /* 0x000fca00078efcff */
[----:B------:R-:W-:Y:S02]  /*e960*/  IMAD R8, R8, 0x300, R9 ;  /* 0x0000030008087824 */ /* 0x000fe400078e0209 */
[----:B------:R-:W-:-:S03]  /*e970*/  IMAD.MOV.U32 R9, RZ, RZ, 0x40000040 ;  /* 0x40000040ff097424 */ /* 0x000fc600078e00ff */
[----:B------:R-:W-:Y:S02]  /*e980*/  R2UR UR6, R8 ;  /* 0x00000000080672ca */ /* 0x000fe400000e0000 */
[----:B------:R-:W-:-:S13]  /*e990*/  R2UR UR7, R9 ;  /* 0x00000000090772ca */ /* 0x000fda00000e0000 */
[----:B------:R-:W-:Y:S01]  /*e9a0*/  QGMMA.64x96x32.F32.E4M3.E4M3 R88, R148, gdesc[UR4], R88, gsb0 ;  /* 0x0160000494587df3 */ /* 0x000fe20008000858 */
[----:B------:R-:W-:Y:S02]  /*e9b0*/  VIADD R12, R8, 0x2 ;  /* 0x00000002080c7836 */ /* 0x000fe40000000000 */
[----:B------:R-:W-:-:S03]  /*e9c0*/  IMAD.MOV.U32 R13, RZ, RZ, 0x40000040 ;  /* 0x40000040ff0d7424 */ /* 0x000fc600078e00ff */
[----:B------:R-:W-:Y:S02]  /*e9d0*/  R2UR UR6, R12 ;  /* 0x000000000c0672ca */ /* 0x000fe400000e0000 */
[----:B------:R-:W-:Y:S01]  /*e9e0*/  R2UR UR7, R13 ;  /* 0x000000000d0772ca */ /* 0x000fe200000e0000 */
[----:B------:R-:W-:Y:S02]  /*e9f0*/  WARPGROUP.DEPBAR.LE gsb0, 0x0 ;  /* 0x00008000000079c5 */ /* 0x000fe40000010000 */
[----:B------:R-:W-:Y:S01]  /*ea00*/  WARPGROUP.ARRIVE ;  /* 0x00000000000079c5 */ /* 0x000fe20000000000 */
[----:B------:R-:W2:Y:S04]  /*ea10*/  LDL R148, [R1+0x34] ;  /* 0x0000340001947983 */ /* 0x000ea80000100800 */
[----:B------:R-:W3:Y:S05]  /*ea20*/  LDL R149, [R1+0x20] ;  /* 0x0000200001957983 */ /* 0x000eea0000100800 */
[----:B------:R-:W-:Y:S01]  /*ea30*/  QGMMA.64x96x32.F32.E4M3.E4M3 R88, R144, gdesc[UR4], R88, gsb0 ;  /* 0x0160000490587df3 */ /* 0x000fe20008000858 */
[----:B------:R-:W3:Y:S04]  /*ea40*/  LDL R150, [R1+0x24] ;  /* 0x0000240001967983 */ /* 0x000ee80000100800 */
[----:B------:R-:W4:Y:S01]  /*ea50*/  LDL R151, [R1+0x1c] ;  /* 0x00001c0001977983 */ /* 0x000f220000100800 */
[----:B------:R-:W-:-:S03]  /*ea60*/  WARPGROUP.DEPBAR.LE gsb0, 0x0 ;  /* 0x00008000000079c5 */ /* 0x000fc60000010000 */
[----:B------:R-:W2:Y:S01]  /*ea70*/  LDL R147, [R1+0x18] ;  /* 0x0000180001937983 */ /* 0x000ea20000100800 */
[----:B------:R-:W-:Y:S01]  /*ea80*/  VIADD R12, R8, 0x4 ;  /* 0x00000004080c7836 */ /* 0x000fe20000000000 */
[----:B------:R-:W-:Y:S01]  /*ea90*/  WARPGROUP.ARRIVE ;  /* 0x00000000000079c5 */ /* 0x000fe20000000000 */
[----:B------:R-:W-:Y:S02]  /*eaa0*/  IMAD.MOV.U32 R13, RZ, RZ, 0x40000040 ;  /* 0x40000040ff0d7424 */ /* 0x000fe400078e00ff */
[----:B------:R-:W-:Y:S01]  /*eab0*/  FMUL.FTZ R58, R2, R58 ;  /* 0x0000003a023a7220 */ /* 0x000fe20000410000 */
[----:B------:R-:W-:Y:S01]  /*eac0*/  VIADD R8, R8, 0x6 ;  /* 0x0000000608087836 */ /* 0x000fe20000000000 */
        /* <DEDUP_REMOVED lines=11> */
[----:B------:R-:W-:Y:S01]  /*eb80*/  MUFU.TANH R12, R12 ;  /* 0x0000000c000c7308 */ /* 0x000fe20000002400 */
[----:B------:R-:W0:Y:S01]  /*eb90*/  @P0 LDC R54, c[0x0][0x44c] ;  /* 0x00011300ff360b82 */ /* 0x000e220000000800 */
        /* <DEDUP_REMOVED lines=15> */
[----:B------:R-:W1:Y:S01]  /*ec90*/  @P0 LDC R53, c[0x0][0x450] ;  /* 0x00011400ff350b82 */ /* 0x000e620000000800 */
[C---:B------:R-:W-:Y:S01]  /*eca0*/  FMUL.FTZ R28, R2.reuse, R32 ;  /* 0x00000020021c7220 */ /* 0x040fe20000410000 */
[C---:B------:R-:W-:Y:S01]  /*ecb0*/  FMUL.FTZ R32, R2.reuse, R36 ;  /* 0x0000002402207220 */ /* 0x040fe20000410000 */
[C---:B------:R-:W-:Y:S01]  /*ecc0*/  FMUL.FTZ R36, R2.reuse, R40 ;  /* 0x0000002802247220 */ /* 0x040fe20000410000 */
[C---:B------:R-:W-:Y:S01]  /*ecd0*/  FMUL.FTZ R40, R2.reuse, R44 ;  /* 0x0000002c02287220 */ /* 0x040fe20000410000 */
[C---:B------:R-:W-:Y:S01]  /*ece0*/  FMUL.FTZ R44, R2.reuse, R48 ;  /* 0x00000030022c7220 */ /* 0x040fe20000410000 */
[C---:B------:R-:W-:Y:S01]  /*ecf0*/  FMUL.FTZ R48, R2.reuse, R52 ;  /* 0x0000003402307220 */ /* 0x040fe20000410000 */
[C---:B------:R-:W-:Y:S01]  /*ed00*/  FMUL.FTZ R52, R2.reuse, R56 ;  /* 0x0000003802347220 */ /* 0x040fe20000410000 */
[----:B------:R-:W5:Y:S01]  /*ed10*/  MUFU.TANH R8, R8 ;  /* 0x0000000800087308 */ /* 0x000f620000002400 */
        /* <DEDUP_REMOVED lines=27> */
[----:B------:R-:W-:-:S04]  /*eed0*/  FMUL.FTZ R78, R2, R78 ;  /* 0x0000004e024e7220 */ /* 0x000fc80000410000 */
        /* <DEDUP_REMOVED lines=11> */
[----:B------:R-:W-:Y:S07]  /*ef90*/  QGMMA.64x96x32.F32.E4M3.E4M3 R88, R136, gdesc[UR4], R88, gsb0 ;  /* 0x0160000488587df3 */ /* 0x000fee0008000858 */
        /* <DEDUP_REMOVED lines=13> */
[----:B------:R-:W-:-:S07]  /*f070*/  WARPGROUP.DEPBAR.LE gsb0, 0x0 ;  /* 0x00008000000079c5 */ /* 0x000fce0000010000 */
[----:B------:R-:W-:Y:S08]  /*f080*/  MUFU.TANH R33, R33 ;  /* 0x0000002100217308 */ /* 0x000ff00000002400 */
[----:B------:R-:W-:Y:S08]  /*f090*/  MUFU.TANH R9, R9 ;  /* 0x0000000900097308 */ /* 0x000ff00000002400 */
[----:B------:R-:W-:Y:S08]  /*f0a0*/  MUFU.TANH R43, R43 ;  /* 0x0000002b002b7308 */ /* 0x000ff00000002400 */
[----:B------:R-:W-:Y:S08]  /*f0b0*/  MUFU.TANH R84, R84 ;  /* 0x0000005400547308 */ /* 0x000ff00000002400 */
[----:B------:R-:W-:Y:S08]  /*f0c0*/  MUFU.TANH R25, R25 ;  /* 0x0000001900197308 */ /* 0x000ff00000002400 */
[----:B------:R-:W-:Y:S08]  /*f0d0*/  MUFU.TANH R80, R80 ;  /* 0x0000005000507308 */ /* 0x000ff00000002400 */
[----:B------:R-:W-:Y:S01]  /*f0e0*/  MUFU.TANH R26, R26 ;  /* 0x0000001a001a7308 */ /* 0x000fe20000002400 */
[----:B--2---:R-:W-:-:S04]  /*f0f0*/  IMAD.IADD R56, R148, 0x1, R147 ;  /* 0x0000000194387824 */ /* 0x004fc800078e0293 */
[----:B0-----:R-:W-:-:S03]  /*f100*/  @P0 IMAD.HI.U32 R54, R56, R54, RZ ;  /* 0x0000003638360227 */ /* 0x001fc600078e00ff */
[----:B------:R-:W-:Y:S02]  /*f110*/  MUFU.TANH R29, R29 ;  /* 0x0000001d001d7308 */ /* 0x000fe40000002400 */
[----:B-1----:R-:W-:Y:S01]  /*f120*/  @P0 SHF.R.U32.HI R56, RZ, R53, R54 ;  /* 0x00000035ff380219 */ /* 0x002fe20000011636 */
[C---:B------:R-:W-:Y:S01]  /*f130*/  FMUL.FTZ R54, R2.reuse, R59 ;  /* 0x0000003b02367220 */ /* 0x040fe20000410000 */
[----:B------:R-:W-:-:S03]  /*f140*/  FMUL.FTZ R59, R2, R61 ;  /* 0x0000003d023b7220 */ /* 0x000fc60000410000 */
[----:B------:R-:W0:Y:S01]  /*f150*/  SHFL.IDX PT, R136, R56, RZ, 0x1c1f ;  /* 0x001c1fff38887589 */ /* 0x000e2200000e0000 */
[----:B------:R1:W-:Y:S08]  /*f160*/  MUFU.TANH R53, R58 ;  /* 0x0000003a00357308 */ /* 0x0003f00000002400 */
[----:B------:R-:W-:Y:S01]  /*f170*/  MUFU.TANH R59, R59 ;  /* 0x0000003b003b7308 */ /* 0x000fe20000002400 */
[----:B-1----:R-:W-:Y:S01]  /*f180*/  FMUL.FTZ R58, R2, R60 ;  /* 0x0000003c023a7220 */ /* 0x002fe20000410000 */
[----:B------:R-:W-:-:S04]  /*f190*/  IMAD.MOV.U32 R60, RZ, RZ, -0x80 ;  /* 0xffffff80ff3c7424 */ /* 0x000fc800078e00ff */
[----:B------:R-:W-:Y:S02]  /*f1a0*/  IMAD R60, R14, R60, 0x1 ;  /* 0x000000010e3c7424 */ /* 0x000fe400078e023c */
[----:B------:R-:W1:Y:S03]  /*f1b0*/  MUFU.TANH R58, R58 ;  /* 0x0000003a003a7308 */ /* 0x000e660000002400 */
[----:B---3--:R-:W-:-:S05]  /*f1c0*/  IADD3 R60, R150, R60, -R149 ;  /* 0x0000003c963c7210 */ /* 0x008fca0007ffe895 */
[----:B----4-:R-:W-:Y:S01]  /*f1d0*/  IMAD.IADD R60, R60, 0x1, -R151 ;  /* 0x000000013c3c7824 */ /* 0x010fe200078e0a97 */
[----:B------:R-:W-:Y:S01]  /*f1e0*/  MUFU.TANH R30, R30 ;  /* 0x0000001e001e7308 */ /* 0x000fe20000002400 */
[----:B------:R-:W2:Y:S02]  /*f1f0*/  S2R R151, SR_TID.X ;  /* 0x0000000000977919 */ /* 0x000ea40000002100 */
[----:B0-----:R-:W-:-:S05]  /*f200*/  IMAD.IADD R61, R60, 0x1, R136 ;  /* 0x000000013c3d7824 */ /* 0x001fca00078e0288 */
[C---:B------:R-:W-:Y:S01]  /*f210*/  ISETP.GT.AND P2, PT, R61.reuse, RZ, PT ;  /* 0x000000ff3d00720c */ /* 0x040fe20003f44270 */
[----:B------:R-:W-:Y:S01]  /*f220*/  MUFU.TANH R34, R34 ;  /* 0x0000002200227308 */ /* 0x000fe20000002400 */
[C---:B------:R-:W-:Y:S02]  /*f230*/  ISETP.GT.AND P3, PT, R61.reuse, 0x1, PT ;  /* 0x000000013d00780c */ /* 0x040fe40003f64270 */
[----:B-----5:R-:W-:Y:S02]  /*f240*/  FSEL R8, R8, -INF , P2 ;  /* 0xff80000008087808 */ /* 0x020fe40001000000 */
[----:B------:R-:W-:Y:S02]  /*f250*/  ISETP.GT.AND P2, PT, R61, 0x8, PT ;  /* 0x000000083d00780c */ /* 0x000fe40003f44270 */
[----:B------:R-:W-:Y:S01]  /*f260*/  FSEL R12, R12, -INF , P3 ;  /* 0xff8000000c0c7808 */ /* 0x000fe20001800000 */
[----:B------:R-:W-:Y:S01]  /*f270*/  MUFU.TANH R37, R37 ;  /* 0x0000002500257308 */ /* 0x000fe20000002400 */
[----:B------:R-:W-:-:S02]  /*f280*/  FMNMX.FTZ R65, R8, R11, !PT ;  /* 0x0000000b08417209 */ /* 0x000fc40007810000 */
[C---:B------:R-:W-:Y:S02]  /*f290*/  ISETP.GT.AND P3, PT, R61.reuse, 0x9, PT ;  /* 0x000000093d00780c */ /* 0x040fe40003f64270 */
[----:B------:R-:W-:Y:S02]  /*f2a0*/  FSEL R24, R24, -INF , P2 ;  /* 0xff80000018187808 */ /* 0x000fe40001000000 */
[----:B------:R-:W-:Y:S01]  /*f2b0*/  FMNMX.FTZ R65, R12, R65, !PT ;  /* 0x000000410c417209 */ /* 0x000fe20007810000 */
[----:B------:R-:W-:Y:S01]  /*f2c0*/  MUFU.TANH R38, R38 ;  /* 0x0000002600267308 */ /* 0x000fe20000002400 */
[----:B------:R-:W-:Y:S02]  /*f2d0*/  ISETP.GT.AND P2, PT, R61, 0x10, PT ;  /* 0x000000103d00780c */ /* 0x000fe40003f44270 */
[----:B------:R-:W-:Y:S02]  /*f2e0*/  FSEL R27, R27, -INF , P3 ;  /* 0xff8000001b1b7808 */ /* 0x000fe40001800000 */
[----:B------:R-:W-:-:S02]  /*f2f0*/  FMNMX.FTZ R65, R24, R65, !PT ;  /* 0x0000004118417209 */ /* 0x000fc40007810000 */
[----:B------:R-:W-:Y:S01]  /*f300*/  ISETP.GT.AND P3, PT, R61, 0x11, PT ;  /* 0x000000113d00780c */ /* 0x000fe20003f64270 */
[----:B------:R-:W-:Y:S01]  /*f310*/  MUFU.TANH R41, R41 ;  /* 0x0000002900297308 */ /* 0x000fe20000002400 */
[----:B------:R-:W-:Y:S02]  /*f320*/  FSEL R28, R28, -INF , P2 ;  /* 0xff8000001c1c7808 */ /* 0x000fe40001000000 */
[----:B------:R-:W-:Y:S02]  /*f330*/  FMNMX.FTZ R65, R27, R65, !PT ;  /* 0x000000411b417209 */ /* 0x000fe40007810000 */
[----:B------:R-:W-:Y:S02]  /*f340*/  ISETP.GT.AND P2, PT, R61, 0x18, PT ;  /* 0x000000183d00780c */ /* 0x000fe40003f44270 */
[----:B------:R-:W-:Y:S01]  /*f350*/  FSEL R31, R31, -INF , P3 ;  /* 0xff8000001f1f7808 */ /* 0x000fe20001800000 */
[----:B------:R-:W-:Y:S01]  /*f360*/  MUFU.TANH R45, R45 ;  /* 0x0000002d002d7308 */ /* 0x000fe20000002400 */
[----:B------:R-:W-:-:S02]  /*f370*/  FMNMX.FTZ R65, R28, R65, !PT ;  /* 0x000000411c417209 */ /* 0x000fc40007810000 */
[----:B------:R-:W-:Y:S02]  /*f380*/  ISETP.GT.AND P3, PT, R61, 0x19, PT ;  /* 0x000000193d00780c */ /* 0x000fe40003f64270 */
        /* <DEDUP_REMOVED lines=17> */
[----:B------:R-:W-:Y:S01]  /*f4a0*/  FMUL.FTZ R65, R2, R77 ;  /* 0x0000004d02417220 */ /* 0x000fe20000410000 */
[----:B------:R-:W-:Y:S01]  /*f4b0*/  ISETP.GT.AND P2, PT, R61, 0x30, PT ;  /* 0x000000303d00780c */ /* 0x000fe20003f44270 */
[----:B------:R-:W-:Y:S01]  /*f4c0*/  MUFU.TANH R54, R54 ;  /* 0x0000003600367308 */ /* 0x000fe20000002400 */
[----:B------:R-:W-:Y:S02]  /*f4d0*/  FSEL R77, R42, -INF , P3 ;  /* 0xff8000002a4d7808 */ /* 0x000fe40001800000 */
[----:B------:R-:W-:-:S02]  /*f4e0*/  FMNMX.FTZ R136, R40, R136, !PT ;  /* 0x0000008828887209 */ /* 0x000fc40007810000 */
[----:B------:R-:W-:Y:S02]  /*f4f0*/  ISETP.GT.AND P3, PT, R61, 0x31, PT ;  /* 0x000000313d00780c */ /* 0x000fe40003f64270 */
[----:B------:R-:W-:Y:S01]  /*f500*/  FSEL R44, R44, -INF , P2 ;  /* 0xff8000002c2c7808 */ /* 0x000fe20001000000 */
[----:B------:R-:W0:Y:S01]  /*f510*/  MUFU.TANH R65, R65 ;  /* 0x0000004100417308 */ /* 0x000e220000002400 */
[----:B------:R-:W-:Y:S02]  /*f520*/  FMNMX.FTZ R136, R77, R136, !PT ;  /* 0x000000884d887209 */ /* 0x000fe40007810000 */
[----:B------:R-:W-:Y:S02]  /*f530*/  ISETP.GT.AND P2, PT, R61, 0x38, PT ;  /* 0x000000383d00780c */ /* 0x000fe40003f44270 */
[----:B------:R-:W-:Y:S02]  /*f540*/  FSEL R47, R47, -INF , P3 ;  /* 0xff8000002f2f7808 */ /* 0x000fe40001800000 */
[----:B------:R-:W-:Y:S01]  /*f550*/  FMNMX.FTZ R136, R44, R136, !PT ;  /* 0x000000882c887209 */ /* 0x000fe20007810000 */
[----:B------:R-:W-:Y:S01]  /*f560*/  MUFU.TANH R57, R57 ;  /* 0x0000003900397308 */ /* 0x000fe20000002400 */
[----:B------:R-:W-:-:S02]  /*f570*/  ISETP.GT.AND P3, PT, R61, 0x39, PT ;  /* 0x000000393d00780c */ /* 0x000fc40003f64270 */
[----:B------:R-:W-:Y:S02]  /*f580*/  FSEL R48, R48, -INF , P2 ;  /* 0xff80000030307808 */ /* 0x000fe40001000000 */
[----:B------:R-:W-:Y:S02]  /*f590*/  FMNMX.FTZ R136, R47, R136, !PT ;  /* 0x000000882f887209 */ /* 0x000fe40007810000 */
[----:B------:R-:W-:Y:S01]  /*f5a0*/  ISETP.GT.AND P2, PT, R61, 0x40, PT ;  /* 0x000000403d00780c */ /* 0x000fe20003f44270 */
[----:B------:R-:W-:Y:S01]  /*f5b0*/  MUFU.TANH R63, R63 ;  /* 0x0000003f003f7308 */ /* 0x000fe20000002400 */
[----:B------:R-:W-:Y:S02]  /*f5c0*/  FSEL R49, R49, -INF , P3 ;  /* 0xff80000031317808 */ /* 0x000fe40001800000 */
[----:B------:R-:W-:Y:S02]  /*f5d0*/  FMNMX.FTZ R136, R48, R136, !PT ;  /* 0x0000008830887209 */ /* 0x000fe40007810000 */
[----:B------:R-:W-:-:S02]  /*f5e0*/  ISETP.GT.AND P3, PT, R61, 0x41, PT ;  /* 0x000000413d00780c */ /* 0x000fc40003f64270 */
[----:B------:R-:W-:Y:S01]  /*f5f0*/  FSEL R52, R52, -INF , P2 ;  /* 0xff80000034347808 */ /* 0x000fe20001000000 */
[----:B------:R-:W-:Y:S01]  /*f600*/  MUFU.TANH R67, R67 ;  /* 0x0000004300437308 */ /* 0x000fe20000002400 */
[----:B------:R-:W-:Y:S02]  /*f610*/  FMNMX.FTZ R136, R49, R136, !PT ;  /* 0x0000008831887209 */ /* 0x000fe40007810000 */
[----:B------:R-:W-:Y:S02]  /*f620*/  ISETP.GT.AND P2, PT, R61, 0x48, PT ;  /* 0x000000483d00780c */ /* 0x000fe40003f44270 */
[----:B------:R-:W-:Y:S02]  /*f630*/  FSEL R55, R55, -INF , P3 ;  /* 0xff80000037377808 */ /* 0x000fe40001800000 */
[----:B------:R-:W-:Y:S01]  /*f640*/  FMNMX.FTZ R136, R52, R136, !PT ;  /* 0x0000008834887209 */ /* 0x000fe20007810000 */
[----:B------:R-:W-:Y:S01]  /*f650*/  MUFU.TANH R70, R70 ;  /* 0x0000004600467308 */ /* 0x000fe20000002400 */
[----:B------:R-:W-:-:S02]  /*f660*/  ISETP.GT.AND P4, PT, R61, 0x49, PT ;  /* 0x000000493d00780c */ /* 0x000fc40003f84270 */
[----:B-1----:R-:W-:Y:S02]  /*f670*/  FSEL R58, R58, -INF , P2 ;  /* 0xff8000003a3a7808 */ /* 0x002fe40001000000 */
[----:B------:R-:W-:Y:S02]  /*f680*/  FMNMX.FTZ R136, R55, R136, !PT ;  /* 0x0000008837887209 */ /* 0x000fe40007810000 */
[----:B------:R-:W-:Y:S01]  /*f690*/  FSEL R59, R59, -INF , P4 ;  /* 0xff8000003b3b7808 */ /* 0x000fe20002000000 */
[----:B------:R-:W-:Y:S01]  /*f6a0*/  MUFU.TANH R71, R71 ;  /* 0x0000004700477308 */ /* 0x000fe20000002400 */
[----:B------:R-:W-:Y:S02]  /*f6b0*/  FMNMX.FTZ R136, R58, R136, !PT ;  /* 0x000000883a887209 */ /* 0x000fe40007810000 */
[----:B------:R-:W-:Y:S02]  /*f6c0*/  ISETP.GT.AND P5, PT, R61, 0x50, PT ;  /* 0x000000503d00780c */ /* 0x000fe40003fa4270 */
[----:B------:R-:W-:-:S02]  /*f6d0*/  FMNMX.FTZ R136, R59, R136, !PT ;  /* 0x000000883b887209 */ /* 0x000fc40007810000 */
[----:B------:R-:W-:Y:S01]  /*f6e0*/  FSEL R62, R62, -INF , P5 ;  /* 0xff8000003e3e7808 */ /* 0x000fe20002800000 */
[----:B------:R-:W-:Y:S01]  /*f6f0*/  MUFU.TANH R74, R74 ;  /* 0x0000004a004a7308 */ /* 0x000fe20000002400 */
[C---:B------:R-:W-:Y:S02]  /*f700*/  ISETP.GT.AND P3, PT, R61.reuse, 0x51, PT ;  /* 0x000000513d00780c */ /* 0x040fe40003f64270 */
[----:B------:R-:W-:Y:S02]  /*f710*/  FMNMX.FTZ R42, R62, R136, !PT ;  /* 0x000000883e2a7209 */ /* 0x000fe40007810000 */
[----:B------:R1:W3:Y:S01]  /*f720*/  SHFL.IDX PT, R136, R56, 0x1, 0x1c1f ;  /* 0x003c1f0038887f89 */ /* 0x0002e200000e0000 */
[C---:B------:R-:W-:Y:S02]  /*f730*/  ISETP.GT.AND P2, PT, R61.reuse, 0x58, PT ;  /* 0x000000583d00780c */ /* 0x040fe40003f44270 */
[----:B------:R-:W-:Y:S01]  /*f740*/  FSEL R64, R64, -INF , P3 ;  /* 0xff80000040407808 */ /* 0x000fe20001800000 */
[----:B------:R-:W-:Y:S01]  /*f750*/  MUFU.TANH R75, R75 ;  /* 0x0000004b004b7308 */ /* 0x000fe20000002400 */
[----:B------:R-:W-:-:S02]  /*f760*/  ISETP.GT.AND P6, PT, R61, 0x59, PT ;  /* 0x000000593d00780c */ /* 0x000fc40003fc4270 */
[----:B------:R-:W-:Y:S01]  /*f770*/  FSEL R68, R68, -INF , P2 ;  /* 0xff80000044447808 */ /* 0x000fe20001000000 */
[----:B-1----:R-:W-:Y:S01]  /*f780*/  FMUL.FTZ R56, R2, R79 ;  /* 0x0000004f02387220 */ /* 0x002fe20000410000 */
[----:B------:R-:W-:Y:S01]  /*f790*/  FMNMX.FTZ R42, R64, R42, !PT ;  /* 0x0000002a402a7209 */ /* 0x000fe20007810000 */
[C---:B------:R-:W-:Y:S01]  /*f7a0*/  FMUL.FTZ R79, R2.reuse, R82 ;  /* 0x00000052024f7220 */ /* 0x040fe20000410000 */
[----:B------:R-:W-:Y:S01]  /*f7b0*/  ISETP.GT.AND P5, PT, R61, 0x60, PT ;  /* 0x000000603d00780c */ /* 0x000fe20003fa4270 */
[C---:B------:R-:W-:Y:S01]  /*f7c0*/  FMUL.FTZ R82, R2.reuse, R83 ;  /* 0x0000005302527220 */ /* 0x040fe20000410000 */
[----:B------:R-:W-:Y:S01]  /*f7d0*/  FSEL R69, R69, -INF , P6 ;  /* 0xff80000045457808 */ /* 0x000fe20003000000 */
[----:B------:R-:W-:Y:S01]  /*f7e0*/  FMUL.FTZ R83, R2, R86 ;  /* 0x0000005602537220 */ /* 0x000fe20000410000 */
[----:B------:R-:W-:Y:S01]  /*f7f0*/  FMNMX.FTZ R42, R68, R42, !PT ;  /* 0x0000002a442a7209 */ /* 0x000fe20007810000 */
[----:B------:R-:W-:Y:S01]  /*f800*/  MUFU.TANH R78, R78 ;  /* 0x0000004e004e7308 */ /* 0x000fe20000002400 */
[----:B------:R-:W-:-:S02]  /*f810*/  ISETP.GT.AND P4, PT, R61, 0x61, PT ;  /* 0x000000613d00780c */ /* 0x000fc40003f84270 */
[----:B------:R-:W-:Y:S02]  /*f820*/  ISETP.GT.AND P3, PT, R61, 0x68, PT ;  /* 0x000000683d00780c */ /* 0x000fe40003f64270 */
[----:B------:R-:W-:Y:S02]  /*f830*/  FSEL R72, R72, -INF , P5 ;  /* 0xff80000048487808 */ /* 0x000fe40002800000 */
[----:B------:R-:W-:Y:S01]  /*f840*/  FMNMX.FTZ R42, R69, R42, !PT ;  /* 0x0000002a452a7209 */ /* 0x000fe20007810000 */
[----:B---3--:R-:W-:Y:S01]  /*f850*/  IMAD.IADD R136, R60, 0x1, R136 ;  /* 0x000000013c887824 */ /* 0x008fe200078e0288 */
[----:B------:R-:W-:Y:S01]  /*f860*/  FSEL R73, R73, -INF , P4 ;  /* 0xff80000049497808 */ /* 0x000fe20002000000 */
[----:B------:R-:W-:Y:S01]  /*f870*/  MUFU.TANH R56, R56 ;  /* 0x0000003800387308 */ /* 0x000fe20000002400 */
[----:B------:R-:W-:Y:S01]  /*f880*/  FSEL R76, R76, -INF , P3 ;  /* 0xff8000004c4c7808 */ /* 0x000fe20001800000 */
[----:B------:R-:W-:Y:S01]  /*f890*/  FMUL.FTZ R60, R2, R87 ;  /* 0x00000057023c7220 */ /* 0x000fe20000410000 */
[----:B------:R-:W-:-:S02]  /*f8a0*/  FMNMX.FTZ R42, R72, R42, !PT ;  /* 0x0000002a482a7209 */ /* 0x000fc40007810000 */
[C---:B------:R-:W-:Y:S02]  /*f8b0*/  ISETP.GT.AND P2, PT, R61.reuse, 0x69, PT ;  /* 0x000000693d00780c */ /* 0x040fe40003f44270 */
[C---:B------:R-:W-:Y:S01]  /*f8c0*/  ISETP.GT.AND P6, PT, R61.reuse, 0x70, PT ;  /* 0x000000703d00780c */ /* 0x040fe20003fc4270 */
[----:B------:R-:W-:Y:S01]  /*f8d0*/  MUFU.TANH R79, R79 ;  /* 0x0000004f004f7308 */ /* 0x000fe20000002400 */
[C---:B------:R-:W-:Y:S02]  /*f8e0*/  ISETP.GT.AND P5, PT, R61.reuse, 0x71, PT ;  /* 0x000000713d00780c */ /* 0x040fe40003fa4270 */
[C---:B------:R-:W-:Y:S02]  /*f8f0*/  ISETP.GT.AND P4, PT, R61.reuse, 0x78, PT ;  /* 0x000000783d00780c */ /* 0x040fe40003f84270 */
[----:B------:R-:W-:Y:S01]  /*f900*/  ISETP.GT.AND P3, PT, R61, 0x79, PT ;  /* 0x000000793d00780c */ /* 0x000fe20003f64270 */
[----:B------:R-:W-:Y:S01]  /*f910*/  FMUL.FTZ R61, R2, R85 ;  /* 0x00000055023d7220 */ /* 0x000fe20000410000 */
[----:B------:R-:W-:Y:S01]  /*f920*/  FMNMX.FTZ R85, R73, R42, !PT ;  /* 0x0000002a49557209 */ /* 0x000fe20007810000 */
[----:B------:R-:W-:Y:S01]  /*f930*/  MUFU.TANH R82, R82 ;  /* 0x0000005200527308 */ /* 0x000fe20000002400 */
[----:B------:R-:W-:-:S02]  /*f940*/  FSEL R81, R81, -INF , P5 ;  /* 0xff80000051517808 */ /* 0x000fc40002800000 */
[----:B------:R-:W-:Y:S02]  /*f950*/  ISETP.GT.AND P5, PT, R136, RZ, PT ;  /* 0x000000ff8800720c */ /* 0x000fe40003fa4270 */
[----:B------:R-:W-:Y:S02]  /*f960*/  FSEL R84, R84, -INF , P4 ;  /* 0xff80000054547808 */ /* 0x000fe40002000000 */
[----:B------:R-:W-:Y:S01]  /*f970*/  FSEL R9, R9, -INF , P5 ;  /* 0xff80000009097808 */ /* 0x000fe20002800000 */
[----:B------:R0:W1:Y:S01]  /*f980*/  MUFU.TANH R42, R61 ;  /* 0x0000003d002a7308 */ /* 0x0000620000002400 */
[----:B------:R-:W-:Y:S02]  /*f990*/  ISETP.GT.AND P4, PT, R136, 0x9, PT ;  /* 0x000000098800780c */ /* 0x000fe40003f84270 */
[----:B------:R-:W-:Y:S02]  /*f9a0*/  FSEL R80, R80, -INF , P6 ;  /* 0xff80000050507808 */ /* 0x000fe40003000000 */
[----:B------:R-:W-:-:S02]  /*f9b0*/  ISETP.GT.AND P6, PT, R136, 0x10, PT ;  /* 0x000000108800780c */ /* 0x000fc40003fc4270 */
[----:B------:R-:W-:Y:S01]  /*f9c0*/  FSEL R26, R26, -INF , P4 ;  /* 0xff8000001a1a7808 */ /* 0x000fe20002000000 */
[----:B------:R-:W-:Y:S01]  /*f9d0*/  MUFU.TANH R83, R83 ;  /* 0x0000005300537308 */ /* 0x000fe20000002400 */
[----:B0-----:R-:W-:Y:S02]  /*f9e0*/  FSEL R61, R65, -INF , P2 ;  /* 0xff800000413d7808 */ /* 0x001fe40001000000 */
[----:B------:R-:W-:Y:S02]  /*f9f0*/  ISETP.GT.AND P2, PT, R136, 0x1, PT ;  /* 0x000000018800780c */ /* 0x000fe40003f44270 */
[----:B------:R-:W-:Y:S01]  /*fa00*/  FMNMX.FTZ R65, R76, R85, !PT ;  /* 0x000000554c417209 */ /* 0x000fe20007810000 */
[----:B------:R-:W-:Y:S01]  /*fa10*/  FMUL.FTZ R85, R2, R66 ;  /* 0x0000004202557220 */ /* 0x000fe20000410000 */
[----:B------:R-:W-:Y:S01]  /*fa20*/  FSEL R13, R13, -INF , P2 ;  /* 0xff8000000d0d7808 */ /* 0x000fe20001000000 */
[----:B------:R-:W-:Y:S01]  /*fa30*/  MUFU.TANH R60, R60 ;  /* 0x0000003c003c7308 */ /* 0x000fe20000002400 */
[----:B------:R-:W-:-:S02]  /*fa40*/  ISETP.GT.AND P2, PT, R136, 0x18, PT ;  /* 0x000000188800780c */ /* 0x000fc40003f44270 */
[----:B-1----:R-:W-:Y:S02]  /*fa50*/  FSEL R66, R42, -INF , P3 ;  /* 0xff8000002a427808 */ /* 0x002fe40001800000 */
[----:B------:R-:W-:Y:S02]  /*fa60*/  FSEL R33, R33, -INF , P2 ;  /* 0xff80000021217808 */ /* 0x000fe40001000000 */
[C---:B------:R-:W-:Y:S01]  /*fa70*/  ISETP.GT.AND P2, PT, R136.reuse, 0x29, PT ;  /* 0x000000298800780c */ /* 0x040fe20003f44270 */
[----:B------:R-:W0:Y:S01]  /*fa80*/  MUFU.TANH R85, R85 ;  /* 0x0000005500557308 */ /* 0x000e220000002400 */
[----:B------:R-:W-:Y:S02]  /*fa90*/  ISETP.GT.AND P3, PT, R136, 0x8, PT ;  /* 0x000000088800780c */ /* 0x000fe40003f64270 */
[----:B------:R-:W-:Y:S02]  /*faa0*/  FSEL R86, R43, -INF , P2 ;  /* 0xff8000002b567808 */ /* 0x000fe40001000000 */
[----:B------:R-:W-:-:S02]  /*fab0*/  FMNMX.FTZ R43, R9, R10, !PT ;  /* 0x0000000a092b7209 */ /* 0x000fc40007810000 */
[----:B------:R-:W-:Y:S02]  /*fac0*/  FSEL R25, R25, -INF , P3 ;  /* 0xff80000019197808 */ /* 0x000fe40001800000 */
[----:B------:R-:W-:Y:S02]  /*fad0*/  FMNMX.FTZ R43, R13, R43, !PT ;  /* 0x0000002b0d2b7209 */ /* 0x000fe40007810000 */
[----:B------:R-:W-:Y:S02]  /*fae0*/  ISETP.GT.AND P5, PT, R136, 0x11, PT ;  /* 0x000000118800780c */ /* 0x000fe40003fa4270 */
[----:B------:R-:W-:Y:S02]  /*faf0*/  FMNMX.FTZ R43, R25, R43, !PT ;  /* 0x0000002b192b7209 */ /* 0x000fe40007810000 */
[----:B------:R-:W-:Y:S02]  /*fb00*/  FSEL R29, R29, -INF , P6 ;  /* 0xff8000001d1d7808 */ /* 0x000fe40003000000 */
[----:B------:R-:W-:-:S02]  /*fb10*/  FMNMX.FTZ R43, R26, R43, !PT ;  /* 0x0000002b1a2b7209 */ /* 0x000fc40007810000 */
[----:B------:R-:W-:Y:S02]  /*fb20*/  FSEL R30, R30, -INF , P5 ;  /* 0xff8000001e1e7808 */ /* 0x000fe40002800000 */
[----:B------:R-:W-:Y:S02]  /*fb30*/  FMNMX.FTZ R43, R29, R43, !PT ;  /* 0x0000002b1d2b7209 */ /* 0x000fe40007810000 */
[----:B------:R-:W-:Y:S02]  /*fb40*/  ISETP.GT.AND P3, PT, R136, 0x19, PT ;  /* 0x000000198800780c */ /* 0x000fe40003f64270 */
[----:B------:R-:W-:Y:S02]  /*fb50*/  FMNMX.FTZ R43, R30, R43, !PT ;  /* 0x0000002b1e2b7209 */ /* 0x000fe40007810000 */
[----:B------:R-:W-:Y:S02]  /*fb60*/  ISETP.GT.AND P4, PT, R136, 0x20, PT ;  /* 0x000000208800780c */ /* 0x000fe40003f84270 */
[----:B------:R-:W-:-:S02]  /*fb70*/  FSEL R34, R34, -INF , P3 ;  /* 0xff80000022227808 */ /* 0x000fc40001800000 */
[----:B------:R-:W-:Y:S02]  /*fb80*/  FMNMX.FTZ R43, R33, R43, !PT ;  /* 0x0000002b212b7209 */ /* 0x000fe40007810000 */
[----:B------:R-:W-:Y:S02]  /*fb90*/  ISETP.GT.AND P6, PT, R136, 0x21, PT ;  /* 0x000000218800780c */ /* 0x000fe40003fc4270 */
[----:B------:R-:W-:Y:S02]  /*fba0*/  FSEL R37, R37, -INF , P4 ;  /* 0xff80000025257808 */ /* 0x000fe40002000000 */
[----:B------:R-:W-:Y:S02]  /*fbb0*/  FMNMX.FTZ R43, R34, R43, !PT ;  /* 0x0000002b222b7209 */ /* 0x000fe40007810000 */
[----:B------:R-:W-:Y:S02]  /*fbc0*/  ISETP.GT.AND P5, PT, R136, 0x28, PT ;  /* 0x000000288800780c */ /* 0x000fe40003fa4270 */
[----:B------:R-:W-:-:S02]  /*fbd0*/  FSEL R38, R38, -INF , P6 ;  /* 0xff80000026267808 */ /* 0x000fc40003000000 */
[----:B------:R-:W-:Y:S02]  /*fbe0*/  FMNMX.FTZ R43, R37, R43, !PT ;  /* 0x0000002b252b7209 */ /* 0x000fe40007810000 */
[----:B------:R-:W-:Y:S02]  /*fbf0*/  FSEL R41, R41, -INF , P5 ;  /* 0xff80000029297808 */ /* 0x000fe40002800000 */
[----:B------:R-:W-:Y:S02]  /*fc00*/  FMNMX.FTZ R43, R38, R43, !PT ;  /* 0x0000002b262b7209 */ /* 0x000fe40007810000 */
[C---:B------:R-:W-:Y:S02]  /*fc10*/  ISETP.GT.AND P3, PT, R136.reuse, 0x30, PT ;  /* 0x000000308800780c */ /* 0x040fe40003f64270 */
        /* <DEDUP_REMOVED lines=23> */
[----:B------:R-:W-:Y:S02]  /*fd90*/  FSEL R63, R63, -INF , P5 ;  /* 0xff8000003f3f7808 */ /* 0x000fe40002800000 */
[----:B------:R-:W-:Y:S02]  /*fda0*/  FMNMX.FTZ R43, R57, R43, !PT ;  /* 0x0000002b392b7209 */ /* 0x000fe40007810000 */
[----:B------:R-:W-:-:S02]  /*fdb0*/  ISETP.GT.AND P4, PT, R136, 0x51, PT ;  /* 0x000000518800780c */ /* 0x000fc40003f84270 */
[----:B0-----:R-:W-:Y:S02]  /*fdc0*/  FSEL R85, R85, -INF , P3 ;  /* 0xff80000055557808 */ /* 0x001fe40001800000 */
[----:B------:R-:W-:Y:S02]  /*fdd0*/  FMNMX.FTZ R43, R63, R43, !PT ;  /* 0x0000002b3f2b7209 */ /* 0x000fe40007810000 */
[C---:B------:R-:W-:Y:S02]  /*fde0*/  ISETP.GT.AND P6, PT, R136.reuse, 0x58, PT ;  /* 0x000000588800780c */ /* 0x040fe40003fc4270 */
        /* <DEDUP_REMOVED lines=17> */
[----:B------:R-:W-:Y:S02]  /*ff00*/  FMNMX.FTZ R65, R61, R65, !PT ;  /* 0x000000413d417209 */ /* 0x000fe40007810000 */
[----:B------:R-:W-:Y:S02]  /*ff10*/  ISETP.GT.AND P3, PT, R136, 0x70, PT ;  /* 0x000000708800780c */ /* 0x000fe40003f64270 */
[----:B------:R-:W-:Y:S02]  /*ff20*/  FSEL R56, R56, -INF , P5 ;  /* 0xff80000038387808 */ /* 0x000fe40002800000 */
[----:B------:R-:W-:-:S02]  /*ff30*/  FMNMX.FTZ R43, R78, R43, !PT ;  /* 0x0000002b4e2b7209 */ /* 0x000fc40007810000 */
[----:B------:R-:W-:Y:S02]  /*ff40*/  FMNMX.FTZ R65, R80, R65, !PT ;  /* 0x0000004150417209 */ /* 0x000fe40007810000 */
[----:B------:R-:W-:Y:S02]  /*ff50*/  ISETP.GT.AND P4, PT, R136, 0x71, PT ;  /* 0x000000718800780c */ /* 0x000fe40003f84270 */
[----:B------:R-:W-:Y:S02]  /*ff60*/  FSEL R79, R79, -INF , P3 ;  /* 0xff8000004f4f7808 */ /* 0x000fe40001800000 */
[----:B------:R-:W-:Y:S02]  /*ff70*/  FMNMX.FTZ R43, R56, R43, !PT ;  /* 0x0000002b382b7209 */ /* 0x000fe40007810000 */
        /* <DEDUP_REMOVED lines=9> */
[----:B------:R-:W-:Y:S02]  /*10010*/  FSEL R60, R60, -INF , P5 ;  /* 0xff8000003c3c7808 */ /* 0x000fe40002800000 */
[----:B------:R-:W-:Y:S01]  /*10020*/  FMNMX.FTZ R43, R83, R43, !PT ;  /* 0x0000002b532b7209 */ /* 0x000fe20007810000 */
[----:B------:R-:W0:Y:S01]  /*10030*/  SHFL.BFLY PT, R42, R65, 0x2, 0x1f ;  /* 0x0c401f00412a7f89 */ /* 0x000e2200000e0000 */
[----:B--2---:R-:W-:Y:S02]  /*10040*/  LOP3.LUT R137, R151, 0x7f, RZ, 0xc0, !PT ;  /* 0x0000007f97897812 */ /* 0x004fe400078ec0ff */
[----:B------:R-:W-:-:S05]  /*10050*/  FMNMX.FTZ R43, R60, R43, !PT ;  /* 0x0000002b3c2b7209 */ /* 0x000fca0007810000 */
[----:B------:R-:W1:Y:S01]  /*10060*/  SHFL.BFLY PT, R136, R43, 0x2, 0x1f ;  /* 0x0c401f002b887f89 */ /* 0x000e6200000e0000 */
[----:B0-----:R-:W-:-:S05]  /*10070*/  FMNMX.FTZ R42, R65, R42, !PT ;  /* 0x0000002a412a7209 */ /* 0x001fca0007810000 */
[----:B------:R-:W0:Y:S01]  /*10080*/  SHFL.BFLY PT, R65, R42, 0x1, 0x1f ;  /* 0x0c201f002a417f89 */ /* 0x000e2200000e0000 */
[----:B-1----:R-:W-:-:S05]  /*10090*/  FMNMX.FTZ R43, R43, R136, !PT ;  /* 0x000000882b2b7209 */ /* 0x002fca0007810000 */
[----:B------:R-:W1:Y:S01]  /*100a0*/  SHFL.BFLY PT, R136, R43, 0x1, 0x1f ;  /* 0x0c201f002b887f89 */ /* 0x000e6200000e0000 */
[----:B0-----:R-:W-:Y:S01]  /*100b0*/  FMNMX.FTZ R65, R42, R65, !PT ;  /* 0x000000412a417209 */ /* 0x001fe20007810000 */
[----:B------:R-:W-:-:S03]  /*100c0*/  IMAD.U32 R42, RZ, RZ, UR39 ;  /* 0x00000027ff2a7e24 */ /* 0x000fc6000f8e00ff */
[C---:B------:R-:W-:Y:S01]  /*100d0*/  FSETP.NEU.FTZ.AND P2, PT, R65.reuse, -INF , PT ;  /* 0xff8000004100780b */ /* 0x040fe20003f5d000 */
[----:B------:R-:W-:-:S01]  /*100e0*/  FFMA.FTZ R87, R65, R42, -8 ;  /* 0xc100000041577423 */ /* 0x000fc2000001002a */
[----:B-1----:R-:W-:-:S04]  /*100f0*/  FMNMX.FTZ R43, R43, R136, !PT ;  /* 0x000000882b2b7209 */ /* 0x002fc80007810000 */
[----:B------:R-:W-:Y:S02]  /*10100*/  FSEL R87, R87, RZ, P2 ;  /* 0x000000ff57577208 */ /* 0x000fe40001000000 */
[C---:B------:R-:W-:Y:S01]  /*10110*/  FSETP.NEU.FTZ.AND P3, PT, R43.reuse, -INF , PT ;  /* 0xff8000002b00780b */ /* 0x040fe20003f7d000 */
[-C--:B------:R-:W-:Y:S02]  /*10120*/  FFMA.FTZ R136, R43, R42.reuse, -8 ;  /* 0xc10000002b887423 */ /* 0x080fe4000001002a */
        /* <DEDUP_REMOVED lines=31> */
[----:B------:R-:W-:Y:S01]  /*10320*/  FFMA.FTZ R66, R66, R42, -R87 ;  /* 0x0000002a42427223 */ /* 0x000fe20000010857 */
[----:B------:R-:W-:Y:S01]  /*10330*/  FSEL R87, R136, RZ, P3 ;  /* 0x000000ff88577208 */ /* 0x000fe20001800000 */
[----:B------:R-:W-:Y:S01]  /*10340*/  MUFU.EX2 R8, R8 ;  /* 0x0000000800087308 */ /* 0x000fe20000000800 */
[----:B------:R-:W-:-:S02]  /*10350*/  FSEL R136, R65, RZ, P2 ;  /* 0x000000ff41887208 */ /* 0x000fc40001000000 */
[----:B------:R-:W-:Y:S01]  /*10360*/  ISETP.NE.AND P2, PT, R137, RZ, PT ;  /* 0x000000ff8900720c */ /* 0x000fe20003f45270 */
[----:B------:R-:W-:-:S01]  /*10370*/  FFMA.FTZ R9, R9, R42, -R87 ;  /* 0x0000002a09097223 */ /* 0x000fc20000010857 */
[----:B------:R-:W-:Y:S01]  /*10380*/  FFMA.FTZ R13, R13, R42, -R87 ;  /* 0x0000002a0d0d7223 */ /* 0x000fe20000010857 */
[----:B------:R-:W-:-:S01]  /*10390*/  FADD.FTZ R136, -R136, R11 ;  /* 0x0000000b88887221 */ /* 0x000fc20000010100 */
[-CC-:B------:R-:W-:Y:S01]  /*103a0*/  FFMA.FTZ R11, R50, R42.reuse, -R87.reuse ;  /* 0x0000002a320b7223 */ /* 0x180fe20000010857 */
[----:B------:R-:W-:Y:S01]  /*103b0*/  FSEL R50, R43, RZ, P3 ;  /* 0x000000ff2b327208 */ /* 0x000fe20001800000 */
[-CC-:B------:R-:W-:Y:S01]  /*103c0*/  FFMA.FTZ R25, R25, R42.reuse, -R87.reuse ;  /* 0x0000002a19197223 */ /* 0x180fe20000010857 */
[----:B------:R-:W-:Y:S01]  /*103d0*/  MUFU.EX2 R9, R9 ;  /* 0x0000000900097308 */ /* 0x000fe20000000800 */
[----:B------:R-:W-:-:S01]  /*103e0*/  FFMA.FTZ R26, R26, R42, -R87 ;  /* 0x0000002a1a1a7223 */ /* 0x000fc20000010857 */
[----:B------:R-:W-:Y:S01]  /*103f0*/  FFMA.FTZ R29, R29, R42, -R87 ;  /* 0x0000002a1d1d7223 */ /* 0x000fe20000010857 */
[----:B------:R-:W-:-:S01]  /*10400*/  FADD.FTZ R10, -R50, R10 ;  /* 0x0000000a320a7221 */ /* 0x000fc20000010100 */
[-C--:B------:R-:W-:Y:S01]  /*10410*/  FMUL.FTZ R50, R136, R42.reuse ;  /* 0x0000002a88327220 */ /* 0x080fe20000410000 */
[----:B------:R-:W-:-:S01]  /*10420*/  FFMA.FTZ R30, R30, R42, -R87 ;  /* 0x0000002a1e1e7223 */ /* 0x000fc20000010857 */
[-CC-:B------:R-:W-:Y:S01]  /*10430*/  FFMA.FTZ R33, R33, R42.reuse, -R87.reuse ;  /* 0x0000002a21217223 */ /* 0x180fe20000010857 */
[-C--:B------:R-:W-:Y:S01]  /*10440*/  FMUL.FTZ R10, R10, R42.reuse ;  /* 0x0000002a0a0a7220 */ /* 0x080fe20000410000 */
        /* <DEDUP_REMOVED lines=28> */
[----:B------:R-:W-:Y:S01]  /*10610*/  FFMA.FTZ R60, R60, R42, -R87 ;  /* 0x0000002a3c3c7223 */ /* 0x000fe20000010857 */
[----:B------:R-:W-:-:S01]  /*10620*/  FADD.FTZ R3, R12, R3 ;  /* 0x000000030c037221 */ /* 0x000fc20000010000 */
[----:B------:R-:W-:-:S02]  /*10630*/  @!P2 VIADD R15, R15, 0x19c40 ;  /* 0x00019c400f0fa836 */ /* 0x000fc40000000000 */
[----:B------:R-:W0:Y:S01]  /*10640*/  MUFU.EX2 R24, R24 ;  /* 0x0000001800187308 */ /* 0x000e220000000800 */
[----:B-1----:R-:W-:-:S02]  /*10650*/  FFMA.FTZ R0, R10, R0, R9 ;  /* 0x000000000a007223 */ /* 0x002fc40000010009 */
[----:B------:R-:W-:-:S04]  /*10660*/  @!P2 PRMT R15, RZ, 0x654, R15 ;  /* 0x00000654ff0fa816 */ /* 0x000fc8000000000f */
[----:B------:R1:W-:Y:S01]  /*10670*/  @!P2 SYNCS.ARRIVE.TRANS64.RED.A1T0 RZ, [R15+URZ], RZ ;  /* 0x000000ff0fffa9a7 */ /* 0x0003e2000810043f */
        /* <DEDUP_REMOVED lines=117> */
[----:B0-----:R-:W-:-:S01]  /*10dd0*/  FADD.FTZ R0, R83, R0 ;  /* 0x0000000053007221 */ /* 0x001fc20000010000 */
[----:B---3--:R-:W-:-:S03]  /*10de0*/  FADD.FTZ R3, R66, R3 ;  /* 0x0000000342037221 */ /* 0x008fc60000010000 */
[----:B--2---:R-:W-:Y:S01]  /*10df0*/  FADD.FTZ R0, R60, R0 ;  /* 0x000000003c007221 */ /* 0x004fe20000010000 */
[----:B-1----:R-:W-:Y:S06]  /*10e00*/  @!P1 BRA `(.L_x_2008) ;  /* 0x0000000000049947 */ /* 0x002fec0003800000 */
[----:B------:R-:W-:Y:S01]  /*10e10*/  BPT.TRAP 0x1 ;  /* 0x000000040000795c */ /* 0x000fe20000300000 */
.L_x_2008:
        /* <DEDUP_REMOVED lines=102> */
[----:B0-----:R-:W-:Y:S05]  /*11480*/  @P2 BRA `(.L_x_2009) ;  /* 0xffffffd0003c2947 */ /* 0x001fea000383ffff */
[----:B------:R-:W-:Y:S05]  /*11490*/  BSYNC B1 ;  /* 0x0000000000017941 */ /* 0x000fea0003800000 */
.L_x_1997:
[----:B------:R-:W-:Y:S05]  /*114a0*/  BSYNC B0 ;  /* 0x0000000000007941 */ /* 0x000fea0003800000 */
.L_x_1996:
        /* <DEDUP_REMOVED lines=8> */
.L_x_2023:
[----:B------:R-:W-:-:S05]  /*11530*/  VIADD R18, R8, 0x1 ;  /* 0x0000000108127836 */ /* 0x000fca0000000000 */
[----:B------:R-:W-:-:S04]  /*11540*/  ISETP.NE.AND P0, PT, R18, 0x2, PT ;  /* 0x000000021200780c */ /* 0x000fc80003f05270 */
[----:B------:R-:W-:Y:S02]  /*11550*/  SEL R152, RZ, 0x1, P0 ;  /* 0x00000001ff987807 */ /* 0x000fe40000000000 */
[----:B------:R-:W-:Y:S02]  /*11560*/  SEL R18, R18, RZ, P0 ;  /* 0x000000ff12127207 */ /* 0x000fe40000000000 */
[----:B------:R-:W-:Y:S01]  /*11570*/  LOP3.LUT R152, R9, R152, RZ, 0x3c, !PT ;  /* 0x0000009809987212 */ /* 0x000fe200078e3cff */
[----:B------:R-:W-:Y:S06]  /*11580*/  @!P1 BRA `(.L_x_2012) ;  /* 0x0000000000049947 */ /* 0x000fec0003800000 */
[----:B------:R-:W-:Y:S01]  /*11590*/  BPT.TRAP 0x1 ;  /* 0x000000040000795c */ /* 0x000fe20000300000 */
.L_x_2012:
[----:B------:R-:W-:Y:S01]  /*115a0*/  IMAD R10, R18, 0x8, R16 ;  /* 0x00000008120a7824 */ /* 0x000fe200078e0210 */
[----:B------:R-:W-:-:S04]  /*115b0*/  SHF.L.U32 R11, R152, 0x1f, RZ ;  /* 0x0000001f980b7819 */ /* 0x000fc800000006ff */
[----:B------:R0:W1:Y:S01]  /*115c0*/  SYNCS.PHASECHK.TRANS64.TRYWAIT P0, [R10+URZ+0x19c30], R11 ;  /* 0x019c300b0a0075a7 */ /* 0x000062000800017f */
[----:B------:R-:W-:Y:S05]  /*115d0*/  @!P1 BRA `(.L_x_2013) ;  /* 0x0000000000049947 */ /* 0x000fea0003800000 */
[----:B------:R-:W-:Y:S01]  /*115e0*/  BPT.TRAP 0x1 ;  /* 0x000000040000795c */ /* 0x000fe20000300000 */
.L_x_2013:
[----:B------:R-:W-:Y:S01]  /*115f0*/  BSSY B1, `(.L_x_2014) ;  /* 0x0000006000017945 */ /* 0x000fe20003800000 */
[----:B------:R-:W-:Y:S02]  /*11600*/  IMAD R24, R18, 0x300, R21 ;  /* 0x0000030012187824 */ /* 0x000fe400078e0215 */
[----:B------:R-:W-:Y:S01]  /*11610*/  IMAD.MOV.U32 R25, RZ, RZ, -0x3ffffff0 ;  /* 0xc0000010ff197424 */ /* 0x000fe200078e00ff */
[----:B-1----:R-:W-:Y:S06]  /*11620*/  @P0 BRA `(.L_x_2015) ;  /* 0x0000000000080947 */ /* 0x002fec0003800000 */
[----:B------:R-:W1:Y:S02]  /*11630*/  SYNCS.PHASECHK.TRANS64.TRYWAIT P0, [R10+URZ+0x19c30], R11 ;  /* 0x019c300b0a0075a7 */ /* 0x000e64000800017f */
[----:B-1----:R-:W-:Y:S05]  /*11640*/  @!P0 BRA `(.L_x_2016) ;  /* 0x000000e000788947 */ /* 0x002fea0003800000 */
.L_x_2015:
[----:B------:R-:W-:Y:S05]  /*11650*/  BSYNC B1 ;  /* 0x0000000000017941 */ /* 0x000fea0003800000 */
.L_x_2014:
        /* <DEDUP_REMOVED lines=27> */
.L_x_2017:
[----:B------:R-:W-:Y:S01]  /*11810*/  SHF.L.U32 R9, R9, 0x1f, RZ ;  /* 0x0000001f09097819 */ /* 0x000fe200000006ff */
[----:B------:R-:W-:-:S04]  /*11820*/  IMAD R15, R8, 0x8, R16 ;  /* 0x00000008080f7824 */ /* 0x000fc800078e0210 */
[----:B------:R0:W1:Y:S01]  /*11830*/  SYNCS.PHASECHK.TRANS64.TRYWAIT P0, [R15+URZ+0x19c50], R9 ;  /* 0x019c50090f0075a7 */ /* 0x000062000800017f */
[----:B------:R-:W-:Y:S05]  /*11840*/  @!P1 BRA `(.L_x_2018) ;  /* 0x0000000000049947 */ /* 0x000fea0003800000 */
[----:B------:R-:W-:Y:S01]  /*11850*/  BPT.TRAP 0x1 ;  /* 0x000000040000795c */ /* 0x000fe20000300000 */
.L_x_2018:
[----:B------:R-:W-:Y:S04]  /*11860*/  BSSY B1, `(.L_x_2019) ;  /* 0x0000004000017945 */ /* 0x000fe80003800000 */
[----:B-1----:R-:W-:Y:S05]  /*11870*/  @P0 BRA `(.L_x_2020) ;  /* 0x0000000000080947 */ /* 0x002fea0003800000 */
[----:B------:R-:W1:Y:S02]  /*11880*/  SYNCS.PHASECHK.TRANS64.TRYWAIT P0, [R15+URZ+0x19c50], R9 ;  /* 0x019c50090f0075a7 */ /* 0x000e64000800017f */
[----:B-1----:R-:W-:Y:S05]  /*11890*/  @!P0 BRA `(.L_x_2021) ;  /* 0x000000dc00f88947 */ /* 0x002fea0003800000 */
.L_x_2020:
[----:B------:R-:W-:Y:S05]  /*118a0*/  BSYNC B1 ;  /* 0x0000000000017941 */ /* 0x000fea0003800000 */
.L_x_2019:
        /* <DEDUP_REMOVED lines=8> */
[----:B------:R-:W-:Y:S01]  /*11930*/  FMUL.FTZ R39, R2, R43 ;  /* 0x0000002b02277220 */ /* 0x000fe20000410000 */
[----:B------:R-:W-:Y:S01]  /*11940*/  LOP3.LUT R9, R9, 0x3fff, RZ, 0xc0, !PT ;  /* 0x00003fff09097812 */ /* 0x000fe200078ec0ff */
[----:B------:R-:W-:Y:S03]  /*11950*/  MUFU.TANH R20, R20 ;  /* 0x0000001400147308 */ /* 0x000fe60000002400 */
[----:B------:R-:W-:-:S05]  /*11960*/  LOP3.LUT R9, R9, 0x10000, RZ, 0xfc, !PT ;  /* 0x0001000009097812 */ /* 0x000fca00078efcff */
[----:B------:R-:W-:Y:S01]  /*11970*/  IMAD R8, R8, 0x300, R9 ;  /* 0x0000030008087824 */ /* 0x000fe200078e0209 */
[----:B------:R-:W-:Y:S01]  /*11980*/  MUFU.TANH R27, R27 ;  /* 0x0000001b001b7308 */ /* 0x000fe20000002400 */
[----:B------:R-:W-:Y:S02]  /*11990*/  IMAD.MOV.U32 R9, RZ, RZ, 0x40000040 ;  /* 0x40000040ff097424 */ /* 0x000fe400078e00ff */
[C---:B------:R-:W-:Y:S01]  /*119a0*/  VIADD R10, R8.reuse, 0x2 ;  /* 0x00000002080a7836 */ /* 0x040fe20000000000 */
[----:B------:R-:W-:Y:S02]  /*119b0*/  R2UR UR6, R8 ;  /* 0x00000000080672ca */ /* 0x000fe400000e0000 */
[----:B------:R-:W-:Y:S01]  /*119c0*/  R2UR UR7, R9 ;  /* 0x00000000090772ca */ /* 0x000fe200000e0000 */
[C---:B------:R-:W-:Y:S01]  /*119d0*/  FMUL.FTZ R9, R2.reuse, R24 ;  /* 0x0000001802097220 */ /* 0x040fe20000410000 */
[C---:B------:R-:W-:Y:S01]  /*119e0*/  FMUL.FTZ R24, R2.reuse, R28 ;  /* 0x0000001c02187220 */ /* 0x040fe20000410000 */
[C---:B------:R-:W-:Y:S01]  /*119f0*/  FMUL.FTZ R28, R2.reuse, R32 ;  /* 0x00000020021c7220 */ /* 0x040fe20000410000 */
        /* <DEDUP_REMOVED lines=9> */
[----:B------:R-:W-:Y:S01]  /*11a90*/  QGMMA.64x96x32.F32.E4M3.E4M3 R88, R148, gdesc[UR4], R88, gsb0 ;  /* 0x0160000494587df3 */ /* 0x000fe20008000858 */
[----:B------:R-:W-:Y:S01]  /*11aa0*/  R2UR UR6, R10 ;  /* 0x000000000a0672ca */ /* 0x000fe200000e0000 */
[----:B------:R-:W-:Y:S01]  /*11ab0*/  VIADD R10, R8, 0x4 ;  /* 0x00000004080a7836 */ /* 0x000fe20000000000 */
[----:B------:R-:W-:Y:S01]  /*11ac0*/  R2UR UR7, R11 ;  /* 0x000000000b0772ca */ /* 0x000fe200000e0000 */
[----:B------:R-:W-:Y:S01]  /*11ad0*/  IMAD.MOV.U32 R11, RZ, RZ, 0x40000040 ;  /* 0x40000040ff0b7424 */ /* 0x000fe200078e00ff */
        /* <DEDUP_REMOVED lines=17> */
[----:B0-----:R-:W-:Y:S01]  /*11bf0*/  FMNMX.FTZ R43, R9, R12, !PT ;  /* 0x0000000c092b7209 */ /* 0x001fe20007810000 */
        /* <DEDUP_REMOVED lines=30> */
[----:B------:R-:W-:Y:S01]  /*11de0*/  FMUL.FTZ R11, R2, R26 ;  /* 0x0000001a020b7220 */ /* 0x000fe20000410000 */
        /* <DEDUP_REMOVED lines=22> */
[----:B-1----:R-:W-:Y:S01]  /*11f50*/  FMNMX.FTZ R42, R11, R13, !PT ;  /* 0x0000000d0b2a7209 */ /* 0x002fe20007810000 */
[C---:B------:R-:W-:Y:S01]  /*11f60*/  FMUL.FTZ R61, R2.reuse, R63 ;  /* 0x0000003f023d7220 */ /* 0x040fe20000410000 */
[----:B------:R-:W-:Y:S01]  /*11f70*/  FMUL.FTZ R63, R2, R65 ;  /* 0x00000041023f7220 */ /* 0x000fe20000410000 */
[----:B0-----:R-:W-:-:S02]  /*11f80*/  LOP3.LUT R151, R151, 0x7f, RZ, 0xc0, !PT ;  /* 0x0000007f97977812 */ /* 0x001fc400078ec0ff */
[----:B------:R-:W-:Y:S02]  /*11f90*/  FMNMX.FTZ R42, R20, R42, !PT ;  /* 0x0000002a142a7209 */ /* 0x000fe40007810000 */
[----:B------:R-:W0:Y:S01]  /*11fa0*/  MUFU.TANH R25, R25 ;  /* 0x0000001900197308 */ /* 0x000e220000002400 */
[----:B--2---:R-:W-:Y:S02]  /*11fb0*/  FMNMX.FTZ R43, R10, R43, !PT ;  /* 0x0000002b0a2b7209 */ /* 0x004fe40007810000 */
[----:B------:R-:W-:Y:S02]  /*11fc0*/  ISETP.NE.AND P0, PT, R151, RZ, PT ;  /* 0x000000ff9700720c */ /* 0x000fe40003f05270 */
[----:B------:R-:W-:-:S03]  /*11fd0*/  FMNMX.FTZ R43, R24, R43, !PT ;  /* 0x0000002b182b7209 */ /* 0x000fc60007810000 */
[----:B------:R-:W1:Y:S01]  /*11fe0*/  MUFU.TANH R30, R30 ;  /* 0x0000001e001e7308 */ /* 0x000e620000002400 */
[----:B---3--:R-:W-:-:S04]  /*11ff0*/  FMNMX.FTZ R42, R26, R42, !PT ;  /* 0x0000002a1a2a7209 */ /* 0x008fc80007810000 */
[----:B------:R-:W-:-:S03]  /*12000*/  FMNMX.FTZ R42, R27, R42, !PT ;  /* 0x0000002a1b2a7209 */ /* 0x000fc60007810000 */
[----:B------:R-:W2:Y:S01]  /*12010*/  MUFU.TANH R29, R29 ;  /* 0x0000001d001d7308 */ /* 0x000ea20000002400 */
[----:B0-----:R-:W-:-:S04]  /*12020*/  FMNMX.FTZ R43, R25, R43, !PT ;  /* 0x0000002b192b7209 */ /* 0x001fc80007810000 */
[----:B------:R-:W-:-:S03]  /*12030*/  FMNMX.FTZ R43, R28, R43, !PT ;  /* 0x0000002b1c2b7209 */ /* 0x000fc60007810000 */
[----:B------:R-:W0:Y:S01]  /*12040*/  MUFU.TANH R34, R34 ;  /* 0x0000002200227308 */ /* 0x000e220000002400 */
[----:B-1----:R-:W-:-:S04]  /*12050*/  FMNMX.FTZ R42, R30, R42, !PT ;  /* 0x0000002a1e2a7209 */ /* 0x002fc80007810000 */
[----:B------:R-:W-:-:S03]  /*12060*/  FMNMX.FTZ R42, R31, R42, !PT ;  /* 0x0000002a1f2a7209 */ /* 0x000fc60007810000 */
[----:B------:R-:W1:Y:S01]  /*12070*/  MUFU.TANH R33, R33 ;  /* 0x0000002100217308 */ /* 0x000e620000002400 */
[----:B--2---:R-:W-:-:S04]  /*12080*/  FMNMX.FTZ R43, R29, R43, !PT ;  /* 0x0000002b1d2b7209 */ /* 0x004fc80007810000 */
        /* <DEDUP_REMOVED lines=11> */
[----:B0-----:R-:W-:Y:S02]  /*12140*/  FMNMX.FTZ R43, R37, R43, !PT ;  /* 0x0000002b252b7209 */ /* 0x001fe40007810000 */
[----:B------:R-:W-:Y:S02]  /*12150*/  FMNMX.FTZ R42, R44, R42, !PT ;  /* 0x0000002a2c2a7209 */ /* 0x000fe40007810000 */
[----:B------:R-:W-:-:S03]  /*12160*/  FMNMX.FTZ R43, R40, R43, !PT ;  /* 0x0000002b282b7209 */ /* 0x000fc60007810000 */
[----:B------:R-:W0:Y:S01]  /*12170*/  MUFU.TANH R49, R49 ;  /* 0x0000003100317308 */ /* 0x000e220000002400 */
[----:B-1----:R-:W-:-:S04]  /*12180*/  FMNMX.FTZ R42, R45, R42, !PT ;  /* 0x0000002a2d2a7209 */ /* 0x002fc80007810000 */
[----:B------:R-:W-:Y:S01]  /*12190*/  FMNMX.FTZ R42, R48, R42, !PT ;  /* 0x0000002a302a7209 */ /* 0x000fe20007810000 */
[----:B------:R-:W-:Y:S02]  /*121a0*/  WARPGROUP.DEPBAR.LE gsb0, 0x0 ;  /* 0x00008000000079c5 */ /* 0x000fe40000010000 */
[----:B------:R-:W1:Y:S01]  /*121b0*/  MUFU.TANH R47, R47 ;  /* 0x0000002f002f7308 */ /* 0x000e620000002400 */
[----:B--2---:R-:W-:Y:S01]  /*121c0*/  FMNMX.FTZ R43, R41, R43, !PT ;  /* 0x0000002b292b7209 */ /* 0x004fe20007810000 */
[----:B------:R-:W-:-:S03]  /*121d0*/  WARPGROUP.ARRIVE ;  /* 0x00000000000079c5 */ /* 0x000fc60000000000 */
[----:B------:R-:W-:-:S03]  /*121e0*/  FMNMX.FTZ R43, R46, R43, !PT ;  /* 0x0000002b2e2b7209 */ /* 0x000fc60007810000 */
[----:B------:R-:W2:Y:S01]  /*121f0*/  MUFU.TANH R53, R53 ;  /* 0x0000003500357308 */ /* 0x000ea20000002400 */
[----:B0-----:R-:W-:Y:S01]  /*12200*/  FMNMX.FTZ R42, R49, R42, !PT ;  /* 0x0000002a312a7209 */ /* 0x001fe20007810000 */
[----:B------:R-:W-:Y:S03]  /*12210*/  QGMMA.64x96x32.F32.E4M3.E4M3 R88, R140, gdesc[UR4], R88, gsb0 ;  /* 0x016000048c587df3 */ /* 0x000fe60008000858 */
        /* <DEDUP_REMOVED lines=31> */
[----:B--2---:R-:W-:Y:S01]  /*12410*/  FMNMX.FTZ R42, R69, R42, !PT ;  /* 0x0000002a452a7209 */ /* 0x004fe20007810000 */
[----:B------:R-:W-:Y:S02]  /*12420*/  WARPGROUP.DEPBAR.LE gsb0, 0x0 ;  /* 0x00008000000079c5 */ /* 0x000fe40000010000 */
[----:B------:R-:W-:-:S04]  /*12430*/  WARPGROUP.ARRIVE ;  /* 0x00000000000079c5 */ /* 0x000fc80000000000 */
        /* <DEDUP_REMOVED lines=38> */
[----:B-1----:R-:W-:Y:S01]  /*126a0*/  FMNMX.FTZ R87, R87, R42, !PT ;  /* 0x0000002a57577209 */ /* 0x002fe20007810000 */
[----:B------:R-:W-:-:S04]  /*126b0*/  VIADD R42, R8, 0x6 ;  /* 0x00000006082a7836 */ /* 0x000fc80000000000 */
[----:B------:R-:W1:Y:S01]  /*126c0*/  SHFL.BFLY PT, R8, R87, 0x1, 0x1f ;  /* 0x0c201f0057087f89 */ /* 0x000e6200000e0000 */
[----:B------:R-:W-:Y:S01]  /*126d0*/  R2UR UR6, R42 ;  /* 0x000000002a0672ca */ /* 0x000fe200000e0000 */
[----:B------:R-:W-:Y:S01]  /*126e0*/  IMAD.U32 R42, RZ, RZ, UR38 ;  /* 0x00000026ff2a7e24 */ /* 0x000fe2000f8e00ff */
[----:B0-----:R-:W-:Y:S01]  /*126f0*/  FMNMX.FTZ R65, R65, R43, !PT ;  /* 0x0000002b41417209 */ /* 0x001fe20007810000 */
[----:B------:R-:W-:-:S04]  /*12700*/  IMAD.MOV.U32 R43, RZ, RZ, 0x40000040 ;  /* 0x40000040ff2b7424 */ /* 0x000fc800078e00ff */
[----:B------:R-:W0:Y:S01]  /*12710*/  SHFL.BFLY PT, R140, R65, 0x1, 0x1f ;  /* 0x0c201f00418c7f89 */ /* 0x000e2200000e0000 */
[----:B------:R-:W-:-:S13]  /*12720*/  R2UR UR7, R43 ;  /* 0x000000002b0772ca */ /* 0x000fda00000e0000 */
[----:B------:R-:W-:Y:S01]  /*12730*/  QGMMA.64x96x32.F32.E4M3.E4M3 R88, R136, gdesc[UR4], R88, gsb0 ;  /* 0x0160000488587df3 */ /* 0x000fe20008000858 */
[----:B-1----:R-:W-:-:S05]  /*12740*/  FMNMX.FTZ R43, R87, R8, !PT ;  /* 0x00000008572b7209 */ /* 0x002fca0007810000 */
[C---:B------:R-:W-:Y:S01]  /*12750*/  FADD.FTZ R8, -R43.reuse, R13 ;  /* 0x0000000d2b087221 */ /* 0x040fe20000010100 */
[----:B------:R-:W-:-:S01]  /*12760*/  FFMA.FTZ R87, R43, R42, -8 ;  /* 0xc10000002b577423 */ /* 0x000fc2000001002a */
[----:B0-----:R-:W-:Y:S02]  /*12770*/  FMNMX.FTZ R65, R65, R140, !PT ;  /* 0x0000008c41417209 */ /* 0x001fe40007810000 */
[-C--:B------:R-:W-:Y:S01]  /*12780*/  FMUL.FTZ R8, R8, R42.reuse ;  /* 0x0000002a08087220 */ /* 0x080fe20000410000 */
[-CC-:B------:R-:W-:Y:S01]  /*12790*/  FFMA.FTZ R11, R11, R42.reuse, -R87.reuse ;  /* 0x0000002a0b0b7223 */ /* 0x180fe20000010857 */
[----:B------:R-:W-:-:S01]  /*127a0*/  FFMA.FTZ R20, R20, R42, -R87 ;  /* 0x0000002a14147223 */ /* 0x000fc20000010857 */
[----:B------:R-:W-:Y:S01]  /*127b0*/  FFMA.FTZ R26, R26, R42, -R87 ;  /* 0x0000002a1a1a7223 */ /* 0x000fe20000010857 */
[----:B------:R-:W-:-:S01]  /*127c0*/  FADD.FTZ R12, -R65, R12 ;  /* 0x0000000c410c7221 */ /* 0x000fc20000010100 */
[-C--:B------:R-:W-:Y:S01]  /*127d0*/  FFMA.FTZ R13, R65, R42.reuse, -8 ;  /* 0xc1000000410d7423 */ /* 0x080fe2000001002a */
[----:B------:R-:W-:Y:S01]  /*127e0*/  MUFU.EX2 R8, R8 ;  /* 0x0000000800087308 */ /* 0x000fe20000000800 */
[----:B------:R-:W-:-:S01]  /*127f0*/  FFMA.FTZ R27, R27, R42, -R87 ;  /* 0x0000002a1b1b7223 */ /* 0x000fc20000010857 */
[-C--:B------:R-:W-:Y:S01]  /*12800*/  FMUL.FTZ R12, R12, R42.reuse ;  /* 0x0000002a0c0c7220 */ /* 0x080fe20000410000 */
[----:B------:R-:W-:-:S01]  /*12810*/  FFMA.FTZ R9, R9, R42, -R13 ;  /* 0x0000002a09097223 */ /* 0x000fc2000001080d */
[-CC-:B------:R-:W-:Y:S01]  /*12820*/  FFMA.FTZ R10, R10, R42.reuse, -R13.reuse ;  /* 0x0000002a0a0a7223 */ /* 0x180fe2000001080d */
[----:B------:R-:W-:-:S01]  /*12830*/  FFMA.FTZ R24, R24, R42, -R13 ;  /* 0x0000002a18187223 */ /* 0x000fc2000001080d */
[-CC-:B------:R-:W-:Y:S01]  /*12840*/  FFMA.FTZ R25, R25, R42.reuse, -R13.reuse ;  /* 0x0000002a19197223 */ /* 0x180fe2000001080d */
[----:B------:R-:W-:-:S01]  /*12850*/  FFMA.FTZ R28, R28, R42, -R13 ;  /* 0x0000002a1c1c7223 */ /* 0x000fc2000001080d */
[----:B------:R-:W-:Y:S01]  /*12860*/  MUFU.EX2 R12, R12 ;  /* 0x0000000c000c7308 */ /* 0x000fe20000000800 */
[----:B------:R-:W-:-:S01]  /*12870*/  FFMA.FTZ R30, R30, R42, -R87 ;  /* 0x0000002a1e1e7223 */ /* 0x000fc20000010857 */
[-C--:B------:R-:W-:Y:S01]  /*12880*/  FFMA.FTZ R29, R29, R42.reuse, -R13 ;  /* 0x0000002a1d1d7223 */ /* 0x080fe2000001080d */
[----:B------:R-:W-:-:S01]  /*12890*/  FFMA.FTZ R31, R31, R42, -R87 ;  /* 0x0000002a1f1f7223 */ /* 0x000fc20000010857 */
[-C--:B------:R-:W-:Y:S01]  /*128a0*/  FFMA.FTZ R32, R32, R42.reuse, -R13 ;  /* 0x0000002a20207223 */ /* 0x080fe2000001080d */
[----:B------:R-:W-:-:S01]  /*128b0*/  FFMA.FTZ R34, R34, R42, -R87 ;  /* 0x0000002a22227223 */ /* 0x000fc20000010857 */
[-C--:B------:R-:W-:Y:S01]  /*128c0*/  FFMA.FTZ R33, R33, R42.reuse, -R13 ;  /* 0x0000002a21217223 */ /* 0x080fe2000001080d */
[----:B------:R-:W-:-:S01]  /*128d0*/  FFMA.FTZ R35, R35, R42, -R87 ;  /* 0x0000002a23237223 */ /* 0x000fc20000010857 */
[----:B------:R-:W0:Y:S01]  /*128e0*/  MUFU.EX2 R9, R9 ;  /* 0x0000000900097308 */ /* 0x000e220000000800 */
[----:B------:R-:W-:-:S01]  /*128f0*/  FFMA.FTZ R36, R36, R42, -R13 ;  /* 0x0000002a24247223 */ /* 0x000fc2000001080d */
[-C--:B------:R-:W-:Y:S01]  /*12900*/  FFMA.FTZ R38, R38, R42.reuse, -R87 ;  /* 0x0000002a26267223 */ /* 0x080fe20000010857 */
[----:B------:R-:W-:-:S01]  /*12910*/  FFMA.FTZ R37, R37, R42, -R13 ;  /* 0x0000002a25257223 */ /* 0x000fc2000001080d */
[-C--:B------:R-:W-:Y:S01]  /*12920*/  FFMA.FTZ R39, R39, R42.reuse, -R87 ;  /* 0x0000002a27277223 */ /* 0x080fe20000010857 */
[----:B------:R-:W-:-:S01]  /*12930*/  FFMA.FTZ R40, R40, R42, -R13 ;  /* 0x0000002a28287223 */ /* 0x000fc2000001080d */
[-C--:B------:R-:W-:Y:S01]  /*12940*/  FFMA.FTZ R44, R44, R42.reuse, -R87 ;  /* 0x0000002a2c2c7223 */ /* 0x080fe20000010857 */
[----:B------:R-:W-:-:S01]  /*12950*/  FFMA.FTZ R41, R41, R42, -R13 ;  /* 0x0000002a29297223 */ /* 0x000fc2000001080d */
[----:B------:R-:W1:Y:S01]  /*12960*/  MUFU.EX2 R11, R11 ;  /* 0x0000000b000b7308 */ /* 0x000e620000000800 */
[----:B------:R-:W-:-:S01]  /*12970*/  FFMA.FTZ R45, R45, R42, -R87 ;  /* 0x0000002a2d2d7223 */ /* 0x000fc20000010857 */
[-C--:B------:R-:W-:Y:S01]  /*12980*/  FFMA.FTZ R46, R46, R42.reuse, -R13 ;  /* 0x0000002a2e2e7223 */ /* 0x080fe2000001080d */
[----:B------:R-:W-:-:S01]  /*12990*/  FFMA.FTZ R48, R48, R42, -R87 ;  /* 0x0000002a30307223 */ /* 0x000fc20000010857 */
[-C--:B------:R-:W-:Y:S01]  /*129a0*/  FFMA.FTZ R47, R47, R42.reuse, -R13 ;  /* 0x0000002a2f2f7223 */ /* 0x080fe2000001080d */
[----:B------:R-:W-:-:S01]  /*129b0*/  FFMA.FTZ R49, R49, R42, -R87 ;  /* 0x0000002a31317223 */ /* 0x000fc20000010857 */
[-C--:B------:R-:W-:Y:S01]  /*129c0*/  FFMA.FTZ R50, R50, R42.reuse, -R13 ;  /* 0x0000002a32327223 */ /* 0x080fe2000001080d */
[----:B------:R-:W-:-:S01]  /*129d0*/  FFMA.FTZ R52, R52, R42, -R87 ;  /* 0x0000002a34347223 */ /* 0x000fc20000010857 */
[----:B------:R-:W2:Y:S01]  /*129e0*/  MUFU.EX2 R10, R10 ;  /* 0x0000000a000a7308 */ /* 0x000ea20000000800 */
[----:B0-----:R-:W-:-:S01]  /*129f0*/  FFMA.FTZ R3, R12, R3, R9 ;  /* 0x000000030c037223 */ /* 0x001fc20000010009 */
[-C--:B------:R-:W-:Y:S01]  /*12a00*/  FFMA.FTZ R51, R51, R42.reuse, -R13 ;  /* 0x0000002a33337223 */ /* 0x080fe2000001080d */
[----:B------:R-:W-:-:S01]  /*12a10*/  FFMA.FTZ R53, R53, R42, -R87 ;  /* 0x0000002a35357223 */ /* 0x000fc20000010857 */
[-C--:B------:R-:W-:Y:S01]  /*12a20*/  FFMA.FTZ R54, R54, R42.reuse, -R13 ;  /* 0x0000002a36367223 */ /* 0x080fe2000001080d */
[----:B------:R-:W-:-:S01]  /*12a30*/  FFMA.FTZ R56, R56, R42, -R87 ;  /* 0x0000002a38387223 */ /* 0x000fc20000010857 */
[-C--:B------:R-:W-:Y:S01]  /*12a40*/  FFMA.FTZ R55, R55, R42.reuse, -R13 ;  /* 0x0000002a37377223 */ /* 0x080fe2000001080d */
[----:B------:R-:W-:-:S01]  /*12a50*/  FFMA.FTZ R57, R57, R42, -R87 ;  /* 0x0000002a39397223 */ /* 0x000fc20000010857 */
[----:B------:R-:W0:Y:S01]  /*12a60*/  MUFU.EX2 R20, R20 ;  /* 0x0000001400147308 */ /* 0x000e220000000800 */
[----:B-1----:R-:W-:-:S01]  /*12a70*/  FFMA.FTZ R0, R8, R0, R11 ;  /* 0x0000000008007223 */ /* 0x002fc2000001000b */
[-C--:B------:R-:W-:Y:S01]  /*12a80*/  FFMA.FTZ R58, R58, R42.reuse, -R13 ;  /* 0x0000002a3a3a7223 */ /* 0x080fe2000001080d */
[----:B------:R-:W-:-:S01]  /*12a90*/  FFMA.FTZ R60, R60, R42, -R87 ;  /* 0x0000002a3c3c7223 */ /* 0x000fc20000010857 */
[-C--:B------:R-:W-:Y:S01]  /*12aa0*/  FFMA.FTZ R59, R59, R42.reuse, -R13 ;  /* 0x0000002a3b3b7223 */ /* 0x080fe2000001080d */
[----:B------:R-:W-:-:S01]  /*12ab0*/  FFMA.FTZ R61, R61, R42, -R87 ;  /* 0x0000002a3d3d7223 */ /* 0x000fc20000010857 */
[-C--:B------:R-:W-:Y:S01]  /*12ac0*/  FFMA.FTZ R62, R62, R42.reuse, -R13 ;  /* 0x0000002a3e3e7223 */ /* 0x080fe2000001080d */
[----:B------:R-:W-:-:S01]  /*12ad0*/  FFMA.FTZ R64, R64, R42, -R87 ;  /* 0x0000002a40407223 */ /* 0x000fc20000010857 */
[----:B------:R-:W1:Y:S01]  /*12ae0*/  MUFU.EX2 R24, R24 ;  /* 0x0000001800187308 */ /* 0x000e620000000800 */
[----:B--2---:R-:W-:-:S01]  /*12af0*/  FADD.FTZ R3, R10, R3 ;  /* 0x000000030a037221 */ /* 0x004fc20000010000 */
[-C--:B------:R-:W-:Y:S01]  /*12b00*/  FFMA.FTZ R63, R63, R42.reuse, -R13 ;  /* 0x0000002a3f3f7223 */ /* 0x080fe2000001080d */
[----:B------:R-:W-:-:S01]  /*12b10*/  FFMA.FTZ R66, R66, R42, -R87 ;  /* 0x0000002a42427223 */ /* 0x000fc20000010857 */
[-C--:B------:R-:W-:Y:S01]  /*12b20*/  FFMA.FTZ R67, R67, R42.reuse, -R13 ;  /* 0x0000002a43437223 */ /* 0x080fe2000001080d */
[----:B------:R-:W-:-:S01]  /*12b30*/  FFMA.FTZ R69, R69, R42, -R87 ;  /* 0x0000002a45457223 */ /* 0x000fc20000010857 */
[-C--:B------:R-:W-:Y:S01]  /*12b40*/  FFMA.FTZ R68, R68, R42.reuse, -R13 ;  /* 0x0000002a44447223 */ /* 0x080fe2000001080d */
[----:B------:R-:W-:-:S01]  /*12b50*/  FFMA.FTZ R70, R70, R42, -R87 ;  /* 0x0000002a46467223 */ /* 0x000fc20000010857 */
[----:B------:R-:W2:Y:S01]  /*12b60*/  MUFU.EX2 R26, R26 ;  /* 0x0000001a001a7308 */ /* 0x000ea20000000800 */
[----:B0-----:R-:W-:-:S01]  /*12b70*/  FADD.FTZ R0, R20, R0 ;  /* 0x0000000014007221 */ /* 0x001fc20000010000 */
[-C--:B------:R-:W-:Y:S01]  /*12b80*/  FFMA.FTZ R71, R71, R42.reuse, -R13 ;  /* 0x0000002a47477223 */ /* 0x080fe2000001080d */
[----:B------:R-:W-:-:S01]  /*12b90*/  FFMA.FTZ R73, R73, R42, -R87 ;  /* 0x0000002a49497223 */ /* 0x000fc20000010857 */
[-C--:B------:R-:W-:Y:S01]  /*12ba0*/  FFMA.FTZ R72, R72, R42.reuse, -R13 ;  /* 0x0000002a48487223 */ /* 0x080fe2000001080d */
[----:B------:R-:W-:-:S01]  /*12bb0*/  FFMA.FTZ R74, R74, R42, -R87 ;  /* 0x0000002a4a4a7223 */ /* 0x000fc20000010857 */
[-C--:B------:R-:W-:Y:S01]  /*12bc0*/  FFMA.FTZ R75, R75, R42.reuse, -R13 ;  /* 0x0000002a4b4b7223 */ /* 0x080fe2000001080d */
[----:B------:R-:W-:-:S01]  /*12bd0*/  FFMA.FTZ R77, R77, R42, -R87 ;  /* 0x0000002a4d4d7223 */ /* 0x000fc20000010857 */
[----:B------:R-:W0:Y:S01]  /*12be0*/  MUFU.EX2 R25, R25 ;  /* 0x0000001900197308 */ /* 0x000e220000000800 */
[----:B-1----:R-:W-:-:S01]  /*12bf0*/  FADD.FTZ R3, R24, R3 ;  /* 0x0000000318037221 */ /* 0x002fc20000010000 */
        /* <DEDUP_REMOVED lines=12> */
[----:B------:R-:W-:-:S02]  /*12cc0*/  @!P0 IMAD R84, R18, 0x8, R16 ;  /* 0x0000000812548824 */ /* 0x000fc400078e0210 */
[----:B------:R-:W2:Y:S01]  /*12cd0*/  MUFU.EX2 R28, R28 ;  /* 0x0000001c001c7308 */ /* 0x000ea20000000800 */
[----:B0-----:R-:W-:-:S01]  /*12ce0*/  FADD.FTZ R3, R25, R3 ;  /* 0x0000000319037221 */ /* 0x001fc20000010000 */
[----:B------:R-:W-:-:S05]  /*12cf0*/  @!P0 VIADD R84, R84, 0x19c40 ;  /* 0x00019c4054548836 */ /* 0x000fca0000000000 */
[----:B------:R-:W-:Y:S01]  /*12d00*/  @!P0 PRMT R84, RZ, 0x654, R84 ;  /* 0x00000654ff548816 */ /* 0x000fe20000000054 */
[----:B------:R-:W0:Y:S01]  /*12d10*/  MUFU.EX2 R30, R30 ;  /* 0x0000001e001e7308 */ /* 0x000e220000000800 */
[----:B-1----:R-:W-:-:S01]  /*12d20*/  FADD.FTZ R0, R27, R0 ;  /* 0x000000001b007221 */ /* 0x002fc20000010000 */
[----:B------:R-:W-:Y:S02]  /*12d30*/  WARPGROUP.DEPBAR.LE gsb0, 0x0 ;  /* 0x00008000000079c5 */ /* 0x000fe40000010000 */
[----:B------:R1:W-:Y:S04]  /*12d40*/  @!P0 SYNCS.ARRIVE.TRANS64.RED.A1T0 RZ, [R84+URZ], RZ ;  /* 0x000000ff54ff89a7 */ /* 0x0003e8000810043f */
        /* <DEDUP_REMOVED lines=107> */
[----:B---3--:R-:W-:-:S01]  /*13400*/  FADD.FTZ R0, R85, R0 ;  /* 0x0000000055007221 */ /* 0x008fc20000010000 */
[----:B--2---:R-:W-:-:S03]  /*13410*/  FADD.FTZ R3, R13, R3 ;  /* 0x000000030d037221 */ /* 0x004fc60000010000 */
[----:B0-----:R-:W-:Y:S01]  /*13420*/  FADD.FTZ R0, R86, R0 ;  /* 0x0000000056007221 */ /* 0x001fe20000010000 */
[----:B-1----:R-:W-:Y:S06]  /*13430*/  @!P1 BRA `(.L_x_2022) ;  /* 0x0000000000049947 */ /* 0x002fec0003800000 */
[----:B------:R-:W-:Y:S01]  /*13440*/  BPT.TRAP 0x1 ;  /* 0x000000040000795c */ /* 0x000fe20000300000 */
.L_x_2022:
        /* <DEDUP_REMOVED lines=52> */
[----:B------:R-:W-:Y:S01]  /*13790*/  F2FP.SATFINITE.E4M3.F32.PACK_AB_MERGE_C R138, R80, R79, R13 ;  /* 0x0000004f508a723e */ /* 0x000fe2000480700d */
        /* <DEDUP_REMOVED lines=47> */
.L_x_2011:
[----:B------:R-:W-:Y:S05]  /*13a90*/  BSYNC B0 ;  /* 0x0000000000007941 */ /* 0x000fea0003800000 */
.L_x_2010:
[----:B------:R-:W-:Y:S06]  /*13aa0*/  BAR.ARV 0x8, 0x200 ;  /* 0x0208000000007b1d */ /* 0x000fec0000002000 */
[----:B------:R-:W-:Y:S05]  /*13ab0*/  @!P1 BRA `(.L_x_2024) ;  /* 0x0000000000049947 */ /* 0x000fea0003800000 */
[----:B------:R-:W-:Y:S01]  /*13ac0*/  BPT.TRAP 0x1 ;  /* 0x000000040000795c */ /* 0x000fe20000300000 */
.L_x_2024:
[----:B------:R-:W-:Y:S01]  /*13ad0*/  IMAD R10, R18, 0x8, R16 ;  /* 0x00000008120a7824 */ /* 0x000fe200078e0210 */
[----:B------:R-:W-:-:S04]  /*13ae0*/  SHF.L.U32 R5, R152, 0x1f, RZ ;  /* 0x0000001f98057819 */ /* 0x000fc800000006ff */
[----:B------:R0:W1:Y:S01]  /*13af0*/  SYNCS.PHASECHK.TRANS64.TRYWAIT P0, [R10+URZ+0x19c50], R5 ;  /* 0x019c50050a0075a7 */ /* 0x000062000800017f */
[----:B------:R-:W-:Y:S05]  /*13b00*/  @!P1 BRA `(.L_x_2025) ;  /* 0x0000000000049947 */ /* 0x000fea0003800000 */
[----:B------:R-:W-:Y:S01]  /*13b10*/  BPT.TRAP 0x1 ;  /* 0x000000040000795c */ /* 0x000fe20000300000 */
.L_x_2025:
[----:B------:R-:W-:Y:S04]  /*13b20*/  BSSY B0, `(.L_x_2026) ;  /* 0x0000004000007945 */ /* 0x000fe80003800000 */
[----:B-1----:R-:W-:Y:S05]  /*13b30*/  @P0 BRA `(.L_x_2027) ;  /* 0x0000000000080947 */ /* 0x002fea0003800000 */
[----:B------:R-:W1:Y:S02]  /*13b40*/  SYNCS.PHASECHK.TRANS64.TRYWAIT P0, [R10+URZ+0x19c50], R5 ;  /* 0x019c50050a0075a7 */ /* 0x000e64000800017f */
[----:B-1----:R-:W-:Y:S05]  /*13b50*/  @!P0 BRA `(.L_x_2028) ;  /* 0x000000bc005c8947 */ /* 0x002fea0003800000 */
.L_x_2027:
[----:B------:R-:W-:Y:S05]  /*13b60*/  BSYNC B0 ;  /* 0x0000000000007941 */ /* 0x000fea0003800000 */
.L_x_2026:
        /* <DEDUP_REMOVED lines=11> */
[----:B------:R-:W-:Y:S02]  /*13c20*/  IMAD R4, R18, 0x300, R5 ;  /* 0x0000030012047824 */ /* 0x000fe400078e0205 */
[----:B------:R-:W-:Y:S01]  /*13c30*/  IMAD.MOV.U32 R5, RZ, RZ, 0x40000040 ;  /* 0x40000040ff057424 */ /* 0x000fe200078e00ff */
[----:B------:R-:W2:Y:S02]  /*13c40*/  @P0 LDC.64 R8, c[0x0][0x9c8] ;  /* 0x00027200ff080b82 */ /* 0x000ea40000000a00 */
[----:B------:R-:W-:Y:S02]  /*13c50*/  R2UR UR6, R4 ;  /* 0x00000000040672ca */ /* 0x000fe400000e0000 */
[----:B------:R-:W-:-:S04]  /*13c60*/  R2UR UR7, R5 ;  /* 0x00000000050772ca */ /* 0x000fc800000e0000 */
[----:B------:R-:W4:Y:S09]  /*13c70*/  @P0 LDC.64 R6, c[0x0][0x9d0] ;  /* 0x00027400ff060b82 */ /* 0x000f320000000a00 */
        /* <DEDUP_REMOVED lines=24> */
[----:B------:R-:W-:-:S07]  /*13e00*/  IMAD.MOV.U32 R3, RZ, RZ, RZ ;  /* 0x000000ffff037224 */ /* 0x000fce00078e00ff */
[----:B------:R-:W-:Y:S01]  /*13e10*/  QGMMA.64x96x32.F32.E4M3.E4M3 R88, R144, gdesc[UR4], R88, gsb0 ;  /* 0x0160000490587df3 */ /* 0x000fe20008000858 */
[----:B------:R-:W-:Y:S01]  /*13e20*/  R2UR UR6, R6 ;  /* 0x00000000060672ca */ /* 0x000fe200000e0000 */
[----:B---3--:R-:W-:Y:S01]  /*13e30*/  FADD.FTZ R9, R9, R0 ;  /* 0x0000000009097221 */ /* 0x008fe20000010000 */
[----:B------:R-:W-:Y:S01]  /*13e40*/  R2UR UR7, R7 ;  /* 0x00000000070772ca */ /* 0x000fe200000e0000 */
[----:B------:R-:W-:Y:S02]  /*13e50*/  IMAD.MOV.U32 R7, RZ, RZ, RZ ;  /* 0x000000ffff077224 */ /* 0x000fe400078e00ff */
[----:B------:R-:W-:Y:S01]  /*13e60*/  IMAD.MOV.U32 R0, RZ, RZ, -0x800000 ;  /* 0xff800000ff007424 */ /* 0x000fe200078e00ff */
[----:B------:R-:W-:Y:S02]  /*13e70*/  WARPGROUP.DEPBAR.LE gsb0, 0x0 ;  /* 0x00008000000079c5 */ /* 0x000fe40000010000 */
[----:B------:R-:W-:-:S07]  /*13e80*/  WARPGROUP.ARRIVE ;  /* 0x00000000000079c5 */ /* 0x000fce0000000000 */
[----:B------:R-:W-:Y:S01]  /*13e90*/  QGMMA.64x96x32.F32.E4M3.E4M3 R88, R140, gdesc[UR4], R88, gsb0 ;  /* 0x016000048c587df3 */ /* 0x000fe20008000858 */
[----:B------:R-:W-:Y:S02]  /*13ea0*/  R2UR UR6, R4 ;  /* 0x00000000040672ca */ /* 0x000fe400000e0000 */
[----:B------:R-:W-:Y:S01]  /*13eb0*/  R2UR UR7, R5 ;  /* 0x00000000050772ca */ /* 0x000fe200000e0000 */
[----:B------:R-:W0:Y:S04]  /*13ec0*/  SHFL.BFLY PT, R4, R9, 0x1, 0x1f ;  /* 0x0c201f0009047f89 */ /* 0x000e2800000e0000 */
[----:B------:R-:W1:Y:S01]  /*13ed0*/  SHFL.BFLY PT, R5, R2, 0x1, 0x1f ;  /* 0x0c201f0002057f89 */ /* 0x000e6200000e0000 */
[----:B0-----:R-:W-:-:S01]  /*13ee0*/  FADD.FTZ R12, R9, R4 ;  /* 0x00000004090c7221 */ /* 0x001fc20000010000 */
[----:B-1----:R-:W-:-:S03]  /*13ef0*/  FADD.FTZ R11, R2, R5 ;  /* 0x00000005020b7221 */ /* 0x002fc60000010000 */
[----:B------:R-:W-:Y:S01]  /*13f00*/  FMUL.FTZ R14, R12, 0.00390625 ;  /* 0x3b8000000c0e7820 */ /* 0x000fe20000410000 */
[----:B------:R-:W-:Y:S02]  /*13f10*/  IMAD.MOV.U32 R2, RZ, RZ, -0x800000 ;  /* 0xff800000ff027424 */ /* 0x000fe400078e00ff */
[C---:B------:R-:W-:Y:S01]  /*13f20*/  FMUL.FTZ R13, R11.reuse, 0.00390625 ;  /* 0x3b8000000b0d7820 */ /* 0x040fe20000410000 */
[----:B------:R-:W-:Y:S02]  /*13f30*/  FSETP.NE.FTZ.AND P0, PT, R11, RZ, PT ;  /* 0x000000ff0b00720b */ /* 0x000fe40003f15000 */
[----:B------:R-:W-:Y:S02]  /*13f40*/  FSETP.NE.FTZ.AND P3, PT, R14, RZ, PT ;  /* 0x000000ff0e00720b */ /* 0x000fe40003f75000 */
[----:B------:R-:W-:-:S09]  /*13f50*/  FSETP.NE.FTZ.AND P2, PT, R13, RZ, PT ;  /* 0x000000ff0d00720b */ /* 0x000fd20003f55000 */
[----:B------:R-:W-:Y:S01]  /*13f60*/  @P0 MUFU.RCP R3, R11 ;  /* 0x0000000b00030308 */ /* 0x000fe20000001000 */
[----:B------:R-:W-:Y:S01]  /*13f70*/  FSETP.NE.FTZ.AND P0, PT, R12, RZ, PT ;  /* 0x000000ff0c00720b */ /* 0x000fe20003f15000 */
[C---:B------:R-:W-:Y:S02]  /*13f80*/  @P3 FMUL.FTZ R9, R42.reuse, 0.69314718246459960938 ;  /* 0x3f3172182a093820 */ /* 0x040fe40000410000 */
[----:B------:R-:W-:-:S04]  /*13f90*/  @P2 FMUL.FTZ R4, R42, 0.69314718246459960938 ;  /* 0x3f3172182a042820 */ /* 0x000fc80000410000 */
[----:B------:R-:W0:Y:S08]  /*13fa0*/  @P2 MUFU.LG2 R5, R13 ;  /* 0x0000000d00052308 */ /* 0x000e300000000c00 */
[----:B------:R-:W1:Y:S08]  /*13fb0*/  @P3 MUFU.LG2 R6, R14 ;  /* 0x0000000e00063308 */ /* 0x000e700000000c00 */
[----:B------:R-:W3:Y:S01]  /*13fc0*/  @P0 MUFU.RCP R7, R12 ;  /* 0x0000000c00070308 */ /* 0x000ee20000001000 */
[----:B0-----:R-:W-:-:S04]  /*13fd0*/  @P2 FMUL.FTZ R5, R5, 0.69314718246459960938 ;  /* 0x3f31721805052820 */ /* 0x001fc80000410000 */
[----:B------:R-:W-:Y:S01]  /*13fe0*/  @P2 FFMA.FTZ R0, R4, R65, R5 ;  /* 0x0000004104002223 */ /* 0x000fe20000010005 */
[----:B-1----:R-:W-:-:S04]  /*13ff0*/  @P3 FMUL.FTZ R6, R6, 0.69314718246459960938 ;  /* 0x3f31721806063820 */ /* 0x002fc80000410000 */
[----:B------:R-:W-:Y:S01]  /*14000*/  @P3 FFMA.FTZ R2, R9, R43, R6 ;  /* 0x0000002b09023223 */ /* 0x000fe20000010006 */
[----:B------:R-:W-:Y:S02]  /*14010*/  WARPGROUP.DEPBAR.LE gsb0, 0x0 ;  /* 0x00008000000079c5 */ /* 0x000fe40000010000 */
[----:B------:R-:W-:-:S06]  /*14020*/  WARPGROUP.ARRIVE ;  /* 0x00000000000079c5 */ /* 0x000fcc0000000000 */
[----:B------:R-:W-:Y:S01]  /*14030*/  QGMMA.64x96x32.F32.E4M3.E4M3 R88, R136, gdesc[UR4], R88, gsb0 ;  /* 0x0160000488587df3 */ /* 0x000fe20008000858 */
[-C--:B--2---:R-:W-:Y:S01]  /*14040*/  FMUL.FTZ R5, R3, R8.reuse ;  /* 0x0000000803057220 */ /* 0x084fe20000410000 */
[----:B---3--:R-:W-:Y:S01]  /*14050*/  FMUL.FTZ R13, R7, R8 ;  /* 0x00000008070d7220 */ /* 0x008fe20000410000 */
[----:B------:R-:W-:Y:S02]  /*14060*/  WARPGROUP.DEPBAR.LE gsb0, 0x0 ;  /* 0x00008000000079c5 */ /* 0x000fe40000010000 */
[----:B------:R-:W-:Y:S05]  /*14070*/  @!P1 BRA `(.L_x_2029) ;  /* 0x0000000000049947 */ /* 0x000fea0003800000 */
[----:B------:R-:W-:Y:S01]  /*14080*/  BPT.TRAP 0x1 ;  /* 0x000000040000795c */ /* 0x000fe20000300000 */
.L_x_2029:
[----:B------:R-:W2:Y:S01]  /*14090*/  LDL.LU R3, [R1+0x10] ;  /* 0x0000100001037983 */ /* 0x000ea20000300800 */
[----:B------:R-:W-:Y:S02]  /*140a0*/  VIADD R10, R10, 0x19c60 ;  /* 0x00019c600a0a7836 */ /* 0x000fe40000000000 */
[-C--:B------:R-:W-:Y:S01]  /*140b0*/  FMUL.FTZ R15, R88, R5.reuse ;  /* 0x00000005580f7220 */ /* 0x080fe20000410000 */
[-C--:B------:R-:W-:Y:S01]  /*140c0*/  FMUL.FTZ R93, R93, R5.reuse ;  /* 0x000000055d5d7220 */ /* 0x080fe20000410000 */
[----:B------:R-:W3:Y:S01]  /*140d0*/  LDL.LU R14, [R1+0x4c] ;  /* 0x00004c00010e7983 */ /* 0x000ee20000300800 */
[----:B------:R-:W-:Y:S02]  /*140e0*/  VIADD R18, R18, 0x1 ;  /* 0x0000000112127836 */ /* 0x000fe40000000000 */
[-C--:B------:R-:W-:Y:S01]  /*140f0*/  FMUL.FTZ R25, R96, R5.reuse ;  /* 0x0000000560197220 */ /* 0x080fe20000410000 */
[-C--:B------:R-:W-:Y:S02]  /*14100*/  FMUL.FTZ R26, R101, R5.reuse ;  /* 0x00000005651a7220 */ /* 0x080fe40000410000 */
        /* <DEDUP_REMOVED lines=49> */
[-C--:B------:R-:W-:Y:S01]  /*14420*/  FMUL.FTZ R10, R97, R5.reuse ;  /* 0x00000005610a7220 */ /* 0x080fe20000410000 */
[----:B------:R-:W-:Y:S01]  /*14430*/  FMUL.FTZ R3, R116, R5 ;  /* 0x0000000574037220 */ /* 0x000fe20000410000 */
[----:B------:R-:W-:-:S04]  /*14440*/  SEL R5, RZ, 0x1, P1 ;  /* 0x00000001ff057807 */ /* 0x000fc80000800000 */
[----:B------:R-:W-:-:S07]  /*14450*/  LOP3.LUT R152, R152, R5, RZ, 0x3c, !PT ;  /* 0x0000000598987212 */ /* 0x000fce00078e3cff */
.L_x_1963:
        /* <DEDUP_REMOVED lines=8> */
[----:B------:R0:W1:Y:S02]  /*144e0*/  LDS.128 R28, [R16+0x19cd0] ;  /* 0x019cd000101c7984 */ /* 0x0000640000000c00 */
[----:B------:R-:W-:Y:S06]  /*144f0*/  BAR.ARV 0x4, 0x200 ;  /* 0x0108000000007b1d */ /* 0x000fec0000002000 */
[----:B--2---:R-:W-:-:S13]  /*14500*/  ISETP.NE.AND P1, PT, R96, RZ, PT ;  /* 0x000000ff6000720c */ /* 0x004fda0003f25270 */
[----:B------:R-:W2:Y:S02]  /*14510*/  @!P1 LDC R96, c[0x0][0xad4] ;  /* 0x0002b500ff609b82 */ /* 0x000ea40000000800 */
[----:B--2---:R0:W-:Y:S01]  /*14520*/  @!P1 STL [R1+0x40], R96 ;  /* 0x0000406001009387 */ /* 0x0041e20000100800 */
[----:B-1----:R-:W-:Y:S05]  /*14530*/  @P0 BRA `(.L_x_2031) ;  /* 0x0000002400f40947 */ /* 0x002fea0003800000 */
[----:B------:R-:W2:Y:S01]  /*14540*/  LDL.LU R14, [R1+0x38] ;  /* 0x00003800010e7983 */ /* 0x000ea20000300800 */
[----:B------:R-:W-:Y:S01]  /*14550*/  ULDC.64 UR4, c[0x4][0x38] ;  /* 0x01000e0000047ab9 */ /* 0x000fe20000000a00 */
[----:B------:R-:W-:Y:S02]  /*14560*/  ULDC.64 UR6, c[0x0][0xc08] ;  /* 0x0003020000067ab9 */ /* 0x000fe40000000a00 */
[----:B------:R-:W3:Y:S04]  /*14570*/  LDL.LU R5, [R1+0x50] ;  /* 0x0000500001057983 */ /* 0x000ee80000300800 */
[----:B0-----:R-:W4:Y:S01]  /*14580*/  LDL R4, [R1+0x2c] ;  /* 0x00002c0001047983 */ /* 0x001f220000100800 */
[----:B------:R-:W0:Y:S01]  /*14590*/  S2R R13, SR_TID.X ;  /* 0x00000000000d7919 */ /* 0x000e220000002100 */
[----:B------:R-:W-:Y:S01]  /*145a0*/  BAR.SYNC.DEFER_BLOCKING 0x1, 0x180 ;  /* 0x0046000000007b1d */ /* 0x000fe20000010000 */
[----:B--2---:R-:W-:-:S02]  /*145b0*/  IMAD.MOV.U32 R35, RZ, RZ, R14 ;  /* 0x000000ffff237224 */ /* 0x004fc400078e000e */
[----:B---3-5:R-:W-:Y:S02]  /*145c0*/  IMAD.MOV.U32 R24, RZ, RZ, R5 ;  /* 0x000000ffff187224 */ /* 0x028fe400078e0005 */
[----:B----4-:R-:W-:Y:S02]  /*145d0*/  IMAD.MOV.U32 R21, RZ, RZ, R4 ;  /* 0x000000ffff157224 */ /* 0x010fe400078e0004 */
[----:B0-----:R-:W-:-:S05]  /*145e0*/  IMAD.SHL.U32 R4, R13, 0x4, RZ ;  /* 0x000000040d047824 */ /* 0x001fca00078e00ff */
[----:B------:R-:W-:-:S04]  /*145f0*/  LOP3.LUT R4, R4, 0xc, RZ, 0xc0, !PT ;  /* 0x0000000c04047812 */ /* 0x000fc800078ec0ff */
[----:B------:R-:W-:-:S05]  /*14600*/  IADD3 R4, P0, R4, UR4, RZ ;  /* 0x0000000404047c10 */ /* 0x000fca000ff1e0ff */
[----:B------:R-:W-:Y:S01]  /*14610*/  IMAD.X R5, RZ, RZ, UR5, P0 ;  /* 0x00000005ff057e24 */ /* 0x000fe200080e06ff */
[----:B------:R-:W-:-:S04]  /*14620*/  ULDC.64 UR4, c[0x0][0xc00] ;  /* 0x0003000000047ab9 */ /* 0x000fc80000000a00 */
[----:B------:R0:W2:Y:S01]  /*14630*/  LDG.E.CONSTANT R14, desc[UR42][R4.64] ;  /* 0x0000002a040e7981 */ /* 0x0000a2000c1e9900 */
[----:B------:R-:W-:Y:S01]  /*14640*/  LOP3.LUT P0, R13, R13, 0x3, RZ, 0xc0, !PT ;  /* 0x000000030d0d7812 */ /* 0x000fe2000780c0ff */
[----:B------:R-:W-:Y:S02]  /*14650*/  IMAD.MOV.U32 R46, RZ, RZ, R21 ;  /* 0x000000ffff2e7224 */ /* 0x000fe400078e0015 */
[----:B------:R-:W-:Y:S01]  /*14660*/  IMAD.MOV.U32 R40, RZ, RZ, R24 ;  /* 0x000000ffff287224 */ /* 0x000fe200078e0018 */
[----:B------:R-:W3:Y:S01]  /*14670*/  LDL R4, [R1+0x7c] ;  /* 0x00007c0001047983 */ /* 0x000ee20000100800 */
[----:B------:R-:W-:Y:S01]  /*14680*/  ISETP.EQ.OR P0, PT, R13, 0x3, !P0 ;  /* 0x000000030d00780c */ /* 0x000fe20004702670 */
[----:B------:R-:W-:Y:S02]  /*14690*/  IMAD.MOV.U32 R98, RZ, RZ, R35 ;  /* 0x000000ffff627224 */ /* 0x000fe400078e0023 */
[----:B------:R-:W4:Y:S01]  /*146a0*/  LDL.LU R100, [R1+0x44] ;  /* 0x0000440001647983 */ /* 0x000f220000300800 */
[----:B------:R-:W-:Y:S01]  /*146b0*/  SEL R69, R38, R99, P0 ;  /* 0x0000006326457207 */ /* 0x000fe20000000000 */
[----:B------:R-:W-:Y:S01]  /*146c0*/  IMAD.MOV.U32 R97, RZ, RZ, R40 ;  /* 0x000000ffff617224 */ /* 0x000fe200078e0028 */
[----:B------:R-:W-:Y:S01]  /*146d0*/  SEL R38, R99, R38, P0 ;  /* 0x0000002663267207 */ /* 0x000fe20000000000 */
[----:B0-----:R-:W0:Y:S01]  /*146e0*/  S2R R5, SR_SWINHI ;  /* 0x0000000000057919 */ /* 0x001e220000002f00 */
[----:B------:R-:W-:Y:S01]  /*146f0*/  SEL R73, R37, R20, P0 ;  /* 0x0000001425497207 */ /* 0x000fe20000000000 */
[----:B------:R-:W-:Y:S01]  /*14700*/  IMAD.MOV.U32 R90, RZ, RZ, R46 ;  /* 0x000000ffff5a7224 */ /* 0x000fe200078e002e */
[----:B------:R-:W-:Y:S01]  /*14710*/  SEL R37, R20, R37, P0 ;  /* 0x0000002514257207 */ /* 0x000fe20000000000 */
[----:B------:R-:W4:Y:S01]  /*14720*/  LDL.LU R99, [R1+0x48] ;  /* 0x0000480001637983 */ /* 0x000f220000300800 */
        /* <DEDUP_REMOVED lines=13> */
[----:B------:R-:W4:Y:S01]  /*14800*/  LDL R92, [R1+0x18] ;  /* 0x00001800015c7983 */ /* 0x000f220000100800 */
[----:B------:R-:W-:-:S02]  /*14810*/  SEL R41, R15, R12, P0 ;  /* 0x0000000c0f297207 */ /* 0x000fc40000000000 */
[----:B------:R-:W-:Y:S02]  /*14820*/  SEL R15, R12, R15, P0 ;  /* 0x0000000f0c0f7207 */ /* 0x000fe40000000000 */
[----:B------:R-:W-:Y:S02]  /*14830*/  MOV R20, R16 ;  /* 0x0000001000147202 */ /* 0x000fe40000000f00 */
[----:B0-----:R-:W-:Y:S02]  /*14840*/  MOV R21, R5 ;  /* 0x0000000500157202 */ /* 0x001fe40000000f00 */
        /* <DEDUP_REMOVED lines=41> */
[----:B------:R-:W-:-:S04]  /*14ae0*/  SHF.R.U64 R3, R4, 0x3, RZ ;  /* 0x0000000304037819 */ /* 0x000fc800000012ff */
[----:B------:R-:W-:Y:S02]  /*14af0*/  LOP3.LUT R12, R3, R6, RZ, 0x3c, !PT ;  /* 0x00000006030c7212 */ /* 0x000fe400078e3cff */
[----:B------:R-:W-:Y:S02]  /*14b00*/  LOP3.LUT R3, R8, 0x180, RZ, 0xc0, !PT ;  /* 0x0000018008037812 */ /* 0x000fe400078ec0ff */
[----:B------:R-:W-:Y:S02]  /*14b10*/  LOP3.LUT R4, R35, 0x180, RZ, 0xc0, !PT ;  /* 0x0000018023047812 */ /* 0x000fe400078ec0ff */
[----:B------:R-:W-:Y:S02]  /*14b20*/  SHF.R.U64 R3, R3, 0x3, RZ ;  /* 0x0000000303037819 */ /* 0x000fe400000012ff */
[----:B------:R-:W-:Y:S02]  /*14b30*/  LOP3.LUT R28, R93, 0x180, RZ, 0xc0, !PT ;  /* 0x000001805d1c7812 */ /* 0x000fe400078ec0ff */
[----:B------:R-:W-:Y:S01]  /*14b40*/  LOP3.LUT R40, R95, 0x180, RZ, 0xc0, !PT ;  /* 0x000001805f287812 */ /* 0x000fe200078ec0ff */
[--C-:B------:R-:W-:Y:S01]  /*14b50*/  IMAD.X R13, RZ, RZ, R11.reuse, P5 ;  /* 0x000000ffff0d7224 */ /* 0x100fe200028e060b */
[----:B------:R-:W-:Y:S01]  /*14b60*/  LOP3.LUT R8, R3, R8, RZ, 0x3c, !PT ;  /* 0x0000000803087212 */ /* 0x000fe200078e3cff */
[--C-:B------:R-:W-:Y:S01]  /*14b70*/  IMAD.X R9, RZ, RZ, R11.reuse, P4 ;  /* 0x000000ffff097224 */ /* 0x100fe200020e060b */
[----:B------:R-:W-:Y:S01]  /*14b80*/  MOV R3, R10 ;  /* 0x0000000a00037202 */ /* 0x000fe20000000f00 */
[--C-:B------:R-:W-:Y:S01]  /*14b90*/  IMAD.X R7, RZ, RZ, R11.reuse, P3 ;  /* 0x000000ffff077224 */ /* 0x100fe200018e060b */
[----:B------:R-:W-:Y:S01]  /*14ba0*/  SHF.R.U64 R4, R4, 0x3, RZ ;  /* 0x0000000304047819 */ /* 0x000fe200000012ff */
[----:B------:R-:W-:-:S02]  /*14bb0*/  IMAD.X R85, RZ, RZ, R11, P2 ;  /* 0x000000ffff557224 */ /* 0x000fc400010e060b */
[----:B------:R-:W-:Y:S01]  /*14bc0*/  IMAD.X R5, RZ, RZ, R11, P1 ;  /* 0x000000ffff057224 */ /* 0x000fe200008e060b */
[----:B------:R-:W-:Y:S01]  /*14bd0*/  SHF.R.U64 R28, R28, 0x3, RZ ;  /* 0x000000031c1c7819 */ /* 0x000fe200000012ff */
[----:B--2---:R0:W-:Y:S01]  /*14be0*/  SHFL.IDX PT, R11, R49, R14, 0x1c1f ;  /* 0x001c1f0e310b7589 */ /* 0x0041e200000e0000 */
[----:B------:R-:W-:Y:S02]  /*14bf0*/  SHF.R.U64 R40, R40, 0x3, RZ ;  /* 0x0000000328287819 */ /* 0x000fe400000012ff */
[----:B------:R-:W-:Y:S01]  /*14c00*/  LOP3.LUT R6, R4, R35, RZ, 0x3c, !PT ;  /* 0x0000002304067212 */ /* 0x000fe200078e3cff */
[----:B------:R-:W-:Y:S01]  /*14c10*/  SHFL.IDX PT, R41, R41, R14, 0x1c1f ;  /* 0x001c1f0e29297589 */ /* 0x000fe200000e0000 */
[----:B------:R-:W-:Y:S02]  /*14c20*/  LOP3.LUT R84, R28, R93, RZ, 0x3c, !PT ;  /* 0x0000005d1c547212 */ /* 0x000fe400078e3cff */
[----:B0-----:R-:W-:Y:S02]  /*14c30*/  LOP3.LUT R49, R14, 0x2, RZ, 0x3c, !PT ;  /* 0x000000020e317812 */ /* 0x001fe400078e3cff */
[----:B------:R-:W-:Y:S01]  /*14c40*/  LOP3.LUT R4, R40, R95, RZ, 0x3c, !PT ;  /* 0x0000005f28047212 */ /* 0x000fe200078e3cff */
[----:B------:R-:W-:Y:S01]  /*14c50*/  SHFL.IDX PT, R43, R43, R14, 0x1c1f ;  /* 0x001c1f0e2b2b7589 */ /* 0x000fe200000e0000 */
[----:B------:R-:W-:-:S03]  /*14c60*/  MOV R35, R12 ;  /* 0x0000000c00237202 */ /* 0x000fc60000000f00 */
[----:B------:R-:W0:Y:S01]  /*14c70*/  SHFL.IDX PT, R48, R15, R49, 0x1c1f ;  /* 0x001c1f310f307589 */ /* 0x000e2200000e0000 */
[----:B------:R-:W-:-:S03]  /*14c80*/  MOV R84, R84 ;  /* 0x0000005400547202 */ /* 0x000fc60000000f00 */
[----:B------:R-:W1:Y:S01]  /*14c90*/  SHFL.IDX PT, R46, R24, R49, 0x1c1f ;  /* 0x001c1f31182e7589 */ /* 0x000e6200000e0000 */
        /* <DEDUP_REMOVED lines=10> */
[----:B------:R-:W2:Y:S04]  /*14d40*/  SHFL.IDX PT, R54, R37, R49, 0x1c1f ;  /* 0x001c1f3125367589 */ /* 0x000ea800000e0000 */
[----:B------:R-:W3:Y:S04]  /*14d50*/  SHFL.IDX PT, R52, R39, R49, 0x1c1f ;  /* 0x001c1f3127347589 */ /* 0x000ee800000e0000 */
[----:B------:R-:W-:Y:S04]  /*14d60*/  SHFL.IDX PT, R82, R63, R14, 0x1c1f ;  /* 0x001c1f0e3f527589 */ /* 0x000fe800000e0000 */
[----:B------:R-:W-:Y:S04]  /*14d70*/  SHFL.IDX PT, R69, R69, R14, 0x1c1f ;  /* 0x001c1f0e45457589 */ /* 0x000fe800000e0000 */
[----:B------:R-:W-:Y:S04]  /*14d80*/  SHFL.IDX PT, R71, R71, R14, 0x1c1f ;  /* 0x001c1f0e47477589 */ /* 0x000fe800000e0000 */
[----:B------:R-:W-:Y:S04]  /*14d90*/  SHFL.IDX PT, R75, R75, R14, 0x1c1f ;  /* 0x001c1f0e4b4b7589 */ /* 0x000fe800000e0000 */
[----:B------:R-:W-:Y:S04]  /*14da0*/  SHFL.IDX PT, R12, R77, R14, 0x1c1f ;  /* 0x001c1f0e4d0c7589 */ /* 0x000fe800000e0000 */
[----:B------:R-:W4:Y:S04]  /*14db0*/  SHFL.IDX PT, R26, R26, R49, 0x1c1f ;  /* 0x001c1f311a1a7589 */ /* 0x000f2800000e0000 */
[----:B------:R-:W4:Y:S04]  /*14dc0*/  SHFL.IDX PT, R38, R38, R49, 0x1c1f ;  /* 0x001c1f3126267589 */ /* 0x000f2800000e0000 */
[----:B------:R-:W-:Y:S04]  /*14dd0*/  SHFL.IDX PT, R83, R128, R49, 0x1c1f ;  /* 0x001c1f3180537589 */ /* 0x000fe800000e0000 */
[----:B------:R1:W4:Y:S04]  /*14de0*/  SHFL.IDX PT, R56, R42, R49, 0x1c1f ;  /* 0x001c1f312a387589 */ /* 0x00032800000e0000 */
[----:B------:R2:W4:Y:S04]  /*14df0*/  SHFL.IDX PT, R62, R44, R49, 0x1c1f ;  /* 0x001c1f312c3e7589 */ /* 0x00052800000e0000 */
[----:B------:R-:W4:Y:S04]  /*14e00*/  SHFL.IDX PT, R79, R114, R49, 0x1c1f ;  /* 0x001c1f31724f7589 */ /* 0x000f2800000e0000 */
[----:B------:R-:W4:Y:S04]  /*14e10*/  SHFL.IDX PT, R81, R122, R49, 0x1c1f ;  /* 0x001c1f317a517589 */ /* 0x000f2800000e0000 */
        /* <DEDUP_REMOVED lines=13> */
[----:B------:R-:W4:Y:S04]  /*14ef0*/  SHFL.IDX PT, R24, R127, R49, 0x1c1f ;  /* 0x001c1f317f187589 */ /* 0x000f2800000e0000 */
[----:B------:R-:W4:Y:S04]  /*14f00*/  SHFL.IDX PT, R15, R130, R49, 0x1c1f ;  /* 0x001c1f31820f7589 */ /* 0x000f2800000e0000 */
[----:B------:R-:W-:Y:S04]  /*14f10*/  SHFL.IDX PT, R32, R32, R49, 0x1c1f ;  /* 0x001c1f3120207589 */ /* 0x000fe800000e0000 */
[----:B------:R-:W4:Y:S04]  /*14f20*/  SHFL.IDX PT, R27, R27, R49, 0x1c1f ;  /* 0x001c1f311b1b7589 */ /* 0x000f2800000e0000 */
[----:B------:R3:W4:Y:S04]  /*14f30*/  SHFL.IDX PT, R63, R45, R49, 0x1c1f ;  /* 0x001c1f312d3f7589 */ /* 0x00072800000e0000 */
[----:B------:R-:W4:Y:S04]  /*14f40*/  SHFL.IDX PT, R119, R119, R49, 0x1c1f ;  /* 0x001c1f3177777589 */ /* 0x000f2800000e0000 */
        /* <DEDUP_REMOVED lines=11> */
[----:B------:R-:W-:Y:S02]  /*15000*/  SEL R48, R50, R25, P0 ;  /* 0x0000001932307207 */ /* 0x000fe40000000000 */
        /* <DEDUP_REMOVED lines=35> */
[----:B------:R-:W-:Y:S02]  /*15240*/  SEL R58, R27, R58, P0 ;  /* 0x0000003a1b3a7207 */ /* 0x000fe40000000000 */
[----:B------:R-:W-:Y:S02]  /*15250*/  SEL R63, R63, R12, P0 ;  /* 0x0000000c3f3f7207 */ /* 0x000fe40000000000 */
[----:B------:R-:W-:Y:S02]  /*15260*/  SEL R64, R66, R33, P0 ;  /* 0x0000002142407207 */ /* 0x000fe40000000000 */
[----:B------:R-:W-:Y:S02]  /*15270*/  F2FP.BF16.F32.PACK_AB R8, R49, R48 ;  /* 0x000000303108723e */ /* 0x000fe400000010ff */
[----:B------:R-:W-:-:S02]  /*15280*/  F2FP.BF16.F32.PACK_AB R9, R53, R52 ;  /* 0x000000343509723e */ /* 0x000fc400000010ff */
[----:B------:R-:W-:Y:S02]  /*15290*/  F2FP.BF16.F32.PACK_AB R10, R51, R50 ;  /* 0x00000032330a723e */ /* 0x000fe400000010ff */
[----:B------:R-:W-:Y:S02]  /*152a0*/  F2FP.BF16.F32.PACK_AB R11, R55, R54 ;  /* 0x00000036370b723e */ /* 0x000fe400000010ff */
[----:B------:R-:W-:Y:S02]  /*152b0*/  SEL R66, R33, R66, P0 ;  /* 0x0000004221427207 */ /* 0x000fe40000000000 */
[----:B------:R-:W-:Y:S02]  /*152c0*/  SEL R72, R74, R13, P0 ;  /* 0x0000000d4a487207 */ /* 0x000fe40000000000 */
[----:B------:R-:W-:Y:S01]  /*152d0*/  SEL R74, R13, R74, P0 ;  /* 0x0000004a0d4a7207 */ /* 0x000fe20000000000 */
[----:B------:R-:W-:Y:S01]  /*152e0*/  STSM.16.M88.4 [R3], R4 ;  /* 0x0000000403007844 */ /* 0x000fe20000000200 */
[----:B------:R-:W-:-:S02]  /*152f0*/  SEL R37, R91, R134, P0 ;  /* 0x000000865b257207 */ /* 0x000fc40000000000 */
[----:B------:R-:W-:Y:S01]  /*15300*/  SEL R39, R134, R91, P0 ;  /* 0x0000005b86277207 */ /* 0x000fe20000000000 */
        /* <DEDUP_REMOVED lines=11> */
[----:B------:R-:W-:-:S02]  /*153c0*/  F2FP.BF16.F32.PACK_AB R34, R75, R74 ;  /* 0x0000004a4b22723e */ /* 0x000fc400000010ff */
[----:B0-----:R-:W-:Y:S02]  /*153d0*/  F2FP.BF16.F32.PACK_AB R35, R79, R78 ;  /* 0x0000004e4f23723e */ /* 0x001fe400000010ff */
        /* <DEDUP_REMOVED lines=16> */
[----:B------:R-:W0:Y:S06]  /*154e0*/  LDC R28, c[0x0][0xbe8] ;  /* 0x0002fa00ff1c7b82 */ /* 0x000e2c0000000800 */
[----:B------:R-:W2:Y:S01]  /*154f0*/  @P0 LDG.E R3, desc[UR42][R8.64] ;  /* 0x0000002a08030981 */ /* 0x000ea2000c1e1900 */
[----:B------:R-:W-:-:S04]  /*15500*/  SEL R24, R24, 0x978, P3 ;  /* 0x0000097818187807 */ /* 0x000fc80001800000 */
[----:B-1----:R-:W1:Y:S08]  /*15510*/  LDC.64 R6, c[0x0][R24+0x220] ;  /* 0x0000880018067b82 */ /* 0x002e700000000a00 */
[----:B------:R-:W3:Y:S01]  /*15520*/  LDC.64 R10, c[0x0][R24+0x218] ;  /* 0x00008600180a7b82 */ /* 0x000ee20000000a00 */
[----:B------:R-:W-:-:S04]  /*15530*/  ISETP.NE.U32.AND P1, PT, RZ, UR6, PT ;  /* 0x00000006ff007c0c */ /* 0x000fc8000bf25070 */
[----:B------:R-:W-:-:S03]  /*15540*/  ISETP.NE.AND.EX P1, PT, RZ, UR7, PT, P1 ;  /* 0x00000007ff007c0c */ /* 0x000fc6000bf25310 */
[----:B------:R-:W4:Y:S01]  /*15550*/  LDC.64 R12, c[0x0][R24+0x228] ;  /* 0x00008a00180c7b82 */ /* 0x000f220000000a00 */
[----:B0-----:R-:W-:-:S07]  /*15560*/  ISETP.NE.AND P4, PT, R28, 0x1, PT ;  /* 0x000000011c00780c */ /* 0x001fce0003f85270 */
[----:B------:R0:W0:Y:S02]  /*15570*/  LDC.64 R4, c[0x0][R24+0x210] ;  /* 0x0000840018047b82 */ /* 0x0000240000000a00 */
[----:B------:R-:W-:Y:S01]  /*15580*/  @P1 IADD3 R14, P2, R100, UR6, RZ ;  /* 0x00000006640e1c10 */ /* 0x000fe2000ff5e0ff */
[----:B------:R-:W-:Y:S02]  /*15590*/  ULDC UR6, c[0x0][0xa88] ;  /* 0x0002a20000067ab9 */ /* 0x000fe40000000800 */
[----:B------:R-:W-:Y:S01]  /*155a0*/  IMAD.U32 R27, RZ, RZ, UR6 ;  /* 0x00000006ff1b7e24 */ /* 0x000fe2000f8e00ff */
[----:B------:R-:W-:Y:S02]  /*155b0*/  @P1 IADD3.X R15, R99, UR7, RZ, P2, !PT ;  /* 0x00000007630f1c10 */ /* 0x000fe400097fe4ff */
[----:B------:R-:W-:Y:S01]  /*155c0*/  ISETP.NE.U32.AND P2, PT, RZ, UR4, PT ;  /* 0x00000004ff007c0c */ /* 0x000fe2000bf45070 */
[----:B------:R-:W0:Y:S02]  /*155d0*/  @P4 LDC R26, c[0x0][0xbec] ;  /* 0x0002fb00ff1a4b82 */ /* 0x000e240000000800 */
[----:B------:R1:W5:Y:S01]  /*155e0*/  @P1 LDG.E R27, desc[UR42][R14.64] ;  /* 0x0000002a0e1b1981 */ /* 0x000362000c1e1900 */
[----:B------:R-:W-:-:S05]  /*155f0*/  ISETP.NE.AND.EX P2, PT, RZ, UR5, PT, P2 ;  /* 0x00000005ff007c0c */ /* 0x000fca000bf45320 */
[----:B------:R-:W0:Y:S01]  /*15600*/  @P4 LDC R89, c[0x0][0xbf0] ;  /* 0x0002fc00ff594b82 */ /* 0x000e220000000800 */
[----:B------:R-:W-:-:S07]  /*15610*/  SEL R85, R98, RZ, !P2 ;  /* 0x000000ff62557207 */ /* 0x000fce0005000000 */
[----:B-1----:R-:W1:Y:S01]  /*15620*/  LDC.64 R14, c[0x0][0xba8] ;  /* 0x0002ea00ff0e7b82 */ /* 0x002e620000000a00 */
[----:B------:R-:W-:Y:S01]  /*15630*/  SEL R25, R97, RZ, !P2 ;  /* 0x000000ff61197207 */ /* 0x000fe20005000000 */
[----:B------:R-:W-:-:S04]  /*15640*/  IMAD R7, R7, R85, RZ ;  /* 0x0000005507077224 */ /* 0x000fc800078e02ff */
[----:B------:R-:W-:Y:S02]  /*15650*/  IMAD R87, R6, R25, R7 ;  /* 0x0000001906577224 */ /* 0x000fe400078e0207 */
[-C--:B---3--:R-:W-:Y:S02]  /*15660*/  IMAD R35, R11, R90.reuse, RZ ;  /* 0x0000005a0b237224 */ /* 0x088fe400078e02ff */
[----:B------:R-:W-:-:S04]  /*15670*/  IMAD.WIDE.U32 R10, R10, R90, RZ ;  /* 0x0000005a0a0a7225 */ /* 0x000fc800078e00ff */
[----:B------:R-:W-:-:S04]  /*15680*/  IMAD.WIDE.U32 R6, R6, R85, RZ ;  /* 0x0000005506067225 */ /* 0x000fc800078e00ff */
[----:B------:R-:W-:Y:S01]  /*15690*/  IMAD.IADD R25, R94, 0x1, R92 ;  /* 0x000000015e197824 */ /* 0x000fe200078e025c */
[----:B------:R-:W-:Y:S01]  /*156a0*/  SEL R33, R88, RZ, P3 ;  /* 0x000000ff58217207 */ /* 0x000fe20001800000 */
[----:B------:R-:W-:Y:S02]  /*156b0*/  IMAD.IADD R87, R7, 0x1, R87 ;  /* 0x0000000107577824 */ /* 0x000fe400078e0257 */
[----:B------:R-:W-:Y:S01]  /*156c0*/  IMAD.MOV.U32 R7, RZ, RZ, R25 ;  /* 0x000000ffff077224 */ /* 0x000fe200078e0019 */
[----:B-1----:R-:W1:Y:S01]  /*156d0*/  @!P3 LDC R14, c[0x0][0xb50] ;  /* 0x0002d400ff0ebb82 */ /* 0x002e620000000800 */
[----:B------:R-:W-:Y:S02]  /*156e0*/  IMAD.IADD R11, R11, 0x1, R35 ;  /* 0x000000010b0b7824 */ /* 0x000fe400078e0223 */
[-C--:B----4-:R-:W-:Y:S02]  /*156f0*/  IMAD R35, R13, R33.reuse, RZ ;  /* 0x000000210d237224 */ /* 0x090fe400078e02ff */
[----:B------:R-:W-:-:S03]  /*15700*/  IMAD.WIDE.U32 R12, R12, R33, RZ ;  /* 0x000000210c0c7225 */ /* 0x000fc600078e00ff */
[----:B------:R-:W3:Y:S01]  /*15710*/  @!P3 LDC R15, c[0x0][0xb54] ;  /* 0x0002d500ff0fbb82 */ /* 0x000ee20000000800 */
[----:B------:R-:W-:Y:S01]  /*15720*/  IMAD.IADD R35, R13, 0x1, R35 ;  /* 0x000000010d237824 */ /* 0x000fe200078e0223 */
[--C-:B--2---:R-:W-:Y:S01]  /*15730*/  IADD3 R10, P2, P5, R6, R10, R3.reuse ;  /* 0x0000000a060a7210 */ /* 0x104fe20007d5e003 */
[----:B0-----:R-:W-:Y:S01]  /*15740*/  @P4 IMAD.HI.U32 R6, R25, R26, RZ ;  /* 0x0000001a19064227 */ /* 0x001fe200078e00ff */
[----:B------:R-:W-:-:S04]  /*15750*/  SHF.R.S32.HI R86, RZ, 0x1f, R3 ;  /* 0x0000001fff567819 */ /* 0x000fc80000011403 */
[----:B------:R-:W-:Y:S02]  /*15760*/  @P4 SHF.R.U32.HI R7, RZ, R89, R6 ;  /* 0x00000059ff074219 */ /* 0x000fe40000011606 */
[----:B------:R-:W-:-:S03]  /*15770*/  IADD3.X R11, R87, R11, R86, P2, P5 ;  /* 0x0000000b570b7210 */ /* 0x000fc600017ea456 */
[--C-:B------:R-:W-:Y:S01]  /*15780*/  IMAD.MOV R24, RZ, RZ, -R7.reuse ;  /* 0x000000ffff187224 */ /* 0x100fe200078e0a07 */
        /* <DEDUP_REMOVED lines=10> */
[----:B---3--:R-:W-:Y:S01]  /*15830*/  LEA.HI.X R15, R12, R15, R4, 0x2, P2 ;  /* 0x0000000f0c0f7211 */ /* 0x008fe200010f1404 */
[----:B------:R-:W-:Y:S06]  /*15840*/  @P1 BRA `(.L_x_2032) ;  /* 0x0000000000101947 */ /* 0x000fec0003800000 */
[----:B------:R-:W-:Y:S05]  /*15850*/  @!P0 BRA `(.L_x_2032) ;  /* 0x00000000000c8947 */ /* 0x000fea0003800000 */
[----:B------:R-:W2:Y:S04]  /*15860*/  LDG.E R4, desc[UR42][R8.64] ;  /* 0x0000002a08047981 */ /* 0x000ea8000c1e1900 */
[----:B-----5:R-:W2:Y:S02]  /*15870*/  LDG.E R27, desc[UR42][R8.64+0x4] ;  /* 0x0000042a081b7981 */ /* 0x020ea4000c1e1900 */
[----:B--2---:R-:W-:-:S07]  /*15880*/  IMAD.IADD R27, R27, 0x1, -R4 ;  /* 0x000000011b1b7824 */ /* 0x004fce00078e0a04 */
.L_x_2032:
        /* <DEDUP_REMOVED lines=45> */
[----:B------:R-:W-:Y:S01]  /*15b60*/  IMAD.WIDE.U32 R2, R85, UR4, R2 ;  /* 0x0000000455027c25 */ /* 0x000fe2000f8e0002 */
[----:B------:R-:W-:Y:S03]  /*15b70*/  BSSY B1, `(.L_x_2034) ;  /* 0x0000059000017945 */ /* 0x000fe60003800000 */
        /* <DEDUP_REMOVED lines=62> */
[----:B------:R-:W-:Y:S02]  /*15f60*/  IMAD.IADD R45, R89, 0x1, R92 ;  /* 0x00000001592d7824 */ /* 0x000fe400078e025c */
[C---:B------:R-:W-:Y:S02]  /*15f70*/  IMAD R21, R41.reuse, UR5, R0 ;  /* 0x0000000529157c24 */ /* 0x040fe4000f8e0200 */
[----:B------:R-:W-:Y:S01]  /*15f80*/  IMAD.WIDE.U32 R2, R41, UR4, R2 ;  /* 0x0000000429027c25 */ /* 0x000fe2000f8e0002 */
[----:B------:R-:W-:Y:S01]  /*15f90*/  ISETP.GE.AND P0, PT, R45, R84, PT ;  /* 0x000000542d00720c */ /* 0x000fe20003f06270 */
[----:B------:R-:W-:Y:S02]  /*15fa0*/  ULDC.64 UR4, c[0x0][0xa80] ;  /* 0x0002a00000047ab9 */ /* 0x000fe40000000a00 */
[----:B------:R-:W-:Y:S01]  /*15fb0*/  VIADD R0, R16, 0x19c20 ;  /* 0x00019c2010007836 */ /* 0x000fe20000000000 */
[----:B------:R-:W-:-:S02]  /*15fc0*/  IADD3 R3, R3, R21, RZ ;  /* 0x0000001503037210 */ /* 0x000fc40007ffe0ff */
[C---:B------:R-:W-:Y:S02]  /*15fd0*/  LEA R28, P1, R2.reuse, UR4, 0x1 ;  /* 0x00000004021c7c11 */ /* 0x040fe4000f8208ff */
[----:B------:R-:W-:Y:S02]  /*15fe0*/  PRMT R0, RZ, 0x654, R0 ;  /* 0x00000654ff007816 */ /* 0x000fe40000000000 */
[----:B------:R-:W-:Y:S01]  /*15ff0*/  LEA.HI.X R44, R2, UR5, R3, 0x1, P1 ;  /* 0x00000005022c7c11 */ /* 0x000fe200088f0c03 */
[----:B0-----:R0:W1:Y:S01]  /*16000*/  SHFL.IDX PT, R20, R28, RZ, 0x1c1f ;  /* 0x001c1fff1c147589 */ /* 0x00106200000e0000 */
[----:B------:R0:W-:Y:S03]  /*16010*/  SYNCS.ARRIVE.TRANS64.RED.A1T0 RZ, [R0+URZ], RZ ;  /* 0x000000ff00ff79a7 */ /* 0x0001e6000810043f */
[----:B------:R0:W2:Y:S01]  /*16020*/  SHFL.IDX PT, R21, R44, RZ, 0x1c1f ;  /* 0x001c1fff2c157589 */ /* 0x0000a200000e0000 */
        /* <DEDUP_REMOVED lines=13> */
.L_x_2035:
[----:B------:R-:W-:Y:S05]  /*16100*/  BSYNC B1 ;  /* 0x0000000000017941 */ /* 0x000fea0003800000 */
.L_x_2034:
        /* <DEDUP_REMOVED lines=19> */
.L_x_2033:
[----:B------:R-:W2:Y:S01]  /*16240*/  LDL R98, [R1+0x20] ;  /* 0x0000200001627983 */ /* 0x000ea20000100800 */
[----:B0-----:R-:W0:Y:S01]  /*16250*/  @P4 LDC R6, c[0x0][0xbec] ;  /* 0x0002fb00ff064b82 */ /* 0x001e220000000800 */
[----:B------:R-:W-:Y:S01]  /*16260*/  ULDC.64 UR4, c[0x0][0xb08] ;  /* 0x0002c20000047ab9 */ /* 0x000fe20000000a00 */
[----:B------:R-:W-:Y:S01]  /*16270*/  SHF.R.S32.HI R0, RZ, 0x1f, R85 ;  /* 0x0000001fff007819 */ /* 0x000fe20000011455 */
[----:B------:R-:W3:Y:S01]  /*16280*/  LDL R97, [R1+0x5c] ;  /* 0x00005c0001617983 */ /* 0x000ee20000100800 */
[----:B------:R-:W-:Y:S01]  /*16290*/  IMAD R86, R86, UR4, RZ ;  /* 0x0000000456567c24 */ /* 0x000fe2000f8e02ff */
[----:B------:R-:W-:Y:S01]  /*162a0*/  ULDC.64 UR6, c[0x0][0xb30] ;  /* 0x0002cc0000067ab9 */ /* 0x000fe20000000a00 */
[C---:B------:R-:W-:Y:S01]  /*162b0*/  IMAD.WIDE.U32 R4, R3.reuse, UR4, RZ ;  /* 0x0000000403047c25 */ /* 0x040fe2000f8e00ff */
[----:B------:R1:W5:Y:S01]  /*162c0*/  LDL R96, [R1+0x6c] ;  /* 0x00006c0001607983 */ /* 0x0003620000100800 */
[----:B------:R-:W4:Y:S02]  /*162d0*/  @P4 LDC R9, c[0x0][0xbf0] ;  /* 0x0002fc00ff094b82 */ /* 0x000f240000000800 */
[----:B------:R-:W-:Y:S01]  /*162e0*/  IMAD R3, R3, UR5, R86 ;  /* 0x0000000503037c24 */ /* 0x000fe2000f8e0256 */
[----:B------:R1:W5:Y:S01]  /*162f0*/  LDL R94, [R1+0x64] ;  /* 0x00006400015e7983 */ /* 0x0003620000100800 */
[----:B------:R-:W-:-:S02]  /*16300*/  ULDC.64 UR4, c[0x0][0xb38] ;  /* 0x0002ce0000047ab9 */ /* 0x000fc40000000a00 */
[----:B------:R-:W-:Y:S02]  /*16310*/  IMAD.IADD R5, R5, 0x1, R3 ;  /* 0x0000000105057824 */ /* 0x000fe400078e0203 */
[----:B------:R-:W-:-:S04]  /*16320*/  IMAD.WIDE.U32 R2, R90, UR4, R4 ;  /* 0x000000045a027c25 */ /* 0x000fc8000f8e0004 */
[----:B------:R-:W-:Y:S01]  /*16330*/  IMAD R3, R90, UR5, R3 ;  /* 0x000000055a037c24 */ /* 0x000fe2000f8e0203 */
[----:B------:R-:W-:Y:S01]  /*16340*/  ULDC.64 UR4, c[0x0][0xb40] ;  /* 0x0002d00000047ab9 */ /* 0x000fe20000000a00 */
[----:B0-----:R-:W-:-:S04]  /*16350*/  @P4 IMAD.HI.U32 R6, R25, R6, RZ ;  /* 0x0000000619064227 */ /* 0x001fc800078e00ff */
[----:B------:R-:W-:Y:S02]  /*16360*/  IMAD R0, R0, UR4, RZ ;  /* 0x0000000400007c24 */ /* 0x000fe4000f8e02ff */
[----:B------:R-:W-:-:S04]  /*16370*/  IMAD.WIDE.U32 R2, R85, UR4, R2 ;  /* 0x0000000455027c25 */ /* 0x000fc8000f8e0002 */
[----:B------:R-:W-:Y:S01]  /*16380*/  IMAD R7, R85, UR5, R0 ;  /* 0x0000000555077c24 */ /* 0x000fe2000f8e0200 */
[----:B------:R-:W-:Y:S01]  /*16390*/  ULDC.64 UR4, c[0x0][0xb48] ;  /* 0x0002d20000047ab9 */ /* 0x000fe20000000a00 */
        /* <DEDUP_REMOVED lines=19> */
[----:B------:R-:W-:Y:S01]  /*164d0*/  IMAD.IADD R3, R3, 0x1, R5 ;  /* 0x0000000103037824 */ /* 0x000fe200078e0205 */
[----:B------:R-:W-:Y:S01]  /*164e0*/  LEA R28, P1, R2, UR4, 0x2 ;  /* 0x00000004021c7c11 */ /* 0x000fe2000f8210ff */
[----:B------:R-:W-:-:S03]  /*164f0*/  VIADD R4, R16, 0x19c20 ;  /* 0x00019c2010047836 */ /* 0x000fc60000000000 */
[----:B------:R-:W-:Y:S02]  /*16500*/  LEA.HI.X R32, R2, UR5, R3, 0x2, P1 ;  /* 0x0000000502207c11 */ /* 0x000fe400088f1403 */
[----:B------:R-:W-:Y:S01]  /*16510*/  PRMT R4, RZ, 0x654, R4 ;  /* 0x00000654ff047816 */ /* 0x000fe20000000004 */
[----:B------:R1:W0:Y:S01]  /*16520*/  SHFL.IDX PT, R2, R28, RZ, 0x1c1f ;  /* 0x001c1fff1c027589 */ /* 0x00022200000e0000 */
[----:B------:R-:W-:Y:S02]  /*16530*/  BSSY B1, `(.L_x_2037) ;  /* 0x0000047000017945 */ /* 0x000fe40003800000 */
[----:B------:R1:W-:Y:S01]  /*16540*/  SYNCS.ARRIVE.TRANS64.RED.A1T0 RZ, [R4+URZ], RZ ;  /* 0x000000ff04ff79a7 */ /* 0x0003e2000810043f */
[----:B------:R1:W4:Y:S01]  /*16550*/  SHFL.IDX PT, R3, R32, RZ, 0x1c1f ;  /* 0x001c1fff20037589 */ /* 0x00032200000e0000 */
[C---:B--2---:R-:W-:Y:S02]  /*16560*/  VIADD R87, R98.reuse, 0x8 ;  /* 0x0000000862577836 */ /* 0x044fe40000000000 */
[----:B------:R-:W-:-:S02]  /*16570*/  VIADD R89, R98, 0x10 ;  /* 0x0000001062597836 */ /* 0x000fc40000000000 */
[C---:B------:R-:W-:Y:S02]  /*16580*/  VIADD R91, R98.reuse, 0x18 ;  /* 0x00000018625b7836 */ /* 0x040fe40000000000 */
[C---:B------:R-:W-:Y:S02]  /*16590*/  VIADD R93, R98.reuse, 0x20 ;  /* 0x00000020625d7836 */ /* 0x040fe40000000000 */
[C---:B------:R-:W-:Y:S02]  /*165a0*/  VIADD R95, R98.reuse, 0x28 ;  /* 0x00000028625f7836 */ /* 0x040fe40000000000 */
[C---:B------:R-:W-:Y:S02]  /*165b0*/  VIADD R85, R98.reuse, 0x30 ;  /* 0x0000003062557836 */ /* 0x040fe40000000000 */
[C---:B------:R-:W-:Y:S02]  /*165c0*/  VIADD R35, R98.reuse, 0x38 ;  /* 0x0000003862237836 */ /* 0x040fe40000000000 */
[----:B------:R-:W-:-:S02]  /*165d0*/  VIADD R33, R98, 0x40 ;  /* 0x0000004062217836 */ /* 0x000fc40000000000 */
[----:B------:R-:W-:Y:S01]  /*165e0*/  VIADD R27, R98, 0x48 ;  /* 0x00000048621b7836 */ /* 0x000fe20000000000 */
[----:B---3--:R-:W-:Y:S02]  /*165f0*/  SHF.R.S32.HI R25, RZ, 0x1f, R97 ;  /* 0x0000001fff197819 */ /* 0x008fe40000011461 */
[----:B------:R-:W-:Y:S02]  /*16600*/  SHF.R.S32.HI R34, RZ, 0x1f, R87 ;  /* 0x0000001fff227819 */ /* 0x000fe40000011457 */
[----:B------:R-:W-:Y:S02]  /*16610*/  SHF.R.S32.HI R86, RZ, 0x1f, R89 ;  /* 0x0000001fff567819 */ /* 0x000fe40000011459 */
[----:B------:R-:W-:Y:S02]  /*16620*/  SHF.R.S32.HI R88, RZ, 0x1f, R91 ;  /* 0x0000001fff587819 */ /* 0x000fe4000001145b */
[----:B------:R-:W-:Y:S02]  /*16630*/  SHF.R.S32.HI R90, RZ, 0x1f, R93 ;  /* 0x0000001fff5a7819 */ /* 0x000fe4000001145d */
[----:B------:R-:W-:-:S02]  /*16640*/  SHF.R.S32.HI R92, RZ, 0x1f, R95 ;  /* 0x0000001fff5c7819 */ /* 0x000fc4000001145f */
[----:B------:R-:W-:Y:S02]  /*16650*/  SHF.R.S32.HI R26, RZ, 0x1f, R85 ;  /* 0x0000001fff1a7819 */ /* 0x000fe40000011455 */
[----:B------:R-:W-:Y:S02]  /*16660*/  SHF.R.S32.HI R24, RZ, 0x1f, R35 ;  /* 0x0000001fff187819 */ /* 0x000fe40000011423 */
[----:B------:R-:W-:Y:S02]  /*16670*/  SHF.R.S32.HI R12, RZ, 0x1f, R33 ;  /* 0x0000001fff0c7819 */ /* 0x000fe40000011421 */
        /* <DEDUP_REMOVED lines=29> */
[----:B------:R-:W-:Y:S01]  /*16850*/  ISETP.GE.AND P5, PT, R27, UR4, PT ;  /* 0x000000041b007c0c */ /* 0x000fe2000bfa6270 */
[----:B------:R0:W-:Y:S01]  /*16860*/  @!P2 ST.E.64 desc[UR42][R14.64], R58 ;  /* 0x0000003a0e00a985 */ /* 0x0001e2000c101b2a */
[----:B------:R-:W-:Y:S02]  /*16870*/  @!P1 LEA.HI.X R5, R85, R3, R26, 0x2, P4 ;  /* 0x0000000355059211 */ /* 0x000fe400020f141a */
[----:B------:R-:W-:-:S02]  /*16880*/  ISETP.GE.AND P4, PT, R97, UR4, PT ;  /* 0x0000000461007c0c */ /* 0x000fc4000bf86270 */
[----:B-----5:R-:W-:Y:S01]  /*16890*/  ISETP.GE.AND P2, PT, R94, UR4, PT ;  /* 0x000000045e007c0c */ /* 0x020fe2000bf46270 */
        /* <DEDUP_REMOVED lines=16> */
.L_x_2038:
[----:B------:R-:W-:Y:S05]  /*169a0*/  BSYNC B1 ;  /* 0x0000000000017941 */ /* 0x000fea0003800000 */
.L_x_2037:
        /* <DEDUP_REMOVED lines=10> */
[-C--:B--2---:R-:W-:Y:S02]  /*16a50*/  @!P5 LEA R4, P2, R87, R2.reuse, 0x2 ;  /* 0x000000025704d211 */ /* 0x084fe400078410ff */
[-C--:B------:R-:W-:Y:S02]  /*16a60*/  @!P4 LEA R6, P6, R89, R2.reuse, 0x2 ;  /* 0x000000025906c211 */ /* 0x080fe400078c10ff */
[-C--:B-1----:R-:W-:Y:S01]  /*16a70*/  @!P5 LEA.HI.X R5, R87, R3.reuse, R34, 0x2, P2 ;  /* 0x000000035705d211 */ /* 0x082fe200010f1422 */
[----:B------:R-:W-:Y:S01]  /*16a80*/  @!P3 IMAD.WIDE R8, R98, 0x4, R2 ;  /* 0x000000046208b825 */ /* 0x000fe200078e0202 */
[----:B------:R-:W-:Y:S02]  /*16a90*/  ISETP.GE.AND P2, PT, R95, UR4, PT ;  /* 0x000000045f007c0c */ /* 0x000fe4000bf46270 */
[----:B------:R-:W-:Y:S02]  /*16aa0*/  @!P4 LEA.HI.X R7, R89, R3, R86, 0x2, P6 ;  /* 0x000000035907c211 */ /* 0x000fe400030f1456 */
[----:B------:R-:W-:Y:S01]  /*16ab0*/  @!P0 LEA R10, P6, R91, R2, 0x2 ;  /* 0x000000025b0a8211 */ /* 0x000fe200078c10ff */
[----:B------:R0:W-:Y:S01]  /*16ac0*/  @!P3 ST.E.64 desc[UR42][R8.64], R44 ;  /* 0x0000002c0800b985 */ /* 0x0001e2000c101b2a */
[----:B------:R-:W-:-:S02]  /*16ad0*/  ISETP.GE.AND P3, PT, R85, UR4, PT ;  /* 0x0000000455007c0c */ /* 0x000fc4000bf66270 */
[-C--:B------:R-:W-:Y:S01]  /*16ae0*/  @!P0 LEA.HI.X R11, R91, R3.reuse, R88, 0x2, P6 ;  /* 0x000000035b0b8211 */ /* 0x080fe200030f1458 */
[----:B------:R-:W-:Y:S01]  /*16af0*/  @!P5 ST.E.64 desc[UR42][R4.64], R46 ;  /* 0x0000002e0400d985 */ /* 0x000fe2000c101b2a */
[-C--:B------:R-:W-:Y:S02]  /*16b00*/  @!P1 LEA R14, P6, R93, R2.reuse, 0x2 ;  /* 0x000000025d0e9211 */ /* 0x080fe400078c10ff */
[----:B------:R-:W-:Y:S01]  /*16b10*/  ISETP.GE.AND P5, PT, R35, UR4, PT ;  /* 0x0000000423007c0c */ /* 0x000fe2000bfa6270 */
[----:B------:R1:W-:Y:S01]  /*16b20*/  @!P4 ST.E.64 desc[UR42][R6.64], R52 ;  /* 0x000000340600c985 */ /* 0x0003e2000c101b2a */
[----:B------:R-:W-:Y:S02]  /*16b30*/  @!P1 LEA.HI.X R15, R93, R3, R90, 0x2, P6 ;  /* 0x000000035d0f9211 */ /* 0x000fe400030f145a */
[----:B------:R-:W-:Y:S01]  /*16b40*/  @!P2 LEA R20, P6, R95, R2, 0x2 ;  /* 0x000000025f14a211 */ /* 0x000fe200078c10ff */
[----:B------:R2:W-:Y:S01]  /*16b50*/  @!P0 ST.E.64 desc[UR42][R10.64], R54 ;  /* 0x000000360a008985 */ /* 0x0005e2000c101b2a */
[----:B------:R-:W-:-:S02]  /*16b60*/  ISETP.GE.AND P4, PT, R33, UR4, PT ;  /* 0x0000000421007c0c */ /* 0x000fc4000bf86270 */
[-C--:B------:R-:W-:Y:S01]  /*16b70*/  @!P2 LEA.HI.X R21, R95, R3.reuse, R92, 0x2, P6 ;  /* 0x000000035f15a211 */ /* 0x080fe200030f145c */
[----:B------:R2:W-:Y:S01]  /*16b80*/  @!P1 ST.E.64 desc[UR42][R14.64], R60 ;  /* 0x0000003c0e009985 */ /* 0x0005e2000c101b2a */
[-C--:B------:R-:W-:Y:S02]  /*16b90*/  @!P3 LEA R40, P6, R85, R2.reuse, 0x2 ;  /* 0x000000025528b211 */ /* 0x080fe400078c10ff */
[----:B------:R-:W-:Y:S01]  /*16ba0*/  ISETP.GE.AND P0, PT, R27, UR4, PT ;  /* 0x000000041b007c0c */ /* 0x000fe2000bf06270 */
[----:B------:R2:W-:Y:S01]  /*16bb0*/  @!P2 ST.E.64 desc[UR42][R20.64], R62 ;  /* 0x0000003e1400a985 */ /* 0x0005e2000c101b2a */
[----:B------:R-:W-:Y:S02]  /*16bc0*/  ISETP.GE.AND P1, PT, R97, UR4, PT ;  /* 0x0000000461007c0c */ /* 0x000fe4000bf26270 */
[----:B------:R-:W-:Y:S02]  /*16bd0*/  @!P3 LEA.HI.X R41, R85, R3, R26, 0x2, P6 ;  /* 0x000000035529b211 */ /* 0x000fe400030f141a */
[----:B0-----:R-:W-:-:S03]  /*16be0*/  @!P5 LEA R8, P6, R35, R2, 0x2 ;  /* 0x000000022308d211 */ /* 0x001fc600078c10ff */
[----:B------:R2:W-:Y:S01]  /*16bf0*/  @!P3 ST.E.64 desc[UR42][R40.64], R68 ;  /* 0x000000442800b985 */ /* 0x0005e2000c101b2a */
[----:B------:R-:W-:Y:S02]  /*16c00*/  @!P5 LEA.HI.X R9, R35, R3, R24, 0x2, P6 ;  /* 0x000000032309d211 */ /* 0x000fe400030f1418 */
[----:B------:R-:W-:-:S03]  /*16c10*/  @!P4 LEA R32, P6, R33, R2, 0x2 ;  /* 0x000000022120c211 */ /* 0x000fc600078c10ff */
[-C--:B-1----:R-:W-:Y:S01]  /*16c20*/  @!P1 LEA R6, P2, R97, R2.reuse, 0x2 ;  /* 0x0000000261069211 */ /* 0x082fe200078410ff */
[----:B------:R2:W-:Y:S01]  /*16c30*/  @!P5 ST.E.64 desc[UR42][R8.64], R70 ;  /* 0x000000460800d985 */ /* 0x0005e2000c101b2a */
[-C--:B------:R-:W-:Y:S02]  /*16c40*/  @!P4 LEA.HI.X R33, R33, R3.reuse, R12, 0x2, P6 ;  /* 0x000000032121c211 */ /* 0x080fe400030f140c */
[----:B------:R-:W-:Y:S02]  /*16c50*/  @!P0 LEA R4, P6, R27, R2, 0x2 ;  /* 0x000000021b048211 */ /* 0x000fe400078c10ff */
[-C--:B------:R-:W-:Y:S01]  /*16c60*/  @!P1 LEA.HI.X R7, R97, R3.reuse, R25, 0x2, P2 ;  /* 0x0000000361079211 */ /* 0x080fe200010f1419 */
[----:B------:R2:W-:Y:S01]  /*16c70*/  @!P4 ST.E.64 desc[UR42][R32.64], R76 ;  /* 0x0000004c2000c985 */ /* 0x0005e2000c101b2a */
[----:B------:R-:W-:-:S05]  /*16c80*/  @!P0 LEA.HI.X R5, R27, R3, R0, 0x2, P6 ;  /* 0x000000031b058211 */ /* 0x000fca00030f1400 */
[----:B------:R2:W-:Y:S01]  /*16c90*/  @!P0 ST.E.64 desc[UR42][R4.64], R78 ;  /* 0x0000004e04008985 */ /* 0x0005e2000c101b2a */
[----:B-----5:R-:W-:-:S03]  /*16ca0*/  ISETP.GE.AND P0, PT, R94, UR4, PT ;  /* 0x000000045e007c0c */ /* 0x020fc6000bf06270 */
[----:B------:R2:W-:Y:S10]  /*16cb0*/  @!P1 ST.E.64 desc[UR42][R6.64], R36 ;  /* 0x0000002406009985 */ /* 0x0005f4000c101b2a */
[----:B------:R-:W-:Y:S05]  /*16cc0*/  @P0 BRA `(.L_x_2036) ;  /* 0x0000000800d00947 */ /* 0x000fea0003800000 */
[----:B------:R-:W-:-:S04]  /*16cd0*/  LEA R2, P0, R94, R2, 0x2 ;  /* 0x000000025e027211 */ /* 0x000fc800078010ff */
[----:B------:R-:W-:-:S05]  /*16ce0*/  LEA.HI.X R3, R94, R3, R96, 0x2, P0 ;  /* 0x000000035e037211 */ /* 0x000fca00000f1460 */
[----:B------:R0:W-:Y:S01]  /*16cf0*/  ST.E.64 desc[UR42][R2.64], R38 ;  /* 0x0000002602007985 */ /* 0x0001e2000c101b2a */
[----:B------:R-:W-:Y:S05]  /*16d00*/  BRA `(.L_x_2036) ;  /* 0x0000000800c07947 */ /* 0x000fea0003800000 */
.L_x_2031:
        /* <DEDUP_REMOVED lines=23> */
[----:B-1----:R-:W2:Y:S04]  /*16e80*/  LDG.E R5, desc[UR42][R2.64] ;  /* 0x0000002a02057981 */ /* 0x002ea8000c1e1900 */
[----:B-----5:R-:W2:Y:S02]  /*16e90*/  LDG.E R0, desc[UR42][R2.64+0x4] ;  /* 0x0000042a02007981 */ /* 0x020ea4000c1e1900 */
[----:B--2---:R-:W-:-:S07]  /*16ea0*/  IMAD.IADD R0, R0, 0x1, -R5 ;  /* 0x0000000100007824 */ /* 0x004fce00078e0a05 */
.L_x_2039:
[----:B-1----:R-:W2:Y:S04]  /*16eb0*/  LDL.LU R2, [R1+0x50] ;  /* 0x0000500001027983 */ /* 0x002ea80000300800 */
[----:B------:R-:W3:Y:S01]  /*16ec0*/  LDL.LU R3, [R1+0x38] ;  /* 0x0000380001037983 */ /* 0x000ee20000300800 */
[----:B------:R-:W-:Y:S01]  /*16ed0*/  BSSY B1, `(.L_x_2040) ;  /* 0x0000038000017945 */ /* 0x000fe20003800000 */
[----:B-----5:R-:W-:Y:S02]  /*16ee0*/  SHF.R.S32.HI R20, RZ, 0x1f, R15 ;  /* 0x0000001fff147819 */ /* 0x020fe4000001140f */
[----:B--2---:R-:W-:Y:S02]  /*16ef0*/  SEL R24, R2, RZ, !P0 ;  /* 0x000000ff02187207 */ /* 0x004fe40004000000 */
[----:B---3--:R-:W-:Y:S01]  /*16f00*/  SEL R25, R3, RZ, !P0 ;  /* 0x000000ff03197207 */ /* 0x008fe20004000000 */
[----:B------:R-:W-:Y:S06]  /*16f10*/  @P3 BRA `(.L_x_2041) ;  /* 0x0000000000cc3947 */ /* 0x000fec0003800000 */
[----:B------:R-:W2:Y:S01]  /*16f20*/  LDL R3, [R1+0x18] ;  /* 0x0000180001037983 */ /* 0x000ea20000100800 */
[----:B------:R-:W0:Y:S02]  /*16f30*/  LDC R33, c[0x0][0xbe8] ;  /* 0x0002fa00ff217b82 */ /* 0x000e240000000800 */
[----:B0-----:R-:W-:Y:S01]  /*16f40*/  IMAD R2, R0, R33, RZ ;  /* 0x0000002100027224 */ /* 0x001fe200078e02ff */
        /* <DEDUP_REMOVED lines=10> */
[----:B------:R-:W0:Y:S08]  /*16ff0*/  LDC.64 R2, c[0x0][0xba8] ;  /* 0x0002ea00ff027b82 */ /* 0x000e300000000a00 */
[----:B------:R-:W1:Y:S08]  /*17000*/  LDC.64 R8, c[0x0][R26+0x220] ;  /* 0x000088001a087b82 */ /* 0x000e700000000a00 */
[----:B------:R-:W2:Y:S08]  /*17010*/  LDC.64 R6, c[0x0][R26+0x218] ;  /* 0x000086001a067b82 */ /* 0x000eb00000000a00 */
[----:B------:R-:W4:Y:S08]  /*17020*/  LDC.64 R10, c[0x0][R26+0x228] ;  /* 0x00008a001a0a7b82 */ /* 0x000f300000000a00 */
[----:B------:R-:W5:Y:S08]  /*17030*/  LDC.64 R4, c[0x0][R26+0x210] ;  /* 0x000084001a047b82 */ /* 0x000f700000000a00 */
[----:B------:R-:W4:Y:S08]  /*17040*/  @P0 LDC R14, c[0x0][0xbec] ;  /* 0x0002fb00ff0e0b82 */ /* 0x000f300000000800 */
[----:B------:R-:W5:Y:S01]  /*17050*/  @P0 LDC R37, c[0x0][0xbf0] ;  /* 0x0002fc00ff250b82 */ /* 0x000f620000000800 */
[----:B-1----:R-:W-:-:S07]  /*17060*/  IMAD R9, R9, R25, RZ ;  /* 0x0000001909097224 */ /* 0x002fce00078e02ff */
[----:B0-----:R-:W0:Y:S01]  /*17070*/  @!P3 LDC R2, c[0x0][0xb50] ;  /* 0x0002d400ff02bb82 */ /* 0x001e220000000800 */
[----:B------:R-:W-:Y:S02]  /*17080*/  IMAD R9, R8, R24, R9 ;  /* 0x0000001808097224 */ /* 0x000fe400078e0209 */
[----:B----4-:R-:W-:-:S05]  /*17090*/  @P0 IMAD.HI.U32 R14, R27, R14, RZ ;  /* 0x0000000e1b0e0227 */ /* 0x010fca00078e00ff */
[----:B------:R-:W1:Y:S01]  /*170a0*/  @!P3 LDC R3, c[0x0][0xb54] ;  /* 0x0002d500ff03bb82 */ /* 0x000e620000000800 */
[----:B-----5:R-:W-:Y:S01]  /*170b0*/  @P0 SHF.R.U32.HI R21, RZ, R37, R14 ;  /* 0x00000025ff150219 */ /* 0x020fe2000001160e */
        /* <DEDUP_REMOVED lines=25> */
.L_x_2041:
[----:B------:R-:W-:Y:S05]  /*17250*/  BSYNC B1 ;  /* 0x0000000000017941 */ /* 0x000fea0003800000 */
.L_x_2040:
        /* <DEDUP_REMOVED lines=33> */
[----:B----4-:R-:W-:-:S04]  /*17470*/  IMAD.IADD R8, R13, 0x1, R4 ;  /* 0x000000010d087824 */ /* 0x010fc800078e0204 */
        /* <DEDUP_REMOVED lines=39> */
.L_x_2043:
[----:B------:R-:W-:Y:S05]  /*176f0*/  BSYNC B1 ;  /* 0x0000000000017941 */ /* 0x000fea0003800000 */
.L_x_2042:
        /* <DEDUP_REMOVED lines=17> */
.L_x_2036:
[----:B------:R-:W-:Y:S05]  /*17810*/  BSYNC B0 ;  /* 0x0000000000007941 */ /* 0x000fea0003800000 */
.L_x_2030:
[----:B------:R-:W-:Y:S02]  /*17820*/  ULDC UR4, c[0x0][0xc3c] ;  /* 0x00030f0000047ab9 */ /* 0x000fe40000000800 */
[----:B------:R-:W-:-:S13]  /*17830*/  ISETP.GE.AND P0, PT, R31, UR4, PT ;  /* 0x000000041f007c0c */ /* 0x000fda000bf06270 */
[----:B------:R-:W-:Y:S05]  /*17840*/  @!P0 BRA `(.L_x_2044) ;  /* 0xfffffe98005c8947 */ /* 0x000fea000383ffff */
[----:B------:R-:W-:Y:S05]  /*17850*/  BRA `(.L_x_1908) ;  /* 0x00000078005c7947 */ /* 0x000fea0003800000 */
.L_x_1906:
        /* <DEDUP_REMOVED lines=13> */
[----:B------:R-:W1:Y:S01]  /*17930*/  LDS.128 R24, [UR4+0x19cd0] ;  /* 0x019cd004ff187984 */ /* 0x000e620008000c00 */
[----:B------:R-:W-:Y:S06]  /*17940*/  BAR.ARV 0x4, 0x200 ;  /* 0x0108000000007b1d */ /* 0x000fec0000002000 */
[----:B------:R-:W-:Y:S05]  /*17950*/  BRA `(.L_x_2046) ;  /* 0x0000000c008c7947 */ /* 0x000fea0003800000 */
.L_x_2045:
        /* <DEDUP_REMOVED lines=44> */
.L_x_2049:
        /* <DEDUP_REMOVED lines=37> */
.L_x_2047:
        /* <DEDUP_REMOVED lines=13> */
.L_x_2050:
[----:B-1----:R-:W-:Y:S02]  /*17f40*/  IMAD R24, R24, UR5, R5 ;  /* 0x0000000518187c24 */ /* 0x002fe4000f8e0205 */
[----:B------:R-:W-:-:S03]  /*17f50*/  VIADD R27, R27, UR4 ;  /* 0x000000041b1b7c36 */ /* 0x000fc60008000000 */
[----:B------:R-:W-:Y:S01]  /*17f60*/  IADD3 R4, -R24, UR6, RZ ;  /* 0x0000000618047c10 */ /* 0x000fe2000fffe1ff */
[----:B------:R-:W-:Y:S06]  /*17f70*/  @!P1 BRA `(.L_x_2051) ;  /* 0x0000000000e49947 */ /* 0x000fec0003800000 */
[-C--:B--2---:R-:W-:Y:S02]  /*17f80*/  IABS R7, R25.reuse ;  /* 0x0000001900077213 */ /* 0x084fe40000000000 */
[----:B------:R-:W-:Y:S02]  /*17f90*/  IABS R5, R8 ;  /* 0x0000000800057213 */ /* 0x000fe40000000000 */
[----:B------:R-:W1:Y:S08]  /*17fa0*/  I2F.RP R9, R7 ;  /* 0x0000000700097306 */ /* 0x000e700000209400 */
[----:B-1----:R-:W0:Y:S02]  /*17fb0*/  MUFU.RCP R9, R9 ;  /* 0x0000000900097308 */ /* 0x002e240000001000 */
[----:B0-----:R-:W-:Y:S01]  /*17fc0*/  VIADD R2, R9, 0xffffffe ;  /* 0x0ffffffe09027836 */ /* 0x001fe20000000000 */
[----:B------:R-:W-:-:S05]  /*17fd0*/  IABS R9, R25 ;  /* 0x0000001900097213 */ /* 0x000fca0000000000 */
[----:B------:R0:W1:Y:S01]  /*17fe0*/  F2I.FTZ.U32.TRUNC.NTZ R3, R2 ;  /* 0x0000000200037305 */ /* 0x000062000021f000 */
[----:B------:R-:W-:Y:S02]  /*17ff0*/  IMAD.MOV R9, RZ, RZ, -R9 ;  /* 0x000000ffff097224 */ /* 0x000fe400078e0a09 */
[----:B0-----:R-:W-:Y:S02]  /*18000*/  IMAD.MOV.U32 R2, RZ, RZ, RZ ;  /* 0x000000ffff027224 */ /* 0x001fe400078e00ff */
[----:B-1----:R-:W-:-:S04]  /*18010*/  IMAD.MOV R10, RZ, RZ, -R3 ;  /* 0x000000ffff0a7224 */ /* 0x002fc800078e0a03 */
[----:B------:R-:W-:Y:S01]  /*18020*/  IMAD R11, R10, R7, RZ ;  /* 0x000000070a0b7224 */ /* 0x000fe200078e02ff */
[----:B------:R-:W-:-:S03]  /*18030*/  IABS R10, R4 ;  /* 0x00000004000a7213 */ /* 0x000fc60000000000 */
        /* <DEDUP_REMOVED lines=11> */
[----:B------:R-:W-:-:S04]  /*180f0*/  LOP3.LUT R7, R4, R25, RZ, 0x3c, !PT ;  /* 0x0000001904077212 */ /* 0x000fc800078e3cff */
[----:B------:R-:W-:Y:S01]  /*18100*/  ISETP.GE.AND P2, PT, R7, RZ, PT ;  /* 0x000000ff0700720c */ /* 0x000fe20003f46270 */
[----:B------:R-:W0:Y:S06]  /*18110*/  F2I.FTZ.U32.TRUNC.NTZ R3, R3 ;  /* 0x0000000300037305 */ /* 0x000e2c000021f000 */
[----:B------:R-:W-:-:S04]  /*18120*/  @P0 VIADD R2, R2, 0x1 ;  /* 0x0000000102020836 */ /* 0x000fc80000000000 */
[----:B------:R-:W-:-:S04]  /*18130*/  IMAD.MOV.U32 R7, RZ, RZ, R2 ;  /* 0x000000ffff077224 */ /* 0x000fc800078e0002 */
[----:B------:R-:W-:Y:S01]  /*18140*/  @!P2 IMAD.MOV R7, RZ, RZ, -R7 ;  /* 0x000000ffff07a224 */ /* 0x000fe200078e0a07 */
[----:B------:R-:W-:Y:S01]  /*18150*/  @!P1 LOP3.LUT R7, RZ, R25, RZ, 0x33, !PT ;  /* 0x00000019ff079212 */ /* 0x000fe200078e33ff */
[----:B0-----:R-:W-:-:S04]  /*18160*/  IMAD.MOV R9, RZ, RZ, -R3 ;  /* 0x000000ffff097224 */ /* 0x001fc800078e0a03 */
[----:B------:R-:W-:-:S04]  /*18170*/  IMAD.MOV.U32 R2, RZ, RZ, R9 ;  /* 0x000000ffff027224 */ /* 0x000fc800078e0009 */
        /* <DEDUP_REMOVED lines=25> */
.L_x_2051:
        /* <DEDUP_REMOVED lines=60> */
.L_x_2052:
[----:B------:R-:W-:-:S05]  /*186d0*/  LOP3.LUT R2, RZ, R2, RZ, 0x33, !PT ;  /* 0x00000002ff027212 */ /* 0x000fca00078e33ff */
[----:B------:R-:W-:Y:S01]  /*186e0*/  IMAD.IADD R25, R25, 0x1, R2 ;  /* 0x0000000119197824 */ /* 0x000fe200078e0202 */
[----:B------:R-:W-:Y:S06]  /*186f0*/  BRA `(.L_x_2053) ;  /* 0x00000000000c7947 */ /* 0x000fec0003800000 */
.L_x_2048:
[----:B------:R-:W-:Y:S02]  /*18700*/  IMAD.MOV.U32 R25, RZ, RZ, RZ ;  /* 0x000000ffff197224 */ /* 0x000fe400078e00ff */
[----:B------:R-:W-:Y:S02]  /*18710*/  IMAD.U32 R24, RZ, RZ, UR6 ;  /* 0x00000006ff187e24 */ /* 0x000fe4000f8e00ff */
[----:B------:R-:W-:-:S07]  /*18720*/  IMAD.MOV.U32 R26, RZ, RZ, RZ ;  /* 0x000000ffff1a7224 */ /* 0x000fce00078e00ff */
.L_x_2053:
[----:B------:R-:W-:-:S13]  /*18730*/  ISETP.NE.AND P0, PT, R0, RZ, PT ;  /* 0x000000ff0000720c */ /* 0x000fda0003f05270 */
[----:B------:R-:W0:Y:S01]  /*18740*/  @!P0 S2R R3, SR_CgaCtaId ;  /* 0x0000000000038919 */ /* 0x000e220000008800 */
[----:B------:R-:W-:-:S04]  /*18750*/  @!P0 MOV R0, 0x400 ;  /* 0x0000040000008802 */ /* 0x000fc80000000f00 */
[----:B0-----:R-:W-:-:S05]  /*18760*/  @!P0 LEA R0, R3, R0, 0x18 ;  /* 0x0000000003008211 */ /* 0x001fca00078ec0ff */
[----:B------:R0:W-:Y:S01]  /*18770*/  @!P0 STS.128 [R0+0x19cd0], R24 ;  /* 0x019cd01800008388 */ /* 0x0001e20000000c00 */
[----:B------:R-:W-:Y:S06]  /*18780*/  BAR.ARV 0x5, 0x200 ;  /* 0x0148000000007b1d */ /* 0x000fec0000002000 */
.L_x_2046:
[----:B------:R2:W-:Y:S01]  /*18790*/  STL [R1+0x3c], RZ ;  /* 0x00003cff01007387 */ /* 0x0005e20000100800 */
[----:B------:R-:W-:Y:S01]  /*187a0*/  ULDC UR4, c[0x0][0xc3c] ;  /* 0x00030f0000047ab9 */ /* 0x000fe20000000800 */
[----:B------:R-:W-:Y:S01]  /*187b0*/  MOV R23, 0x1 ;  /* 0x0000000100177802 */ /* 0x000fe20000000f00 */
[----:B------:R-:W-:Y:S01]  /*187c0*/  IMAD.MOV.U32 R19, RZ, RZ, RZ ;  /* 0x000000ffff137224 */ /* 0x000fe200078e00ff */
[----:B-1----:R-:W-:-:S13]  /*187d0*/  ISETP.GE.AND P0, PT, R27, UR4, PT ;  /* 0x000000041b007c0c */ /* 0x002fda000bf06270 */
[----:B--2---:R-:W-:Y:S05]  /*187e0*/  @P0 BRA `(.L_x_2054) ;  /* 0x0000006400800947 */ /* 0x004fea0003800000 */
[----:B------:R-:W1:Y:S01]  /*187f0*/  S2R R12, SR_TID.X ;  /* 0x00000000000c7919 */ /* 0x000e620000002100 */
[----:B------:R-:W2:Y:S01]  /*18800*/  S2UR UR5, SR_CgaCtaId ;  /* 0x00000000000579c3 */ /* 0x000ea20000008800 */
[----:B------:R-:W-:Y:S01]  /*18810*/  UMOV UR4, 0x400 ;  /* 0x0000040000047882 */ /* 0x000fe20000000000 */
[----:B------:R-:W-:Y:S01]  /*18820*/  BSSY B7, `(.L_x_2054) ;  /* 0x000065c000077945 */ /* 0x000fe20003800000 */
[----:B------:R-:W-:Y:S01]  /*18830*/  IMAD.MOV.U32 R28, RZ, RZ, 0x1 ;  /* 0x00000001ff1c7424 */ /* 0x000fe200078e00ff */
[----:B------:R-:W-:Y:S01]  /*18840*/  ULDC.64 UR40, c[0x0][0x198] ;  /* 0x0000660000287ab9 */ /* 0x000fe20000000a00 */
[----:B------:R-:W-:Y:S01]  /*18850*/  IMAD.MOV.U32 R22, RZ, RZ, RZ ;  /* 0x000000ffff167224 */ /* 0x000fe200078e00ff */
[----:B------:R-:W-:Y:S01]  /*18860*/  ULOP3.LUT UR36, UR37, 0x1, URZ, 0xfc, !UPT ;  /* 0x0000000125247892 */ /* 0x000fe2000f8efc3f */
[----:B------:R-:W-:Y:S01]  /*18870*/  IMAD.MOV.U32 R19, RZ, RZ, RZ ;  /* 0x000000ffff137224 */ /* 0x000fe200078e00ff */
[----:B------:R-:W-:Y:S01]  /*18880*/  ULOP3.LUT UR39, UR37, 0x2, URZ, 0xfc, !UPT ;  /* 0x0000000225277892 */ /* 0x000fe2000f8efc3f */
[----:B------:R-:W-:Y:S01]  /*18890*/  IMAD.MOV.U32 R23, RZ, RZ, 0x1 ;  /* 0x00000001ff177424 */ /* 0x000fe200078e00ff */
[----:B------:R-:W-:Y:S01]  /*188a0*/  ULDC UR38, c[0x0][0xc] ;  /* 0x0000030000267ab9 */ /* 0x000fe20000000800 */
[----:B--2---:R-:W-:-:S06]  /*188b0*/  ULEA UR4, UR5, UR4, 0x18 ;  /* 0x0000000405047291 */ /* 0x004fcc000f8ec03f */
[----:B------:R-:W-:Y:S01]  /*188c0*/  IMAD.U32 R18, RZ, RZ, UR4 ;  /* 0x00000004ff127e24 */ /* 0x000fe2000f8e00ff */
[C---:B-1----:R-:W-:Y:S01]  /*188d0*/  LOP3.LUT R11, R12.reuse, 0x7f, RZ, 0xc0, !PT ;  /* 0x0000007f0c0b7812 */ /* 0x042fe200078ec0ff */
[C---:B------:R-:W-:Y:S01]  /*188e0*/  IMAD.SHL.U32 R3, R12.reuse, 0x20, RZ ;  /* 0x000000200c037824 */ /* 0x040fe200078e00ff */
[----:B------:R-:W-:Y:S01]  /*188f0*/  SHF.R.U32.HI R4, RZ, 0x1, R12 ;  /* 0x00000001ff047819 */ /* 0x000fe2000001160c */
[C---:B0-----:R-:W-:Y:S01]  /*18900*/  IMAD.SHL.U32 R0, R12.reuse, 0x10, RZ ;  /* 0x000000100c007824 */ /* 0x041fe200078e00ff */
[C---:B------:R-:W-:Y:S01]  /*18910*/  LOP3.LUT P0, RZ, R12.reuse, 0x4, RZ, 0xc0, !PT ;  /* 0x000000040cff7812 */ /* 0x040fe2000780c0ff */
[----:B------:R-:W-:Y:S01]  /*18920*/  IMAD.SHL.U32 R5, R11, 0x10, RZ ;  /* 0x000000100b057824 */ /* 0x000fe200078e00ff */
[C---:B------:R-:W-:Y:S01]  /*18930*/  LOP3.LUT R2, R3.reuse, 0x360, RZ, 0xc0, !PT ;  /* 0x0000036003027812 */ /* 0x040fe200078ec0ff */
[----:B------:R-:W-:Y:S01]  /*18940*/  IMAD.SHL.U32 R10, R12, 0x4, RZ ;  /* 0x000000040c0a7824 */ /* 0x000fe200078e00ff */
[----:B------:R-:W-:Y:S02]  /*18950*/  LOP3.LUT R8, R0, 0x60, RZ, 0xc0, !PT ;  /* 0x0000006000087812 */ /* 0x000fe400078ec0ff */
[----:B------:R-:W-:-:S02]  /*18960*/  LOP3.LUT R3, R3, 0x80, RZ, 0xc0, !PT ;  /* 0x0000008003037812 */ /* 0x000fc400078ec0ff */
[--C-:B------:R-:W-:Y:S02]  /*18970*/  LOP3.LUT R2, R2, 0x400, R5.reuse, 0xf8, !PT ;  /* 0x0000040002027812 */ /* 0x100fe400078ef805 */
[----:B------:R-:W-:Y:S01]  /*18980*/  LOP3.LUT R9, R8, 0x700, R5, 0xf8, !PT ;  /* 0x0000070008097812 */ /* 0x000fe200078ef805 */
[----:B------:R-:W-:Y:S01]  /*18990*/  IMAD.SHL.U32 R8, R12, 0x2, RZ ;  /* 0x000000020c087824 */ /* 0x000fe200078e00ff */
[----:B------:R-:W-:Y:S02]  /*189a0*/  LOP3.LUT R5, R4, 0x20, RZ, 0xc0, !PT ;  /* 0x0000002004057812 */ /* 0x000fe400078ec0ff */
[----:B------:R-:W-:Y:S02]  /*189b0*/  LOP3.LUT R7, R0, 0x90, RZ, 0xc0, !PT ;  /* 0x0000009000077812 */ /* 0x000fe400078ec0ff */
[----:B------:R-:W-:Y:S01]  /*189c0*/  LOP3.LUT R3, R3, 0x10, R4, 0xf8, !PT ;  /* 0x0000001003037812 */ /* 0x000fe200078ef804 */
[----:B------:R-:W-:Y:S01]  /*189d0*/  IMAD.SHL.U32 R4, R12, 0x80, RZ ;  /* 0x000000800c047824 */ /* 0x000fe200078e00ff */
[----:B------:R-:W-:-:S02]  /*189e0*/  LOP3.LUT R5, R5, 0x10, R12, 0xf8, !PT ;  /* 0x0000001005057812 */ /* 0x000fc400078ef80c */
[----:B------:R-:W-:Y:S01]  /*189f0*/  LOP3.LUT R8, R7, 0x10, R8, 0x78, !PT ;  /* 0x0000001007087812 */ /* 0x000fe200078e7808 */
[----:B------:R-:W-:Y:S01]  /*18a00*/  IMAD.SHL.U32 R7, R6, 0x800, RZ ;  /* 0x0000080006077824 */ /* 0x000fe200078e00ff */
[----:B------:R-:W-:Y:S02]  /*18a10*/  LOP3.LUT R6, R4, 0x400, RZ, 0xc0, !PT ;  /* 0x0000040004067812 */ /* 0x000fe400078ec0ff */
[----:B------:R-:W-:Y:S02]  /*18a20*/  LOP3.LUT R5, R5, 0x380, R4, 0xf8, !PT ;  /* 0x0000038005057812 */ /* 0x000fe400078ef804 */
[----:B------:R-:W-:Y:S02]  /*18a30*/  LOP3.LUT R3, R3, 0x10, R10, 0x78, !PT ;  /* 0x0000001003037812 */ /* 0x000fe400078e780a */
[----:B------:R-:W-:Y:S02]  /*18a40*/  LOP3.LUT R6, R6, 0x800, R7, 0xf8, !PT ;  /* 0x0000080006067812 */ /* 0x000fe400078ef807 */
[----:B------:R-:W-:-:S02]  /*18a50*/  LOP3.LUT R5, R5, 0x70, R0, 0x78, !PT ;  /* 0x0000007005057812 */ /* 0x000fc400078e7800 */
[----:B------:R-:W-:Y:S02]  /*18a60*/  LOP3.LUT R3, R2, R3, RZ, 0xfc, !PT ;  /* 0x0000000302037212 */ /* 0x000fe400078efcff */
[----:B------:R-:W-:Y:S02]  /*18a70*/  LOP3.LUT R2, R6, R5, RZ, 0xfc, !PT ;  /* 0x0000000506027212 */ /* 0x000fe400078efcff */
[----:B------:R-:W-:Y:S01]  /*18a80*/  LOP3.LUT R9, R9, R8, RZ, 0xfc, !PT ;  /* 0x0000000809097212 */ /* 0x000fe200078efcff */
[----:B------:R0:W-:Y:S01]  /*18a90*/  STL [R1+0x14], R3 ;  /* 0x0000140301007387 */ /* 0x0001e20000100800 */
[----:B------:R-:W-:Y:S02]  /*18aa0*/  SHF.R.U32.HI R4, RZ, 0x1, R11 ;  /* 0x00000001ff047819 */ /* 0x000fe4000001160b */
[----:B------:R-:W-:Y:S01]  /*18ab0*/  LOP3.LUT R0, R0, 0x10, RZ, 0xc0, !PT ;  /* 0x0000001000007812 */ /* 0x000fe200078ec0ff */
[----:B------:R1:W-:Y:S04]  /*18ac0*/  STL [R1+0xc], R2 ;  /* 0x00000c0201007387 */ /* 0x0003e80000100800 */
[----:B------:R-:W-:Y:S01]  /*18ad0*/  STL [R1+0x3c], RZ ;  /* 0x00003cff01007387 */ /* 0x000fe20000100800 */
[----:B0-----:R-:W-:-:S02]  /*18ae0*/  IMAD.MOV.U32 R3, RZ, RZ, 0x40 ;  /* 0x00000040ff037424 */ /* 0x001fc400078e00ff */
[----:B-1----:R-:W-:-:S03]  /*18af0*/  IMAD.SHL.U32 R2, R12, 0x40, RZ ;  /* 0x000000400c027824 */ /* 0x002fc600078e00ff */
[----:B------:R-:W-:Y:S02]  /*18b00*/  SEL R5, R3, 0xffffffc0, !P0 ;  /* 0xffffffc003057807 */ /* 0x000fe40004000000 */
[----:B------:R-:W-:Y:S01]  /*18b10*/  LOP3.LUT R3, R4, 0x40, R2, 0xf8, !PT ;  /* 0x0000004004037812 */ /* 0x000fe200078ef802 */
[----:B------:R-:W-:-:S05]  /*18b20*/  IMAD.IADD R2, R18, 0x1, R9 ;  /* 0x0000000112027824 */ /* 0x000fca00078e0209 */
[----:B------:R0:W-:Y:S02]  /*18b30*/  STL [R1+0x1c], R2 ;  /* 0x00001c0201007387 */ /* 0x0001e40000100800 */
[C---:B0-----:R-:W-:Y:S02]  /*18b40*/  LOP3.LUT R2, R0.reuse, 0x20, RZ, 0xfc, !PT ;  /* 0x0000002000027812 */ /* 0x041fe400078efcff */
[----:B------:R-:W-:-:S07]  /*18b50*/  LOP3.LUT R0, R0, 0x40, RZ, 0xfc, !PT ;  /* 0x0000004000007812 */ /* 0x000fce00078efcff */
.L_x_2174:
[----:B0-----:R-:W0:Y:S02]  /*18b60*/  LDC.64 R2, c[0x0][0xc88] ;  /* 0x00032200ff027b82 */ /* 0x001e240000000a00 */
[----:B0-----:R-:W-:-:S05]  /*18b70*/  IMAD.WIDE R2, R27, 0x4, R2 ;  /* 0x000000041b027825 */ /* 0x001fca00078e0202 */
[----:B--2---:R-:W2:Y:S01]  /*18b80*/  LDG.E R15, desc[UR42][R2.64] ;  /* 0x0000002a020f7981 */ /* 0x004ea2000c1e1900 */
[----:B------:R-:W-:Y:S05]  /*18b90*/  YIELD ;  /* 0x0000000000007946 */ /* 0x000fea0003800000 */
[----:B------:R-:W-:Y:S01]  /*18ba0*/  ULDC.64 UR4, c[0x0][0xa28] ;  /* 0x00028a0000047ab9 */ /* 0x000fe20000000a00 */
[----:B------:R-:W-:Y:S02]  /*18bb0*/  CS2R R8, SRZ ;  /* 0x0000000000087805 */ /* 0x000fe4000001ff00 */
[----:B------:R-:W-:Y:S01]  /*18bc0*/  ISETP.NE.U32.AND P0, PT, RZ, UR4, PT ;  /* 0x00000004ff007c0c */ /* 0x000fe2000bf05070 */
[----:B------:R-:W-:-:S03]  /*18bd0*/  ULDC.64 UR6, c[0x0][0xa00] ;  /* 0x0002800000067ab9 */ /* 0x000fc60000000a00 */
[----:B------:R-:W-:Y:S02]  /*18be0*/  ISETP.NE.AND.EX P0, PT, RZ, UR5, PT, P0 ;  /* 0x00000005ff007c0c */ /* 0x000fe4000bf05300 */
[----:B--2---:R-:W-:Y:S01]  /*18bf0*/  SHF.R.S32.HI R0, RZ, 0x1f, R15 ;  /* 0x0000001fff007819 */ /* 0x004fe2000001140f */
[----:B------:R-:W-:-:S10]  /*18c00*/  IMAD.SHL.U32 R17, R15, 0x4, RZ ;  /* 0x000000040f117824 */ /* 0x000fd400078e00ff */
[C---:B------:R-:W-:Y:S01]  /*18c10*/  @P0 LEA R4, P1, R15.reuse, UR4, 0x2 ;  /* 0x000000040f040c11 */ /* 0x040fe2000f8210ff */
[----:B------:R-:W-:Y:S01]  /*18c20*/  STL [R1+0x18], R15 ;  /* 0x0000180f01007387 */ /* 0x000fe20000100800 */
[C-C-:B------:R-:W-:Y:S02]  /*18c30*/  SHF.L.U64.HI R14, R15.reuse, 0x2, R0.reuse ;  /* 0x000000020f0e7819 */ /* 0x140fe40000010200 */
[----:B------:R-:W-:Y:S01]  /*18c40*/  @P0 LEA.HI.X R5, R15, UR5, R0, 0x2, P1 ;  /* 0x000000050f050c11 */ /* 0x000fe200088f1400 */
[----:B------:R-:W-:Y:S01]  /*18c50*/  ULDC.64 UR4, c[0x0][0xa08] ;  /* 0x0002820000047ab9 */ /* 0x000fe20000000a00 */
[----:B------:R-:W-:Y:S01]  /*18c60*/  ISETP.NE.U32.AND P1, PT, RZ, UR6, PT ;  /* 0x00000006ff007c0c */ /* 0x000fe2000bf25070 */
[----:B------:R0:W-:Y:S01]  /*18c70*/  STL [R1+0x38], R0 ;  /* 0x0000380001007387 */ /* 0x0001e20000100800 */
[----:B------:R-:W-:-:S03]  /*18c80*/  IADD3 R2, P2, R17, UR6, RZ ;  /* 0x0000000611027c10 */ /* 0x000fc6000ff5e0ff */
[----:B-1----:R1:W5:Y:S01]  /*18c90*/  @P0 LDG.E R9, desc[UR42][R4.64] ;  /* 0x0000002a04090981 */ /* 0x002362000c1e1900 */
[----:B------:R-:W-:Y:S01]  /*18ca0*/  ISETP.NE.AND.EX P0, PT, RZ, UR7, PT, P1 ;  /* 0x00000007ff007c0c */ /* 0x000fe2000bf05310 */
[----:B------:R-:W-:Y:S01]  /*18cb0*/  IMAD.MOV.U32 R12, RZ, RZ, RZ ;  /* 0x000000ffff0c7224 */ /* 0x000fe200078e00ff */
[C---:B------:R-:W-:Y:S01]  /*18cc0*/  IADD3.X R3, R14.reuse, UR7, RZ, P2, !PT ;  /* 0x000000070e037c10 */ /* 0x040fe200097fe4ff */
[----:B------:R-:W-:Y:S01]  /*18cd0*/  ULDC.64 UR6, c[0x0][0xa10] ;  /* 0x0002840000067ab9 */ /* 0x000fe20000000a00 */
[----:B------:R-:W-:Y:S01]  /*18ce0*/  ISETP.NE.U32.AND P1, PT, RZ, UR4, PT ;  /* 0x00000004ff007c0c */ /* 0x000fe2000bf25070 */
[----:B------:R-:W-:Y:S01]  /*18cf0*/  STL [R1+0x4], R14 ;  /* 0x0000040e01007387 */ /* 0x000fe20000100800 */
[C---:B------:R-:W-:Y:S01]  /*18d00*/  IADD3 R6, P3, R17.reuse, UR4, RZ ;  /* 0x0000000411067c10 */ /* 0x040fe2000ff7e0ff */
[----:B0-----:R-:W-:Y:S01]  /*18d10*/  IMAD.MOV.U32 R0, RZ, RZ, RZ ;  /* 0x000000ffff007224 */ /* 0x001fe200078e00ff */
[----:B------:R-:W-:Y:S02]  /*18d20*/  ISETP.NE.AND.EX P1, PT, RZ, UR5, PT, P1 ;  /* 0x00000005ff007c0c */ /* 0x000fe4000bf25310 */
[----:B------:R-:W-:Y:S01]  /*18d30*/  IADD3.X R7, R14, UR5, RZ, P3, !PT ;  /* 0x000000050e077c10 */ /* 0x000fe20009ffe4ff */
[----:B------:R-:W-:Y:S01]  /*18d40*/  ULDC.64 UR4, c[0x0][0xa18] ;  /* 0x0002860000047ab9 */ /* 0x000fe20000000a00 */
[----:B-1----:R-:W-:Y:S01]  /*18d50*/  IADD3 R4, P4, R17, UR6, RZ ;  /* 0x0000000611047c10 */ /* 0x002fe2000ff9e0ff */
[----:B------:R-:W2:Y:S01]  /*18d60*/  @P0 LDG.E R8, desc[UR42][R2.64] ;  /* 0x0000002a02080981 */ /* 0x000ea2000c1e1900 */
[----:B------:R-:W-:-:S02]  /*18d70*/  ISETP.NE.U32.AND P3, PT, RZ, UR4, PT ;  /* 0x00000004ff007c0c */ /* 0x000fc4000bf65070 */
[----:B------:R-:W-:Y:S02]  /*18d80*/  IADD3.X R5, R14, UR7, RZ, P4, !PT ;  /* 0x000000070e057c10 */ /* 0x000fe4000a7fe4ff */
[----:B------:R-:W-:Y:S02]  /*18d90*/  ISETP.NE.AND.EX P3, PT, RZ, UR5, PT, P3 ;  /* 0x00000005ff007c0c */ /* 0x000fe4000bf65330 */
[----:B------:R-:W-:Y:S01]  /*18da0*/  ISETP.NE.U32.AND P2, PT, RZ, UR6, PT ;  /* 0x00000006ff007c0c */ /* 0x000fe2000bf45070 */
[----:B------:R-:W5:Y:S03]  /*18db0*/  @P1 LDG.E R12, desc[UR42][R6.64] ;  /* 0x0000002a060c1981 */ /* 0x000f66000c1e1900 */
[----:B------:R-:W-:-:S07]  /*18dc0*/  ISETP.NE.AND.EX P2, PT, RZ, UR7, PT, P2 ;  /* 0x00000007ff007c0c */ /* 0x000fce000bf45320 */
[----:B------:R-:W-:Y:S01]  /*18dd0*/  @P3 IADD3 R10, P4, R17, UR4, RZ ;  /* 0x00000004110a3c10 */ /* 0x000fe2000ff9e0ff */
[----:B------:R-:W-:-:S03]  /*18de0*/  ULDC UR4, c[0x0][0x288] ;  /* 0x0000a20000047ab9 */ /* 0x000fc60000000800 */
[----:B------:R-:W-:Y:S02]  /*18df0*/  @P3 IADD3.X R11, R14, UR5, RZ, P4, !PT ;  /* 0x000000050e0b3c10 */ /* 0x000fe4000a7fe4ff */
        /* <DEDUP_REMOVED lines=13> */
[----:B--2---:R0:W-:Y:S01]  /*18ed0*/  STL [R1+0x24], R8 ;  /* 0x0000240801007387 */ /* 0x0041e20000100800 */
[----:B------:R-:W-:Y:S02]  /*18ee0*/  IMAD.MOV.U32 R13, RZ, RZ, R8 ;  /* 0x000000ffff0d7224 */ /* 0x000fe400078e0008 */
[----:B0-----:R-:W-:Y:S01]  /*18ef0*/  IMAD.U32 R8, RZ, RZ, UR5 ;  /* 0x00000005ff087e24 */ /* 0x001fe2000f8e00ff */
[----:B------:R-:W-:Y:S06]  /*18f00*/  @P3 BRA `(.L_x_2055) ;  /* 0x0000000000143947 */ /* 0x000fec0003800000 */
[----:B------:R-:W-:Y:S05]  /*18f10*/  @!P0 BRA `(.L_x_2055) ;  /* 0x0000000000108947 */ /* 0x000fea0003800000 */
[----:B------:R-:W2:Y:S04]  /*18f20*/  LDG.E R11, desc[UR42][R2.64] ;  /* 0x0000002a020b7981 */ /* 0x000ea8000c1e1900 */
[----:B------:R-:W2:Y:S02]  /*18f30*/  LDG.E R2, desc[UR42][R2.64+0x4] ;  /* 0x0000042a02027981 */ /* 0x000ea4000c1e1900 */
[----:B--2---:R-:W-:-:S05]  /*18f40*/  IMAD.IADD R13, R2, 0x1, -R11 ;  /* 0x00000001020d7824 */ /* 0x004fca00078e0a0b */
[----:B------:R0:W-:Y:S02]  /*18f50*/  STL [R1+0x24], R13 ;  /* 0x0000240d01007387 */ /* 0x0001e40000100800 */
.L_x_2055:
[C---:B------:R-:W-:Y:S01]  /*18f60*/  LOP3.LUT R2, R26.reuse, 0xff000000, RZ, 0xc0, !PT ;  /* 0xff0000001a027812 */ /* 0x040fe200078ec0ff */
        /* <DEDUP_REMOVED lines=15> */
.L_x_2056:
[----:B------:R-:W-:Y:S05]  /*19060*/  @!P1 BRA `(.L_x_2057) ;  /* 0x00000000000c9947 */ /* 0x000fea0003800000 */
[----:B------:R-:W2:Y:S04]  /*19070*/  LDG.E R10, desc[UR42][R6.64] ;  /* 0x0000002a060a7981 */ /* 0x000ea8000c1e1900 */
[----:B------:R-:W2:Y:S02]  /*19080*/  LDG.E R6, desc[UR42][R6.64+0x4] ;  /* 0x0000042a06067981 */ /* 0x000ea4000c1e1900 */
[----:B--2---:R-:W-:-:S07]  /*19090*/  IMAD.IADD R10, R6, 0x1, -R10 ;  /* 0x00000001060a7824 */ /* 0x004fce00078e0a0a */
.L_x_2057:
[----:B-1----:R-:W3:Y:S04]  /*190a0*/  @P2 LDG.E R3, desc[UR42][R4.64] ;  /* 0x0000002a04032981 */ /* 0x002ee8000c1e1900 */
[----:B------:R1:W3:Y:S01]  /*190b0*/  @P2 LDG.E R4, desc[UR42][R4.64+0x4] ;  /* 0x0000042a04042981 */ /* 0x0002e2000c1e1900 */
[----:B-----5:R-:W-:Y:S01]  /*190c0*/  IMAD.IADD R10, R10, 0x1, -R9 ;  /* 0x000000010a0a7824 */ /* 0x020fe200078e0a09 */
[----:B------:R-:W-:Y:S01]  /*190d0*/  LOP3.LUT R12, R2, 0xff, RZ, 0xc0, !PT ;  /* 0x000000ff020c7812 */ /* 0x000fe200078ec0ff */
[----:B------:R-:W-:Y:S04]  /*190e0*/  BSSY B0, `(.L_x_2058) ;  /* 0x0000037000007945 */ /* 0x000fe80003800000 */
[----:B------:R4:W-:Y:S01]  /*190f0*/  STL [R1], R12 ;  /* 0x0000000c01007387 */ /* 0x0009e20000100800 */
[----:B-1----:R-:W1:Y:S02]  /*19100*/  LDC R5, c[0x0][0x448] ;  /* 0x00011200ff057b82 */ /* 0x002e640000000800 */
[----:B-1----:R-:W-:-:S13]  /*19110*/  ISETP.NE.AND P0, PT, R5, 0x1, PT ;  /* 0x000000010500780c */ /* 0x002fda0003f05270 */
[----:B------:R-:W1:Y:S08]  /*19120*/  @P0 LDC R5, c[0x0][0x44c] ;  /* 0x00011300ff050b82 */ /* 0x000e700000000800 */
[----:B------:R-:W0:Y:S01]  /*19130*/  @P0 LDC R6, c[0x0][0x450] ;  /* 0x00011400ff060b82 */ /* 0x000e220000000800 */
[----:B---3--:R-:W-:Y:S02]  /*19140*/  @P2 IMAD.IADD R8, R4, 0x1, -R3 ;  /* 0x0000000104082824 */ /* 0x008fe400078e0a03 */
[----:B------:R-:W-:-:S04]  /*19150*/  IMAD R3, R25, 0xc0, RZ ;  /* 0x000000c019037824 */ /* 0x000fc800078e02ff */
[----:B------:R-:W-:-:S04]  /*19160*/  VIADD R3, R3, 0xbf ;  /* 0x000000bf03037836 */ /* 0x000fc80000000000 */
[----:B-1----:R-:W-:-:S05]  /*19170*/  @P0 IMAD.HI.U32 R4, R3, R5, RZ ;  /* 0x0000000503040227 */ /* 0x002fca00078e00ff */
[----:B0-----:R-:W-:Y:S01]  /*19180*/  @P0 SHF.R.U32.HI R3, RZ, R6, R4 ;  /* 0x00000006ff030219 */ /* 0x001fe20000011604 */
[----:B------:R-:W-:-:S05]  /*19190*/  IMAD.IADD R4, R10, 0x1, R8 ;  /* 0x000000010a047824 */ /* 0x000fca00078e0208 */
[C---:B------:R-:W-:Y:S01]  /*191a0*/  IADD3 R20, R4.reuse, 0x80, -R13 ;  /* 0x0000008004147810 */ /* 0x040fe20007ffe80d */
[----:B------:R-:W-:-:S04]  /*191b0*/  VIADD R4, R4, 0x7f ;  /* 0x0000007f04047836 */ /* 0x000fc80000000000 */
[----:B------:R-:W-:Y:S01]  /*191c0*/  IMAD.IADD R3, R20, 0x1, R3 ;  /* 0x0000000114037824 */ /* 0x000fe200078e0203 */
[----:B------:R-:W-:-:S04]  /*191d0*/  SHF.R.S32.HI R5, RZ, 0x1f, R4 ;  /* 0x0000001fff057819 */ /* 0x000fc80000011404 */
[----:B------:R-:W-:Y:S02]  /*191e0*/  LEA.HI R5, R5, R4, RZ, 0x7 ;  /* 0x0000000405057211 */ /* 0x000fe400078f38ff */
[----:B------:R-:W-:Y:S02]  /*191f0*/  SHF.R.S32.HI R4, RZ, 0x1f, R3 ;  /* 0x0000001fff047819 */ /* 0x000fe40000011403 */
[----:B------:R-:W-:Y:S02]  /*19200*/  SHF.R.S32.HI R21, RZ, 0x7, R5 ;  /* 0x00000007ff157819 */ /* 0x000fe40000011405 */
[----:B------:R-:W-:-:S04]  /*19210*/  LEA.HI R4, R4, R3, RZ, 0x7 ;  /* 0x0000000304047211 */ /* 0x000fc800078f38ff */
[----:B------:R-:W-:-:S04]  /*19220*/  SHF.R.S32.HI R4, RZ, 0x7, R4 ;  /* 0x00000007ff047819 */ /* 0x000fc80000011404 */
[----:B------:R-:W-:Y:S02]  /*19230*/  VIMNMX R5, R21, R4, PT ;  /* 0x0000000415057248 */ /* 0x000fe40003fe0100 */
[----:B------:R-:W-:Y:S01]  /*19240*/  SHF.R.U32.HI R4, RZ, 0x10, R2 ;  /* 0x00000010ff047819 */ /* 0x000fe20000011602 */
[----:B------:R-:W-:Y:S01]  /*19250*/  IMAD.MOV.U32 R2, RZ, RZ, RZ ;  /* 0x000000ffff027224 */ /* 0x000fe200078e00ff */
[----:B------:R-:W-:-:S13]  /*19260*/  ISETP.GE.AND P0, PT, R5, 0x1, PT ;  /* 0x000000010500780c */ /* 0x000fda0003f06270 */
[----:B----4-:R-:W-:Y:S05]  /*19270*/  @!P0 BRA `(.L_x_2059) ;  /* 0x0000000000748947 */ /* 0x010fea0003800000 */
        /* <DEDUP_REMOVED lines=8> */
[----:B------:R0:W1:Y:S02]  /*19300*/  F2I.FTZ.U32.TRUNC.NTZ R3, R2 ;  /* 0x0000000200037305 */ /* 0x000064000021f000 */
[----:B0-----:R-:W-:-:S04]  /*19310*/  LOP3.LUT R2, R9, R6, RZ, 0x3c, !PT ;  /* 0x0000000609027212 */ /* 0x001fc800078e3cff */
[----:B------:R-:W-:Y:S01]  /*19320*/  ISETP.GE.AND P3, PT, R2, RZ, PT ;  /* 0x000000ff0200720c */ /* 0x000fe20003f66270 */
[----:B-1----:R-:W-:-:S04]  /*19330*/  IMAD.MOV R2, RZ, RZ, -R3 ;  /* 0x000000ffff027224 */ /* 0x002fc800078e0a03 */
[----:B--2---:R-:W-:Y:S02]  /*19340*/  IMAD R11, R2, R7, RZ ;  /* 0x00000007020b7224 */ /* 0x004fe400078e02ff */
        /* <DEDUP_REMOVED lines=16> */
.L_x_2059:
[----:B------:R-:W-:Y:S05]  /*19450*/  BSYNC B0 ;  /* 0x0000000000007941 */ /* 0x000fea0003800000 */
.L_x_2058:
        /* <DEDUP_REMOVED lines=23> */
[----:B------:R0:W1:Y:S02]  /*195d0*/  SHFL.IDX PT, R14, R6, RZ, 0x1f ;  /* 0x00001fff060e7589 */ /* 0x00006400000e0000 */
.L_x_2209:
[----:B-1----:R-:W-:Y:S02]  /*195e0*/  ISETP.NE.AND P0, PT, R14, RZ, PT ;  /* 0x000000ff0e00720c */ /* 0x002fe40003f05270 */
[----:B------:R-:W-:-:S11]  /*195f0*/  PLOP3.LUT P6, PT, PT, PT, PT, 0x8, 0x0 ;  /* 0x000000000000781c */ /* 0x000fd60003fce170 */
[----:B------:R-:W-:Y:S05]  /*19600*/  @P0 BRA `(.L_x_2063) ;  /* 0x00000000000c0947 */ /* 0x000fea0003800000 */
[----:B------:R-:W-:-:S03]  /*19610*/  UMOV UR4, 0xffffffff ;  /* 0xffffffff00047882 */ /* 0x000fc60000000000 */
[----:B------:R-:W-:Y:S05]  /*19620*/  BRA.DIV UR4, `(.L_x_2064) ;  /* 0x0000006204f07947 */ /* 0x000fea000b800000 */
[----:B------:R-:W-:-:S13]  /*19630*/  ELECT P6, URZ, PT ;  /* 0x00000000003f782f */ /* 0x000fda00038c0000 */
.L_x_2063:
[----:B0-----:R-:W3:Y:S01]  /*19640*/  LDL R6, [R1+0x3c] ;  /* 0x00003c0001067983 */ /* 0x001ee20000100800 */
[----:B------:R-:W-:Y:S01]  /*19650*/  BSSY B1, `(.L_x_2065) ;  /* 0x0000008000017945 */ /* 0x000fe20003800000 */
[----:B---3--:R-:W-:-:S05]  /*19660*/  VIADD R6, R6, 0x1 ;  /* 0x0000000106067836 */ /* 0x008fca0000000000 */
[----:B------:R-:W-:-:S04]  /*19670*/  LEA.HI R7, R6, R6, RZ, 0x1 ;  /* 0x0000000606077211 */ /* 0x000fc800078f08ff */
[----:B------:R-:W-:-:S05]  /*19680*/  LOP3.LUT R7, R7, 0xfffffffe, RZ, 0xc0, !PT ;  /* 0xfffffffe07077812 */ /* 0x000fca00078ec0ff */
[----:B------:R-:W-:-:S05]  /*19690*/  IMAD.IADD R6, R6, 0x1, -R7 ;  /* 0x0000000106067824 */ /* 0x000fca00078e0a07 */
[----:B------:R-:W-:-:S04]  /*196a0*/  SHF.L.U32 R6, R6, 0x1f, RZ ;  /* 0x0000001f06067819 */ /* 0x000fc800000006ff */
[----:B------:R-:W0:Y:S02]  /*196b0*/  SYNCS.PHASECHK.TRANS64.TRYWAIT P0, [R18+URZ+0x19c20], R6 ;  /* 0x019c2006120075a7 */ /* 0x000e24000800017f */
[----:B0-----:R-:W-:Y:S05]  /*196c0*/  @!P0 BRA `(.L_x_2066) ;  /* 0x0000006000e88947 */ /* 0x001fea0003800000 */
.L_x_2212:
[----:B------:R-:W-:Y:S05]  /*196d0*/  BSYNC B1 ;  /* 0x0000000000017941 */ /* 0x000fea0003800000 */
.L_x_2065:
[----:B------:R-:W-:Y:S04]  /*196e0*/  BSSY B1, `(.L_x_2067) ;  /* 0x000008b000017945 */ /* 0x000fe80003800000 */
[----:B------:R-:W-:Y:S05]  /*196f0*/  @!P6 BRA `(.L_x_2068) ;  /* 0x000000080024e947 */ /* 0x000fea0003800000 */
[----:B------:R-:W-:Y:S01]  /*19700*/  IMAD R9, R22, 0x8, R18 ;  /* 0x0000000816097824 */ /* 0x000fe200078e0212 */
[----:B--2---:R-:W-:Y:S01]  /*19710*/  SHF.L.U32 R11, R28, 0x1f, RZ ;  /* 0x0000001f1c0b7819 */ /* 0x004fe200000006ff */
[----:B------:R-:W1:Y:S01]  /*19720*/  S2R R7, SR_TID.X ;  /* 0x0000000000077919 */ /* 0x000e620000002100 */
[----:B------:R-:W-:Y:S02]  /*19730*/  BSSY B2, `(.L_x_2069) ;  /* 0x0000005000027945 */ /* 0x000fe40003800000 */
[----:B------:R-:W2:Y:S01]  /*19740*/  SYNCS.PHASECHK.TRANS64.TRYWAIT P0, [R9+URZ+0x19ca0], R11 ;  /* 0x019ca00b090075a7 */ /* 0x000ea2000800017f */
[----:B-1----:R-:W-:-:S04]  /*19750*/  LOP3.LUT R7, R7, 0x7f, RZ, 0xc0, !PT ;  /* 0x0000007f07077812 */ /* 0x002fc800078ec0ff */
[----:B------:R-:W-:Y:S01]  /*19760*/  ISETP.NE.AND P1, PT, R7, RZ, PT ;  /* 0x000000ff0700720c */ /* 0x000fe20003f25270 */
[----:B--2---:R-:W-:-:S12]  /*19770*/  @!P0 BRA `(.L_x_2070) ;  /* 0x0000006000d08947 */ /* 0x004fd80003800000 */
.L_x_2213:
[----:B------:R-:W-:Y:S05]  /*19780*/  BSYNC B2 ;  /* 0x0000000000027941 */ /* 0x000fea0003800000 */
.L_x_2069:
        /* <DEDUP_REMOVED lines=9> */
.L_x_2072:
[----:B------:R-:W-:Y:S05]  /*19820*/  BSYNC B2 ;  /* 0x0000000000027941 */ /* 0x000fea0003800000 */
.L_x_2071:
        /* <DEDUP_REMOVED lines=12> */
.L_x_2073:
        /* <DEDUP_REMOVED lines=16> */
.L_x_2074:
        /* <DEDUP_REMOVED lines=16> */
.L_x_2075:
        /* <DEDUP_REMOVED lines=13> */
.L_x_2214:
[----:B------:R-:W-:Y:S05]  /*19bc0*/  BSYNC B2 ;  /* 0x0000000000027941 */ /* 0x000fea0003800000 */
.L_x_2076:
        /* <DEDUP_REMOVED lines=11> */
.L_x_2079:
[----:B------:R-:W-:Y:S05]  /*19c80*/  BSYNC B2 ;  /* 0x0000000000027941 */ /* 0x000fea0003800000 */
.L_x_2078:
        /* <DEDUP_REMOVED lines=8> */
.L_x_2080:
        /* <DEDUP_REMOVED lines=15> */
.L_x_2081:
        /* <DEDUP_REMOVED lines=15> */
.L_x_2082:
        /* <DEDUP_REMOVED lines=10> */
.L_x_2068:
[----:B------:R-:W-:Y:S05]  /*19f90*/  BSYNC B1 ;  /* 0x0000000000017941 */ /* 0x000fea0003800000 */
.L_x_2067:
        /* <DEDUP_REMOVED lines=9> */
.L_x_2099:
[----:B------:R-:W-:Y:S05]  /*1a030*/  YIELD ;  /* 0x0000000000007946 */ /* 0x000fea0003800000 */
[----:B------:R-:W-:Y:S04]  /*1a040*/  BSSY B1, `(.L_x_2083) ;  /* 0x000008b000017945 */ /* 0x000fe80003800000 */
[----:B------:R-:W-:Y:S05]  /*1a050*/  @!P6 BRA `(.L_x_2084) ;  /* 0x000000080024e947 */ /* 0x000fea0003800000 */
[----:B------:R-:W-:Y:S01]  /*1a060*/  IMAD R9, R22, 0x8, R18 ;  /* 0x0000000816097824 */ /* 0x000fe200078e0212 */
[----:B------:R-:W-:Y:S01]  /*1a070*/  SHF.L.U32 R8, R28, 0x1f, RZ ;  /* 0x0000001f1c087819 */ /* 0x000fe200000006ff */
[----:B------:R-:W1:Y:S01]  /*1a080*/  S2R R5, SR_TID.X ;  /* 0x0000000000057919 */ /* 0x000e620000002100 */
[----:B------:R-:W-:Y:S02]  /*1a090*/  BSSY B2, `(.L_x_2085) ;  /* 0x0000005000027945 */ /* 0x000fe40003800000 */
[----:B------:R-:W3:Y:S01]  /*1a0a0*/  SYNCS.PHASECHK.TRANS64.TRYWAIT P1, [R9+URZ+0x19ca0], R8 ;  /* 0x019ca008090075a7 */ /* 0x000ee2000802017f */
[----:B-1----:R-:W-:-:S04]  /*1a0b0*/  LOP3.LUT R5, R5, 0x7f, RZ, 0xc0, !PT ;  /* 0x0000007f05057812 */ /* 0x002fc800078ec0ff */
[----:B------:R-:W-:Y:S01]  /*1a0c0*/  ISETP.NE.AND P2, PT, R5, RZ, PT ;  /* 0x000000ff0500720c */ /* 0x000fe20003f45270 */
[----:B---3--:R-:W-:-:S12]  /*1a0d0*/  @!P1 BRA `(.L_x_2086) ;  /* 0x0000005800a09947 */ /* 0x008fd80003800000 */
.L_x_2215:
[----:B------:R-:W-:Y:S05]  /*1a0e0*/  BSYNC B2 ;  /* 0x0000000000027941 */ /* 0x000fea0003800000 */
.L_x_2085:
        /* <DEDUP_REMOVED lines=9> */
.L_x_2088:
[----:B------:R-:W-:Y:S05]  /*1a180*/  BSYNC B2 ;  /* 0x0000000000027941 */ /* 0x000fea0003800000 */
.L_x_2087:
        /* <DEDUP_REMOVED lines=8> */
[----:B--2---:R-:W-:Y:S01]  /*1a210*/  VIADD R11, R7, 0x13800 ;  /* 0x00013800070b7836 */ /* 0x004fe20000000000 */
[----:B------:R-:W-:Y:S01]  /*1a220*/  UMOV UR6, 0x0 ;  /* 0x0000000000067882 */ /* 0x000fe20000000000 */
[----:B------:R-:W-:-:S10]  /*1a230*/  UMOV UR7, 0x12f00000 ;  /* 0x12f0000000077882 */ /* 0x000fd40000000000 */
.L_x_2089:
        /* <DEDUP_REMOVED lines=13> */
[----:B------:R-:W-:Y:S02]  /*1a310*/  UMOV UR7, 0x12f00000 ;  /* 0x12f0000000077882 */ /* 0x000fe40000000000 */
[----:B------:R-:W-:Y:S01]  /*1a320*/  R2UR UR10, R11 ;  /* 0x000000000b0a72ca */ /* 0x000fe200000e0000 */
[----:B------:R-:W-:-:S14]  /*1a330*/  VIADD R11, R7, 0x14800 ;  /* 0x00014800070b7836 */ /* 0x000fdc0000000000 */
.L_x_2090:
        /* <DEDUP_REMOVED lines=16> */
.L_x_2091:
        /* <DEDUP_REMOVED lines=13> */
.L_x_2216:
[----:B------:R-:W-:Y:S05]  /*1a510*/  BSYNC B2 ;  /* 0x0000000000027941 */ /* 0x000fea0003800000 */
.L_x_2092:
        /* <DEDUP_REMOVED lines=11> */
.L_x_2095:
[----:B------:R-:W-:Y:S05]  /*1a5d0*/  BSYNC B2 ;  /* 0x0000000000027941 */ /* 0x000fea0003800000 */
.L_x_2094:
        /* <DEDUP_REMOVED lines=8> */
.L_x_2096:
        /* <DEDUP_REMOVED lines=11> */
[----:B------:R-:W-:Y:S01]  /*1a710*/  R2UR UR6, R12 ;  /* 0x000000000c0672ca */ /* 0x000fe200000e0000 */
[----:B------:R-:W-:Y:S01]  /*1a720*/  VIADD R5, R7, 0xa000 ;  /* 0x0000a00007057836 */ /* 0x000fe20000000000 */
[----:B------:R-:W-:Y:S02]  /*1a730*/  R2UR UR7, R13 ;  /* 0x000000000d0772ca */ /* 0x000fe400000e0000 */
[----:B------:R-:W-:Y:S02]  /*1a740*/  R2UR UR10, R8 ;  /* 0x00000000080a72ca */ /* 0x000fe400000e0000 */
[----:B------:R-:W-:-:S13]  /*1a750*/  PLOP3.LUT P1, PT, PT, PT, PT, 0x80, 0x0 ;  /* 0x000000000000781c */ /* 0x000fda0003f2f070 */
.L_x_2097:
        /* <DEDUP_REMOVED lines=15> */
.L_x_2098:
        /* <DEDUP_REMOVED lines=10> */
.L_x_2084:
[----:B------:R-:W-:Y:S05]  /*1a8f0*/  BSYNC B1 ;  /* 0x0000000000017941 */ /* 0x000fea0003800000 */
.L_x_2083:
        /* <DEDUP_REMOVED lines=8> */
.L_x_2061:
[----:B------:R-:W-:Y:S05]  /*1a980*/  BSYNC B0 ;  /* 0x0000000000007941 */ /* 0x000fea0003800000 */
.L_x_2060:
[----:B------:R-:W1:Y:S01]  /*1a990*/  LDC R0, c[0x0][0x448] ;  /* 0x00011200ff007b82 */ /* 0x000e620000000800 */
[----:B------:R-:W-:Y:S01]  /*1a9a0*/  IMAD.MOV.U32 R2, RZ, RZ, 0xc0 ;  /* 0x000000c0ff027424 */ /* 0x000fe200078e00ff */
[----:B------:R-:W-:Y:S01]  /*1a9b0*/  ISETP.NE.AND P2, PT, R4, RZ, PT ;  /* 0x000000ff0400720c */ /* 0x000fe20003f45270 */
[----:B------:R-:W-:Y:S05]  /*1a9c0*/  @!P0 WARPSYNC.ALL ;  /* 0x0000000000008948 */ /* 0x000fea0003800000 */
[----:B------:R-:W-:Y:S01]  /*1a9d0*/  IMAD R2, R25, R2, 0xbf ;  /* 0x000000bf19027424 */ /* 0x000fe200078e0202 */
[----:B------:R-:W-:Y:S06]  /*1a9e0*/  BSSY B0, `(.L_x_2100) ;  /* 0x000002a000007945 */ /* 0x000fec0003800000 */
[----:B------:R-:W3:Y:S08]  /*1a9f0*/  @!P2 LDC R4, c[0x0][0x9f0] ;  /* 0x00027c00ff04ab82 */ /* 0x000ef00000000800 */
[----:B------:R-:W-:Y:S01]  /*1aa00*/  @!P0 BAR.SYNC.DEFER_BLOCKING 0xc, 0x200 ;  /* 0x0308000000008b1d */ /* 0x000fe20000010000 */
[----:B-1----:R-:W-:-:S13]  /*1aa10*/  ISETP.NE.AND P1, PT, R0, 0x1, PT ;  /* 0x000000010000780c */ /* 0x002fda0003f25270 */
[----:B------:R-:W1:Y:S08]  /*1aa20*/  @P1 LDC R0, c[0x0][0x44c] ;  /* 0x00011300ff001b82 */ /* 0x000e700000000800 */
[----:B------:R-:W4:Y:S01]  /*1aa30*/  @P1 LDC R3, c[0x0][0x450] ;  /* 0x00011400ff031b82 */ /* 0x000f220000000800 */
[----:B-1----:R-:W-:-:S05]  /*1aa40*/  @P1 IMAD.HI.U32 R0, R2, R0, RZ ;  /* 0x0000000002001227 */ /* 0x002fca00078e00ff */
[----:B----4-:R-:W-:-:S05]  /*1aa50*/  @P1 SHF.R.U32.HI R2, RZ, R3, R0 ;  /* 0x00000003ff021219 */ /* 0x010fca0000011600 */
[----:B------:R-:W-:-:S05]  /*1aa60*/  IMAD.IADD R2, R20, 0x1, R2 ;  /* 0x0000000114027824 */ /* 0x000fca00078e0202 */
[----:B------:R-:W-:-:S04]  /*1aa70*/  SHF.R.S32.HI R0, RZ, 0x1f, R2 ;  /* 0x0000001fff007819 */ /* 0x000fc80000011402 */
[----:B------:R-:W-:-:S04]  /*1aa80*/  LEA.HI R0, R0, R2, RZ, 0x7 ;  /* 0x0000000200007211 */ /* 0x000fc800078f38ff */
[----:B------:R-:W-:-:S04]  /*1aa90*/  SHF.R.S32.HI R0, RZ, 0x7, R0 ;  /* 0x00000007ff007819 */ /* 0x000fc80000011400 */
[----:B------:R-:W-:Y:S01]  /*1aaa0*/  VIMNMX R21, R21, R0, PT ;  /* 0x0000000015157248 */ /* 0x000fe20003fe0100 */
[----:B------:R-:W-:-:S03]  /*1aab0*/  IMAD.MOV.U32 R0, RZ, RZ, RZ ;  /* 0x000000ffff007224 */ /* 0x000fc600078e00ff */
[----:B------:R-:W-:-:S13]  /*1aac0*/  ISETP.GE.AND P1, PT, R21, 0x1, PT ;  /* 0x000000011500780c */ /* 0x000fda0003f26270 */
[----:B---3--:R-:W-:Y:S05]  /*1aad0*/  @!P1 BRA `(.L_x_2101) ;  /* 0x0000000000689947 */ /* 0x008fea0003800000 */
[-C--:B------:R-:W-:Y:S02]  /*1aae0*/  IABS R0, R4.reuse ;  /* 0x0000000400007213 */ /* 0x080fe40000000000 */
        /* <DEDUP_REMOVED lines=25> */
.L_x_2101:
[----:B------:R-:W-:Y:S05]  /*1ac80*/  BSYNC B0 ;  /* 0x0000000000007941 */ /* 0x000fea0003800000 */
.L_x_2100:
[----:B------:R-:W3:Y:S02]  /*1ac90*/  LDL.LU R2, [R1] ;  /* 0x0000000001027983 */ /* 0x000ee40000300800 */
[----:B---3--:R-:W-:-:S05]  /*1aca0*/  IMAD R3, R2, R0, RZ ;  /* 0x0000000002037224 */ /* 0x008fca00078e02ff */
[----:B------:R-:W-:Y:S01]  /*1acb0*/  VIADDMNMX R2, R3, R0, R21, PT ;  /* 0x0000000003027246 */ /* 0x000fe20003800115 */
[----:B------:R1:W-:Y:S03]  /*1acc0*/  STL [R1], R3 ;  /* 0x0000000301007387 */ /* 0x0003e60000100800 */
        /* <DEDUP_REMOVED lines=9> */
[----:B------:R-:W3:Y:S01]  /*1ad60*/  LDC.64 R2, c[0x0][0xc60] ;  /* 0x00031800ff027b82 */ /* 0x000ee20000000a00 */
[----:B------:R-:W1:Y:S02]  /*1ad70*/  FLO.U32 R0, UR4 ;  /* 0x0000000400007d00 */ /* 0x000e6400080e0000 */
[----:B-1----:R-:W-:-:S06]  /*1ad80*/  ISETP.EQ.U32.AND P0, PT, R0, R5, PT ;  /* 0x000000050000720c */ /* 0x002fcc0003f02070 */
[----:B------:R-:W3:Y:S07]  /*1ad90*/  POPC R5, UR4 ;  /* 0x0000000400057d09 */ /* 0x000eee0008000000 */
[----:B---3--:R-:W3:Y:S01]  /*1ada0*/  @P0 ATOMG.E.ADD.STRONG.GPU PT, R3, desc[UR42][R2.64], R5 ;  /* 0x00000005020309a8 */ /* 0x008ee200081ee1ea */
[----:B------:R-:W1:Y:S02]  /*1adb0*/  S2R R4, SR_LTMASK ;  /* 0x0000000000047919 */ /* 0x000e640000003900 */
[----:B-1----:R-:W-:-:S04]  /*1adc0*/  LOP3.LUT R4, R4, UR4, RZ, 0xc0, !PT ;  /* 0x0000000404047c12 */ /* 0x002fc8000f8ec0ff */
[----:B------:R-:W1:Y:S01]  /*1add0*/  POPC R7, R4 ;  /* 0x0000000400077309 */ /* 0x000e620000000000 */
[----:B---3--:R-:W1:Y:S02]  /*1ade0*/  SHFL.IDX PT, R0, R3, R0, 0x1f ;  /* 0x00001f0003007589 */ /* 0x008e6400000e0000 */
[----:B-1----:R-:W-:Y:S01]  /*1adf0*/  IADD3 R24, R0, UR38, R7 ;  /* 0x0000002600187c10 */ /* 0x002fe2000fffe007 */
[----:B------:R-:W-:Y:S06]  /*1ae00*/  BRA `(.L_x_2103) ;  /* 0x0000002c00e47947 */ /* 0x000fec0003800000 */
.L_x_2102:
        /* <DEDUP_REMOVED lines=8> */
[----:B------:R-:W-:Y:S01]  /*1ae90*/  IMAD.U32 R4, RZ, RZ, UR6 ;  /* 0x00000006ff047e24 */ /* 0x000fe2000f8e00ff */
[----:B--2---:R-:W-:Y:S01]  /*1aea0*/  MOV R11, UR5 ;  /* 0x00000005000b7c02 */ /* 0x004fe20008000f00 */
[----:B------:R-:W1:Y:S01]  /*1aeb0*/  LDC.64 R2, c[0x4][R2] ;  /* 0x0100000002027b82 */ /* 0x000e620000000a00 */
[----:B------:R-:W-:Y:S02]  /*1aec0*/  IMAD.U32 R5, RZ, RZ, UR7 ;  /* 0x00000007ff057e24 */ /* 0x000fe4000f8e00ff */
[----:B0-----:R-:W-:Y:S02]  /*1aed0*/  IMAD.U32 R6, RZ, RZ, UR8 ;  /* 0x00000008ff067e24 */ /* 0x001fe4000f8e00ff */
[----:B------:R-:W-:-:S02]  /*1aee0*/  IMAD.U32 R7, RZ, RZ, UR9 ;  /* 0x00000009ff077e24 */ /* 0x000fc4000f8e00ff */
[----:B------:R-:W-:Y:S02]  /*1aef0*/  IMAD.U32 R10, RZ, RZ, UR4 ;  /* 0x00000004ff0a7e24 */ /* 0x000fe4000f8e00ff */
[----:B------:R-:W-:Y:S02]  /*1af00*/  IMAD.MOV.U32 R8, RZ, RZ, 0x70 ;  /* 0x00000070ff087424 */ /* 0x000fe400078e00ff */
[----:B------:R-:W-:Y:S02]  /*1af10*/  IMAD.MOV.U32 R12, RZ, RZ, 0x1 ;  /* 0x00000001ff0c7424 */ /* 0x000fe400078e00ff */
[----:B------:R-:W-:-:S07]  /*1af20*/  IMAD.MOV.U32 R13, RZ, RZ, RZ ;  /* 0x000000ffff0d7224 */ /* 0x000fce00078e00ff */
[----:B------:R-:W-:-:S07]  /*1af30*/  LEPC R20, `(.L_x_2105) ;  /* 0x000000001014794e */ /* 0x000fce0000000000 */
[----:B-1----:R-:W-:Y:S05]  /*1af40*/  CALL.ABS.NOINC R2 ;  /* 0x0000000002007343 */ /* 0x002fea0003c00000 */
.L_x_2105:
[----:B------:R-:W-:Y:S05]  /*1af50*/  BSYNC B6 ;  /* 0x0000000000067941 */ /* 0x000fea0003800000 */
.L_x_2104:
        /* <DEDUP_REMOVED lines=13> */
[----:B0-----:R-:W-:Y:S02]  /*1b030*/  IMAD.U32 R6, RZ, RZ, UR8 ;  /* 0x00000008ff067e24 */ /* 0x001fe4000f8e00ff */
[----:B------:R-:W-:-:S02]  /*1b040*/  IMAD.U32 R7, RZ, RZ, UR9 ;  /* 0x00000009ff077e24 */ /* 0x000fc4000f8e00ff */
[----:B------:R-:W-:Y:S02]  /*1b050*/  IMAD.U32 R10, RZ, RZ, UR4 ;  /* 0x00000004ff0a7e24 */ /* 0x000fe4000f8e00ff */
[----:B--2---:R-:W-:Y:S02]  /*1b060*/  IMAD.U32 R11, RZ, RZ, UR5 ;  /* 0x00000005ff0b7e24 */ /* 0x004fe4000f8e00ff */
[----:B------:R-:W-:Y:S02]  /*1b070*/  IMAD.MOV.U32 R8, RZ, RZ, 0x70 ;  /* 0x00000070ff087424 */ /* 0x000fe400078e00ff */
[----:B------:R-:W-:Y:S02]  /*1b080*/  IMAD.MOV.U32 R12, RZ, RZ, 0x1 ;  /* 0x00000001ff0c7424 */ /* 0x000fe400078e00ff */
[----:B------:R-:W-:-:S07]  /*1b090*/  IMAD.MOV.U32 R13, RZ, RZ, RZ ;  /* 0x000000ffff0d7224 */ /* 0x000fce00078e00ff */
[----:B------:R-:W-:-:S07]  /*1b0a0*/  LEPC R20, `(.L_x_2107) ;  /* 0x000000001014794e */ /* 0x000fce0000000000 */
[----:B-1----:R-:W-:Y:S05]  /*1b0b0*/  CALL.ABS.NOINC R2 ;  /* 0x0000000002007343 */ /* 0x002fea0003c00000 */
.L_x_2107:
[----:B------:R-:W-:Y:S05]  /*1b0c0*/  BSYNC B6 ;  /* 0x0000000000067941 */ /* 0x000fea0003800000 */
.L_x_2106:
        /* <DEDUP_REMOVED lines=20> */
.L_x_2109:
[----:B------:R-:W-:Y:S05]  /*1b210*/  BSYNC B6 ;  /* 0x0000000000067941 */ /* 0x000fea0003800000 */
.L_x_2108:
        /* <DEDUP_REMOVED lines=19> */
.L_x_2111:
[----:B------:R-:W-:Y:S05]  /*1b350*/  BSYNC B6 ;  /* 0x0000000000067941 */ /* 0x000fea0003800000 */
.L_x_2110:
[----:B------:R-:W3:Y:S01]  /*1b360*/  LDL.LU R20, [R1+0x4] ;  /* 0x0000040001147983 */ /* 0x000ee20000300800 */
[----:B------:R-:W-:Y:S02]  /*1b370*/  ULDC.64 UR4, c[0x0][0x9f8] ;  /* 0x00027e0000047ab9 */ /* 0x000fe40000000a00 */
[----:B------:R-:W-:-:S04]  /*1b380*/  ISETP.NE.U32.AND P0, PT, RZ, UR4, PT ;  /* 0x00000004ff007c0c */ /* 0x000fc8000bf05070 */
[----:B------:R-:W-:-:S13]  /*1b390*/  ISETP.NE.AND.EX P0, PT, RZ, UR5, PT, P0 ;  /* 0x00000005ff007c0c */ /* 0x000fda000bf05300 */
[----:B------:R-:W-:-:S04]  /*1b3a0*/  @P0 IADD3 R2, P1, R17, UR4, RZ ;  /* 0x0000000411020c10 */ /* 0x000fc8000ff3e0ff */
[----:B---3--:R-:W-:Y:S01]  /*1b3b0*/  @P0 IADD3.X R3, R20, UR5, RZ, P1, !PT ;  /* 0x0000000514030c10 */ /* 0x008fe20008ffe4ff */
[----:B------:R-:W-:-:S04]  /*1b3c0*/  ULDC.64 UR4, c[0x0][0xa08] ;  /* 0x0002820000047ab9 */ /* 0x000fc80000000a00 */
[----:B------:R1:W3:Y:S02]  /*1b3d0*/  @P0 LDG.E R26, desc[UR42][R2.64] ;  /* 0x0000002a021a0981 */ /* 0x0002e4000c1e1900 */
[----:B-1----:R-:W1:Y:S02]  /*1b3e0*/  LDC.64 R2, c[0x0][0x418] ;  /* 0x00010600ff027b82 */ /* 0x002e640000000a00 */
[----:B-1----:R-:W-:Y:S01]  /*1b3f0*/  LOP3.LUT P0, RZ, R2, UR4, RZ, 0xfc, !PT ;  /* 0x0000000402ff7c12 */ /* 0x002fe2000f80fcff */
[----:B------:R-:W-:-:S03]  /*1b400*/  UMOV UR4, 0xffffffff ;  /* 0xffffffff00047882 */ /* 0x000fc60000000000 */
[----:B------:R-:W-:Y:S02]  /*1b410*/  LOP3.LUT P0, RZ, R3, UR5, RZ, 0xfc, P0 ;  /* 0x0000000503ff7c12 */ /* 0x000fe4000800fcff */
[----:B---3--:R-:W-:Y:S02]  /*1b420*/  SHF.R.S32.HI R8, RZ, 0x1f, R26 ;  /* 0x0000001fff087819 */ /* 0x008fe4000001141a */
[----:B------:R-:W-:-:S03]  /*1b430*/  SEL R17, R26, RZ, !P0 ;  /* 0x000000ff1a117207 */ /* 0x000fc60004000000 */
[----:B------:R1:W-:Y:S01]  /*1b440*/  STL [R1+0x4], R8 ;  /* 0x0000040801007387 */ /* 0x0003e20000100800 */
[----:B------:R-:W-:Y:S05]  /*1b450*/  BRA.DIV UR4, `(.L_x_2112) ;  /* 0x0000004604e87947 */ /* 0x000fea000b800000 */
[----:B------:R-:W3:Y:S02]  /*1b460*/  S2R R0, SR_TID.X ;  /* 0x0000000000007919 */ /* 0x000ee40000002100 */
[----:B---3--:R-:W-:-:S04]  /*1b470*/  SHF.R.U32.HI R0, RZ, 0x5, R0 ;  /* 0x00000005ff007819 */ /* 0x008fc80000011600 */
[----:B------:R-:W-:-:S05]  /*1b480*/  LOP3.LUT R0, R0, 0x3, RZ, 0xc0, !PT ;  /* 0x0000000300007812 */ /* 0x000fca00078ec0ff */
[----:B------:R3:W4:Y:S02]  /*1b490*/  SHFL.IDX PT, R14, R0, RZ, 0x1f ;  /* 0x00001fff000e7589 */ /* 0x00072400000e0000 */
.L_x_2219:
[----:B----4-:R-:W-:Y:S02]  /*1b4a0*/  ISETP.NE.AND P0, PT, R14, RZ, PT ;  /* 0x000000ff0e00720c */ /* 0x010fe40003f05270 */
[----:B------:R-:W-:Y:S02]  /*1b4b0*/  PLOP3.LUT P1, PT, PT, PT, PT, 0x8, 0x0 ;  /* 0x000000000000781c */ /* 0x000fe40003f2e170 */
[----:B------:R-:W-:-:S11]  /*1b4c0*/  LOP3.LUT R29, R29, 0xfffffffe, RZ, 0xc0, !PT ;  /* 0xfffffffe1d1d7812 */ /* 0x000fd600078ec0ff */
[----:B------:R-:W-:Y:S01]  /*1b4d0*/  @P1 LOP3.LUT R29, R29, 0x1, RZ, 0xfc, !PT ;  /* 0x000000011d1d1812 */ /* 0x000fe200078efcff */
[----:B------:R-:W-:Y:S06]  /*1b4e0*/  @P0 BRA `(.L_x_2113) ;  /* 0x0000000400a00947 */ /* 0x000fec0003800000 */
[----:B------:R-:W-:-:S03]  /*1b4f0*/  UMOV UR4, 0xffffffff ;  /* 0xffffffff00047882 */ /* 0x000fc60000000000 */
[----:B------:R-:W-:Y:S05]  /*1b500*/  BRA.DIV UR4, `(.L_x_2114) ;  /* 0x0000004604f07947 */ /* 0x000fea000b800000 */
[----:B------:R-:W-:-:S13]  /*1b510*/  ELECT P6, URZ, PT ;  /* 0x00000000003f782f */ /* 0x000fda00038c0000 */
.L_x_2222:
        /* <DEDUP_REMOVED lines=23> */
.L_x_2115:
[----:B------:R-:W-:Y:S01]  /*1b690*/  IMAD R4, R19, 0x8, R18 ;  /* 0x0000000813047824 */ /* 0x000fe200078e0212 */
[----:B---3--:R-:W-:Y:S01]  /*1b6a0*/  SHF.L.U32 R3, R23, 0x1f, RZ ;  /* 0x0000001f17037819 */ /* 0x008fe200000006ff */
[----:B------:R-:W3:Y:S03]  /*1b6b0*/  S2R R2, SR_TID.X ;  /* 0x0000000000027919 */ /* 0x000ee60000002100 */
[----:B------:R-:W4:Y:S01]  /*1b6c0*/  SYNCS.PHASECHK.TRANS64.TRYWAIT P0, [R4+URZ+0x19c80], R3 ;  /* 0x019c8003040075a7 */ /* 0x000f22000800017f */
[----:B---3--:R-:W-:-:S04]  /*1b6d0*/  LOP3.LUT R2, R2, 0x7f, RZ, 0xc0, !PT ;  /* 0x0000007f02027812 */ /* 0x008fc800078ec0ff */
[----:B------:R-:W-:Y:S01]  /*1b6e0*/  ISETP.NE.AND P1, PT, R2, RZ, PT ;  /* 0x000000ff0200720c */ /* 0x000fe20003f25270 */
[----:B----4-:R-:W-:-:S12]  /*1b6f0*/  @!P0 BRA `(.L_x_2116) ;  /* 0x0000004400948947 */ /* 0x010fd80003800000 */
.L_x_2223:
        /* <DEDUP_REMOVED lines=8> */
.L_x_2117:
        /* <DEDUP_REMOVED lines=28> */
.L_x_2224:
        /* <DEDUP_REMOVED lines=8> */
.L_x_2119:
        /* <DEDUP_REMOVED lines=27> */
.L_x_2113:
[----:B0--3--:R-:W3:Y:S04]  /*1bb70*/  LDL.LU R4, [R1+0x20] ;  /* 0x0000200001047983 */ /* 0x009ee80000300800 */
[----:B------:R-:W4:Y:S04]  /*1bb80*/  LDL.LU R6, [R1+0x18] ;  /* 0x0000180001067983 */ /* 0x000f280000300800 */
[----:B------:R-:W5:Y:S01]  /*1bb90*/  LDL.LU R3, [R1+0x38] ;  /* 0x0000380001037983 */ /* 0x000f620000300800 */
[----:B------:R-:W-:Y:S05]  /*1bba0*/  WARPSYNC.ALL ;  /* 0x0000000000007948 */ /* 0x000fea0003800000 */
[----:B------:R-:W-:Y:S01]  /*1bbb0*/  ULDC.64 UR6, c[0x0][0xa00] ;  /* 0x0002800000067ab9 */ /* 0x000fe20000000a00 */
[----:B------:R-:W-:Y:S01]  /*1bbc0*/  ULDC.64 UR4, c[0x0][0x298] ;  /* 0x0000a60000047ab9 */ /* 0x000fe20000000a00 */
[----:B------:R-:W-:Y:S01]  /*1bbd0*/  VIADD R0, R18, 0xf000 ;  /* 0x0000f00012007836 */ /* 0x000fe20000000000 */
[----:B------:R-:W-:Y:S01]  /*1bbe0*/  BAR.SYNC.DEFER_BLOCKING 0x8, 0x200 ;  /* 0x0208000000007b1d */ /* 0x000fe20000010000 */
[----:B------:R-:W-:-:S03]  /*1bbf0*/  ISETP.NE.U32.AND P0, PT, RZ, UR6, PT ;  /* 0x00000006ff007c0c */ /* 0x000fc6000bf05070 */
[----:B------:R-:W-:Y:S02]  /*1bc00*/  LOP3.LUT P1, RZ, R0, 0x9f, RZ, 0xc0, !PT ;  /* 0x0000009f00ff7812 */ /* 0x000fe4000782c0ff */
[----:B------:R-:W-:Y:S01]  /*1bc10*/  ISETP.NE.AND.EX P0, PT, RZ, UR7, PT, P0 ;  /* 0x00000007ff007c0c */ /* 0x000fe2000bf05300 */
[----:B------:R-:W-:Y:S01]  /*1bc20*/  BSSY B6, `(.L_x_2120) ;  /* 0x000001d000067945 */ /* 0x000fe20003800000 */
[----:B---3--:R-:W-:Y:S02]  /*1bc30*/  SHF.R.S32.HI R2, RZ, 0x1f, R4 ;  /* 0x0000001fff027819 */ /* 0x008fe40000011404 */
[----:B----4-:R-:W-:-:S03]  /*1bc40*/  SEL R6, R6, RZ, !P0 ;  /* 0x000000ff06067207 */ /* 0x010fc60004000000 */
[----:B------:R-:W-:-:S04]  /*1bc50*/  IMAD R2, R2, UR4, RZ ;  /* 0x0000000402027c24 */ /* 0x000fc8000f8e02ff */
[C---:B------:R-:W-:Y:S01]  /*1bc60*/  IMAD R0, R4.reuse, UR5, R2 ;  /* 0x0000000504007c24 */ /* 0x040fe2000f8e0202 */
[----:B-----5:R-:W-:Y:S01]  /*1bc70*/  SEL R2, R3, RZ, !P0 ;  /* 0x000000ff03027207 */ /* 0x020fe20004000000 */
        /* <DEDUP_REMOVED lines=17> */
[----:B--2---:R-:W-:Y:S02]  /*1bd90*/  IMAD.U32 R11, RZ, RZ, UR9 ;  /* 0x00000009ff0b7e24 */ /* 0x004fe4000f8e00ff */
[----:B-1----:R-:W-:Y:S02]  /*1bda0*/  IMAD.MOV.U32 R8, RZ, RZ, 0x70 ;  /* 0x00000070ff087424 */ /* 0x002fe400078e00ff */
[----:B------:R-:W-:Y:S02]  /*1bdb0*/  IMAD.MOV.U32 R12, RZ, RZ, 0x1 ;  /* 0x00000001ff0c7424 */ /* 0x000fe400078e00ff */
[----:B------:R-:W-:-:S07]  /*1bdc0*/  IMAD.MOV.U32 R13, RZ, RZ, RZ ;  /* 0x000000ffff0d7224 */ /* 0x000fce00078e00ff */
[----:B------:R-:W-:-:S07]  /*1bdd0*/  LEPC R20, `(.L_x_2121) ;  /* 0x000000001014794e */ /* 0x000fce0000000000 */
[----:B0-----:R-:W-:Y:S05]  /*1bde0*/  CALL.ABS.NOINC R2 ;  /* 0x0000000002007343 */ /* 0x001fea0003c00000 */
.L_x_2121:
[----:B------:R-:W-:Y:S05]  /*1bdf0*/  BSYNC B6 ;  /* 0x0000000000067941 */ /* 0x000fea0003800000 */
.L_x_2120:
[----:B------:R-:W3:Y:S01]  /*1be00*/  LDL.LU R20, [R1+0x20] ;  /* 0x0000200001147983 */ /* 0x000ee20000300800 */
[----:B------:R-:W4:Y:S01]  /*1be10*/  LDC R9, c[0x0][0x448] ;  /* 0x00011200ff097b82 */ /* 0x000f220000000800 */
[----:B------:R-:W-:Y:S01]  /*1be20*/  ULDC.64 UR4, c[0x0][0x2d8] ;  /* 0x0000b60000047ab9 */ /* 0x000fe20000000a00 */
[----:B------:R-:W-:Y:S01]  /*1be30*/  ULDC.64 UR6, c[0x0][0x2e0] ;  /* 0x0000b80000067ab9 */ /* 0x000fe20000000a00 */
[----:B0-----:R-:W3:Y:S01]  /*1be40*/  LDL.LU.64 R2, [R1+0x30] ;  /* 0x0000300001027983 */ /* 0x001ee20000300a00 */
[----:B------:R-:W-:-:S03]  /*1be50*/  ULDC.64 UR8, c[0x0][0x280] ;  /* 0x0000a00000087ab9 */ /* 0x000fc60000000a00 */
[----:B------:R-:W2:Y:S04]  /*1be60*/  LDL.LU R21, [R1+0x38] ;  /* 0x0000380001157983 */ /* 0x000ea80000300800 */
[----:B------:R-:W2:Y:S01]  /*1be70*/  LDL.LU R4, [R1+0x18] ;  /* 0x0000180001047983 */ /* 0x000ea20000300800 */
[----:B----4-:R-:W-:-:S13]  /*1be80*/  ISETP.NE.AND P1, PT, R9, 0x1, PT ;  /* 0x000000010900780c */ /* 0x010fda0003f25270 */
[----:B------:R-:W0:Y:S08]  /*1be90*/  @P1 LDC R5, c[0x0][0x450] ;  /* 0x00011400ff051b82 */ /* 0x000e300000000800 */
[----:B-1----:R-:W1:Y:S01]  /*1bea0*/  @P1 LDC R8, c[0x0][0x450] ;  /* 0x00011400ff081b82 */ /* 0x002e620000000800 */
[----:B---3--:R-:W-:Y:S02]  /*1beb0*/  IMAD.MOV.U32 R3, RZ, RZ, R20 ;  /* 0x000000ffff037224 */ /* 0x008fe400078e0014 */
[----:B------:R-:W3:Y:S01]  /*1bec0*/  S2R R20, SR_TID.X ;  /* 0x0000000000147919 */ /* 0x000ee20000002100 */
[----:B------:R-:W-:-:S04]  /*1bed0*/  IMAD.WIDE.U32 R2, R16, UR4, R2 ;  /* 0x0000000410027c25 */ /* 0x000fc8000f8e0002 */
[----:B------:R-:W-:Y:S01]  /*1bee0*/  IMAD R3, R16, UR5, R3 ;  /* 0x0000000510037c24 */ /* 0x000fe2000f8e0203 */
[----:B------:R-:W-:Y:S01]  /*1bef0*/  ULDC.64 UR4, c[0x0][0x2d0] ;  /* 0x0000b40000047ab9 */ /* 0x000fe20000000a00 */
[----:B--2---:R-:W-:Y:S02]  /*1bf00*/  IMAD R0, R21, UR6, RZ ;  /* 0x0000000615007c24 */ /* 0x004fe4000f8e02ff */
[----:B------:R-:W-:-:S04]  /*1bf10*/  IMAD.WIDE.U32 R2, R4, UR6, R2 ;  /* 0x0000000604027c25 */ /* 0x000fc8000f8e0002 */
[----:B------:R-:W-:Y:S01]  /*1bf20*/  IMAD R0, R4, UR7, R0 ;  /* 0x0000000704007c24 */ /* 0x000fe2000f8e0200 */
[----:B------:R-:W-:Y:S01]  /*1bf30*/  ULDC.64 UR6, c[0x0][0x2c8] ;  /* 0x0000b20000067ab9 */ /* 0x000fe20000000a00 */
[----:B------:R-:W2:Y:S02]  /*1bf40*/  @P1 LDC R4, c[0x0][0x44c] ;  /* 0x00011300ff041b82 */ /* 0x000ea40000000800 */
[----:B------:R-:W-:Y:S01]  /*1bf50*/  IMAD.IADD R3, R3, 0x1, R0 ;  /* 0x0000000103037824 */ /* 0x000fe200078e0200 */
[C---:B---3--:R-:W-:Y:S01]  /*1bf60*/  LOP3.LUT R21, R20.reuse, 0x7f, RZ, 0xc0, !PT ;  /* 0x0000007f14157812 */ /* 0x048fe200078ec0ff */
[----:B------:R-:W-:-:S03]  /*1bf70*/  IMAD.SHL.U32 R20, R20, 0x40, RZ ;  /* 0x0000004014147824 */ /* 0x000fc600078e00ff */
[----:B------:R-:W-:-:S04]  /*1bf80*/  SHF.R.U32.HI R21, RZ, 0x1, R21 ;  /* 0x00000001ff157819 */ /* 0x000fc80000011615 */
[----:B------:R-:W-:Y:S02]  /*1bf90*/  LOP3.LUT R20, R21, 0x40, R20, 0xf8, !PT ;  /* 0x0000004015147812 */ /* 0x000fe400078ef814 */
[----:B------:R3:W5:Y:S03]  /*1bfa0*/  LDL R21, [R1+0x24] ;  /* 0x0000240001157983 */ /* 0x0007660000100800 */
[----:B------:R-:W-:-:S04]  /*1bfb0*/  IMAD R0, R25, 0xc0, R20 ;  /* 0x000000c019007824 */ /* 0x000fc800078e0214 */
[----:B--2---:R-:W-:-:S04]  /*1bfc0*/  @P1 IMAD.HI.U32 R6, R0, R4, RZ ;  /* 0x0000000400061227 */ /* 0x004fc800078e00ff */
[----:B------:R-:W-:Y:S01]  /*1bfd0*/  IMAD.MOV.U32 R4, RZ, RZ, R0 ;  /* 0x000000ffff047224 */ /* 0x000fe200078e0000 */
[----:B0-----:R-:W-:-:S04]  /*1bfe0*/  @P1 SHF.R.U32.HI R4, RZ, R5, R6 ;  /* 0x00000005ff041219 */ /* 0x001fc80000011606 */
        /* <DEDUP_REMOVED lines=72> */
.L_x_2231:
        /* <DEDUP_REMOVED lines=12> */
.L_x_2124:
[----:B------:R-:W-:Y:S05]  /*1c530*/  BSYNC B0 ;  /* 0x0000000000007941 */ /* 0x000fea0003800000 */
.L_x_2123:
[----:B------:R-:W-:Y:S01]  /*1c540*/  NOP ;  /* 0x0000000000007918 */ /* 0x000fe20000000000 */
[----:B------:R-:W-:-:S13]  /*1c550*/  PLOP3.LUT P0, PT, PT, PT, PT, 0x80, 0x0 ;  /* 0x000000000000781c */ /* 0x000fda0003f0f070 */
.L_x_2125:
        /* <DEDUP_REMOVED lines=12> */
[----:B-1----:R-:W-:Y:S01]  /*1c620*/  SHF.L.U32 R3, R0, 0x1f, RZ ;  /* 0x0000001f00037819 */ /* 0x002fe200000006ff */
[----:B------:R-:W-:Y:S01]  /*1c630*/  NOP ;  /* 0x0000000000007918 */ /* 0x000fe20000000000 */
[----:B------:R2:W-:Y:S01]  /*1c640*/  SYNCS.ARRIVE.TRANS64.A1T0 RZ, [R18+URZ+0x19c00], RZ ;  /* 0x019c00ff12ff79a7 */ /* 0x0005e2000810003f */
[----:B------:R-:W-:Y:S01]  /*1c650*/  BSSY B0, `(.L_x_2126) ;  /* 0x0000003000007945 */ /* 0x000fe20003800000 */
[----:B------:R-:W1:Y:S03]  /*1c660*/  SYNCS.PHASECHK.TRANS64.TRYWAIT P0, [R18+URZ+0x19c20], R3 ;  /* 0x019c2003120075a7 */ /* 0x000e66000800017f */
[----:B-12---:R-:W-:Y:S05]  /*1c670*/  @!P0 BRA `(.L_x_2127) ;  /* 0x0000003800cc8947 */ /* 0x006fea0003800000 */
.L_x_2232:
[----:B------:R-:W-:Y:S05]  /*1c680*/  BSYNC B0 ;  /* 0x0000000000007941 */ /* 0x000fea0003800000 */
.L_x_2126:
[----:B------:R-:W2:Y:S04]  /*1c690*/  LDL.LU R2, [R1+0x28] ;  /* 0x0000280001027983 */ /* 0x000ea80000300800 */
[----:B------:R-:W3:Y:S01]  /*1c6a0*/  LDL R0, [R1] ;  /* 0x0000000001007983 */ /* 0x000ee20000100800 */
[----:B--2---:R-:W-:-:S05]  /*1c6b0*/  VIADD R2, R2, 0xfffffffe ;  /* 0xfffffffe02027836 */ /* 0x004fca0000000000 */
[----:B---3--:R-:W-:-:S13]  /*1c6c0*/  ISETP.GE.AND P0, PT, R2, R0, PT ;  /* 0x000000000200720c */ /* 0x008fda0003f06270 */
[----:B------:R-:W-:Y:S05]  /*1c6d0*/  @!P0 BRA `(.L_x_2128) ;  /* 0x0000001000148947 */ /* 0x000fea0003800000 */
[----:B------:R-:W-:Y:S02]  /*1c6e0*/  IMAD.MOV.U32 R0, RZ, RZ, R19 ;  /* 0x000000ffff007224 */ /* 0x000fe400078e0013 */
[----:B------:R-:W-:-:S07]  /*1c6f0*/  IMAD.MOV.U32 R8, RZ, RZ, R23 ;  /* 0x000000ffff087224 */ /* 0x000fce00078e0017 */
.L_x_2152:
        /* <DEDUP_REMOVED lines=14> */
[----:B0-----:R-:W2:Y:S01]  /*1c7e0*/  LDL R7, [R1+0x4] ;  /* 0x0000040001077983 */ /* 0x001ea20000100800 */
        /* <DEDUP_REMOVED lines=17> */
.L_x_2131:
[----:B------:R-:W0:Y:S01]  /*1c900*/  S2R R4, SR_TID.X ;  /* 0x0000000000047919 */ /* 0x000e220000002100 */
[----:B-1----:R-:W-:Y:S01]  /*1c910*/  IMAD R6, R19, 0x8, R18 ;  /* 0x0000000813067824 */ /* 0x002fe200078e0212 */
[----:B------:R-:W-:Y:S01]  /*1c920*/  BSSY B1, `(.L_x_2132) ;  /* 0x0000006000017945 */ /* 0x000fe20003800000 */
[----:B0-----:R-:W-:Y:S02]  /*1c930*/  LOP3.LUT R5, R4, 0x7f, RZ, 0xc0, !PT ;  /* 0x0000007f04057812 */ /* 0x001fe400078ec0ff */
[----:B------:R-:W-:Y:S02]  /*1c940*/  SHF.L.U32 R4, R23, 0x1f, RZ ;  /* 0x0000001f17047819 */ /* 0x000fe400000006ff */
[----:B------:R-:W-:Y:S02]  /*1c950*/  ISETP.NE.AND P1, PT, R5, RZ, PT ;  /* 0x000000ff0500720c */ /* 0x000fe40003f25270 */
[----:B------:R-:W0:Y:S02]  /*1c960*/  SYNCS.PHASECHK.TRANS64.TRYWAIT P0, [R6+URZ+0x19c80], R4 ;  /* 0x019c8004060075a7 */ /* 0x000e24000800017f */
[----:B0-----:R-:W-:Y:S09]  /*1c970*/  @!P0 BRA `(.L_x_2133) ;  /* 0x0000003800208947 */ /* 0x001ff20003800000 */
.L_x_2233:
[----:B------:R-:W-:Y:S05]  /*1c980*/  BSYNC B1 ;  /* 0x0000000000017941 */ /* 0x000fea0003800000 */
.L_x_2132:
        /* <DEDUP_REMOVED lines=9> */
.L_x_2135:
[----:B------:R-:W-:Y:S05]  /*1ca20*/  BSYNC B1 ;  /* 0x0000000000017941 */ /* 0x000fea0003800000 */
.L_x_2134:
        /* <DEDUP_REMOVED lines=12> */
.L_x_2136:
        /* <DEDUP_REMOVED lines=16> */
.L_x_2137:
        /* <DEDUP_REMOVED lines=16> */
.L_x_2138:
        /* <DEDUP_REMOVED lines=13> */
.L_x_2234:
[----:B------:R-:W-:Y:S05]  /*1cdc0*/  BSYNC B1 ;  /* 0x0000000000017941 */ /* 0x000fea0003800000 */
.L_x_2139:
        /* <DEDUP_REMOVED lines=11> */
.L_x_2142:
[----:B------:R-:W-:Y:S05]  /*1ce80*/  BSYNC B1 ;  /* 0x0000000000017941 */ /* 0x000fea0003800000 */
.L_x_2141:
        /* <DEDUP_REMOVED lines=8> */
.L_x_2143:
        /* <DEDUP_REMOVED lines=15> */
.L_x_2144:
        /* <DEDUP_REMOVED lines=15> */
.L_x_2145:
        /* <DEDUP_REMOVED lines=10> */
.L_x_2130:
[----:B------:R-:W-:Y:S05]  /*1d190*/  BSYNC B0 ;  /* 0x0000000000007941 */ /* 0x000fea0003800000 */
.L_x_2129:
[----:B------:R-:W-:-:S06]  /*1d1a0*/  UISETP.NE.AND UP0, UPT, UR36, 0x3, UPT ;  /* 0x000000032400788c */ /* 0x000fcc000bf05270 */
[----:B------:R-:W-:-:S13]  /*1d1b0*/  PLOP3.LUT P0, PT, PT, PT, UP0, 0x80, 0x0 ;  /* 0x000000000000781c */ /* 0x000fda0003f0f008 */
[----:B------:R-:W-:Y:S05]  /*1d1c0*/  @!P0 BRA `(.L_x_2146) ;  /* 0x0000000000048947 */ /* 0x000fea0003800000 */
[----:B------:R-:W-:Y:S01]  /*1d1d0*/  BPT.TRAP 0x1 ;  /* 0x000000040000795c */ /* 0x000fe20000300000 */
.L_x_2146:
[----:B-1----:R-:W-:Y:S01]  /*1d1e0*/  IMAD.U32 R3, RZ, RZ, UR39 ;  /* 0x00000027ff037e24 */ /* 0x002fe2000f8e00ff */
[----:B------:R-:W-:Y:S01]  /*1d1f0*/  LOP3.LUT R4, R8, 0x1, RZ, 0x3c, !PT ;  /* 0x0000000108047812 */ /* 0x000fe200078e3cff */
[----:B------:R-:W-:Y:S03]  /*1d200*/  BSSY B0, `(.L_x_2147) ;  /* 0x0000006000007945 */ /* 0x000fe60003800000 */
[----:B------:R-:W-:Y:S01]  /*1d210*/  ISETP.NE.AND P1, PT, R3, 0x3, PT ;  /* 0x000000030300780c */ /* 0x000fe20003f25270 */
[----:B------:R-:W-:Y:S01]  /*1d220*/  IMAD R3, R0, 0x8, R18 ;  /* 0x0000000800037824 */ /* 0x000fe200078e0212 */
[----:B------:R-:W-:-:S04]  /*1d230*/  SHF.L.U32 R4, R4, 0x1f, RZ ;  /* 0x0000001f04047819 */ /* 0x000fc800000006ff */
[----:B------:R-:W1:Y:S02]  /*1d240*/  SYNCS.PHASECHK.TRANS64.TRYWAIT P0, [R3+URZ+0x19c70], R4 ;  /* 0x019c7004030075a7 */ /* 0x000e64000800017f */
[----:B-1----:R-:W-:Y:S05]  /*1d250*/  @!P0 BRA `(.L_x_2148) ;  /* 0x0000003000108947 */ /* 0x002fea0003800000 */
.L_x_2235:
[----:B------:R-:W-:Y:S05]  /*1d260*/  BSYNC B0 ;  /* 0x0000000000007941 */ /* 0x000fea0003800000 */
.L_x_2147:
[----:B------:R-:W-:Y:S05]  /*1d270*/  @!P1 BRA `(.L_x_2149) ;  /* 0x0000000000049947 */ /* 0x000fea0003800000 */
[----:B------:R-:W-:Y:S01]  /*1d280*/  BPT.TRAP 0x1 ;  /* 0x000000040000795c */ /* 0x000fe20000300000 */
.L_x_2149:
[----:B-1----:R-:W-:Y:S01]  /*1d290*/  SHF.L.U32 R4, R8, 0x1f, RZ ;  /* 0x0000001f08047819 */ /* 0x002fe200000006ff */
[----:B------:R-:W-:-:S03]  /*1d2a0*/  IMAD R10, R0, 0x3000, RZ ;  /* 0x00003000000a7824 */ /* 0x000fc600078e02ff */
[----:B------:R-:W1:Y:S02]  /*1d2b0*/  SYNCS.PHASECHK.TRANS64.TRYWAIT P0, [R3+URZ+0x19c60], R4 ;  /* 0x019c6004030075a7 */ /* 0x000e64000800017f */
[----:B-1----:R-:W-:Y:S05]  /*1d2c0*/  @!P0 BRA `(.L_x_2150) ;  /* 0x0000003000088947 */ /* 0x002fea0003800000 */
.L_x_2236:
[----:B------:R-:W2:Y:S04]  /*1d2d0*/  LDL R0, [R1+0x14] ;  /* 0x0000140001007983 */ /* 0x000ea80000100800 */
[----:B------:R-:W3:Y:S01]  /*1d2e0*/  LDL R11, [R1+0xc] ;  /* 0x00000c00010b7983 */ /* 0x000ee20000100800 */
[----:B------:R-:W-:Y:S05]  /*1d2f0*/  WARPSYNC.ALL ;  /* 0x0000000000007948 */ /* 0x000fea0003800000 */
[----:B------:R-:W4:Y:S02]  /*1d300*/  S2R R13, SR_TID.X ;  /* 0x00000000000d7919 */ /* 0x000f240000002100 */
[----:B----4-:R-:W-:Y:S01]  /*1d310*/  LOP3.LUT P0, RZ, R13, 0x4, RZ, 0xc0, !PT ;  /* 0x000000040dff7812 */ /* 0x010fe2000780c0ff */
[----:B------:R-:W-:-:S05]  /*1d320*/  IMAD.MOV.U32 R13, RZ, RZ, 0x40 ;  /* 0x00000040ff0d7424 */ /* 0x000fca00078e00ff */
[----:B------:R-:W-:Y:S02]  /*1d330*/  SEL R13, R13, 0xffffffc0, !P0 ;  /* 0xffffffc00d0d7807 */ /* 0x000fe40004000000 */
[C---:B--2---:R-:W-:Y:S02]  /*1d340*/  LOP3.LUT R0, R10.reuse, R0, RZ, 0xfc, !PT ;  /* 0x000000000a007212 */ /* 0x044fe400078efcff */
[----:B---3--:R-:W-:-:S03]  /*1d350*/  LOP3.LUT R12, R10, R11, RZ, 0xfc, !PT ;  /* 0x0000000b0a0c7212 */ /* 0x008fc600078efcff */
[C---:B------:R-:W-:Y:S02]  /*1d360*/  IMAD.IADD R0, R18.reuse, 0x1, R0 ;  /* 0x0000000112007824 */ /* 0x040fe400078e0200 */
[----:B------:R-:W-:-:S03]  /*1d370*/  IMAD.IADD R12, R18, 0x1, R12 ;  /* 0x00000001120c7824 */ /* 0x000fc600078e020c */
[----:B01----:R-:W0:Y:S02]  /*1d380*/  LDSM.16.MT88.4 R4, [R0+0x9000] ;  /* 0x009000000004783b */ /* 0x003e240000004200 */
        /* <DEDUP_REMOVED lines=44> */
.L_x_2151:
[----:B------:R-:W2:Y:S01]  /*1d650*/  S2R R0, SR_TID.X ;  /* 0x0000000000007919 */ /* 0x000ea20000002100 */
[----:B-1----:R1:W-:Y:S01]  /*1d660*/  SYNCS.ARRIVE.TRANS64.A1T0 RZ, [R3+URZ+0x19c50], RZ ;  /* 0x019c50ff03ff79a7 */ /* 0x0023e2000810003f */
[----:B--2---:R-:W-:Y:S02]  /*1d670*/  LOP3.LUT R4, R0, 0x7f, RZ, 0xc0, !PT ;  /* 0x0000007f00047812 */ /* 0x004fe400078ec0ff */
[----:B------:R-:W2:Y:S01]  /*1d680*/  LDL R0, [R1] ;  /* 0x0000000001007983 */ /* 0x000ea20000100800 */
[----:B0-----:R-:W-:Y:S01]  /*1d690*/  IMAD.MOV.U32 R8, RZ, RZ, R23 ;  /* 0x000000ffff087224 */ /* 0x001fe200078e0017 */
[----:B------:R-:W-:Y:S01]  /*1d6a0*/  BAR.SYNC.DEFER_BLOCKING 0x2, 0x80 ;  /* 0x0082000000007b1d */ /* 0x000fe20000010000 */
[----:B------:R-:W-:-:S13]  /*1d6b0*/  ISETP.NE.AND P0, PT, R4, RZ, PT ;  /* 0x000000ff0400720c */ /* 0x000fda0003f05270 */
[----:B-1----:R-:W-:-:S05]  /*1d6c0*/  @!P0 VIADD R3, R3, 0x19c80 ;  /* 0x00019c8003038836 */ /* 0x002fca0000000000 */
[----:B------:R-:W-:-:S04]  /*1d6d0*/  @!P0 PRMT R3, RZ, 0x654, R3 ;  /* 0x00000654ff038816 */ /* 0x000fc80000000003 */
[----:B------:R3:W-:Y:S01]  /*1d6e0*/  @!P0 SYNCS.ARRIVE.TRANS64.RED.A1T0 RZ, [R3+URZ], RZ ;  /* 0x000000ff03ff89a7 */ /* 0x0007e2000810043f */
[C---:B--2---:R-:W-:Y:S01]  /*1d6f0*/  ISETP.GT.AND P0, PT, R2.reuse, R0, PT ;  /* 0x000000000200720c */ /* 0x044fe20003f04270 */
[----:B------:R-:W-:Y:S02]  /*1d700*/  VIADD R2, R2, 0xffffffff ;  /* 0xffffffff02027836 */ /* 0x000fe40000000000 */
[----:B------:R-:W-:-:S10]  /*1d710*/  IMAD.MOV.U32 R0, RZ, RZ, R19 ;  /* 0x000000ffff007224 */ /* 0x000fd400078e0013 */
[----:B---3--:R-:W-:Y:S05]  /*1d720*/  @P0 BRA `(.L_x_2152) ;  /* 0xffffffec00f40947 */ /* 0x008fea000383ffff */
.L_x_2128:
[----:B-1----:R-:W1:Y:S01]  /*1d730*/  S2R R3, SR_TID.X ;  /* 0x0000000000037919 */ /* 0x002e620000002100 */
[----:B------:R-:W-:Y:S01]  /*1d740*/  BSSY B0, `(.L_x_2153) ;  /* 0x0000010000007945 */ /* 0x000fe20003800000 */
[----:B-1----:R-:W-:-:S04]  /*1d750*/  LOP3.LUT R3, R3, 0x7f, RZ, 0xc0, !PT ;  /* 0x0000007f03037812 */ /* 0x002fc800078ec0ff */
[----:B------:R-:W-:-:S13]  /*1d760*/  ISETP.NE.AND P0, PT, R3, RZ, PT ;  /* 0x000000ff0300720c */ /* 0x000fda0003f05270 */
[----:B------:R-:W-:Y:S05]  /*1d770*/  @P0 BRA `(.L_x_2154) ;  /* 0x0000000000300947 */ /* 0x000fea0003800000 */
[----:B0-----:R-:W0:Y:S01]  /*1d780*/  S2R R5, SR_LANEID ;  /* 0x0000000000057919 */ /* 0x001e220000000000 */
        /* <DEDUP_REMOVED lines=11> */
.L_x_2154:
[----:B------:R-:W-:Y:S05]  /*1d840*/  BSYNC B0 ;  /* 0x0000000000007941 */ /* 0x000fea0003800000 */
.L_x_2153:
[----:B------:R-:W-:-:S06]  /*1d850*/  UISETP.NE.AND UP0, UPT, UR36, 0x3, UPT ;  /* 0x000000032400788c */ /* 0x000fcc000bf05270 */
[----:B------:R-:W-:-:S13]  /*1d860*/  PLOP3.LUT P1, PT, PT, PT, UP0, 0x80, 0x0 ;  /* 0x000000000000781c */ /* 0x000fda0003f2f008 */
[----:B------:R-:W-:Y:S05]  /*1d870*/  @!P1 BRA `(.L_x_2155) ;  /* 0x0000000000049947 */ /* 0x000fea0003800000 */
[----:B------:R-:W-:Y:S01]  /*1d880*/  BPT.TRAP 0x1 ;  /* 0x000000040000795c */ /* 0x000fe20000300000 */
.L_x_2155:
[----:B------:R-:W-:Y:S01]  /*1d890*/  LOP3.LUT R0, R23, 0x1, RZ, 0x3c, !PT ;  /* 0x0000000117007812 */ /* 0x000fe200078e3cff */
[----:B------:R-:W-:Y:S01]  /*1d8a0*/  IMAD R3, R19, 0x8, R18 ;  /* 0x0000000813037824 */ /* 0x000fe200078e0212 */
[----:B------:R-:W-:Y:S01]  /*1d8b0*/  BSSY B0, `(.L_x_2156) ;  /* 0x0000006000007945 */ /* 0x000fe20003800000 */
[----:B------:R-:W-:Y:S01]  /*1d8c0*/  IMAD.U32 R2, RZ, RZ, UR39 ;  /* 0x00000027ff027e24 */ /* 0x000fe2000f8e00ff */
[----:B------:R-:W-:-:S04]  /*1d8d0*/  SHF.L.U32 R0, R0, 0x1f, RZ ;  /* 0x0000001f00007819 */ /* 0x000fc800000006ff */
[----:B------:R-:W1:Y:S01]  /*1d8e0*/  SYNCS.PHASECHK.TRANS64.TRYWAIT P1, [R3+URZ+0x19c70], R0 ;  /* 0x019c7000030075a7 */ /* 0x000e62000802017f */
[----:B------:R-:W-:Y:S01]  /*1d8f0*/  ISETP.NE.AND P2, PT, R2, 0x3, PT ;  /* 0x000000030200780c */ /* 0x000fe20003f45270 */
[----:B-1----:R-:W-:-:S12]  /*1d900*/  @!P1 BRA `(.L_x_2157) ;  /* 0x00000028008c9947 */ /* 0x002fd80003800000 */
.L_x_2237:
[----:B------:R-:W-:Y:S05]  /*1d910*/  BSYNC B0 ;  /* 0x0000000000007941 */ /* 0x000fea0003800000 */
.L_x_2156:
[----:B------:R-:W-:Y:S05]  /*1d920*/  @!P2 BRA `(.L_x_2158) ;  /* 0x000000000004a947 */ /* 0x000fea0003800000 */
[----:B------:R-:W-:Y:S01]  /*1d930*/  BPT.TRAP 0x1 ;  /* 0x000000040000795c */ /* 0x000fe20000300000 */
.L_x_2158:
[----:B-1----:R-:W-:-:S04]  /*1d940*/  SHF.L.U32 R0, R23, 0x1f, RZ ;  /* 0x0000001f17007819 */ /* 0x002fc800000006ff */
[----:B------:R-:W1:Y:S02]  /*1d950*/  SYNCS.PHASECHK.TRANS64.TRYWAIT P1, [R3+URZ+0x19c60], R0 ;  /* 0x019c6000030075a7 */ /* 0x000e64000802017f */
[----:B-1----:R-:W-:Y:S05]  /*1d960*/  @!P1 BRA `(.L_x_2159) ;  /* 0x0000002800889947 */ /* 0x002fea0003800000 */
.L_x_2238:
[----:B------:R-:W0:Y:S04]  /*1d970*/  LDL R4, [R1+0x14] ;  /* 0x0000140001047983 */ /* 0x000e280000100800 */
[----:B------:R-:W2:Y:S01]  /*1d980*/  LDL R10, [R1+0xc] ;  /* 0x00000c00010a7983 */ /* 0x000ea20000100800 */
[----:B------:R-:W-:Y:S01]  /*1d990*/  IMAD R2, R19, 0x3000, RZ ;  /* 0x0000300013027824 */ /* 0x000fe200078e02ff */
[----:B------:R-:W-:Y:S05]  /*1d9a0*/  WARPSYNC.ALL ;  /* 0x0000000000007948 */ /* 0x000fea0003800000 */
[----:B------:R-:W3:Y:S02]  /*1d9b0*/  S2R R12, SR_TID.X ;  /* 0x00000000000c7919 */ /* 0x000ee40000002100 */
[----:B---3--:R-:W-:Y:S01]  /*1d9c0*/  LOP3.LUT P1, RZ, R12, 0x4, RZ, 0xc0, !PT ;  /* 0x000000040cff7812 */ /* 0x008fe2000782c0ff */
[----:B------:R-:W-:-:S05]  /*1d9d0*/  IMAD.MOV.U32 R12, RZ, RZ, 0x40 ;  /* 0x00000040ff0c7424 */ /* 0x000fca00078e00ff */
[----:B------:R-:W-:Y:S02]  /*1d9e0*/  SEL R12, R12, 0xffffffc0, !P1 ;  /* 0xffffffc00c0c7807 */ /* 0x000fe40004800000 */
[C---:B0-----:R-:W-:Y:S02]  /*1d9f0*/  LOP3.LUT R5, R2.reuse, R4, RZ, 0xfc, !PT ;  /* 0x0000000402057212 */ /* 0x041fe400078efcff */
[----:B--2---:R-:W-:-:S03]  /*1da00*/  LOP3.LUT R2, R2, R10, RZ, 0xfc, !PT ;  /* 0x0000000a02027212 */ /* 0x004fc600078efcff */
[C---:B-1----:R-:W-:Y:S01]  /*1da10*/  IMAD.IADD R0, R18.reuse, 0x1, R5 ;  /* 0x0000000112007824 */ /* 0x042fe200078e0205 */
[----:B------:R-:W-:-:S04]  /*1da20*/  IADD3 R2, R18, R2, RZ ;  /* 0x0000000212027210 */ /* 0x000fc80007ffe0ff */
        /* <DEDUP_REMOVED lines=45> */
.L_x_2160:
        /* <DEDUP_REMOVED lines=10> */
.L_x_2103:
[----:B------:R-:W-:-:S13]  /*1dda0*/  LOP3.LUT P0, RZ, R29, 0x2, RZ, 0xc0, !PT ;  /* 0x000000021dff7812 */ /* 0x000fda000780c0ff */
[----:B------:R-:W-:Y:S05]  /*1ddb0*/  @!P0 BRA `(.L_x_2161) ;  /* 0x0000000000248947 */ /* 0x000fea0003800000 */
[----:B------:R-:W-:Y:S05]  /*1ddc0*/  WARPSYNC.ALL ;  /* 0x0000000000007948 */ /* 0x000fea0003800000 */
[----:B------:R-:W1:Y:S08]  /*1ddd0*/  S2UR UR5, SR_CgaCtaId ;  /* 0x00000000000579c3 */ /* 0x000e700000008800 */
[----:B------:R-:W-:Y:S06]  /*1dde0*/  BAR.SYNC.DEFER_BLOCKING 0x5, 0x200 ;  /* 0x0148000000007b1d */ /* 0x000fec0000010000 */
[----:B------:R-:W-:-:S02]  /*1ddf0*/  UMOV UR4, 0x400 ;  /* 0x0000040000047882 */ /* 0x000fc40000000000 */
[----:B-1----:R-:W-:-:S06]  /*1de00*/  ULEA UR4, UR5, UR4, 0x18 ;  /* 0x0000000405047291 */ /* 0x002fcc000f8ec03f */
[----:B0-----:R-:W-:-:S05]  /*1de10*/  IMAD.U32 R18, RZ, RZ, UR4 ;  /* 0x00000004ff127e24 */ /* 0x001fca000f8e00ff */
[----:B------:R1:W3:Y:S01]  /*1de20*/  LDS.128 R24, [R18+0x19cd0] ;  /* 0x019cd00012187984 */ /* 0x0002e20000000c00 */
[----:B------:R-:W-:Y:S06]  /*1de30*/  BAR.ARV 0x4, 0x200 ;  /* 0x0108000000007b1d */ /* 0x000fec0000002000 */
[----:B------:R-:W-:Y:S05]  /*1de40*/  BRA `(.L_x_2162) ;  /* 0x0000000c00d87947 */ /* 0x000fea0003800000 */
.L_x_2161:
        /* <DEDUP_REMOVED lines=11> */
[----:B------:R1:W3:Y:S02]  /*1df00*/  @!P1 LDG.E R7, desc[UR42][R2.64] ;  /* 0x0000002a02079981 */ /* 0x0002e4000c1e1900 */
[----:B-1----:R-:W-:-:S05]  /*1df10*/  @!P1 IMAD.WIDE R2, R9, 0x4, R4 ;  /* 0x0000000409029825 */ /* 0x002fca00078e0204 */
[----:B------:R-:W4:Y:S01]  /*1df20*/  @!P1 LDG.E R4, desc[UR42][R2.64] ;  /* 0x0000002a02049981 */ /* 0x000f22000c1e1900 */
        /* <DEDUP_REMOVED lines=9> */
[----:B---3--:R-:W-:Y:S02]  /*1dfc0*/  @!P1 IMAD.MOV.U32 R25, RZ, RZ, R7 ;  /* 0x000000ffff199224 */ /* 0x008fe400078e0007 */
[----:B----4-:R-:W-:Y:S01]  /*1dfd0*/  @!P1 IMAD.MOV.U32 R5, RZ, RZ, R4 ;  /* 0x000000ffff059224 */ /* 0x010fe200078e0004 */
        /* <DEDUP_REMOVED lines=18> */
.L_x_2248:
[----:B------:R-:W-:Y:S02]  /*1e100*/  ULDC UR4, c[0x0][0xc38] ;  /* 0x00030e0000047ab9 */ /* 0x000fe40000000800 */
[----:B------:R-:W-:-:S04]  /*1e110*/  IMAD.U32 R4, RZ, RZ, UR4 ;  /* 0x00000004ff047e24 */ /* 0x000fc8000f8e00ff */
[----:B-1----:R-:W-:-:S04]  /*1e120*/  IMAD R3, R14, R4, RZ ;  /* 0x000000040e037224 */ /* 0x002fc800078e02ff */
[----:B------:R-:W-:-:S05]  /*1e130*/  IMAD.IADD R6, R6, 0x1, R3 ;  /* 0x0000000106067824 */ /* 0x000fca00078e0203 */
[----:B------:R-:W-:-:S13]  /*1e140*/  ISETP.GT.AND P6, PT, R6, R0, PT ;  /* 0x000000000600720c */ /* 0x000fda0003fc4270 */
[----:B------:R-:W-:Y:S05]  /*1e150*/  @P6 BRA `(.L_x_2164) ;  /* 0x0000000000a46947 */ /* 0x000fea0003800000 */
.L_x_2167:
        /* <DEDUP_REMOVED lines=11> */
[----:B------:R0:W3:Y:S01]  /*1e210*/  @!P6 LDG.E R25, desc[UR42][R2.64] ;  /* 0x0000002a0219e981 */ /* 0x0000e2000c1e1900 */
[----:B------:R-:W-:Y:S01]  /*1e220*/  IMAD.MOV.U32 R5, RZ, RZ, RZ ;  /* 0x000000ffff057224 */ /* 0x000fe200078e00ff */
[----:B0-----:R-:W0:Y:S02]  /*1e230*/  @!P6 LDC.64 R2, c[0x0][0xc78] ;  /* 0x00031e00ff02eb82 */ /* 0x001e240000000a00 */
[----:B0-----:R-:W-:-:S05]  /*1e240*/  @!P6 IMAD.WIDE R2, R4, 0x4, R2 ;  /* 0x000000040402e825 */ /* 0x001fca00078e0202 */
[----:B------:R-:W3:Y:S01]  /*1e250*/  @!P6 LDG.E R5, desc[UR42][R2.64] ;  /* 0x0000002a0205e981 */ /* 0x000ee2000c1e1900 */
[----:B------:R-:W-:Y:S01]  /*1e260*/  UMOV UR4, 0xffffffff ;  /* 0xffffffff00047882 */ /* 0x000fe20000000000 */
[----:B---3--:R-:W-:Y:S02]  /*1e270*/  IMAD R2, R5, R25, RZ ;  /* 0x0000001905027224 */ /* 0x008fe400078e02ff */
        /* <DEDUP_REMOVED lines=17> */
.L_x_2256:
[----:B------:R-:W-:Y:S02]  /*1e390*/  ULDC UR4, c[0x0][0xc38] ;  /* 0x00030e0000047ab9 */ /* 0x000fe40000000800 */
[----:B------:R-:W-:-:S04]  /*1e3a0*/  IMAD.U32 R4, RZ, RZ, UR4 ;  /* 0x00000004ff047e24 */ /* 0x000fc8000f8e00ff */
[----:B-1----:R-:W-:-:S04]  /*1e3b0*/  IMAD R3, R14, R4, RZ ;  /* 0x000000040e037224 */ /* 0x002fc800078e02ff */
[----:B------:R-:W-:-:S05]  /*1e3c0*/  IMAD.IADD R6, R3, 0x1, R6 ;  /* 0x0000000103067824 */ /* 0x000fca00078e0206 */
[----:B------:R-:W-:-:S13]  /*1e3d0*/  ISETP.GT.AND P6, PT, R6, R0, PT ;  /* 0x000000000600720c */ /* 0x000fda0003fc4270 */
[----:B------:R-:W-:Y:S05]  /*1e3e0*/  @!P6 BRA `(.L_x_2167) ;  /* 0xfffffffc005ce947 */ /* 0x000fea000383ffff */
.L_x_2164:
[----:B------:R-:W-:Y:S01]  /*1e3f0*/  IMAD.IADD R6, R6, 0x1, -R3 ;  /* 0x0000000106067824 */ /* 0x000fe200078e0a03 */
[----:B------:R-:W-:-:S03]  /*1e400*/  UMOV UR4, 0xffffffff ;  /* 0xffffffff00047882 */ /* 0x000fc60000000000 */
[----:B------:R-:W-:-:S05]  /*1e410*/  IMAD R3, R2, R4, R6 ;  /* 0x0000000402037224 */ /* 0x000fca00078e0206 */
[----:B------:R-:W-:Y:S01]  /*1e420*/  ISETP.GT.AND P6, PT, R3, R0, PT ;  /* 0x000000000300720c */ /* 0x000fe20003fc4270 */
[----:B------:R-:W-:-:S12]  /*1e430*/  BRA.DIV UR4, `(.L_x_2168) ;  /* 0x0000002604e47947 */ /* 0x000fd8000b800000 */
[----:B------:R-:W-:-:S04]  /*1e440*/  VOTE.ANY R3, PT, !P6 ;  /* 0x0000000000037806 */ /* 0x000fc800070e0100 */
[----:B------:R-:W1:Y:S02]  /*1e450*/  POPC R7, R3 ;  /* 0x0000000300077309 */ /* 0x000e640000000000 */
[----:B-1----:R1:W3:Y:S01]  /*1e460*/  SHFL.IDX PT, R25, R25, R7, 0x1f ;  /* 0x00001f0719197589 */ /* 0x0022e200000e0000 */
[----:B------:R-:W-:-:S03]  /*1e470*/  IMAD.IADD R27, R7, 0x1, R27 ;  /* 0x00000001071b7824 */ /* 0x000fc600078e021b */
[----:B------:R1:W4:Y:S04]  /*1e480*/  SHFL.IDX PT, R5, R5, R7, 0x1f ;  /* 0x00001f0705057589 */ /* 0x00032800000e0000 */
.L_x_2261:
[----:B------:R-:W-:-:S13]  /*1e490*/  ISETP.NE.AND P0, PT, R3, RZ, PT ;  /* 0x000000ff0300720c */ /* 0x000fda0003f05270 */
[----:B------:R-:W-:Y:S05]  /*1e4a0*/  @!P0 BRA `(.L_x_2169) ;  /* 0x0000000000108947 */ /* 0x000fea0003800000 */
[----:B------:R-:W-:Y:S01]  /*1e4b0*/  UMOV UR4, 0xffffffff ;  /* 0xffffffff00047882 */ /* 0x000fe20000000000 */
[----:B------:R-:W-:Y:S02]  /*1e4c0*/  VIADD R12, R7, 0xffffffff ;  /* 0xffffffff070c7836 */ /* 0x000fe40000000000 */
[----:B------:R-:W-:Y:S05]  /*1e4d0*/  BRA.DIV UR4, `(.L_x_2170) ;  /* 0x0000002a041c7947 */ /* 0x000fea000b800000 */
[----:B------:R0:W0:Y:S02]  /*1e4e0*/  SHFL.IDX PT, R24, R2, R12, 0x1f ;  /* 0x00001f0c02187589 */ /* 0x00002400000e0000 */
.L_x_2169:
[----:B----4-:R-:W-:Y:S01]  /*1e4f0*/  ISETP.NE.AND P0, PT, R5, 0x1, PT ;  /* 0x000000010500780c */ /* 0x010fe20003f05270 */
[----:B0-----:R-:W-:-:S04]  /*1e500*/  IMAD R24, R24, R4, R6 ;  /* 0x0000000418187224 */ /* 0x001fc800078e0206 */
[----:B------:R-:W-:-:S08]  /*1e510*/  IMAD.IADD R0, R0, 0x1, -R24 ;  /* 0x0000000100007824 */ /* 0x000fd000078e0a18 */
[----:B------:R-:W-:Y:S05]  /*1e520*/  @!P0 BRA `(.L_x_2171) ;  /* 0x0000000000dc8947 */ /* 0x000fea0003800000 */
[-C--:B---3--:R-:W-:Y:S01]  /*1e530*/  IABS R4, R25.reuse ;  /* 0x0000001900047213 */ /* 0x088fe20000000000 */
[----:B------:R-:W-:Y:S01]  /*1e540*/  IMAD.MOV.U32 R2, RZ, RZ, RZ ;  /* 0x000000ffff027224 */ /* 0x000fe200078e00ff */
[----:B------:R-:W-:Y:S02]  /*1e550*/  IABS R8, R25 ;  /* 0x0000001900087213 */ /* 0x000fe40000000000 */
[----:B------:R-:W0:Y:S03]  /*1e560*/  I2F.RP R6, R4 ;  /* 0x0000000400067306 */ /* 0x000e260000209400 */
[----:B------:R-:W-:-:S05]  /*1e570*/  IMAD.MOV R8, RZ, RZ, -R8 ;  /* 0x000000ffff087224 */ /* 0x000fca00078e0a08 */
[----:B0-----:R-:W1:Y:S02]  /*1e580*/  MUFU.RCP R6, R6 ;  /* 0x0000000600067308 */ /* 0x001e640000001000 */
[----:B-1----:R-:W-:-:S06]  /*1e590*/  VIADD R7, R6, 0xffffffe ;  /* 0x0ffffffe06077836 */ /* 0x002fcc0000000000 */
[----:B------:R-:W0:Y:S02]  /*1e5a0*/  F2I.FTZ.U32.TRUNC.NTZ R3, R7 ;  /* 0x0000000700037305 */ /* 0x000e24000021f000 */
[----:B0-----:R-:W-:-:S04]  /*1e5b0*/  IMAD.MOV R9, RZ, RZ, -R3 ;  /* 0x000000ffff097224 */ /* 0x001fc800078e0a03 */
[----:B------:R-:W-:-:S04]  /*1e5c0*/  IMAD R9, R9, R4, RZ ;  /* 0x0000000409097224 */ /* 0x000fc800078e02ff */
[----:B------:R-:W-:Y:S01]  /*1e5d0*/  IMAD.HI.U32 R2, R3, R9, R2 ;  /* 0x0000000903027227 */ /* 0x000fe200078e0002 */
[----:B------:R-:W-:-:S05]  /*1e5e0*/  IABS R3, R0 ;  /* 0x0000000000037213 */ /* 0x000fca0000000000 */
[----:B------:R-:W-:-:S04]  /*1e5f0*/  IMAD.HI.U32 R6, R2, R3, RZ ;  /* 0x0000000302067227 */ /* 0x000fc800078e00ff */
[----:B------:R-:W-:Y:S02]  /*1e600*/  IMAD R3, R6, R8, R3 ;  /* 0x0000000806037224 */ /* 0x000fe400078e0203 */
[----:B------:R-:W-:-:S03]  /*1e610*/  IMAD.MOV.U32 R2, RZ, RZ, RZ ;  /* 0x000000ffff027224 */ /* 0x000fc600078e00ff */
        /* <DEDUP_REMOVED lines=10> */
[----:B------:R0:W1:Y:S02]  /*1e6c0*/  F2I.FTZ.U32.TRUNC.NTZ R3, R8 ;  /* 0x0000000800037305 */ /* 0x000064000021f000 */
[----:B0-----:R-:W-:-:S05]  /*1e6d0*/  IABS R8, R5 ;  /* 0x0000000500087213 */ /* 0x001fca0000000000 */
[----:B------:R-:W-:Y:S02]  /*1e6e0*/  IMAD.MOV R8, RZ, RZ, -R8 ;  /* 0x000000ffff087224 */ /* 0x000fe400078e0a08 */
[----:B-1----:R-:W-:-:S04]  /*1e6f0*/  IMAD.MOV R9, RZ, RZ, -R3 ;  /* 0x000000ffff097224 */ /* 0x002fc800078e0a03 */
[----:B------:R-:W-:-:S04]  /*1e700*/  IMAD R9, R9, R4, RZ ;  /* 0x0000000409097224 */ /* 0x000fc800078e02ff */
[----:B------:R-:W-:Y:S01]  /*1e710*/  IMAD.HI.U32 R2, R3, R9, R2 ;  /* 0x0000000903027227 */ /* 0x000fe200078e0002 */
[----:B------:R-:W-:-:S04]  /*1e720*/  LOP3.LUT R3, R0, R25, RZ, 0x3c, !PT ;  /* 0x0000001900037212 */ /* 0x000fc800078e3cff */
[----:B------:R-:W-:-:S13]  /*1e730*/  ISETP.GE.AND P2, PT, R3, RZ, PT ;  /* 0x000000ff0300720c */ /* 0x000fda0003f46270 */
        /* <DEDUP_REMOVED lines=22> */
.L_x_2171:
[----:B------:R-:W0:Y:S02]  /*1e8a0*/  LDC.64 R2, c[0x0][0xc90] ;  /* 0x00032400ff027b82 */ /* 0x000e240000000a00 */
[----:B0-----:R-:W-:-:S05]  /*1e8b0*/  IMAD.WIDE R2, R27, 0x4, R2 ;  /* 0x000000041b027825 */ /* 0x001fca00078e0202 */
[----:B------:R-:W3:Y:S02]  /*1e8c0*/  LDG.E R6, desc[UR42][R2.64] ;  /* 0x0000002a02067981 */ /* 0x000ee4000c1e1900 */
[----:B---3--:R-:W-:-:S05]  /*1e8d0*/  IMAD R5, R25, R6, RZ ;  /* 0x0000000619057224 */ /* 0x008fca00078e02ff */
[----:B-1----:R-:W-:-:S04]  /*1e8e0*/  IABS R7, R5 ;  /* 0x0000000500077213 */ /* 0x002fc80000000000 */
        /* <DEDUP_REMOVED lines=28> */
[----:B------:R-:W-:-:S04]  /*1eab0*/  VIADDMNMX R4, R3, R4, R6, PT ;  /* 0x0000000403047246 */ /* 0x000fc80003800106 */
        /* <DEDUP_REMOVED lines=13> */
[----:B------:R-:W-:Y:S02]  /*1eb90*/  LOP3.LUT R2, R0, R4, RZ, 0x3c, !PT ;  /* 0x0000000400027212 */ /* 0x000fe400078e3cff */
[----:B------:R-:W-:Y:S02]  /*1eba0*/  IADD3 R0, R7, 0x1000000, R0 ;  /* 0x0100000007007810 */ /* 0x000fe40007ffe000 */
        /* <DEDUP_REMOVED lines=10> */
[----:B------:R-:W-:Y:S02]  /*1ec50*/  IMAD R26, R5, R4, R0 ;  /* 0x00000004051a7224 */ /* 0x000fe400078e0200 */
[----:B------:R-:W-:-:S07]  /*1ec60*/  IMAD.MOV.U32 R0, RZ, RZ, R5 ;  /* 0x000000ffff007224 */ /* 0x000fce00078e0005 */
.L_x_2172:
[----:B------:R-:W-:-:S05]  /*1ec70*/  LOP3.LUT R0, RZ, R0, RZ, 0x33, !PT ;  /* 0x00000000ff007212 */ /* 0x000fca00078e33ff */
[----:B------:R-:W-:Y:S01]  /*1ec80*/  IMAD.IADD R25, R25, 0x1, R0 ;  /* 0x0000000119197824 */ /* 0x000fe200078e0200 */
[----:B------:R-:W-:Y:S06]  /*1ec90*/  BRA `(.L_x_2173) ;  /* 0x00000000001c7947 */ /* 0x000fec0003800000 */
.L_x_2165:
[----:B------:R-:W-:Y:S01]  /*1eca0*/  UMOV UR4, URZ ;  /* 0x0000003f00047c82 */ /* 0x000fe20008000000 */
[----:B------:R-:W-:Y:S01]  /*1ecb0*/  UMOV UR5, URZ ;  /* 0x0000003f00057c82 */ /* 0x000fe20008000000 */
[----:B------:R-:W-:Y:S01]  /*1ecc0*/  ULDC UR6, c[0x0][0xc3c] ;  /* 0x00030f0000067ab9 */ /* 0x000fe20000000800 */
[----:B------:R-:W-:Y:S02]  /*1ecd0*/  IMAD.MOV.U32 R24, RZ, RZ, R0 ;  /* 0x000000ffff187224 */ /* 0x000fe400078e0000 */
[----:B------:R-:W-:Y:S02]  /*1ece0*/  IMAD.U32 R25, RZ, RZ, UR4 ;  /* 0x00000004ff197e24 */ /* 0x000fe4000f8e00ff */
[----:B------:R-:W-:Y:S02]  /*1ecf0*/  IMAD.U32 R26, RZ, RZ, UR5 ;  /* 0x00000005ff1a7e24 */ /* 0x000fe4000f8e00ff */
[----:B------:R-:W-:-:S07]  /*1ed00*/  IMAD.U32 R27, RZ, RZ, UR6 ;  /* 0x00000006ff1b7e24 */ /* 0x000fce000f8e00ff */
.L_x_2173:
        /* <DEDUP_REMOVED lines=10> */
.L_x_2162:
[----:B------:R-:W-:Y:S02]  /*1edb0*/  ULDC UR4, c[0x0][0xc3c] ;  /* 0x00030f0000047ab9 */ /* 0x000fe40000000800 */
[----:B---3--:R-:W-:-:S13]  /*1edc0*/  ISETP.GE.AND P0, PT, R27, UR4, PT ;  /* 0x000000041b007c0c */ /* 0x008fda000bf06270 */
[----:B------:R-:W-:Y:S05]  /*1edd0*/  @!P0 BRA `(.L_x_2174) ;  /* 0xffffff9c00608947 */ /* 0x000fea000383ffff */
[----:B------:R-:W-:Y:S05]  /*1ede0*/  BSYNC B7 ;  /* 0x0000000000077941 */ /* 0x000fea0003800000 */
.L_x_2054:
        /* <DEDUP_REMOVED lines=12> */
.L_x_2264:
[----:B------:R-:W-:Y:S05]  /*1eeb0*/  BSYNC B0 ;  /* 0x0000000000007941 */ /* 0x000fea0003800000 */
.L_x_2175:
[----:B------:R-:W-:-:S03]  /*1eec0*/  UMOV UR4, 0xffffffff ;  /* 0xffffffff00047882 */ /* 0x000fc60000000000 */
[----:B------:R-:W-:Y:S05]  /*1eed0*/  BRA.DIV UR4, `(.L_x_2177) ;  /* 0x0000001e04d87947 */ /* 0x000fea000b800000 */
[----:B0-----:R-:W0:Y:S02]  /*1eee0*/  S2R R0, SR_TID.X ;  /* 0x0000000000007919 */ /* 0x001e240000002100 */
[----:B0-----:R-:W-:-:S04]  /*1eef0*/  SHF.R.U32.HI R0, RZ, 0x5, R0 ;  /* 0x00000005ff007819 */ /* 0x001fc80000011600 */
[----:B------:R-:W-:-:S05]  /*1ef00*/  LOP3.LUT R0, R0, 0x3, RZ, 0xc0, !PT ;  /* 0x0000000300007812 */ /* 0x000fca00078ec0ff */
[----:B------:R0:W3:Y:S02]  /*1ef10*/  SHFL.IDX PT, R14, R0, RZ, 0x1f ;  /* 0x00001fff000e7589 */ /* 0x0000e400000e0000 */
.L_x_2267:
[----:B---3--:R-:W-:-:S13]  /*1ef20*/  ISETP.NE.AND P0, PT, R14, RZ, PT ;  /* 0x000000ff0e00720c */ /* 0x008fda0003f05270 */
[----:B------:R-:W-:Y:S05]  /*1ef30*/  @P0 BRA `(.L_x_1908) ;  /* 0x0000000000a40947 */ /* 0x000fea0003800000 */
[----:B------:R-:W-:-:S03]  /*1ef40*/  UMOV UR4, 0xffffffff ;  /* 0xffffffff00047882 */ /* 0x000fc60000000000 */
[----:B------:R-:W-:Y:S05]  /*1ef50*/  BRA.DIV UR4, `(.L_x_2178) ;  /* 0x0000001e04ec7947 */ /* 0x000fea000b800000 */
[----:B------:R-:W-:-:S13]  /*1ef60*/  ELECT P6, URZ, PT ;  /* 0x00000000003f782f */ /* 0x000fda00038c0000 */
.L_x_2270:
[----:B------:R-:W-:Y:S05]  /*1ef70*/  @!P6 BRA `(.L_x_1908) ;  /* 0x000000000094e947 */ /* 0x000fea0003800000 */
[----:B------:R-:W-:-:S06]  /*1ef80*/  ULOP3.LUT UR4, UR37, 0x2, URZ, 0xfc, !UPT ;  /* 0x0000000225047892 */ /* 0x000fcc000f8efc3f */
[----:B0-----:R-:W-:-:S05]  /*1ef90*/  IMAD.U32 R0, RZ, RZ, UR4 ;  /* 0x00000004ff007e24 */ /* 0x001fca000f8e00ff */
[----:B------:R-:W-:-:S13]  /*1efa0*/  ISETP.NE.AND P0, PT, R0, 0x3, PT ;  /* 0x000000030000780c */ /* 0x000fda0003f05270 */
[----:B------:R-:W-:Y:S05]  /*1efb0*/  @!P0 BRA `(.L_x_2179) ;  /* 0x0000000000048947 */ /* 0x000fea0003800000 */
[----:B------:R-:W-:Y:S01]  /*1efc0*/  BPT.TRAP 0x1 ;  /* 0x000000040000795c */ /* 0x000fe20000300000 */
.L_x_2179:
        /* <DEDUP_REMOVED lines=12> */
.L_x_2271:
[----:B------:R-:W3:Y:S02]  /*1f090*/  SYNCS.PHASECHK.TRANS64.TRYWAIT P1, [R7+URZ], R0 ;  /* 0x00000000070075a7 */ /* 0x000ee4000802017f */
[----:B---3--:R-:W-:Y:S05]  /*1f0a0*/  @!P1 BRA `(.L_x_2181) ;  /* 0x0000001c00cc9947 */ /* 0x008fea0003800000 */
.L_x_2272:
[----:B------:R-:W-:Y:S05]  /*1f0b0*/  @!P0 BRA `(.L_x_2182) ;  /* 0x0000000000048947 */ /* 0x000fea0003800000 */
[----:B------:R-:W-:Y:S01]  /*1f0c0*/  BPT.TRAP 0x1 ;  /* 0x000000040000795c */ /* 0x000fe20000300000 */
.L_x_2182:
[----:B------:R-:W-:-:S04]  /*1f0d0*/  IMAD R2, R19, 0x8, R8 ;  /* 0x0000000813027824 */ /* 0x000fc800078e0208 */
[----:B------:R-:W4:Y:S02]  /*1f0e0*/  SYNCS.PHASECHK.TRANS64.TRYWAIT P1, [R2+URZ+0x19c60], R3 ;  /* 0x019c6003020075a7 */ /* 0x000f24000802017f */
[----:B----4-:R-:W-:Y:S05]  /*1f0f0*/  @!P1 BRA `(.L_x_2183) ;  /* 0x0000001c00cc9947 */ /* 0x010fea0003800000 */
.L_x_2273:
[----:B------:R-:W-:Y:S05]  /*1f100*/  @!P0 BRA `(.L_x_2184) ;  /* 0x0000000000048947 */ /* 0x000fea0003800000 */
[----:B------:R-:W-:Y:S01]  /*1f110*/  BPT.TRAP 0x1 ;  /* 0x000000040000795c */ /* 0x000fe20000300000 */
.L_x_2184:
[----:B------:R-:W-:-:S04]  /*1f120*/  IMAD R5, R5, 0x8, R8 ;  /* 0x0000000805057824 */ /* 0x000fc800078e0208 */
[----:B------:R-:W5:Y:S02]  /*1f130*/  SYNCS.PHASECHK.TRANS64.TRYWAIT P1, [R5+URZ+0x19c60], R0 ;  /* 0x019c6000050075a7 */ /* 0x000f64000802017f */
[----:B-----5:R-:W-:Y:S05]  /*1f140*/  @!P1 BRA `(.L_x_2185) ;  /* 0x0000001c00cc9947 */ /* 0x020fea0003800000 */
.L_x_2274:
[----:B------:R-:W-:Y:S05]  /*1f150*/  @!P0 BRA `(.L_x_2186) ;  /* 0x0000000000048947 */ /* 0x000fea0003800000 */
[----:B------:R-:W-:Y:S01]  /*1f160*/  BPT.TRAP 0x1 ;  /* 0x000000040000795c */ /* 0x000fe20000300000 */
.L_x_2186:
[----:B------:R-:W5:Y:S02]  /*1f170*/  SYNCS.PHASECHK.TRANS64.TRYWAIT P0, [R2+URZ+0x19c80], R3 ;  /* 0x019c8003020075a7 */ /* 0x000f64000800017f */
[----:B-----5:R-:W-:Y:S05]  /*1f180*/  @!P0 BRA `(.L_x_2187) ;  /* 0x0000001c00d08947 */ /* 0x020fea0003800000 */
.L_x_2188:
[----:B------:R0:W0:Y:S02]  /*1f190*/  SYNCS.PHASECHK.TRANS64.TRYWAIT P0, [R5+URZ+0x19c80], R0 ;  /* 0x019c8000050075a7 */ /* 0x000024000800017f */
[----:B0-----:R-:W-:Y:S05]  /*1f1a0*/  @!P0 NANOSLEEP.SYNCS 0x989680 ;  /* 0x009896800000895d */ /* 0x001fea0003900000 */
[----:B------:R-:W0:Y:S02]  /*1f1b0*/  @!P0 SYNCS.PHASECHK.TRANS64 P0, [R5+URZ+0x19c80], R0 ;  /* 0x019c8000050085a7 */ /* 0x000e24000800007f */
[----:B0-----:R-:W-:Y:S05]  /*1f1c0*/  @!P0 BRA `(.L_x_2188) ;  /* 0xfffffffc00f08947 */ /* 0x001fea000383ffff */
.L_x_1908:
[----:B------:R-:W-:Y:S05]  /*1f1d0*/  BSYNC B8 ;  /* 0x0000000000087941 */ /* 0x000fea0003800000 */
.L_x_1905:
[----:B------:R-:W-:Y:S05]  /*1f1e0*/  EXIT ;  /* 0x000000000000794d */ /* 0x000fea0003800000 */
.L_x_1926:
[----:B0-----:R0:W1:Y:S02]  /*1f1f0*/  SYNCS.PHASECHK.TRANS64.TRYWAIT P5, [R84+URZ+0x19c90], R87 ;  /* 0x019c9057540075a7 */ /* 0x00106400080a017f */
[----:B-1----:R-:W-:Y:S05]  /*1f200*/  @!P5 NANOSLEEP.SYNCS 0x989680 ;  /* 0x009896800000d95d */ /* 0x002fea0003900000 */
[----:B------:R-:W1:Y:S02]  /*1f210*/  @!P5 SYNCS.PHASECHK.TRANS64 P5, [R84+URZ+0x19c90], R87 ;  /* 0x019c90575400d5a7 */ /* 0x000e6400080a007f */
[----:B-1----:R-:W-:Y:S05]  /*1f220*/  @!P5 BRA `(.L_x_1926) ;  /* 0xfffffffc00f0d947 */ /* 0x002fea000383ffff */
[----:B------:R-:W-:Y:S05]  /*1f230*/  BRA `(.L_x_2189) ;  /* 0xfffffe3800587947 */ /* 0x000fea000383ffff */
.L_x_1942:
[----:B-1----:R1:W2:Y:S02]  /*1f240*/  SYNCS.PHASECHK.TRANS64.TRYWAIT P5, [R84+URZ+0x19c90], R87 ;  /* 0x019c9057540075a7 */ /* 0x0022a400080a017f */
[----:B--2---:R-:W-:Y:S05]  /*1f250*/  @!P5 NANOSLEEP.SYNCS 0x989680 ;  /* 0x009896800000d95d */ /* 0x004fea0003900000 */
[----:B------:R-:W2:Y:S02]  /*1f260*/  @!P5 SYNCS.PHASECHK.TRANS64 P5, [R84+URZ+0x19c90], R87 ;  /* 0x019c90575400d5a7 */ /* 0x000ea400080a007f */
[----:B--2---:R-:W-:Y:S05]  /*1f270*/  @!P5 BRA `(.L_x_1942) ;  /* 0xfffffffc00f0d947 */ /* 0x004fea000383ffff */
[----:B------:R-:W-:Y:S05]  /*1f280*/  BRA `(.L_x_2190) ;  /* 0xfffffe50004c7947 */ /* 0x000fea000383ffff */
.L_x_1951:
[----:B0-----:R0:W1:Y:S02]  /*1f290*/  SYNCS.PHASECHK.TRANS64.TRYWAIT P5, [R84+URZ+0x19c90], R87 ;  /* 0x019c9057540075a7 */ /* 0x00106400080a017f */
[----:B-1----:R-:W-:Y:S05]  /*1f2a0*/  @!P5 NANOSLEEP.SYNCS 0x989680 ;  /* 0x009896800000d95d */ /* 0x002fea0003900000 */
[----:B------:R-:W1:Y:S02]  /*1f2b0*/  @!P5 SYNCS.PHASECHK.TRANS64 P5, [R84+URZ+0x19c90], R87 ;  /* 0x019c90575400d5a7 */ /* 0x000e6400080a007f */
[----:B-1----:R-:W-:Y:S05]  /*1f2c0*/  @!P5 BRA `(.L_x_1951) ;  /* 0xfffffffc00f0d947 */ /* 0x002fea000383ffff */
[----:B------:R-:W-:Y:S05]  /*1f2d0*/  BRA `(.L_x_2191) ;  /* 0xfffffe7000547947 */ /* 0x000fea000383ffff */
.L_x_1955:
[----:B--2---:R2:W0:Y:S02]  /*1f2e0*/  SYNCS.PHASECHK.TRANS64.TRYWAIT P5, [R84+URZ+0x19cb0], R87 ;  /* 0x019cb057540075a7 */ /* 0x00442400080a017f */
[----:B0-----:R-:W-:Y:S05]  /*1f2f0*/  @!P5 NANOSLEEP.SYNCS 0x989680 ;  /* 0x009896800000d95d */ /* 0x001fea0003900000 */
[----:B------:R-:W0:Y:S02]  /*1f300*/  @!P5 SYNCS.PHASECHK.TRANS64 P5, [R84+URZ+0x19cb0], R87 ;  /* 0x019cb0575400d5a7 */ /* 0x000e2400080a007f */
[----:B0-----:R-:W-:Y:S05]  /*1f310*/  @!P5 BRA `(.L_x_1955) ;  /* 0xfffffffc00f0d947 */ /* 0x001fea000383ffff */
[----:B------:R-:W-:Y:S05]  /*1f320*/  BRA `(.L_x_2192) ;  /* 0xfffffe7000c47947 */ /* 0x000fea000383ffff */
.L_x_1975:
[----:B------:R-:W-:Y:S01]  /*1f330*/  BSSY B1, `(.L_x_2193) ;  /* 0x0000007000017945 */ /* 0x000fe20003800000 */
[----:B------:R-:W-:Y:S02]  /*1f340*/  IMAD.MOV.U32 R12, RZ, RZ, RZ ;  /* 0x000000ffff0c7224 */ /* 0x000fe400078e00ff */
[----:B------:R-:W-:Y:S02]  /*1f350*/  IMAD.MOV.U32 R11, RZ, RZ, 0x1e1f ;  /* 0x00001e1fff0b7424 */ /* 0x000fe400078e00ff */
[----:B------:R-:W-:-:S07]  /*1f360*/  IMAD.MOV.U32 R15, RZ, RZ, -0x1 ;  /* 0xffffffffff0f7424 */ /* 0x000fce00078e00ff */
[----:B------:R-:W-:Y:S05]  /*1f370*/  WARPSYNC.COLLECTIVE R15, `(.L_x_2194) ;  /* 0x000000000f087348 */ /* 0x000fea0003c00000 */
[----:B------:R0:W1:Y:S02]  /*1f380*/  SHFL.IDX P6, R14, R13, R12, R11 ;  /* 0x0000000c0d0e7389 */ /* 0x00006400000c000b */
[----:B01----:R-:W-:Y:S01]  /*1f390*/  ENDCOLLECTIVE ;  /* 0x000000000000791b */ /* 0x003fe20003800000 */
.L_x_2194:
[----:B------:R-:W-:Y:S05]  /*1f3a0*/  BSYNC B1 ;  /* 0x0000000000017941 */ /* 0x000fea0003800000 */
.L_x_2193:
        /* <DEDUP_REMOVED lines=8> */
.L_x_2195:
[----:B------:R-:W-:Y:S02]  /*1f430*/  IMAD.MOV.U32 R13, RZ, RZ, R4 ;  /* 0x000000ffff0d7224 */ /* 0x000fe400078e0004 */
[----:B------:R-:W-:-:S07]  /*1f440*/  IMAD.MOV.U32 R3, RZ, RZ, R14 ;  /* 0x000000ffff037224 */ /* 0x000fce00078e000e */
[----:B------:R-:W-:Y:S05]  /*1f450*/  WARPSYNC.COLLECTIVE R15, `(.L_x_2196) ;  /* 0x000000000f087348 */ /* 0x000fea0003c00000 */
[----:B------:R0:W1:Y:S02]  /*1f460*/  SHFL.IDX P6, R14, R13, R12, R11 ;  /* 0x0000000c0d0e7389 */ /* 0x00006400000c000b */
[----:B01----:R-:W-:Y:S01]  /*1f470*/  ENDCOLLECTIVE ;  /* 0x000000000000791b */ /* 0x003fe20003800000 */
.L_x_2196:
[----:B------:R-:W-:Y:S02]  /*1f480*/  IMAD.MOV.U32 R13, RZ, RZ, R5 ;  /* 0x000000ffff0d7224 */ /* 0x000fe400078e0005 */
[----:B------:R-:W-:-:S07]  /*1f490*/  IMAD.MOV.U32 R4, RZ, RZ, R14 ;  /* 0x000000ffff047224 */ /* 0x000fce00078e000e */
[----:B------:R-:W-:Y:S05]  /*1f4a0*/  WARPSYNC.COLLECTIVE R15, `(.L_x_2197) ;  /* 0x000000000f087348 */ /* 0x000fea0003c00000 */
[----:B------:R0:W1:Y:S02]  /*1f4b0*/  SHFL.IDX P6, R14, R13, R12, R11 ;  /* 0x0000000c0d0e7389 */ /* 0x00006400000c000b */
[----:B01----:R-:W-:Y:S01]  /*1f4c0*/  ENDCOLLECTIVE ;  /* 0x000000000000791b */ /* 0x003fe20003800000 */
.L_x_2197:
[----:B------:R-:W-:Y:S05]  /*1f4d0*/  BRA `(.L_x_2198) ;  /* 0xfffffe8000e87947 */ /* 0x000fea000383ffff */
.L_x_1979:
[----:B-1----:R1:W2:Y:S02]  /*1f4e0*/  SYNCS.PHASECHK.TRANS64.TRYWAIT P0, [R16+URZ+0x19c00], R5 ;  /* 0x019c0005100075a7 */ /* 0x0022a4000800017f */
[----:B--2---:R-:W-:Y:S05]  /*1f4f0*/  @!P0 NANOSLEEP.SYNCS 0x989680 ;  /* 0x009896800000895d */ /* 0x004fea0003900000 */
[----:B------:R-:W2:Y:S02]  /*1f500*/  @!P0 SYNCS.PHASECHK.TRANS64 P0, [R16+URZ+0x19c00], R5 ;  /* 0x019c0005100085a7 */ /* 0x000ea4000800007f */
[----:B--2---:R-:W-:Y:S05]  /*1f510*/  @!P0 BRA `(.L_x_1979) ;  /* 0xfffffffc00f08947 */ /* 0x004fea000383ffff */
[----:B------:R-:W-:Y:S05]  /*1f520*/  BRA `(.L_x_2199) ;  /* 0xfffffe8400b47947 */ /* 0x000fea000383ffff */
.L_x_1985:
[----:B------:R-:W-:Y:S01]  /*1f530*/  BSSY B1, `(.L_x_2200) ;  /* 0x0000007000017945 */ /* 0x000fe20003800000 */
[----:B------:R-:W-:Y:S02]  /*1f540*/  IMAD.MOV.U32 R12, RZ, RZ, RZ ;  /* 0x000000ffff0c7224 */ /* 0x000fe400078e00ff */
[----:B------:R-:W-:Y:S02]  /*1f550*/  IMAD.MOV.U32 R11, RZ, RZ, 0x1e1f ;  /* 0x00001e1fff0b7424 */ /* 0x000fe400078e00ff */
[----:B------:R-:W-:-:S07]  /*1f560*/  IMAD.MOV.U32 R15, RZ, RZ, -0x1 ;  /* 0xffffffffff0f7424 */ /* 0x000fce00078e00ff */
[----:B------:R-:W-:Y:S05]  /*1f570*/  WARPSYNC.COLLECTIVE R15, `(.L_x_2201) ;  /* 0x000000000f087348 */ /* 0x000fea0003c00000 */
[----:B------:R0:W1:Y:S02]  /*1f580*/  SHFL.IDX P6, R14, R13, R12, R11 ;  /* 0x0000000c0d0e7389 */ /* 0x00006400000c000b */
[----:B01----:R-:W-:Y:S01]  /*1f590*/  ENDCOLLECTIVE ;  /* 0x000000000000791b */ /* 0x003fe20003800000 */
.L_x_2201:
[----:B------:R-:W-:Y:S05]  /*1f5a0*/  BSYNC B1 ;  /* 0x0000000000017941 */ /* 0x000fea0003800000 */
.L_x_2200:
        /* <DEDUP_REMOVED lines=8> */
.L_x_2202:
[----:B------:R-:W-:Y:S01]  /*1f630*/  MOV R13, R20 ;  /* 0x00000014000d7202 */ /* 0x000fe20000000f00 */
[----:B------:R-:W-:-:S07]  /*1f640*/  IMAD.MOV.U32 R3, RZ, RZ, R14 ;  /* 0x000000ffff037224 */ /* 0x000fce00078e000e */
[----:B------:R-:W-:Y:S05]  /*1f650*/  WARPSYNC.COLLECTIVE R15, `(.L_x_2203) ;  /* 0x000000000f087348 */ /* 0x000fea0003c00000 */
[----:B------:R0:W1:Y:S02]  /*1f660*/  SHFL.IDX P6, R14, R13, R12, R11 ;  /* 0x0000000c0d0e7389 */ /* 0x00006400000c000b */
[----:B01----:R-:W-:Y:S01]  /*1f670*/  ENDCOLLECTIVE ;  /* 0x000000000000791b */ /* 0x003fe20003800000 */
.L_x_2203:
[----:B------:R-:W-:Y:S02]  /*1f680*/  IMAD.MOV.U32 R13, RZ, RZ, R21 ;  /* 0x000000ffff0d7224 */ /* 0x000fe400078e0015 */
[----:B------:R-:W-:-:S07]  /*1f690*/  IMAD.MOV.U32 R20, RZ, RZ, R14 ;  /* 0x000000ffff147224 */ /* 0x000fce00078e000e */
[----:B------:R-:W-:Y:S05]  /*1f6a0*/  WARPSYNC.COLLECTIVE R15, `(.L_x_2204) ;  /* 0x000000000f087348 */ /* 0x000fea0003c00000 */
[----:B------:R0:W1:Y:S02]  /*1f6b0*/  SHFL.IDX P6, R14, R13, R12, R11 ;  /* 0x0000000c0d0e7389 */ /* 0x00006400000c000b */
[----:B01----:R-:W-:Y:S01]  /*1f6c0*/  ENDCOLLECTIVE ;  /* 0x000000000000791b */ /* 0x003fe20003800000 */
.L_x_2204:
[----:B------:R-:W-:Y:S01]  /*1f6d0*/  IMAD.MOV.U32 R21, RZ, RZ, R14 ;  /* 0x000000ffff157224 */ /* 0x000fe200078e000e */
[----:B------:R-:W-:Y:S06]  /*1f6e0*/  BRA `(.L_x_2205) ;  /* 0xfffffe9c009c7947 */ /* 0x000fec000383ffff */
.L_x_1989:
[----:B-1----:R1:W2:Y:S02]  /*1f6f0*/  SYNCS.PHASECHK.TRANS64.TRYWAIT P0, [R16+URZ+0x19c00], R41 ;  /* 0x019c0029100075a7 */ /* 0x0022a4000800017f */
[----:B--2---:R-:W-:Y:S05]  /*1f700*/  @!P0 NANOSLEEP.SYNCS 0x989680 ;  /* 0x009896800000895d */ /* 0x004fea0003900000 */
[----:B------:R-:W2:Y:S02]  /*1f710*/  @!P0 SYNCS.PHASECHK.TRANS64 P0, [R16+URZ+0x19c00], R41 ;  /* 0x019c0029100085a7 */ /* 0x000ea4000800007f */
[----:B--2---:R-:W-:Y:S05]  /*1f720*/  @!P0 BRA `(.L_x_1989) ;  /* 0xfffffffc00f08947 */ /* 0x004fea000383ffff */
[----:B------:R-:W-:Y:S05]  /*1f730*/  BRA `(.L_x_2206) ;  /* 0xfffffea0005c7947 */ /* 0x000fea000383ffff */
.L_x_1995:
[----:B-1----:R1:W2:Y:S02]  /*1f740*/  SYNCS.PHASECHK.TRANS64.TRYWAIT P0, [R0+URZ+0x19c30], R3 ;  /* 0x019c3003000075a7 */ /* 0x0022a4000800017f */
[----:B--2---:R-:W-:Y:S05]  /*1f750*/  @!P0 NANOSLEEP.SYNCS 0x989680 ;  /* 0x009896800000895d */ /* 0x004fea0003900000 */
[----:B------:R-:W2:Y:S02]  /*1f760*/  @!P0 SYNCS.PHASECHK.TRANS64 P0, [R0+URZ+0x19c30], R3 ;  /* 0x019c3003000085a7 */ /* 0x000ea4000800007f */
[----:B--2---:R-:W-:Y:S05]  /*1f770*/  @!P0 BRA `(.L_x_1995) ;  /* 0xfffffffc00f08947 */ /* 0x004fea000383ffff */
[----:B------:R-:W-:Y:S05]  /*1f780*/  BRA `(.L_x_1994) ;  /* 0xfffffec000b87947 */ /* 0x000fea000383ffff */
.L_x_2002:
[----:B-1----:R1:W2:Y:S02]  /*1f790*/  SYNCS.PHASECHK.TRANS64.TRYWAIT P2, [R15+URZ+0x19c30], R12 ;  /* 0x019c300c0f0075a7 */ /* 0x0022a4000804017f */
[----:B--2---:R-:W-:Y:S05]  /*1f7a0*/  @!P2 NANOSLEEP.SYNCS 0x989680 ;  /* 0x009896800000a95d */ /* 0x004fea0003900000 */
[----:B------:R-:W2:Y:S02]  /*1f7b0*/  @!P2 SYNCS.PHASECHK.TRANS64 P2, [R15+URZ+0x19c30], R12 ;  /* 0x019c300c0f00a5a7 */ /* 0x000ea4000804007f */
[----:B--2---:R-:W-:Y:S05]  /*1f7c0*/  @!P2 BRA `(.L_x_2002) ;  /* 0xfffffffc00f0a947 */ /* 0x004fea000383ffff */
[----:B------:R-:W-:Y:S05]  /*1f7d0*/  BRA `(.L_x_2001) ;  /* 0xfffffeec00b47947 */ /* 0x000fea000383ffff */
.L_x_2007:
[----:B-1----:R1:W2:Y:S02]  /*1f7e0*/  SYNCS.PHASECHK.TRANS64.TRYWAIT P2, [R20+URZ+0x19c50], R9 ;  /* 0x019c5009140075a7 */ /* 0x0022a4000804017f */
[----:B--2---:R-:W-:Y:S05]  /*1f7f0*/  @!P2 NANOSLEEP.SYNCS 0x989680 ;  /* 0x009896800000a95d */ /* 0x004fea0003900000 */
[----:B------:R-:W2:Y:S02]  /*1f800*/  @!P2 SYNCS.PHASECHK.TRANS64 P2, [R20+URZ+0x19c50], R9 ;  /* 0x019c50091400a5a7 */ /* 0x000ea4000804007f */
[----:B--2---:R-:W-:Y:S05]  /*1f810*/  @!P2 BRA `(.L_x_2007) ;  /* 0xfffffffc00f0a947 */ /* 0x004fea000383ffff */
[----:B------:R-:W-:Y:S05]  /*1f820*/  BRA `(.L_x_2006) ;  /* 0xfffffef000347947 */ /* 0x000fea000383ffff */
.L_x_2016:
[----:B-1----:R1:W2:Y:S02]  /*1f830*/  SYNCS.PHASECHK.TRANS64.TRYWAIT P0, [R10+URZ+0x19c30], R11 ;  /* 0x019c300b0a0075a7 */ /* 0x0022a4000800017f */
[----:B--2---:R-:W-:Y:S05]  /*1f840*/  @!P0 NANOSLEEP.SYNCS 0x989680 ;  /* 0x009896800000895d */ /* 0x004fea0003900000 */
[----:B------:R-:W2:Y:S02]  /*1f850*/  @!P0 SYNCS.PHASECHK.TRANS64 P0, [R10+URZ+0x19c30], R11 ;  /* 0x019c300b0a0085a7 */ /* 0x000ea4000800007f */
[----:B--2---:R-:W-:Y:S05]  /*1f860*/  @!P0 BRA `(.L_x_2016) ;  /* 0xfffffffc00f08947 */ /* 0x004fea000383ffff */
[----:B------:R-:W-:Y:S05]  /*1f870*/  BRA `(.L_x_2015) ;  /* 0xffffff1c00747947 */ /* 0x000fea000383ffff */
.L_x_2021:
[----:B-1----:R1:W2:Y:S02]  /*1f880*/  SYNCS.PHASECHK.TRANS64.TRYWAIT P0, [R15+URZ+0x19c50], R9 ;  /* 0x019c50090f0075a7 */ /* 0x0022a4000800017f */
[----:B--2---:R-:W-:Y:S05]  /*1f890*/  @!P0 NANOSLEEP.SYNCS 0x989680 ;  /* 0x009896800000895d */ /* 0x004fea0003900000 */
[----:B------:R-:W2:Y:S02]  /*1f8a0*/  @!P0 SYNCS.PHASECHK.TRANS64 P0, [R15+URZ+0x19c50], R9 ;  /* 0x019c50090f0085a7 */ /* 0x000ea4000800007f */
[----:B--2---:R-:W-:Y:S05]  /*1f8b0*/  @!P0 BRA `(.L_x_2021) ;  /* 0xfffffffc00f08947 */ /* 0x004fea000383ffff */
[----:B------:R-:W-:Y:S05]  /*1f8c0*/  BRA `(.L_x_2020) ;  /* 0xffffff1c00f47947 */ /* 0x000fea000383ffff */
.L_x_2028:
[----:B-1----:R1:W2:Y:S02]  /*1f8d0*/  SYNCS.PHASECHK.TRANS64.TRYWAIT P0, [R10+URZ+0x19c50], R5 ;  /* 0x019c50050a0075a7 */ /* 0x0022a4000800017f */
[----:B--2---:R-:W-:Y:S05]  /*1f8e0*/  @!P0 NANOSLEEP.SYNCS 0x989680 ;  /* 0x009896800000895d */ /* 0x004fea0003900000 */
[----:B------:R-:W2:Y:S02]  /*1f8f0*/  @!P0 SYNCS.PHASECHK.TRANS64 P0, [R10+URZ+0x19c50], R5 ;  /* 0x019c50050a0085a7 */ /* 0x000ea4000800007f */
[----:B--2---:R-:W-:Y:S05]  /*1f900*/  @!P0 BRA `(.L_x_2028) ;  /* 0xfffffffc00f08947 */ /* 0x004fea000383ffff */
[----:B------:R-:W-:Y:S05]  /*1f910*/  BRA `(.L_x_2027) ;  /* 0xffffff4000907947 */ /* 0x000fea000383ffff */
.L_x_2062:
[----:B------:R-:W0:Y:S01]  /*1f920*/  S2R R6, SR_TID.X ;  /* 0x0000000000067919 */ /* 0x000e220000002100 */
[----:B------:R-:W-:Y:S01]  /*1f930*/  BSSY B1, `(.L_x_2207) ;  /* 0x000000a000017945 */ /* 0x000fe20003800000 */
[----:B------:R-:W-:Y:S02]  /*1f940*/  IMAD.MOV.U32 R12, RZ, RZ, RZ ;  /* 0x000000ffff0c7224 */ /* 0x000fe400078e00ff */
[----:B--2---:R-:W-:Y:S02]  /*1f950*/  IMAD.MOV.U32 R11, RZ, RZ, 0x1f ;  /* 0x0000001fff0b7424 */ /* 0x004fe400078e00ff */
[----:B------:R-:W-:Y:S01]  /*1f960*/  IMAD.MOV.U32 R15, RZ, RZ, -0x1 ;  /* 0xffffffffff0f7424 */ /* 0x000fe200078e00ff */
[----:B0-----:R-:W-:-:S04]  /*1f970*/  SHF.R.U32.HI R6, RZ, 0x5, R6 ;  /* 0x00000005ff067819 */ /* 0x001fc80000011606 */
[----:B------:R-:W-:-:S05]  /*1f980*/  LOP3.LUT R6, R6, 0x3, RZ, 0xc0, !PT ;  /* 0x0000000306067812 */ /* 0x000fca00078ec0ff */
[----:B------:R-:W-:-:S07]  /*1f990*/  IMAD.MOV.U32 R13, RZ, RZ, R6 ;  /* 0x000000ffff0d7224 */ /* 0x000fce00078e0006 */
[----:B------:R-:W-:Y:S05]  /*1f9a0*/  WARPSYNC.COLLECTIVE R15, `(.L_x_2208) ;  /* 0x000000000f087348 */ /* 0x000fea0003c00000 */
[----:B------:R0:W1:Y:S02]  /*1f9b0*/  SHFL.IDX P6, R14, R13, R12, R11 ;  /* 0x0000000c0d0e7389 */ /* 0x00006400000c000b */
[----:B01----:R-:W-:Y:S01]  /*1f9c0*/  ENDCOLLECTIVE ;  /* 0x000000000000791b */ /* 0x003fe20003800000 */
.L_x_2208:
[----:B------:R-:W-:Y:S05]  /*1f9d0*/  BSYNC B1 ;  /* 0x0000000000017941 */ /* 0x000fea0003800000 */
.L_x_2207:
[----:B------:R-:W-:Y:S05]  /*1f9e0*/  BRA `(.L_x_2209) ;  /* 0xffffff9800fc7947 */ /* 0x000fea000383ffff */
.L_x_2064:
[----:B------:R-:W-:Y:S01]  /*1f9f0*/  BSSY B1, `(.L_x_2210) ;  /* 0x0000006000017945 */ /* 0x000fe20003800000 */
[----:B------:R-:W-:-:S07]  /*1fa00*/  IMAD.MOV.U32 R15, RZ, RZ, -0x1 ;  /* 0xffffffffff0f7424 */ /* 0x000fce00078e00ff */
[----:B0-2---:R-:W-:Y:S05]  /*1fa10*/  WARPSYNC.COLLECTIVE R15, `(.L_x_2211) ;  /* 0x000000000f0c7348 */ /* 0x005fea0003c00000 */
[----:B------:R-:W-:Y:S02]  /*1fa20*/  ELECT P6, UR62, PT ;  /* 0x00000000003e782f */ /* 0x000fe400038c0000 */
[----:B------:R-:W-:Y:S01]  /*1fa30*/  MOV R14, UR62 ;  /* 0x0000003e000e7c02 */ /* 0x000fe20008000f00 */
[----:B0-2---:R-:W-:Y:S10]  /*1fa40*/  ENDCOLLECTIVE ;  /* 0x000000000000791b */ /* 0x005ff40003800000 */
.L_x_2211:
[----:B------:R-:W-:Y:S05]  /*1fa50*/  BSYNC B1 ;  /* 0x0000000000017941 */ /* 0x000fea0003800000 */
.L_x_2210:
[----:B------:R-:W-:Y:S05]  /*1fa60*/  BRA `(.L_x_2063) ;  /* 0xffffff9800f47947 */ /* 0x000fea000383ffff */
.L_x_2066:
[----:B0-----:R0:W1:Y:S02]  /*1fa70*/  SYNCS.PHASECHK.TRANS64.TRYWAIT P0, [R18+URZ+0x19c20], R6 ;  /* 0x019c2006120075a7 */ /* 0x001064000800017f */
[----:B-1----:R-:W-:Y:S05]  /*1fa80*/  @!P0 NANOSLEEP.SYNCS 0x989680 ;  /* 0x009896800000895d */ /* 0x002fea0003900000 */
[----:B------:R-:W1:Y:S02]  /*1fa90*/  @!P0 SYNCS.PHASECHK.TRANS64 P0, [R18+URZ+0x19c20], R6 ;  /* 0x019c2006120085a7 */ /* 0x000e64000800007f */
[----:B-1----:R-:W-:Y:S05]  /*1faa0*/  @!P0 BRA `(.L_x_2066) ;  /* 0xfffffffc00f08947 */ /* 0x002fea000383ffff */
[----:B------:R-:W-:Y:S05]  /*1fab0*/  BRA `(.L_x_2212) ;  /* 0xffffff9c00047947 */ /* 0x000fea000383ffff */
.L_x_2070:
[----:B-1----:R1:W2:Y:S02]  /*1fac0*/  SYNCS.PHASECHK.TRANS64.TRYWAIT P0, [R9+URZ+0x19ca0], R11 ;  /* 0x019ca00b090075a7 */ /* 0x0022a4000800017f */
[----:B--2---:R-:W-:Y:S05]  /*1fad0*/  @!P0 NANOSLEEP.SYNCS 0x989680 ;  /* 0x009896800000895d */ /* 0x004fea0003900000 */
[----:B------:R-:W2:Y:S02]  /*1fae0*/  @!P0 SYNCS.PHASECHK.TRANS64 P0, [R9+URZ+0x19ca0], R11 ;  /* 0x019ca00b090085a7 */ /* 0x000ea4000800007f */
[----:B--2---:R-:W-:Y:S05]  /*1faf0*/  @!P0 BRA `(.L_x_2070) ;  /* 0xfffffffc00f08947 */ /* 0x004fea000383ffff */
[----:B------:R-:W-:Y:S05]  /*1fb00*/  BRA `(.L_x_2213) ;  /* 0xffffff9c001c7947 */ /* 0x000fea000383ffff */
.L_x_2077:
[----:B0-----:R0:W2:Y:S02]  /*1fb10*/  SYNCS.PHASECHK.TRANS64.TRYWAIT P0, [R9+URZ+0x19cc0], R11 ;  /* 0x019cc00b090075a7 */ /* 0x0010a4000800017f */
[----:B--2---:R-:W-:Y:S05]  /*1fb20*/  @!P0 NANOSLEEP.SYNCS 0x989680 ;  /* 0x009896800000895d */ /* 0x004fea0003900000 */
[----:B------:R-:W2:Y:S02]  /*1fb30*/  @!P0 SYNCS.PHASECHK.TRANS64 P0, [R9+URZ+0x19cc0], R11 ;  /* 0x019cc00b090085a7 */ /* 0x000ea4000800007f */
[----:B--2---:R-:W-:Y:S05]  /*1fb40*/  @!P0 BRA `(.L_x_2077) ;  /* 0xfffffffc00f08947 */ /* 0x004fea000383ffff */
[----:B------:R-:W-:Y:S05]  /*1fb50*/  BRA `(.L_x_2214) ;  /* 0xffffffa000187947 */ /* 0x000fea000383ffff */
.L_x_2086:
[----:B-1----:R1:W3:Y:S02]  /*1fb60*/  SYNCS.PHASECHK.TRANS64.TRYWAIT P1, [R9+URZ+0x19ca0], R8 ;  /* 0x019ca008090075a7 */ /* 0x0022e4000802017f */
[----:B---3--:R-:W-:Y:S05]  /*1fb70*/  @!P1 NANOSLEEP.SYNCS 0x989680 ;  /* 0x009896800000995d */ /* 0x008fea0003900000 */
[----:B------:R-:W3:Y:S02]  /*1fb80*/  @!P1 SYNCS.PHASECHK.TRANS64 P1, [R9+URZ+0x19ca0], R8 ;  /* 0x019ca008090095a7 */ /* 0x000ee4000802007f */
[----:B---3--:R-:W-:Y:S05]  /*1fb90*/  @!P1 BRA `(.L_x_2086) ;  /* 0xfffffffc00f09947 */ /* 0x008fea000383ffff */
[----:B------:R-:W-:Y:S05]  /*1fba0*/  BRA `(.L_x_2215) ;  /* 0xffffffa4004c7947 */ /* 0x000fea000383ffff */
.L_x_2093:
[----:B0-----:R0:W2:Y:S02]  /*1fbb0*/  SYNCS.PHASECHK.TRANS64.TRYWAIT P1, [R9+URZ+0x19cc0], R8 ;  /* 0x019cc008090075a7 */ /* 0x0010a4000802017f */
[----:B--2---:R-:W-:Y:S05]  /*1fbc0*/  @!P1 NANOSLEEP.SYNCS 0x989680 ;  /* 0x009896800000995d */ /* 0x004fea0003900000 */
[----:B------:R-:W2:Y:S02]  /*1fbd0*/  @!P1 SYNCS.PHASECHK.TRANS64 P1, [R9+URZ+0x19cc0], R8 ;  /* 0x019cc008090095a7 */ /* 0x000ea4000802007f */
[----:B--2---:R-:W-:Y:S05]  /*1fbe0*/  @!P1 BRA `(.L_x_2093) ;  /* 0xfffffffc00f09947 */ /* 0x004fea000383ffff */
[----:B------:R-:W-:Y:S05]  /*1fbf0*/  BRA `(.L_x_2216) ;  /* 0xffffffa800447947 */ /* 0x000fea000383ffff */
.L_x_2112:
[----:B------:R-:W3:Y:S01]  /*1fc00*/  S2R R20, SR_TID.X ;  /* 0x0000000000147919 */ /* 0x000ee20000002100 */
[----:B------:R-:W-:Y:S01]  /*1fc10*/  BSSY B0, `(.L_x_2217) ;  /* 0x000000a000007945 */ /* 0x000fe20003800000 */
[----:B------:R-:W-:Y:S02]  /*1fc20*/  IMAD.MOV.U32 R12, RZ, RZ, RZ ;  /* 0x000000ffff0c7224 */ /* 0x000fe400078e00ff */
[----:B--2---:R-:W-:Y:S02]  /*1fc30*/  IMAD.MOV.U32 R11, RZ, RZ, 0x1f ;  /* 0x0000001fff0b7424 */ /* 0x004fe400078e00ff */
[----:B------:R-:W-:Y:S01]  /*1fc40*/  IMAD.MOV.U32 R15, RZ, RZ, -0x1 ;  /* 0xffffffffff0f7424 */ /* 0x000fe200078e00ff */
[----:B---3--:R-:W-:-:S04]  /*1fc50*/  SHF.R.U32.HI R20, RZ, 0x5, R20 ;  /* 0x00000005ff147819 */ /* 0x008fc80000011614 */
[----:B------:R-:W-:-:S05]  /*1fc60*/  LOP3.LUT R20, R20, 0x3, RZ, 0xc0, !PT ;  /* 0x0000000314147812 */ /* 0x000fca00078ec0ff */
[----:B------:R-:W-:-:S07]  /*1fc70*/  IMAD.MOV.U32 R13, RZ, RZ, R20 ;  /* 0x000000ffff0d7224 */ /* 0x000fce00078e0014 */
[----:B01----:R-:W-:Y:S05]  /*1fc80*/  WARPSYNC.COLLECTIVE R15, `(.L_x_2218) ;  /* 0x000000000f087348 */ /* 0x003fea0003c00000 */
[----:B------:R2:W3:Y:S02]  /*1fc90*/  SHFL.IDX P6, R14, R13, R12, R11 ;  /* 0x0000000c0d0e7389 */ /* 0x0004e400000c000b */
[----:B0123--:R-:W-:Y:S01]  /*1fca0*/  ENDCOLLECTIVE ;  /* 0x000000000000791b */ /* 0x00ffe20003800000 */
.L_x_2218:
[----:B------:R-:W-:Y:S05]  /*1fcb0*/  BSYNC B0 ;  /* 0x0000000000007941 */ /* 0x000fea0003800000 */
.L_x_2217:
[----:B------:R-:W-:Y:S05]  /*1fcc0*/  BRA `(.L_x_2219) ;  /* 0xffffffb400f47947 */ /* 0x000fea000383ffff */
.L_x_2114:
[----:B------:R-:W-:Y:S01]  /*1fcd0*/  BSSY B0, `(.L_x_2220) ;  /* 0x0000006000007945 */ /* 0x000fe20003800000 */
[----:B------:R-:W-:-:S07]  /*1fce0*/  IMAD.MOV.U32 R15, RZ, RZ, -0x1 ;  /* 0xffffffffff0f7424 */ /* 0x000fce00078e00ff */
[----:B0123--:R-:W-:Y:S05]  /*1fcf0*/  WARPSYNC.COLLECTIVE R15, `(.L_x_2221) ;  /* 0x000000000f0c7348 */ /* 0x00ffea0003c00000 */
[----:B------:R-:W-:Y:S02]  /*1fd00*/  ELECT P6, UR62, PT ;  /* 0x00000000003e782f */ /* 0x000fe400038c0000 */
[----:B------:R-:W-:Y:S01]  /*1fd10*/  MOV R14, UR62 ;  /* 0x0000003e000e7c02 */ /* 0x000fe20008000f00 */
[----:B0123--:R-:W-:Y:S10]  /*1fd20*/  ENDCOLLECTIVE ;  /* 0x000000000000791b */ /* 0x00fff40003800000 */
.L_x_2221:
[----:B------:R-:W-:Y:S05]  /*1fd30*/  BSYNC B0 ;  /* 0x0000000000007941 */ /* 0x000fea0003800000 */
.L_x_2220:
[----:B------:R-:W-:Y:S05]  /*1fd40*/  BRA `(.L_x_2222) ;  /* 0xffffffb400f47947 */ /* 0x000fea000383ffff */
.L_x_2116:
[----:B---3--:R3:W4:Y:S02]  /*1fd50*/  SYNCS.PHASECHK.TRANS64.TRYWAIT P0, [R4+URZ+0x19c80], R3 ;  /* 0x019c8003040075a7 */ /* 0x008724000800017f */
[----:B----4-:R-:W-:Y:S05]  /*1fd60*/  @!P0 NANOSLEEP.SYNCS 0x989680 ;  /* 0x009896800000895d */ /* 0x010fea0003900000 */
[----:B------:R-:W4:Y:S02]  /*1fd70*/  @!P0 SYNCS.PHASECHK.TRANS64 P0, [R4+URZ+0x19c80], R3 ;  /* 0x019c8003040085a7 */ /* 0x000f24000800007f */
[----:B----4-:R-:W-:Y:S05]  /*1fd80*/  @!P0 BRA `(.L_x_2116) ;  /* 0xfffffffc00f08947 */ /* 0x010fea000383ffff */
[----:B------:R-:W-:Y:S05]  /*1fd90*/  BRA `(.L_x_2223) ;  /* 0xffffffb800587947 */ /* 0x000fea000383ffff */
.L_x_2118:
[----:B0-----:R0:W4:Y:S02]  /*1fda0*/  SYNCS.PHASECHK.TRANS64.TRYWAIT P0, [R4+URZ+0x19c40], R3 ;  /* 0x019c4003040075a7 */ /* 0x001124000800017f */
[----:B----4-:R-:W-:Y:S05]  /*1fdb0*/  @!P0 NANOSLEEP.SYNCS 0x989680 ;  /* 0x009896800000895d */ /* 0x010fea0003900000 */
[----:B------:R-:W4:Y:S02]  /*1fdc0*/  @!P0 SYNCS.PHASECHK.TRANS64 P0, [R4+URZ+0x19c40], R3 ;  /* 0x019c4003040085a7 */ /* 0x000f24000800007f */
[----:B----4-:R-:W-:Y:S05]  /*1fdd0*/  @!P0 BRA `(.L_x_2118) ;  /* 0xfffffffc00f08947 */ /* 0x010fea000383ffff */
[----:B------:R-:W-:Y:S05]  /*1fde0*/  BRA `(.L_x_2224) ;  /* 0xffffffb800d47947 */ /* 0x000fea000383ffff */
.L_x_2122:
        /* <DEDUP_REMOVED lines=9> */
.L_x_2225:
[----:B------:R-:W-:Y:S01]  /*1fe80*/  ISETP.GE.AND P4, PT, R25, R0, PT ;  /* 0x000000001900720c */ /* 0x000fe20003f86270 */
[----:B------:R-:W-:Y:S02]  /*1fe90*/  IMAD.MOV.U32 R13, RZ, RZ, R6 ;  /* 0x000000ffff0d7224 */ /* 0x000fe400078e0006 */
[----:B------:R-:W-:-:S10]  /*1fea0*/  IMAD.MOV.U32 R2, RZ, RZ, R14 ;  /* 0x000000ffff027224 */ /* 0x000fd400078e000e */
[----:B------:R-:W-:Y:S05]  /*1feb0*/  WARPSYNC.COLLECTIVE R15, `(.L_x_2226) ;  /* 0x000000000f087348 */ /* 0x000fea0003c00000 */
[----:B------:R0:W1:Y:S02]  /*1fec0*/  SHFL.IDX P6, R14, R13, R12, R11 ;  /* 0x0000000c0d0e7389 */ /* 0x00006400000c000b */
[----:B01----:R-:W-:Y:S01]  /*1fed0*/  ENDCOLLECTIVE ;  /* 0x000000000000791b */ /* 0x003fe20003800000 */
.L_x_2226:
[----:B------:R-:W-:Y:S02]  /*1fee0*/  IMAD.MOV.U32 R13, RZ, RZ, R4 ;  /* 0x000000ffff0d7224 */ /* 0x000fe400078e0004 */
[----:B------:R-:W-:Y:S02]  /*1fef0*/  IMAD.MOV.U32 R12, RZ, RZ, 0x1 ;  /* 0x00000001ff0c7424 */ /* 0x000fe400078e00ff */
[----:B------:R-:W-:-:S07]  /*1ff00*/  IMAD.MOV.U32 R3, RZ, RZ, R14 ;  /* 0x000000ffff037224 */ /* 0x000fce00078e000e */
[----:B------:R-:W-:Y:S05]  /*1ff10*/  WARPSYNC.COLLECTIVE R15, `(.L_x_2227) ;  /* 0x000000000f087348 */ /* 0x000fea0003c00000 */
[----:B------:R0:W1:Y:S02]  /*1ff20*/  SHFL.IDX P6, R14, R13, R12, R11 ;  /* 0x0000000c0d0e7389 */ /* 0x00006400000c000b */
[----:B01----:R-:W-:Y:S01]  /*1ff30*/  ENDCOLLECTIVE ;  /* 0x000000000000791b */ /* 0x003fe20003800000 */
.L_x_2227:
        /* <DEDUP_REMOVED lines=10> */
.L_x_2228:
        /* <DEDUP_REMOVED lines=13> */
.L_x_2229:
        /* <DEDUP_REMOVED lines=14> */
.L_x_2230:
[----:B------:R-:W-:Y:S01]  /*20190*/  IMAD.MOV.U32 R2, RZ, RZ, R14 ;  /* 0x000000ffff027224 */ /* 0x000fe200078e000e */
[----:B------:R-:W-:Y:S06]  /*201a0*/  BRA `(.L_x_2231) ;  /* 0xffffffc000b07947 */ /* 0x000fec000383ffff */
.L_x_2127:
[----:B-1----:R1:W2:Y:S02]  /*201b0*/  SYNCS.PHASECHK.TRANS64.TRYWAIT P0, [R18+URZ+0x19c20], R3 ;  /* 0x019c2003120075a7 */ /* 0x0022a4000800017f */
[----:B--2---:R-:W-:Y:S05]  /*201c0*/  @!P0 NANOSLEEP.SYNCS 0x989680 ;  /* 0x009896800000895d */ /* 0x004fea0003900000 */
[----:B------:R-:W2:Y:S02]  /*201d0*/  @!P0 SYNCS.PHASECHK.TRANS64 P0, [R18+URZ+0x19c20], R3 ;  /* 0x019c2003120085a7 */ /* 0x000ea4000800007f */
[----:B--2---:R-:W-:Y:S05]  /*201e0*/  @!P0 BRA `(.L_x_2127) ;  /* 0xfffffffc00f08947 */ /* 0x004fea000383ffff */
[----:B------:R-:W-:Y:S05]  /*201f0*/  BRA `(.L_x_2232) ;  /* 0xffffffc400207947 */ /* 0x000fea000383ffff */
.L_x_2133:
[----:B0-----:R0:W1:Y:S02]  /*20200*/  SYNCS.PHASECHK.TRANS64.TRYWAIT P0, [R6+URZ+0x19c80], R4 ;  /* 0x019c8004060075a7 */ /* 0x001064000800017f */
[----:B-1----:R-:W-:Y:S05]  /*20210*/  @!P0 NANOSLEEP.SYNCS 0x989680 ;  /* 0x009896800000895d */ /* 0x002fea0003900000 */
[----:B------:R-:W1:Y:S02]  /*20220*/  @!P0 SYNCS.PHASECHK.TRANS64 P0, [R6+URZ+0x19c80], R4 ;  /* 0x019c8004060085a7 */ /* 0x000e64000800007f */
[----:B-1----:R-:W-:Y:S05]  /*20230*/  @!P0 BRA `(.L_x_2133) ;  /* 0xfffffffc00f08947 */ /* 0x002fea000383ffff */
[----:B------:R-:W-:Y:S05]  /*20240*/  BRA `(.L_x_2233) ;  /* 0xffffffc400cc7947 */ /* 0x000fea000383ffff */
.L_x_2140:
[----:B-1----:R1:W2:Y:S02]  /*20250*/  SYNCS.PHASECHK.TRANS64.TRYWAIT P0, [R6+URZ+0x19c40], R4 ;  /* 0x019c4004060075a7 */ /* 0x0022a4000800017f */
[----:B--2---:R-:W-:Y:S05]  /*20260*/  @!P0 NANOSLEEP.SYNCS 0x989680 ;  /* 0x009896800000895d */ /* 0x004fea0003900000 */
[----:B------:R-:W2:Y:S02]  /*20270*/  @!P0 SYNCS.PHASECHK.TRANS64 P0, [R6+URZ+0x19c40], R4 ;  /* 0x019c4004060085a7 */ /* 0x000ea4000800007f */
[----:B--2---:R-:W-:Y:S05]  /*20280*/  @!P0 BRA `(.L_x_2140) ;  /* 0xfffffffc00f08947 */ /* 0x004fea000383ffff */
[----:B------:R-:W-:Y:S05]  /*20290*/  BRA `(.L_x_2234) ;  /* 0xffffffc800c87947 */ /* 0x000fea000383ffff */
.L_x_2148:
[----:B-1----:R1:W2:Y:S02]  /*202a0*/  SYNCS.PHASECHK.TRANS64.TRYWAIT P0, [R3+URZ+0x19c70], R4 ;  /* 0x019c7004030075a7 */ /* 0x0022a4000800017f */
[----:B--2---:R-:W-:Y:S05]  /*202b0*/  @!P0 NANOSLEEP.SYNCS 0x989680 ;  /* 0x009896800000895d */ /* 0x004fea0003900000 */
[----:B------:R-:W2:Y:S02]  /*202c0*/  @!P0 SYNCS.PHASECHK.TRANS64 P0, [R3+URZ+0x19c70], R4 ;  /* 0x019c7004030085a7 */ /* 0x000ea4000800007f */
[----:B--2---:R-:W-:Y:S05]  /*202d0*/  @!P0 BRA `(.L_x_2148) ;  /* 0xfffffffc00f08947 */ /* 0x004fea000383ffff */
[----:B------:R-:W-:Y:S05]  /*202e0*/  BRA `(.L_x_2235) ;  /* 0xffffffcc00dc7947 */ /* 0x000fea000383ffff */
.L_x_2150:
[----:B-1----:R1:W2:Y:S02]  /*202f0*/  SYNCS.PHASECHK.TRANS64.TRYWAIT P0, [R3+URZ+0x19c60], R4 ;  /* 0x019c6004030075a7 */ /* 0x0022a4000800017f */
[----:B--2---:R-:W-:Y:S05]  /*20300*/  @!P0 NANOSLEEP.SYNCS 0x989680 ;  /* 0x009896800000895d */ /* 0x004fea0003900000 */
[----:B------:R-:W2:Y:S02]  /*20310*/  @!P0 SYNCS.PHASECHK.TRANS64 P0, [R3+URZ+0x19c60], R4 ;  /* 0x019c6004030085a7 */ /* 0x000ea4000800007f */
[----:B--2---:R-:W-:Y:S05]  /*20320*/  @!P0 BRA `(.L_x_2150) ;  /* 0xfffffffc00f08947 */ /* 0x004fea000383ffff */
[----:B------:R-:W-:Y:S05]  /*20330*/  BRA `(.L_x_2236) ;  /* 0xffffffcc00e47947 */ /* 0x000fea000383ffff */
.L_x_2157:
[----:B-1----:R1:W2:Y:S02]  /*20340*/  SYNCS.PHASECHK.TRANS64.TRYWAIT P1, [R3+URZ+0x19c70], R0 ;  /* 0x019c7000030075a7 */ /* 0x0022a4000802017f */
[----:B--2---:R-:W-:Y:S05]  /*20350*/  @!P1 NANOSLEEP.SYNCS 0x989680 ;  /* 0x009896800000995d */ /* 0x004fea0003900000 */
[----:B------:R-:W2:Y:S02]  /*20360*/  @!P1 SYNCS.PHASECHK.TRANS64 P1, [R3+URZ+0x19c70], R0 ;  /* 0x019c7000030095a7 */ /* 0x000ea4000802007f */
[----:B--2---:R-:W-:Y:S05]  /*20370*/  @!P1 BRA `(.L_x_2157) ;  /* 0xfffffffc00f09947 */ /* 0x004fea000383ffff */
[----:B------:R-:W-:Y:S05]  /*20380*/  BRA `(.L_x_2237) ;  /* 0xffffffd400607947 */ /* 0x000fea000383ffff */
.L_x_2159:
[----:B-1----:R1:W2:Y:S02]  /*20390*/  SYNCS.PHASECHK.TRANS64.TRYWAIT P1, [R3+URZ+0x19c60], R0 ;  /* 0x019c6000030075a7 */ /* 0x0022a4000802017f */
[----:B--2---:R-:W-:Y:S05]  /*203a0*/  @!P1 NANOSLEEP.SYNCS 0x989680 ;  /* 0x009896800000995d */ /* 0x004fea0003900000 */
[----:B------:R-:W2:Y:S02]  /*203b0*/  @!P1 SYNCS.PHASECHK.TRANS64 P1, [R3+URZ+0x19c60], R0 ;  /* 0x019c6000030095a7 */ /* 0x000ea4000802007f */
[----:B--2---:R-:W-:Y:S05]  /*203c0*/  @!P1 BRA `(.L_x_2159) ;  /* 0xfffffffc00f09947 */ /* 0x004fea000383ffff */
[----:B------:R-:W-:Y:S05]  /*203d0*/  BRA `(.L_x_2238) ;  /* 0xffffffd400647947 */ /* 0x000fea000383ffff */
.L_x_2163:
[----:B------:R-:W-:Y:S01]  /*203e0*/  BSSY B0, `(.L_x_2239) ;  /* 0x0000008000007945 */ /* 0x000fe20003800000 */
[----:B------:R-:W-:Y:S02]  /*203f0*/  IMAD.MOV.U32 R13, RZ, RZ, R24 ;  /* 0x000000ffff0d7224 */ /* 0x000fe400078e0018 */
[----:B------:R-:W-:Y:S02]  /*20400*/  IMAD.MOV.U32 R12, RZ, RZ, RZ ;  /* 0x000000ffff0c7224 */ /* 0x000fe400078e00ff */
[----:B--2---:R-:W-:Y:S02]  /*20410*/  IMAD.MOV.U32 R11, RZ, RZ, 0x1f ;  /* 0x0000001fff0b7424 */ /* 0x004fe400078e00ff */
[----:B------:R-:W-:-:S07]  /*20420*/  IMAD.MOV.U32 R15, RZ, RZ, -0x1 ;  /* 0xffffffffff0f7424 */ /* 0x000fce00078e00ff */
[----:B------:R-:W-:Y:S05]  /*20430*/  WARPSYNC.COLLECTIVE R15, `(.L_x_2240) ;  /* 0x000000000f087348 */ /* 0x000fea0003c00000 */
[----:B------:R0:W1:Y:S02]  /*20440*/  SHFL.IDX P6, R14, R13, R12, R11 ;  /* 0x0000000c0d0e7389 */ /* 0x00006400000c000b */
[----:B01----:R-:W-:Y:S01]  /*20450*/  ENDCOLLECTIVE ;  /* 0x000000000000791b */ /* 0x003fe20003800000 */
.L_x_2240:
[----:B------:R-:W-:Y:S05]  /*20460*/  BSYNC B0 ;  /* 0x0000000000007941 */ /* 0x000fea0003800000 */
.L_x_2239:
        /* <DEDUP_REMOVED lines=9> */
.L_x_2241:
        /* <DEDUP_REMOVED lines=9> */
[----:B-1----:R-:W-:-:S05]  /*20590*/  @!P1 IMAD.WIDE R2, R8, 0x4, R4 ;  /* 0x0000000408029825 */ /* 0x002fca00078e0204 */
        /* <DEDUP_REMOVED lines=14> */
.L_x_2242:
[----:B------:R-:W-:Y:S01]  /*20680*/  IMAD.MOV.U32 R12, RZ, RZ, 0x2 ;  /* 0x00000002ff0c7424 */ /* 0x000fe200078e00ff */
[----:B------:R-:W-:-:S05]  /*20690*/  SEL R3, R14, RZ, P1 ;  /* 0x000000ff0e037207 */ /* 0x000fca0000800000 */
[----:B------:R-:W-:-:S04]  /*206a0*/  IMAD.IADD R2, R2, 0x1, R3 ;  /* 0x0000000102027824 */ /* 0x000fc800078e0203 */
[----:B------:R-:W-:-:S07]  /*206b0*/  IMAD.MOV.U32 R13, RZ, RZ, R2 ;  /* 0x000000ffff0d7224 */ /* 0x000fce00078e0002 */
[----:B------:R-:W-:Y:S05]  /*206c0*/  WARPSYNC.COLLECTIVE R15, `(.L_x_2243) ;  /* 0x000000000f087348 */ /* 0x000fea0003c00000 */
[----:B------:R0:W1:Y:S02]  /*206d0*/  SHFL.UP P6, R14, R13, R12, R11 ;  /* 0x0400000c0d0e7389 */ /* 0x00006400000c000b */
[----:B01----:R-:W-:Y:S01]  /*206e0*/  ENDCOLLECTIVE ;  /* 0x000000000000791b */ /* 0x003fe20003800000 */
.L_x_2243:
[----:B------:R-:W-:Y:S01]  /*206f0*/  IMAD.MOV.U32 R12, RZ, RZ, 0x4 ;  /* 0x00000004ff0c7424 */ /* 0x000fe200078e00ff */
[----:B------:R-:W-:-:S05]  /*20700*/  SEL R3, R14, RZ, P2 ;  /* 0x000000ff0e037207 */ /* 0x000fca0001000000 */
[----:B------:R-:W-:-:S04]  /*20710*/  IMAD.IADD R2, R2, 0x1, R3 ;  /* 0x0000000102027824 */ /* 0x000fc800078e0203 */
[----:B------:R-:W-:-:S07]  /*20720*/  IMAD.MOV.U32 R13, RZ, RZ, R2 ;  /* 0x000000ffff0d7224 */ /* 0x000fce00078e0002 */
[----:B------:R-:W-:Y:S05]  /*20730*/  WARPSYNC.COLLECTIVE R15, `(.L_x_2244) ;  /* 0x000000000f087348 */ /* 0x000fea0003c00000 */
[----:B------:R0:W1:Y:S02]  /*20740*/  SHFL.UP P6, R14, R13, R12, R11 ;  /* 0x0400000c0d0e7389 */ /* 0x00006400000c000b */
[----:B01----:R-:W-:Y:S01]  /*20750*/  ENDCOLLECTIVE ;  /* 0x000000000000791b */ /* 0x003fe20003800000 */
.L_x_2244:
[----:B------:R-:W-:Y:S01]  /*20760*/  IMAD.MOV.U32 R12, RZ, RZ, 0x8 ;  /* 0x00000008ff0c7424 */ /* 0x000fe200078e00ff */
[----:B------:R-:W-:-:S05]  /*20770*/  SEL R3, R14, RZ, P3 ;  /* 0x000000ff0e037207 */ /* 0x000fca0001800000 */
[----:B------:R-:W-:-:S04]  /*20780*/  IMAD.IADD R2, R2, 0x1, R3 ;  /* 0x0000000102027824 */ /* 0x000fc800078e0203 */
[----:B------:R-:W-:-:S07]  /*20790*/  IMAD.MOV.U32 R13, RZ, RZ, R2 ;  /* 0x000000ffff0d7224 */ /* 0x000fce00078e0002 */
[----:B------:R-:W-:Y:S05]  /*207a0*/  WARPSYNC.COLLECTIVE R15, `(.L_x_2245) ;  /* 0x000000000f087348 */ /* 0x000fea0003c00000 */
[----:B------:R0:W1:Y:S02]  /*207b0*/  SHFL.UP P6, R14, R13, R12, R11 ;  /* 0x0400000c0d0e7389 */ /* 0x00006400000c000b */
[----:B01----:R-:W-:Y:S01]  /*207c0*/  ENDCOLLECTIVE ;  /* 0x000000000000791b */ /* 0x003fe20003800000 */
.L_x_2245:
[----:B------:R-:W-:Y:S01]  /*207d0*/  IMAD.MOV.U32 R12, RZ, RZ, 0x10 ;  /* 0x00000010ff0c7424 */ /* 0x000fe200078e00ff */
[----:B------:R-:W-:-:S05]  /*207e0*/  SEL R3, R14, RZ, P4 ;  /* 0x000000ff0e037207 */ /* 0x000fca0002000000 */
[----:B------:R-:W-:-:S04]  /*207f0*/  IMAD.IADD R2, R2, 0x1, R3 ;  /* 0x0000000102027824 */ /* 0x000fc800078e0203 */
[----:B------:R-:W-:-:S07]  /*20800*/  IMAD.MOV.U32 R13, RZ, RZ, R2 ;  /* 0x000000ffff0d7224 */ /* 0x000fce00078e0002 */
[----:B------:R-:W-:Y:S05]  /*20810*/  WARPSYNC.COLLECTIVE R15, `(.L_x_2246) ;  /* 0x000000000f087348 */ /* 0x000fea0003c00000 */
[----:B------:R0:W1:Y:S02]  /*20820*/  SHFL.UP P6, R14, R13, R12, R11 ;  /* 0x0400000c0d0e7389 */ /* 0x00006400000c000b */
[----:B01----:R-:W-:Y:S01]  /*20830*/  ENDCOLLECTIVE ;  /* 0x000000000000791b */ /* 0x003fe20003800000 */
.L_x_2246:
[----:B------:R-:W-:Y:S02]  /*20840*/  IMAD.MOV.U32 R12, RZ, RZ, 0x1f ;  /* 0x0000001fff0c7424 */ /* 0x000fe400078e00ff */
[----:B------:R-:W-:Y:S01]  /*20850*/  IMAD.MOV.U32 R11, RZ, RZ, 0x1f ;  /* 0x0000001fff0b7424 */ /* 0x000fe200078e00ff */
[----:B------:R-:W-:-:S05]  /*20860*/  SEL R3, R14, RZ, P5 ;  /* 0x000000ff0e037207 */ /* 0x000fca0002800000 */
[----:B------:R-:W-:-:S04]  /*20870*/  IMAD.IADD R2, R2, 0x1, R3 ;  /* 0x0000000102027824 */ /* 0x000fc800078e0203 */
[----:B------:R-:W-:-:S07]  /*20880*/  IMAD.MOV.U32 R13, RZ, RZ, R2 ;  /* 0x000000ffff0d7224 */ /* 0x000fce00078e0002 */
[----:B------:R-:W-:Y:S05]  /*20890*/  WARPSYNC.COLLECTIVE R15, `(.L_x_2247) ;  /* 0x000000000f087348 */ /* 0x000fea0003c00000 */
[----:B------:R0:W1:Y:S02]  /*208a0*/  SHFL.IDX P6, R14, R13, R12, R11 ;  /* 0x0000000c0d0e7389 */ /* 0x00006400000c000b */
[----:B01----:R-:W-:Y:S01]  /*208b0*/  ENDCOLLECTIVE ;  /* 0x000000000000791b */ /* 0x003fe20003800000 */
.L_x_2247:
[----:B------:R-:W-:Y:S05]  /*208c0*/  BRA `(.L_x_2248) ;  /* 0xffffffd8000c7947 */ /* 0x000fea000383ffff */
.L_x_2166:
[----:B------:R-:W-:Y:S01]  /*208d0*/  BSSY B0, `(.L_x_2249) ;  /* 0x0000008000007945 */ /* 0x000fe20003800000 */
[----:B------:R-:W-:Y:S02]  /*208e0*/  IMAD.MOV.U32 R13, RZ, RZ, R2 ;  /* 0x000000ffff0d7224 */ /* 0x000fe400078e0002 */
[----:B------:R-:W-:Y:S02]  /*208f0*/  IMAD.MOV.U32 R12, RZ, RZ, 0x1 ;  /* 0x00000001ff0c7424 */ /* 0x000fe400078e00ff */
[----:B--2---:R-:W-:Y:S02]  /*20900*/  IMAD.MOV.U32 R11, RZ, RZ, RZ ;  /* 0x000000ffff0b7224 */ /* 0x004fe400078e00ff */
[----:B------:R-:W-:-:S07]  /*20910*/  IMAD.MOV.U32 R15, RZ, RZ, -0x1 ;  /* 0xffffffffff0f7424 */ /* 0x000fce00078e00ff */
[----:B------:R-:W-:Y:S05]  /*20920*/  WARPSYNC.COLLECTIVE R15, `(.L_x_2250) ;  /* 0x000000000f087348 */ /* 0x000fea0003c00000 */
[----:B------:R0:W1:Y:S02]  /*20930*/  SHFL.UP P6, R14, R13, R12, R11 ;  /* 0x0400000c0d0e7389 */ /* 0x00006400000c000b */
[----:B01----:R-:W-:Y:S01]  /*20940*/  ENDCOLLECTIVE ;  /* 0x000000000000791b */ /* 0x003fe20003800000 */
.L_x_2250:
[----:B------:R-:W-:Y:S05]  /*20950*/  BSYNC B0 ;  /* 0x0000000000007941 */ /* 0x000fea0003800000 */
.L_x_2249:
[----:B------:R-:W-:Y:S01]  /*20960*/  SEL R3, R14, RZ, P1 ;  /* 0x000000ff0e037207 */ /* 0x000fe20000800000 */
[----:B------:R-:W-:Y:S02]  /*20970*/  IMAD.MOV.U32 R12, RZ, RZ, 0x2 ;  /* 0x00000002ff0c7424 */ /* 0x000fe400078e00ff */
[----:B------:R-:W-:Y:S02]  /*20980*/  IMAD.MOV.U32 R11, RZ, RZ, RZ ;  /* 0x000000ffff0b7224 */ /* 0x000fe400078e00ff */
[----:B------:R-:W-:Y:S02]  /*20990*/  IMAD.IADD R2, R2, 0x1, R3 ;  /* 0x0000000102027824 */ /* 0x000fe400078e0203 */
[----:B------:R-:W-:Y:S02]  /*209a0*/  IMAD.MOV.U32 R15, RZ, RZ, -0x1 ;  /* 0xffffffffff0f7424 */ /* 0x000fe400078e00ff */
[----:B------:R-:W-:-:S07]  /*209b0*/  IMAD.MOV.U32 R13, RZ, RZ, R2 ;  /* 0x000000ffff0d7224 */ /* 0x000fce00078e0002 */
[----:B------:R-:W-:Y:S05]  /*209c0*/  WARPSYNC.COLLECTIVE R15, `(.L_x_2251) ;  /* 0x000000000f087348 */ /* 0x000fea0003c00000 */
[----:B------:R0:W1:Y:S02]  /*209d0*/  SHFL.UP P6, R14, R13, R12, R11 ;  /* 0x0400000c0d0e7389 */ /* 0x00006400000c000b */
[----:B01----:R-:W-:Y:S01]  /*209e0*/  ENDCOLLECTIVE ;  /* 0x000000000000791b */ /* 0x003fe20003800000 */
.L_x_2251:
[----:B------:R-:W-:Y:S01]  /*209f0*/  IMAD.MOV.U32 R12, RZ, RZ, 0x4 ;  /* 0x00000004ff0c7424 */ /* 0x000fe200078e00ff */
[----:B------:R-:W-:-:S05]  /*20a00*/  SEL R3, R14, RZ, P2 ;  /* 0x000000ff0e037207 */ /* 0x000fca0001000000 */
[----:B------:R-:W-:-:S04]  /*20a10*/  IMAD.IADD R2, R2, 0x1, R3 ;  /* 0x0000000102027824 */ /* 0x000fc800078e0203 */
[----:B------:R-:W-:-:S07]  /*20a20*/  IMAD.MOV.U32 R13, RZ, RZ, R2 ;  /* 0x000000ffff0d7224 */ /* 0x000fce00078e0002 */
[----:B------:R-:W-:Y:S05]  /*20a30*/  WARPSYNC.COLLECTIVE R15, `(.L_x_2252) ;  /* 0x000000000f087348 */ /* 0x000fea0003c00000 */
[----:B------:R0:W1:Y:S02]  /*20a40*/  SHFL.UP P6, R14, R13, R12, R11 ;  /* 0x0400000c0d0e7389 */ /* 0x00006400000c000b */
[----:B01----:R-:W-:Y:S01]  /*20a50*/  ENDCOLLECTIVE ;  /* 0x000000000000791b */ /* 0x003fe20003800000 */
.L_x_2252:
[----:B------:R-:W-:Y:S01]  /*20a60*/  IMAD.MOV.U32 R12, RZ, RZ, 0x8 ;  /* 0x00000008ff0c7424 */ /* 0x000fe200078e00ff */
[----:B------:R-:W-:-:S05]  /*20a70*/  SEL R3, R14, RZ, P3 ;  /* 0x000000ff0e037207 */ /* 0x000fca0001800000 */
[----:B------:R-:W-:-:S04]  /*20a80*/  IMAD.IADD R2, R2, 0x1, R3 ;  /* 0x0000000102027824 */ /* 0x000fc800078e0203 */
[----:B------:R-:W-:-:S07]  /*20a90*/  IMAD.MOV.U32 R13, RZ, RZ, R2 ;  /* 0x000000ffff0d7224 */ /* 0x000fce00078e0002 */
[----:B------:R-:W-:Y:S05]  /*20aa0*/  WARPSYNC.COLLECTIVE R15, `(.L_x_2253) ;  /* 0x000000000f087348 */ /* 0x000fea0003c00000 */
[----:B------:R0:W1:Y:S02]  /*20ab0*/  SHFL.UP P6, R14, R13, R12, R11 ;  /* 0x0400000c0d0e7389 */ /* 0x00006400000c000b */
[----:B01----:R-:W-:Y:S01]  /*20ac0*/  ENDCOLLECTIVE ;  /* 0x000000000000791b */ /* 0x003fe20003800000 */
.L_x_2253:
[----:B------:R-:W-:Y:S01]  /*20ad0*/  IMAD.MOV.U32 R12, RZ, RZ, 0x10 ;  /* 0x00000010ff0c7424 */ /* 0x000fe200078e00ff */
[----:B------:R-:W-:-:S05]  /*20ae0*/  SEL R3, R14, RZ, P4 ;  /* 0x000000ff0e037207 */ /* 0x000fca0002000000 */
[----:B------:R-:W-:-:S04]  /*20af0*/  IMAD.IADD R2, R2, 0x1, R3 ;  /* 0x0000000102027824 */ /* 0x000fc800078e0203 */
[----:B------:R-:W-:-:S07]  /*20b00*/  IMAD.MOV.U32 R13, RZ, RZ, R2 ;  /* 0x000000ffff0d7224 */ /* 0x000fce00078e0002 */
[----:B------:R-:W-:Y:S05]  /*20b10*/  WARPSYNC.COLLECTIVE R15, `(.L_x_2254) ;  /* 0x000000000f087348 */ /* 0x000fea0003c00000 */
[----:B------:R0:W1:Y:S02]  /*20b20*/  SHFL.UP P6, R14, R13, R12, R11 ;  /* 0x0400000c0d0e7389 */ /* 0x00006400000c000b */
[----:B01----:R-:W-:Y:S01]  /*20b30*/  ENDCOLLECTIVE ;  /* 0x000000000000791b */ /* 0x003fe20003800000 */
.L_x_2254:
        /* <DEDUP_REMOVED lines=8> */
.L_x_2255:
[----:B------:R-:W-:Y:S05]  /*20bc0*/  BRA `(.L_x_2256) ;  /* 0xffffffd400f07947 */ /* 0x000fea000383ffff */
.L_x_2168:
[----:B------:R-:W-:Y:S01]  /*20bd0*/  BSSY B0, `(.L_x_2257) ;  /* 0x0000006000007945 */ /* 0x000fe20003800000 */
[----:B------:R-:W-:Y:S01]  /*20be0*/  PLOP3.LUT P6, PT, P6, PT, PT, 0x8, 0x0 ;  /* 0x000000000000781c */ /* 0x000fe200037ce170 */
[----:B------:R-:W-:-:S12]  /*20bf0*/  IMAD.MOV.U32 R15, RZ, RZ, -0x1 ;  /* 0xffffffffff0f7424 */ /* 0x000fd800078e00ff */
[----:B0-2---:R-:W-:Y:S05]  /*20c00*/  WARPSYNC.COLLECTIVE R15, `(.L_x_2258) ;  /* 0x000000000f087348 */ /* 0x005fea0003c00000 */
[----:B------:R-:W-:Y:S01]  /*20c10*/  VOTE.ANY R14, PT, P6 ;  /* 0x00000000000e7806 */ /* 0x000fe200030e0100 */
[----:B0-2---:R-:W-:Y:S06]  /*20c20*/  ENDCOLLECTIVE ;  /* 0x000000000000791b */ /* 0x005fec0003800000 */
.L_x_2258:
[----:B------:R-:W-:Y:S05]  /*20c30*/  BSYNC B0 ;  /* 0x0000000000007941 */ /* 0x000fea0003800000 */
.L_x_2257:
        /* <DEDUP_REMOVED lines=10> */
.L_x_2259:
[----:B------:R-:W-:Y:S02]  /*20ce0*/  IMAD.MOV.U32 R13, RZ, RZ, R5 ;  /* 0x000000ffff0d7224 */ /* 0x000fe400078e0005 */
[----:B------:R-:W-:-:S07]  /*20cf0*/  IMAD.MOV.U32 R25, RZ, RZ, R14 ;  /* 0x000000ffff197224 */ /* 0x000fce00078e000e */
[----:B------:R-:W-:Y:S05]  /*20d00*/  WARPSYNC.COLLECTIVE R15, `(.L_x_2260) ;  /* 0x000000000f087348 */ /* 0x000fea0003c00000 */
[----:B------:R0:W1:Y:S02]  /*20d10*/  SHFL.IDX P6, R14, R13, R12, R11 ;  /* 0x0000000c0d0e7389 */ /* 0x00006400000c000b */
[----:B01----:R-:W-:Y:S01]  /*20d20*/  ENDCOLLECTIVE ;  /* 0x000000000000791b */ /* 0x003fe20003800000 */
.L_x_2260:
[----:B------:R-:W-:Y:S01]  /*20d30*/  IMAD.MOV.U32 R5, RZ, RZ, R14 ;  /* 0x000000ffff057224 */ /* 0x000fe200078e000e */
[----:B------:R-:W-:Y:S06]  /*20d40*/  BRA `(.L_x_2261) ;  /* 0xffffffd400d07947 */ /* 0x000fec000383ffff */
.L_x_2170:
[----:B------:R-:W-:Y:S01]  /*20d50*/  BSSY B0, `(.L_x_2262) ;  /* 0x0000007000007945 */ /* 0x000fe20003800000 */
[----:B------:R-:W-:Y:S02]  /*20d60*/  IMAD.MOV.U32 R13, RZ, RZ, R2 ;  /* 0x000000ffff0d7224 */ /* 0x000fe400078e0002 */
[----:B--2---:R-:W-:Y:S02]  /*20d70*/  IMAD.MOV.U32 R11, RZ, RZ, 0x1f ;  /* 0x0000001fff0b7424 */ /* 0x004fe400078e00ff */
[----:B------:R-:W-:-:S07]  /*20d80*/  IMAD.MOV.U32 R15, RZ, RZ, -0x1 ;  /* 0xffffffffff0f7424 */ /* 0x000fce00078e00ff */
[----:B01-34-:R-:W-:Y:S05]  /*20d90*/  WARPSYNC.COLLECTIVE R15, `(.L_x_2263) ;  /* 0x000000000f087348 */ /* 0x01bfea0003c00000 */
[----:B------:R2:W0:Y:S02]  /*20da0*/  SHFL.IDX P6, R14, R13, R12, R11 ;  /* 0x0000000c0d0e7389 */ /* 0x00042400000c000b */
[----:B01234-:R-:W-:Y:S01]  /*20db0*/  ENDCOLLECTIVE ;  /* 0x000000000000791b */ /* 0x01ffe20003800000 */
.L_x_2263:
[----:B------:R-:W-:Y:S05]  /*20dc0*/  BSYNC B0 ;  /* 0x0000000000007941 */ /* 0x000fea0003800000 */
.L_x_2262:
[----:B------:R-:W-:Y:S01]  /*20dd0*/  IMAD.MOV.U32 R24, RZ, RZ, R14 ;  /* 0x000000ffff187224 */ /* 0x000fe200078e000e */
[----:B------:R-:W-:Y:S06]  /*20de0*/  BRA `(.L_x_2169) ;  /* 0xffffffd400c07947 */ /* 0x000fec000383ffff */
.L_x_2176:
[----:B0-----:R0:W3:Y:S02]  /*20df0*/  SYNCS.PHASECHK.TRANS64.TRYWAIT P0, [R8+URZ+0x19c20], R0 ;  /* 0x019c2000080075a7 */ /* 0x0010e4000800017f */
[----:B---3--:R-:W-:Y:S05]  /*20e00*/  @!P0 NANOSLEEP.SYNCS 0x989680 ;  /* 0x009896800000895d */ /* 0x008fea0003900000 */
[----:B------:R-:W3:Y:S02]  /*20e10*/  @!P0 SYNCS.PHASECHK.TRANS64 P0, [R8+URZ+0x19c20], R0 ;  /* 0x019c2000080085a7 */ /* 0x000ee4000800007f */
[----:B---3--:R-:W-:Y:S05]  /*20e20*/  @!P0 BRA `(.L_x_2176) ;  /* 0xfffffffc00f08947 */ /* 0x008fea000383ffff */
[----:B------:R-:W-:Y:S05]  /*20e30*/  BRA `(.L_x_2264) ;  /* 0xffffffe0001c7947 */ /* 0x000fea000383ffff */
.L_x_2177:
        /* <DEDUP_REMOVED lines=11> */
.L_x_2266:
[----:B------:R-:W-:Y:S05]  /*20ef0*/  BSYNC B0 ;  /* 0x0000000000007941 */ /* 0x000fea0003800000 */
.L_x_2265:
[----:B------:R-:W-:Y:S05]  /*20f00*/  BRA `(.L_x_2267) ;  /* 0xffffffe000047947 */ /* 0x000fea000383ffff */
.L_x_2178:
[----:B------:R-:W-:Y:S01]  /*20f10*/  BSSY B0, `(.L_x_2268) ;  /* 0x0000006000007945 */ /* 0x000fe20003800000 */
[----:B------:R-:W-:-:S07]  /*20f20*/  IMAD.MOV.U32 R15, RZ, RZ, -0x1 ;  /* 0xffffffffff0f7424 */ /* 0x000fce00078e00ff */
[----:B012---:R-:W-:Y:S05]  /*20f30*/  WARPSYNC.COLLECTIVE R15, `(.L_x_2269) ;  /* 0x000000000f0c7348 */ /* 0x007fea0003c00000 */
[----:B------:R-:W-:Y:S02]  /*20f40*/  ELECT P6, UR62, PT ;  /* 0x00000000003e782f */ /* 0x000fe400038c0000 */
[----:B------:R-:W-:Y:S01]  /*20f50*/  MOV R14, UR62 ;  /* 0x0000003e000e7c02 */ /* 0x000fe20008000f00 */
[----:B012---:R-:W-:Y:S10]  /*20f60*/  ENDCOLLECTIVE ;  /* 0x000000000000791b */ /* 0x007ff40003800000 */
.L_x_2269:
[----:B------:R-:W-:Y:S05]  /*20f70*/  BSYNC B0 ;  /* 0x0000000000007941 */ /* 0x000fea0003800000 */
.L_x_2268:
[----:B------:R-:W-:Y:S05]  /*20f80*/  BRA `(.L_x_2270) ;  /* 0xffffffdc00f87947 */ /* 0x000fea000383ffff */
.L_x_2180:
[----:B0-----:R0:W3:Y:S02]  /*20f90*/  SYNCS.PHASECHK.TRANS64.TRYWAIT P1, [R6+URZ], R3 ;  /* 0x00000003060075a7 */ /* 0x0010e4000802017f */
[----:B---3--:R-:W-:Y:S05]  /*20fa0*/  @!P1 NANOSLEEP.SYNCS 0x989680 ;  /* 0x009896800000995d */ /* 0x008fea0003900000 */
[----:B------:R-:W3:Y:S02]  /*20fb0*/  @!P1 SYNCS.PHASECHK.TRANS64 P1, [R6+URZ], R3 ;  /* 0x00000003060095a7 */ /* 0x000ee4000802007f */
[----:B---3--:R-:W-:Y:S05]  /*20fc0*/  @!P1 BRA `(.L_x_2180) ;  /* 0xfffffffc00f09947 */ /* 0x008fea000383ffff */
[----:B------:R-:W-:Y:S05]  /*20fd0*/  BRA `(.L_x_2271) ;  /* 0xffffffe0002c7947 */ /* 0x000fea000383ffff */
.L_x_2181:
[----:B---3--:R3:W4:Y:S02]  /*20fe0*/  SYNCS.PHASECHK.TRANS64.TRYWAIT P1, [R7+URZ], R0 ;  /* 0x00000000070075a7 */ /* 0x008724000802017f */
[----:B----4-:R-:W-:Y:S05]  /*20ff0*/  @!P1 NANOSLEEP.SYNCS 0x989680 ;  /* 0x009896800000995d */ /* 0x010fea0003900000 */
[----:B------:R-:W4:Y:S02]  /*21000*/  @!P1 SYNCS.PHASECHK.TRANS64 P1, [R7+URZ], R0 ;  /* 0x00000000070095a7 */ /* 0x000f24000802007f */
[----:B----4-:R-:W-:Y:S05]  /*21010*/  @!P1 BRA `(.L_x_2181) ;  /* 0xfffffffc00f09947 */ /* 0x010fea000383ffff */
[----:B------:R-:W-:Y:S05]  /*21020*/  BRA `(.L_x_2272) ;  /* 0xffffffe000207947 */ /* 0x000fea000383ffff */
.L_x_2183:
[----:B----4-:R4:W0:Y:S02]  /*21030*/  SYNCS.PHASECHK.TRANS64.TRYWAIT P1, [R2+URZ+0x19c60], R3 ;  /* 0x019c6003020075a7 */ /* 0x010824000802017f */
[----:B0-----:R-:W-:Y:S05]  /*21040*/  @!P1 NANOSLEEP.SYNCS 0x989680 ;  /* 0x009896800000995d */ /* 0x001fea0003900000 */
[----:B------:R-:W0:Y:S02]  /*21050*/  @!P1 SYNCS.PHASECHK.TRANS64 P1, [R2+URZ+0x19c60], R3 ;  /* 0x019c6003020095a7 */ /* 0x000e24000802007f */
[----:B0-----:R-:W-:Y:S05]  /*21060*/  @!P1 BRA `(.L_x_2183) ;  /* 0xfffffffc00f09947 */ /* 0x001fea000383ffff */
[----:B------:R-:W-:Y:S05]  /*21070*/  BRA `(.L_x_2273) ;  /* 0xffffffe000207947 */ /* 0x000fea000383ffff */
.L_x_2185:
[----:B------:R0:W0:Y:S02]  /*21080*/  SYNCS.PHASECHK.TRANS64.TRYWAIT P1, [R5+URZ+0x19c60], R0 ;  /* 0x019c6000050075a7 */ /* 0x000024000802017f */
[----:B0-----:R-:W-:Y:S05]  /*21090*/  @!P1 NANOSLEEP.SYNCS 0x989680 ;  /* 0x009896800000995d */ /* 0x001fea0003900000 */
[----:B------:R-:W0:Y:S02]  /*210a0*/  @!P1 SYNCS.PHASECHK.TRANS64 P1, [R5+URZ+0x19c60], R0 ;  /* 0x019c6000050095a7 */ /* 0x000e24000802007f */
[----:B0-----:R-:W-:Y:S05]  /*210b0*/  @!P1 BRA `(.L_x_2185) ;  /* 0xfffffffc00f09947 */ /* 0x001fea000383ffff */
[----:B------:R-:W-:Y:S05]  /*210c0*/  BRA `(.L_x_2274) ;  /* 0xffffffe000207947 */ /* 0x000fea000383ffff */
.L_x_2187:
[----:B------:R0:W0:Y:S02]  /*210d0*/  SYNCS.PHASECHK.TRANS64.TRYWAIT P0, [R2+URZ+0x19c80], R3 ;  /* 0x019c8003020075a7 */ /* 0x000024000800017f */
[----:B0-----:R-:W-:Y:S05]  /*210e0*/  @!P0 NANOSLEEP.SYNCS 0x989680 ;  /* 0x009896800000895d */ /* 0x001fea0003900000 */
[----:B------:R-:W0:Y:S02]  /*210f0*/  @!P0 SYNCS.PHASECHK.TRANS64 P0, [R2+URZ+0x19c80], R3 ;  /* 0x019c8003020085a7 */ /* 0x000e24000800007f */
[----:B0-----:R-:W-:Y:S05]  /*21100*/  @!P0 BRA `(.L_x_2187) ;  /* 0xfffffffc00f08947 */ /* 0x001fea000383ffff */
[----:B------:R-:W-:Y:S05]  /*21110*/  BRA `(.L_x_2188) ;  /* 0xffffffe0001c7947 */ /* 0x000fea000383ffff */
.L_x_2275:
        /* <DEDUP_REMOVED lines=14> */
.L_x_2284:


//--------------------- .nv.global.init           --------------------------
	.section	.nv.global.init,"aw",@progbits
	.align	4
.nv.global.init:
	.type		_ZZN5flash28permute_output_fp8_VcolmajorIN4cute6TensorINS1_11ArrayEngineIfLm48EEENS1_6LayoutINS1_5tupleIJNS6_IJNS1_1CILi2EEES8_NS7_ILi12EEEEEENS7_ILi1EEESB_EEENS6_IJNS6_IJSB_S8_NS7_ILi4EEEEEENS7_ILi0EEESF_EEEEEEEEEvRT_E9upper_map,@object
	.size		_ZZN5flash28permute_output_fp8_VcolmajorIN4cute6TensorINS1_11ArrayEngineIfLm48EEENS1_6LayoutINS1_5tupleIJNS6_IJNS1_1CILi2EEES8_NS7_ILi12EEEEEENS7_ILi1EEESB_EEENS6_IJNS6_IJSB_S8_NS7_ILi4EEEEEENS7_ILi0EEESF_EEEEEEEEEvRT_E9upper_map,($str$23 - _ZZN5flash28permute_output_fp8_VcolmajorIN4cute6TensorINS1_11ArrayEngineIfLm48EEENS1_6LayoutINS1_5tupleIJNS6_IJNS1_1CILi2EEES8_NS7_ILi12EEEEEENS7_ILi1EEESB_EEENS6_IJNS6_IJSB_S8_NS7_ILi4EEEEEENS7_ILi0EEESF_EEEEEEEEEvRT_E9upper_map)
_ZZN5flash28permute_output_fp8_VcolmajorIN4cute6TensorINS1_11ArrayEngineIfLm48EEENS1_6LayoutINS1_5tupleIJNS6_IJNS1_1CILi2EEES8_NS7_ILi12EEEEEENS7_ILi1EEESB_EEENS6_IJNS6_IJSB_S8_NS7_ILi4EEEEEENS7_ILi0EEESF_EEEEEEEEEvRT_E9upper_map:
        /*0000*/ 	.byte	0x00, 0x00, 0x00, 0x00, 0x02, 0x00, 0x00, 0x00, 0x03, 0x00, 0x00, 0x00, 0x01, 0x00, 0x00, 0x00
	.type		$str$23,@object
	.size		$str$23,($str$24 - $str$23)
$str$23:
        /*0010*/ 	.byte	0x28, 0x61, 0x64, 0x64, 0x72, 0x65, 0x73, 0x73, 0x20, 0x26, 0x20, 0x6d, 0x61, 0x73, 0x6b, 0x29
        /*0020*/ 	.byte	0x20, 0x3d, 0x3d, 0x20, 0x30, 0x00
	.type		$str$24,@object
	.size		$str$24,(__unnamed_5 - $str$24)
$str$24:
        /*0026*/ 	.byte	0x2f, 0x74, 0x6d, 0x70, 0x2f, 0x6f, 0x73, 0x73, 0x5f, 0x6b, 0x65, 0x72, 0x6e, 0x65, 0x6c, 0x73
        /*0036*/ 	.byte	0x5f, 0x73, 0x72, 0x63, 0x2f, 0x66, 0x6c, 0x61, 0x73, 0x68, 0x5f, 0x61, 0x74, 0x74, 0x65, 0x6e
        /*0046*/ 	.byte	0x74, 0x69, 0x6f, 0x6e, 0x2f, 0x63, 0x73, 0x72, 0x63, 0x2f, 0x63, 0x75, 0x74, 0x6c, 0x61, 0x73
        /*0056*/ 	.byte	0x73, 0x2f, 0x69, 0x6e, 0x63, 0x6c, 0x75, 0x64, 0x65, 0x2f, 0x63, 0x75, 0x74, 0x65, 0x2f, 0x70
        /*0066*/ 	.byte	0x6f, 0x69, 0x6e, 0x74, 0x65, 0x72, 0x5f, 0x66, 0x6c, 0x61, 0x67, 0x67, 0x65, 0x64, 0x2e, 0x68
        /*0076*/ 	.byte	0x70, 0x70, 0x00
	.type		__unnamed_5,@object
	.size		__unnamed_5,(__unnamed_6 - __unnamed_5)
__unnamed_5:
        /* <DEDUP_REMOVED lines=24> */
        /*01f9*/ 	.byte	0x3e, 0x3e, 0x20, 0x26, 0x5d, 0x00
	.type		__unnamed_6,@object
	.size		__unnamed_6,(__unnamed_3 - __unnamed_6)
__unnamed_6:
        /* <DEDUP_REMOVED lines=25> */
	.type		__unnamed_3,@object
	.size		__unnamed_3,(__unnamed_4 - __unnamed_3)
__unnamed_3:
        /* <DEDUP_REMOVED lines=29> */
        /*0555*/ 	.byte	0x5d, 0x00
	.type		__unnamed_4,@object
	.size		__unnamed_4,(__unnamed_2 - __unnamed_4)
__unnamed_4:
        /* <DEDUP_REMOVED lines=30> */
	.type		__unnamed_2,@object
	.size		__unnamed_2,(__unnamed_1 - __unnamed_2)
__unnamed_2:
        /* <DEDUP_REMOVED lines=30> */
	.type		__unnamed_1,@object
	.size		__unnamed_1,(.L_0 - __unnamed_1)
__unnamed_1:
        /* <DEDUP_REMOVED lines=30> */
.L_0:


//--------------------- .nv.shared._ZN7cutlass13device_kernelIN5flash11enable_sm90INS1_16FlashAttnFwdSm90INS1_25CollectiveMainloopFwdSm90ILi2EN4cute5tupleIJNS5_1CILi1EEES8_S8_EEENS6_IJNS7_ILi192EEENS7_ILi128EEENS7_ILi96EEEEEELi96ENS_12float_e4m3_tEfNS_4arch4Sm90ELb0ELb0ELb1ELb0ELb0ELb0ELb0ELb1ELb1ELb1ELb1ELb0EEENS1_21CollectiveEpilogueFwdINS6_IJSA_SC_SB_EEES9_NS_10bfloat16_tESG_Li384ELb0ELb1ELb1ELb1EEENS1_19SingleTileSchedulerILb0ELb1ELb1ELi192EEEEEEEEEvNT_6ParamsE --------------------------
	.section	.nv.shared._ZN7cutlass13device_kernelIN5flash11enable_sm90INS1_16FlashAttnFwdSm90INS1_25CollectiveMainloopFwdSm90ILi2EN4cute5tupleIJNS5_1CILi1EEES8_S8_EEENS6_IJNS7_ILi192EEENS7_ILi128EEENS7_ILi96EEEEEELi96ENS_12float_e4m3_tEfNS_4arch4Sm90ELb0ELb0ELb1ELb0ELb0ELb0ELb0ELb1ELb1ELb1ELb1ELb0EEENS1_21CollectiveEpilogueFwdINS6_IJSA_SC_SB_EEES9_NS_10bfloat16_tESG_Li384ELb0ELb1ELb1ELb1EEENS1_19SingleTileSchedulerILb0ELb1ELb1ELi192EEEEEEEEEvNT_6ParamsE,"aw",@nobits
	.sectionflags	@""
	.align	16
	.zero		1024


//--------------------- .nv.shared.reserved.0     --------------------------
	.section	.nv.shared.reserved.0,"aw",@nobits
	.weak		__nv_reservedSMEM_offset_0_alias
	.size		__nv_reservedSMEM_offset_0_alias, 0, 0
	.other		__nv_reservedSMEM_offset_0_alias,@"STO_CUDA_RESERVED_SHARED STV_DEFAULT"
__nv_reservedSMEM_offset_0_alias:
	.zero		0


//--------------------- .nv.global                --------------------------
	.section	.nv.global,"aw",@nobits
.nv.global:
	.type		_ZN79_INTERNAL_018351f1_43_flash_fwd_hdim96_e4m3_split_softcap_sm90_cu_9b94ef52_34914cute1_E,@object
	.size		_ZN79_INTERNAL_018351f1_43_flash_fwd_hdim96_e4m3_split_softcap_sm90_cu_9b94ef52_34914cute1_E,(_ZN79_INTERNAL_018351f1_43_flash_fwd_hdim96_e4m3_split_softcap_sm90_cu_9b94ef52_34914cuda3std3__45__cpo6cbeginE - _ZN79_INTERNAL_018351f1_43_flash_fwd_hdim96_e4m3_split_softcap_sm90_cu_9b94ef52_34914cute1_E)
_ZN79_INTERNAL_018351f1_43_flash_fwd_hdim96_e4m3_split_softcap_sm90_cu_9b94ef52_34914cute1_E:
	.zero		1
	.type		_ZN79_INTERNAL_018351f1_43_flash_fwd_hdim96_e4m3_split_softcap_sm90_cu_9b94ef52_34914cuda3std3__45__cpo6cbeginE,@object
	.size		_ZN79_INTERNAL_018351f1_43_flash_fwd_hdim96_e4m3_split_softcap_sm90_cu_9b94ef52_34914cuda3std3__45__cpo6cbeginE,(_ZN79_INTERNAL_018351f1_43_flash_fwd_hdim96_e4m3_split_softcap_sm90_cu_9b94ef52_34914cuda3std3__48in_placeE - _ZN79_INTERNAL_018351f1_43_flash_fwd_hdim96_e4m3_split_softcap_sm90_cu_9b94ef52_34914cuda3std3__45__cpo6cbeginE)
_ZN79_INTERNAL_018351f1_43_flash_fwd_hdim96_e4m3_split_softcap_sm90_cu_9b94ef52_34914cuda3std3__45__cpo6cbeginE:
	.zero		1
	.type		_ZN79_INTERNAL_018351f1_43_flash_fwd_hdim96_e4m3_split_softcap_sm90_cu_9b94ef52_34914cuda3std3__48in_placeE,@object
	.size		_ZN79_INTERNAL_018351f1_43_flash_fwd_hdim96_e4m3_split_softcap_sm90_cu_9b94ef52_34914cuda3std3__48in_placeE,(_ZN79_INTERNAL_018351f1_43_flash_fwd_hdim96_e4m3_split_softcap_sm90_cu_9b94ef52_34914cuda3std6ranges3__45__cpo9iter_moveE - _ZN79_INTERNAL_018351f1_43_flash_fwd_hdim96_e4m3_split_softcap_sm90_cu_9b94ef52_34914cuda3std3__48in_placeE)
_ZN79_INTERNAL_018351f1_43_flash_fwd_hdim96_e4m3_split_softcap_sm90_cu_9b94ef52_34914cuda3std3__48in_placeE:
	.zero		1
	.type		_ZN79_INTERNAL_018351f1_43_flash_fwd_hdim96_e4m3_split_softcap_sm90_cu_9b94ef52_34914cuda3std6ranges3__45__cpo9iter_moveE,@object
	.size		_ZN79_INTERNAL_018351f1_43_flash_fwd_hdim96_e4m3_split_softcap_sm90_cu_9b94ef52_34914cuda3std6ranges3__45__cpo9iter_moveE,(_ZN79_INTERNAL_018351f1_43_flash_fwd_hdim96_e4m3_split_softcap_sm90_cu_9b94ef52_34914cuda3std3__45__cpo5beginE - _ZN79_INTERNAL_018351f1_43_flash_fwd_hdim96_e4m3_split_softcap_sm90_cu_9b94ef52_34914cuda3std6ranges3__45__cpo9iter_moveE)
_ZN79_INTERNAL_018351f1_43_flash_fwd_hdim96_e4m3_split_softcap_sm90_cu_9b94ef52_34914cuda3std6ranges3__45__cpo9iter_moveE:
	.zero		1
	.type		_ZN79_INTERNAL_018351f1_43_flash_fwd_hdim96_e4m3_split_softcap_sm90_cu_9b94ef52_34914cuda3std3__45__cpo5beginE,@object
	.size		_ZN79_INTERNAL_018351f1_43_flash_fwd_hdim96_e4m3_split_softcap_sm90_cu_9b94ef52_34914cuda3std3__45__cpo5beginE,(_ZN79_INTERNAL_018351f1_43_flash_fwd_hdim96_e4m3_split_softcap_sm90_cu_9b94ef52_34914cuda3std3__481_GLOBAL__N__018351f1_43_flash_fwd_hdim96_e4m3_split_softcap_sm90_cu_9b94ef52_34916ignoreE - _ZN79_INTERNAL_018351f1_43_flash_fwd_hdim96_e4m3_split_softcap_sm90_cu_9b94ef52_34914cuda3std3__45__cpo5beginE)
_ZN79_INTERNAL_018351f1_43_flash_fwd_hdim96_e4m3_split_softcap_sm90_cu_9b94ef52_34914cuda3std3__45__cpo5beginE:
	.zero		1
	.type		_ZN79_INTERNAL_018351f1_43_flash_fwd_hdim96_e4m3_split_softcap_sm90_cu_9b94ef52_34914cuda3std3__481_GLOBAL__N__018351f1_43_flash_fwd_hdim96_e4m3_split_softcap_sm90_cu_9b94ef52_34916ignoreE,@object
	.size		_ZN79_INTERNAL_018351f1_43_flash_fwd_hdim96_e4m3_split_softcap_sm90_cu_9b94ef52_34914cuda3std3__481_GLOBAL__N__018351f1_43_flash_fwd_hdim96_e4m3_split_softcap_sm90_cu_9b94ef52_34916ignoreE,(_ZN79_INTERNAL_018351f1_43_flash_fwd_hdim96_e4m3_split_softcap_sm90_cu_9b94ef52_34914cute7productE - _ZN79_INTERNAL_018351f1_43_flash_fwd_hdim96_e4m3_split_softcap_sm90_cu_9b94ef52_34914cuda3std3__481_GLOBAL__N__018351f1_43_flash_fwd_hdim96_e4m3_split_softcap_sm90_cu_9b94ef52_34916ignoreE)
_ZN79_INTERNAL_018351f1_43_flash_fwd_hdim96_e4m3_split_softcap_sm90_cu_9b94ef52_34914cuda3std3__481_GLOBAL__N__018351f1_43_flash_fwd_hdim96_e4m3_split_softcap_sm90_cu_9b94ef52_34916ignoreE:
	.zero		1
	.type		_ZN79_INTERNAL_018351f1_43_flash_fwd_hdim96_e4m3_split_softcap_sm90_cu_9b94ef52_34914cute7productE,@object
	.size		_ZN79_INTERNAL_018351f1_43_flash_fwd_hdim96_e4m3_split_softcap_sm90_cu_9b94ef52_34914cute7productE,(_ZN79_INTERNAL_018351f1_43_flash_fwd_hdim96_e4m3_split_softcap_sm90_cu_9b94ef52_34914cuda3std3__45__cpo3endE - _ZN79_INTERNAL_018351f1_43_flash_fwd_hdim96_e4m3_split_softcap_sm90_cu_9b94ef52_34914cute7productE)
_ZN79_INTERNAL_018351f1_43_flash_fwd_hdim96_e4m3_split_softcap_sm90_cu_9b94ef52_34914cute7productE:
	.zero		1
	.type		_ZN79_INTERNAL_018351f1_43_flash_fwd_hdim96_e4m3_split_softcap_sm90_cu_9b94ef52_34914cuda3std3__45__cpo3endE,@object
	.size		_ZN79_INTERNAL_018351f1_43_flash_fwd_hdim96_e4m3_split_softcap_sm90_cu_9b94ef52_34914cuda3std3__45__cpo3endE,(_ZN79_INTERNAL_018351f1_43_flash_fwd_hdim96_e4m3_split_softcap_sm90_cu_9b94ef52_34914cuda3std3__419piecewise_constructE - _ZN79_INTERNAL_018351f1_43_flash_fwd_hdim96_e4m3_split_softcap_sm90_cu_9b94ef52_34914cuda3std3__45__cpo3endE)
_ZN79_INTERNAL_018351f1_43_flash_fwd_hdim96_e4m3_split_softcap_sm90_cu_9b94ef52_34914cuda3std3__45__cpo3endE:
	.zero		1
	.type		_ZN79_INTERNAL_018351f1_43_flash_fwd_hdim96_e4m3_split_softcap_sm90_cu_9b94ef52_34914cuda3std3__419piecewise_constructE,@object
	.size		_ZN79_INTERNAL_018351f1_43_flash_fwd_hdim96_e4m3_split_softcap_sm90_cu_9b94ef52_34914cuda3std3__419piecewise_constructE,(_ZN79_INTERNAL_018351f1_43_flash_fwd_hdim96_e4m3_split_softcap_sm90_cu_9b94ef52_34914cuda3std3__45__cpo4cendE - _ZN79_INTERNAL_018351f1_43_flash_fwd_hdim96_e4m3_split_softcap_sm90_cu_9b94ef52_34914cuda3std3__419piecewise_constructE)
_ZN79_INTERNAL_018351f1_43_flash_fwd_hdim96_e4m3_split_softcap_sm90_cu_9b94ef52_34914cuda3std3__419piecewise_constructE:
	.zero		1
	.type		_ZN79_INTERNAL_018351f1_43_flash_fwd_hdim96_e4m3_split_softcap_sm90_cu_9b94ef52_34914cuda3std3__45__cpo4cendE,@object
	.size		_ZN79_INTERNAL_018351f1_43_flash_fwd_hdim96_e4m3_split_softcap_sm90_cu_9b94ef52_34914cuda3std3__45__cpo4cendE,(_ZN79_INTERNAL_018351f1_43_flash_fwd_hdim96_e4m3_split_softcap_sm90_cu_9b94ef52_34914cuda3std6ranges3__45__cpo4swapE - _ZN79_INTERNAL_018351f1_43_flash_fwd_hdim96_e4m3_split_softcap_sm90_cu_9b94ef52_34914cuda3std3__45__cpo4cendE)
_ZN79_INTERNAL_018351f1_43_flash_fwd_hdim96_e4m3_split_softcap_sm90_cu_9b94ef52_34914cuda3std3__45__cpo4cendE:
	.zero		1
	.type		_ZN79_INTERNAL_018351f1_43_flash_fwd_hdim96_e4m3_split_softcap_sm90_cu_9b94ef52_34914cuda3std6ranges3__45__cpo4swapE,@object
	.size		_ZN79_INTERNAL_018351f1_43_flash_fwd_hdim96_e4m3_split_softcap_sm90_cu_9b94ef52_34914cuda3std6ranges3__45__cpo4swapE,(.L_14 - _ZN79_INTERNAL_018351f1_43_flash_fwd_hdim96_e4m3_split_softcap_sm90_cu_9b94ef52_34914cuda3std6ranges3__45__cpo4swapE)
_ZN79_INTERNAL_018351f1_43_flash_fwd_hdim96_e4m3_split_softcap_sm90_cu_9b94ef52_34914cuda3std6ranges3__45__cpo4swapE:
	.zero		1
.L_14:


//--------------------- .nv.shared._ZN7cutlass13device_kernelIN5flash11enable_sm90INS1_16FlashAttnFwdSm90INS1_25CollectiveMainloopFwdSm90ILi2EN4cute5tupleIJNS5_1CILi1EEES8_S8_EEENS6_IJNS7_ILi192EEENS7_ILi128EEENS7_ILi96EEEEEELi96ENS_12float_e4m3_tEfNS_4arch4Sm90ELb0ELb0ELb1ELb1ELb0ELb0ELb0ELb1ELb1ELb1ELb1ELb0EEENS1_21CollectiveEpilogueFwdINS6_IJSA_SC_SB_EEES9_NS_10bfloat16_tESG_Li384ELb1ELb1ELb1ELb1EEENS1_36VarlenDynamicPersistentTileSchedulerILi192ELi128ELi384ELi128ELb1ELb1ELb1ELb0ELb1ELb1EEEEEEEEEvNT_6ParamsE --------------------------
	.section	.nv.shared._ZN7cutlass13device_kernelIN5flash11enable_sm90INS1_16FlashAttnFwdSm90INS1_25CollectiveMainloopFwdSm90ILi2EN4cute5tupleIJNS5_1CILi1EEES8_S8_EEENS6_IJNS7_ILi192EEENS7_ILi128EEENS7_ILi96EEEEEELi96ENS_12float_e4m3_tEfNS_4arch4Sm90ELb0ELb0ELb1ELb1ELb0ELb0ELb0ELb1ELb1ELb1ELb1ELb0EEENS1_21CollectiveEpilogueFwdINS6_IJSA_SC_SB_EEES9_NS_10bfloat16_tESG_Li384ELb1ELb1ELb1ELb1EEENS1_36VarlenDynamicPersistentTileSchedulerILi192ELi128ELi384ELi128ELb1ELb1ELb1ELb0ELb1ELb1EEEEEEEEEvNT_6ParamsE,"aw",@nobits
	.sectionflags	@""
	.align	16
	.zero		1024


//--------------------- .nv.shared._ZN7cutlass13device_kernelIN5flash11enable_sm90INS1_16FlashAttnFwdSm90INS1_25CollectiveMainloopFwdSm90ILi2EN4cute5tupleIJNS5_1CILi1EEES8_S8_EEENS6_IJNS7_ILi192EEENS7_ILi128EEENS7_ILi96EEEEEELi96ENS_12float_e4m3_tEfNS_4arch4Sm90ELb0ELb0ELb1ELb1ELb0ELb1ELb0ELb1ELb1ELb1ELb1ELb0EEENS1_21CollectiveEpilogueFwdINS6_IJSA_SC_SB_EEES9_NS_10bfloat16_tESG_Li384ELb1ELb1ELb1ELb1EEENS1_36VarlenDynamicPersistentTileSchedulerILi192ELi128ELi384ELi128ELb1ELb1ELb1ELb0ELb1ELb1EEEEEEEEEvNT_6ParamsE --------------------------
	.section	.nv.shared._ZN7cutlass13device_kernelIN5flash11enable_sm90INS1_16FlashAttnFwdSm90INS1_25CollectiveMainloopFwdSm90ILi2EN4cute5tupleIJNS5_1CILi1EEES8_S8_EEENS6_IJNS7_ILi192EEENS7_ILi128EEENS7_ILi96EEEEEELi96ENS_12float_e4m3_tEfNS_4arch4Sm90ELb0ELb0ELb1ELb1ELb0ELb1ELb0ELb1ELb1ELb1ELb1ELb0EEENS1_21CollectiveEpilogueFwdINS6_IJSA_SC_SB_EEES9_NS_10bfloat16_tESG_Li384ELb1ELb1ELb1ELb1EEENS1_36VarlenDynamicPersistentTileSchedulerILi192ELi128ELi384ELi128ELb1ELb1ELb1ELb0ELb1ELb1EEEEEEEEEvNT_6ParamsE,"aw",@nobits
	.sectionflags	@""
	.align	16
	.zero		1024


//--------------------- .nv.shared._ZN7cutlass13device_kernelIN5flash11enable_sm90INS1_16FlashAttnFwdSm90INS1_25CollectiveMainloopFwdSm90ILi2EN4cute5tupleIJNS5_1CILi1EEES8_S8_EEENS6_IJNS7_ILi192EEENS7_ILi128EEENS7_ILi96EEEEEELi96ENS_12float_e4m3_tEfNS_4arch4Sm90ELb0ELb1ELb1ELb0ELb0ELb0ELb0ELb1ELb1ELb1ELb1ELb0EEENS1_21CollectiveEpilogueFwdINS6_IJSA_SC_SB_EEES9_NS_10bfloat16_tESG_Li384ELb0ELb1ELb1ELb1EEENS1_19SingleTileSchedulerILb0ELb1ELb1ELi192EEEEEEEEEvNT_6ParamsE --------------------------
	.section	.nv.shared._ZN7cutlass13device_kernelIN5flash11enable_sm90INS1_16FlashAttnFwdSm90INS1_25CollectiveMainloopFwdSm90ILi2EN4cute5tupleIJNS5_1CILi1EEES8_S8_EEENS6_IJNS7_ILi192EEENS7_ILi128EEENS7_ILi96EEEEEELi96ENS_12float_e4m3_tEfNS_4arch4Sm90ELb0ELb1ELb1ELb0ELb0ELb0ELb0ELb1ELb1ELb1ELb1ELb0EEENS1_21CollectiveEpilogueFwdINS6_IJSA_SC_SB_EEES9_NS_10bfloat16_tESG_Li384ELb0ELb1ELb1ELb1EEENS1_19SingleTileSchedulerILb0ELb1ELb1ELi192EEEEEEEEEvNT_6ParamsE,"aw",@nobits
	.sectionflags	@""
	.align	16
	.zero		1024


//--------------------- .nv.shared._ZN7cutlass13device_kernelIN5flash11enable_sm90INS1_16FlashAttnFwdSm90INS1_25CollectiveMainloopFwdSm90ILi2EN4cute5tupleIJNS5_1CILi1EEES8_S8_EEENS6_IJNS7_ILi192EEENS7_ILi128EEENS7_ILi96EEEEEELi96ENS_12float_e4m3_tEfNS_4arch4Sm90ELb0ELb1ELb1ELb1ELb0ELb0ELb0ELb1ELb1ELb1ELb1ELb0EEENS1_21CollectiveEpilogueFwdINS6_IJSA_SC_SB_EEES9_NS_10bfloat16_tESG_Li384ELb1ELb1ELb1ELb1EEENS1_36VarlenDynamicPersistentTileSchedulerILi192ELi128ELi384ELi128ELb1ELb1ELb1ELb1ELb0ELb1EEEEEEEEEvNT_6ParamsE --------------------------
	.section	.nv.shared._ZN7cutlass13device_kernelIN5flash11enable_sm90INS1_16FlashAttnFwdSm90INS1_25CollectiveMainloopFwdSm90ILi2EN4cute5tupleIJNS5_1CILi1EEES8_S8_EEENS6_IJNS7_ILi192EEENS7_ILi128EEENS7_ILi96EEEEEELi96ENS_12float_e4m3_tEfNS_4arch4Sm90ELb0ELb1ELb1ELb1ELb0ELb0ELb0ELb1ELb1ELb1ELb1ELb0EEENS1_21CollectiveEpilogueFwdINS6_IJSA_SC_SB_EEES9_NS_10bfloat16_tESG_Li384ELb1ELb1ELb1ELb1EEENS1_36VarlenDynamicPersistentTileSchedulerILi192ELi128ELi384ELi128ELb1ELb1ELb1ELb1ELb0ELb1EEEEEEEEEvNT_6ParamsE,"aw",@nobits
	.sectionflags	@""
	.align	16
	.zero		1024


//--------------------- .nv.shared._ZN7cutlass13device_kernelIN5flash11enable_sm90INS1_16FlashAttnFwdSm90INS1_25CollectiveMainloopFwdSm90ILi2EN4cute5tupleIJNS5_1CILi1EEES8_S8_EEENS6_IJNS7_ILi192EEENS7_ILi128EEENS7_ILi96EEEEEELi96ENS_12float_e4m3_tEfNS_4arch4Sm90ELb0ELb1ELb1ELb1ELb0ELb1ELb0ELb1ELb1ELb1ELb1ELb0EEENS1_21CollectiveEpilogueFwdINS6_IJSA_SC_SB_EEES9_NS_10bfloat16_tESG_Li384ELb1ELb1ELb1ELb1EEENS1_36VarlenDynamicPersistentTileSchedulerILi192ELi128ELi384ELi128ELb1ELb1ELb1ELb1ELb0ELb1EEEEEEEEEvNT_6ParamsE --------------------------
	.section	.nv.shared._ZN7cutlass13device_kernelIN5flash11enable_sm90INS1_16FlashAttnFwdSm90INS1_25CollectiveMainloopFwdSm90ILi2EN4cute5tupleIJNS5_1CILi1EEES8_S8_EEENS6_IJNS7_ILi192EEENS7_ILi128EEENS7_ILi96EEEEEELi96ENS_12float_e4m3_tEfNS_4arch4Sm90ELb0ELb1ELb1ELb1ELb0ELb1ELb0ELb1ELb1ELb1ELb1ELb0EEENS1_21CollectiveEpilogueFwdINS6_IJSA_SC_SB_EEES9_NS_10bfloat16_tESG_Li384ELb1ELb1ELb1ELb1EEENS1_36VarlenDynamicPersistentTileSchedulerILi192ELi128ELi384ELi128ELb1ELb1ELb1ELb1ELb0ELb1EEEEEEEEEvNT_6ParamsE,"aw",@nobits
	.sectionflags	@""
	.align	16
	.zero		1024


//--------------------- .nv.shared._ZN7cutlass13device_kernelIN5flash11enable_sm90INS1_16FlashAttnFwdSm90INS1_25CollectiveMainloopFwdSm90ILi2EN4cute5tupleIJNS5_1CILi1EEES8_S8_EEENS6_IJNS7_ILi192EEENS7_ILi128EEENS7_ILi96EEEEEELi96ENS_12float_e4m3_tEfNS_4arch4Sm90ELb1ELb0ELb1ELb0ELb0ELb0ELb0ELb1ELb1ELb1ELb1ELb0EEENS1_21CollectiveEpilogueFwdINS6_IJSA_SC_SB_EEES9_NS_10bfloat16_tESG_Li384ELb0ELb1ELb1ELb1EEENS1_19SingleTileSchedulerILb0ELb1ELb1ELi192EEEEEEEEEvNT_6ParamsE --------------------------
	.section	.nv.shared._ZN7cutlass13device_kernelIN5flash11enable_sm90INS1_16FlashAttnFwdSm90INS1_25CollectiveMainloopFwdSm90ILi2EN4cute5tupleIJNS5_1CILi1EEES8_S8_EEENS6_IJNS7_ILi192EEENS7_ILi128EEENS7_ILi96EEEEEELi96ENS_12float_e4m3_tEfNS_4arch4Sm90ELb1ELb0ELb1ELb0ELb0ELb0ELb0ELb1ELb1ELb1ELb1ELb0EEENS1_21CollectiveEpilogueFwdINS6_IJSA_SC_SB_EEES9_NS_10bfloat16_tESG_Li384ELb0ELb1ELb1ELb1EEENS1_19SingleTileSchedulerILb0ELb1ELb1ELi192EEEEEEEEEvNT_6ParamsE,"aw",@nobits
	.sectionflags	@""
	.align	16
	.zero		1024


//--------------------- .nv.shared._ZN7cutlass13device_kernelIN5flash11enable_sm90INS1_16FlashAttnFwdSm90INS1_25CollectiveMainloopFwdSm90ILi2EN4cute5tupleIJNS5_1CILi1EEES8_S8_EEENS6_IJNS7_ILi192EEENS7_ILi128EEENS7_ILi96EEEEEELi96ENS_12float_e4m3_tEfNS_4arch4Sm90ELb1ELb0ELb1ELb1ELb0ELb0ELb0ELb1ELb1ELb1ELb1ELb0EEENS1_21CollectiveEpilogueFwdINS6_IJSA_SC_SB_EEES9_NS_10bfloat16_tESG_Li384ELb1ELb1ELb1ELb1EEENS1_36VarlenDynamicPersistentTileSchedulerILi192ELi128ELi384ELi128ELb1ELb1ELb1ELb1ELb1ELb1EEEEEEEEEvNT_6ParamsE --------------------------
	.section	.nv.shared._ZN7cutlass13device_kernelIN5flash11enable_sm90INS1_16FlashAttnFwdSm90INS1_25CollectiveMainloopFwdSm90ILi2EN4cute5tupleIJNS5_1CILi1EEES8_S8_EEENS6_IJNS7_ILi192EEENS7_ILi128EEENS7_ILi96EEEEEELi96ENS_12float_e4m3_tEfNS_4arch4Sm90ELb1ELb0ELb1ELb1ELb0ELb0ELb0ELb1ELb1ELb1ELb1ELb0EEENS1_21CollectiveEpilogueFwdINS6_IJSA_SC_SB_EEES9_NS_10bfloat16_tESG_Li384ELb1ELb1ELb1ELb1EEENS1_36VarlenDynamicPersistentTileSchedulerILi192ELi128ELi384ELi128ELb1ELb1ELb1ELb1ELb1ELb1EEEEEEEEEvNT_6ParamsE,"aw",@nobits
	.sectionflags	@""
	.align	16
	.zero		1024


//--------------------- .nv.shared._ZN7cutlass13device_kernelIN5flash11enable_sm90INS1_16FlashAttnFwdSm90INS1_25CollectiveMainloopFwdSm90ILi2EN4cute5tupleIJNS5_1CILi1EEES8_S8_EEENS6_IJNS7_ILi192EEENS7_ILi128EEENS7_ILi96EEEEEELi96ENS_12float_e4m3_tEfNS_4arch4Sm90ELb1ELb0ELb1ELb1ELb0ELb1ELb0ELb1ELb1ELb1ELb1ELb0EEENS1_21CollectiveEpilogueFwdINS6_IJSA_SC_SB_EEES9_NS_10bfloat16_tESG_Li384ELb1ELb1ELb1ELb1EEENS1_36VarlenDynamicPersistentTileSchedulerILi192ELi128ELi384ELi128ELb1ELb1ELb1ELb1ELb1ELb1EEEEEEEEEvNT_6ParamsE --------------------------
	.section	.nv.shared._ZN7cutlass13device_kernelIN5flash11enable_sm90INS1_16FlashAttnFwdSm90INS1_25CollectiveMainloopFwdSm90ILi2EN4cute5tupleIJNS5_1CILi1EEES8_S8_EEENS6_IJNS7_ILi192EEENS7_ILi128EEENS7_ILi96EEEEEELi96ENS_12float_e4m3_tEfNS_4arch4Sm90ELb1ELb0ELb1ELb1ELb0ELb1ELb0ELb1ELb1ELb1ELb1ELb0EEENS1_21CollectiveEpilogueFwdINS6_IJSA_SC_SB_EEES9_NS_10bfloat16_tESG_Li384ELb1ELb1ELb1ELb1EEENS1_36VarlenDynamicPersistentTileSchedulerILi192ELi128ELi384ELi128ELb1ELb1ELb1ELb1ELb1ELb1EEEEEEEEEvNT_6ParamsE,"aw",@nobits
	.sectionflags	@""
	.align	16
	.zero		1024


//--------------------- .nv.constant0._ZN7cutlass13device_kernelIN5flash11enable_sm90INS1_16FlashAttnFwdSm90INS1_25CollectiveMainloopFwdSm90ILi2EN4cute5tupleIJNS5_1CILi1EEES8_S8_EEENS6_IJNS7_ILi192EEENS7_ILi128EEENS7_ILi96EEEEEELi96ENS_12float_e4m3_tEfNS_4arch4Sm90ELb0ELb0ELb1ELb0ELb0ELb0ELb0ELb1ELb1ELb1ELb1ELb0EEENS1_21CollectiveEpilogueFwdINS6_IJSA_SC_SB_EEES9_NS_10bfloat16_tESG_Li384ELb0ELb1ELb1ELb1EEENS1_19SingleTileSchedulerILb0ELb1ELb1ELi192EEEEEEEEEvNT_6ParamsE --------------------------
	.section	.nv.constant0._ZN7cutlass13device_kernelIN5flash11enable_sm90INS1_16FlashAttnFwdSm90INS1_25CollectiveMainloopFwdSm90ILi2EN4cute5tupleIJNS5_1CILi1EEES8_S8_EEENS6_IJNS7_ILi192EEENS7_ILi128EEENS7_ILi96EEEEEELi96ENS_12float_e4m3_tEfNS_4arch4Sm90ELb0ELb0ELb1ELb0ELb0ELb0ELb0ELb1ELb1ELb1ELb1ELb0EEENS1_21CollectiveEpilogueFwdINS6_IJSA_SC_SB_EEES9_NS_10bfloat16_tESG_Li384ELb0ELb1ELb1ELb1EEENS1_19SingleTileSchedulerILb0ELb1ELb1ELi192EEEEEEEEEvNT_6ParamsE,"a",@progbits
	.sectionflags	@""
	.align	4
.nv.constant0._ZN7cutlass13device_kernelIN5flash11enable_sm90INS1_16FlashAttnFwdSm90INS1_25CollectiveMainloopFwdSm90ILi2EN4cute5tupleIJNS5_1CILi1EEES8_S8_EEENS6_IJNS7_ILi192EEENS7_ILi128EEENS7_ILi96EEEEEELi96ENS_12float_e4m3_tEfNS_4arch4Sm90ELb0ELb0ELb1ELb0ELb0ELb0ELb0ELb1ELb1ELb1ELb1ELb0EEENS1_21CollectiveEpilogueFwdINS6_IJSA_SC_SB_EEES9_NS_10bfloat16_tESG_Li384ELb0ELb1ELb1ELb1EEENS1_19SingleTileSchedulerILb0ELb1ELb1ELi192EEEEEEEEEvNT_6ParamsE:
	.zero		3200


//--------------------- .nv.constant0._ZN7cutlass13device_kernelIN5flash11enable_sm90INS1_16FlashAttnFwdSm90INS1_25CollectiveMainloopFwdSm90ILi2EN4cute5tupleIJNS5_1CILi1EEES8_S8_EEENS6_IJNS7_ILi192EEENS7_ILi128EEENS7_ILi96EEEEEELi96ENS_12float_e4m3_tEfNS_4arch4Sm90ELb0ELb0ELb1ELb1ELb0ELb0ELb0ELb1ELb1ELb1ELb1ELb0EEENS1_21CollectiveEpilogueFwdINS6_IJSA_SC_SB_EEES9_NS_10bfloat16_tESG_Li384ELb1ELb1ELb1ELb1EEENS1_36VarlenDynamicPersistentTileSchedulerILi192ELi128ELi384ELi128ELb1ELb1ELb1ELb0ELb1ELb1EEEEEEEEEvNT_6ParamsE --------------------------
	.section	.nv.constant0._ZN7cutlass13device_kernelIN5flash11enable_sm90INS1_16FlashAttnFwdSm90INS1_25CollectiveMainloopFwdSm90ILi2EN4cute5tupleIJNS5_1CILi1EEES8_S8_EEENS6_IJNS7_ILi192EEENS7_ILi128EEENS7_ILi96EEEEEELi96ENS_12float_e4m3_tEfNS_4arch4Sm90ELb0ELb0ELb1ELb1ELb0ELb0ELb0ELb1ELb1ELb1ELb1ELb0EEENS1_21CollectiveEpilogueFwdINS6_IJSA_SC_SB_EEES9_NS_10bfloat16_tESG_Li384ELb1ELb1ELb1ELb1EEENS1_36VarlenDynamicPersistentTileSchedulerILi192ELi128ELi384ELi128ELb1ELb1ELb1ELb0ELb1ELb1EEEEEEEEEvNT_6ParamsE,"a",@progbits
	.sectionflags	@""
	.align	4
.nv.constant0._ZN7cutlass13device_kernelIN5flash11enable_sm90INS1_16FlashAttnFwdSm90INS1_25CollectiveMainloopFwdSm90ILi2EN4cute5tupleIJNS5_1CILi1EEES8_S8_EEENS6_IJNS7_ILi192EEENS7_ILi128EEENS7_ILi96EEEEEELi96ENS_12float_e4m3_tEfNS_4arch4Sm90ELb0ELb0ELb1ELb1ELb0ELb0ELb0ELb1ELb1ELb1ELb1ELb0EEENS1_21CollectiveEpilogueFwdINS6_IJSA_SC_SB_EEES9_NS_10bfloat16_tESG_Li384ELb1ELb1ELb1ELb1EEENS1_36VarlenDynamicPersistentTileSchedulerILi192ELi128ELi384ELi128ELb1ELb1ELb1ELb0ELb1ELb1EEEEEEEEEvNT_6ParamsE:
	.zero		3328


//--------------------- .nv.constant0._ZN7cutlass13device_kernelIN5flash11enable_sm90INS1_16FlashAttnFwdSm90INS1_25CollectiveMainloopFwdSm90ILi2EN4cute5tupleIJNS5_1CILi1EEES8_S8_EEENS6_IJNS7_ILi192EEENS7_ILi128EEENS7_ILi96EEEEEELi96ENS_12float_e4m3_tEfNS_4arch4Sm90ELb0ELb0ELb1ELb1ELb0ELb1ELb0ELb1ELb1ELb1ELb1ELb0EEENS1_21CollectiveEpilogueFwdINS6_IJSA_SC_SB_EEES9_NS_10bfloat16_tESG_Li384ELb1ELb1ELb1ELb1EEENS1_36VarlenDynamicPersistentTileSchedulerILi192ELi128ELi384ELi128ELb1ELb1ELb1ELb0ELb1ELb1EEEEEEEEEvNT_6ParamsE --------------------------
	.section	.nv.constant0._ZN7cutlass13device_kernelIN5flash11enable_sm90INS1_16FlashAttnFwdSm90INS1_25CollectiveMainloopFwdSm90ILi2EN4cute5tupleIJNS5_1CILi1EEES8_S8_EEENS6_IJNS7_ILi192EEENS7_ILi128EEENS7_ILi96EEEEEELi96ENS_12float_e4m3_tEfNS_4arch4Sm90ELb0ELb0ELb1ELb1ELb0ELb1ELb0ELb1ELb1ELb1ELb1ELb0EEENS1_21CollectiveEpilogueFwdINS6_IJSA_SC_SB_EEES9_NS_10bfloat16_tESG_Li384ELb1ELb1ELb1ELb1EEENS1_36VarlenDynamicPersistentTileSchedulerILi192ELi128ELi384ELi128ELb1ELb1ELb1ELb0ELb1ELb1EEEEEEEEEvNT_6ParamsE,"a",@progbits
	.sectionflags	@""
	.align	4
.nv.constant0._ZN7cutlass13device_kernelIN5flash11enable_sm90INS1_16FlashAttnFwdSm90INS1_25CollectiveMainloopFwdSm90ILi2EN4cute5tupleIJNS5_1CILi1EEES8_S8_EEENS6_IJNS7_ILi192EEENS7_ILi128EEENS7_ILi96EEEEEELi96ENS_12float_e4m3_tEfNS_4arch4Sm90ELb0ELb0ELb1ELb1ELb0ELb1ELb0ELb1ELb1ELb1ELb1ELb0EEENS1_21CollectiveEpilogueFwdINS6_IJSA_SC_SB_EEES9_NS_10bfloat16_tESG_Li384ELb1ELb1ELb1ELb1EEENS1_36VarlenDynamicPersistentTileSchedulerILi192ELi128ELi384ELi128ELb1ELb1ELb1ELb0ELb1ELb1EEEEEEEEEvNT_6ParamsE:
	.zero		3328


//--------------------- .nv.constant0._ZN7cutlass13device_kernelIN5flash11enable_sm90INS1_16FlashAttnFwdSm90INS1_25CollectiveMainloopFwdSm90ILi2EN4cute5tupleIJNS5_1CILi1EEES8_S8_EEENS6_IJNS7_ILi192EEENS7_ILi128EEENS7_ILi96EEEEEELi96ENS_12float_e4m3_tEfNS_4arch4Sm90ELb0ELb1ELb1ELb0ELb0ELb0ELb0ELb1ELb1ELb1ELb1ELb0EEENS1_21CollectiveEpilogueFwdINS6_IJSA_SC_SB_EEES9_NS_10bfloat16_tESG_Li384ELb0ELb1ELb1ELb1EEENS1_19SingleTileSchedulerILb0ELb1ELb1ELi192EEEEEEEEEvNT_6ParamsE --------------------------
	.section	.nv.constant0._ZN7cutlass13device_kernelIN5flash11enable_sm90INS1_16FlashAttnFwdSm90INS1_25CollectiveMainloopFwdSm90ILi2EN4cute5tupleIJNS5_1CILi1EEES8_S8_EEENS6_IJNS7_ILi192EEENS7_ILi128EEENS7_ILi96EEEEEELi96ENS_12float_e4m3_tEfNS_4arch4Sm90ELb0ELb1ELb1ELb0ELb0ELb0ELb0ELb1ELb1ELb1ELb1ELb0EEENS1_21CollectiveEpilogueFwdINS6_IJSA_SC_SB_EEES9_NS_10bfloat16_tESG_Li384ELb0ELb1ELb1ELb1EEENS1_19SingleTileSchedulerILb0ELb1ELb1ELi192EEEEEEEEEvNT_6ParamsE,"a",@progbits
	.sectionflags	@""
	.align	4
.nv.constant0._ZN7cutlass13device_kernelIN5flash11enable_sm90INS1_16FlashAttnFwdSm90INS1_25CollectiveMainloopFwdSm90ILi2EN4cute5tupleIJNS5_1CILi1EEES8_S8_EEENS6_IJNS7_ILi192EEENS7_ILi128EEENS7_ILi96EEEEEELi96ENS_12float_e4m3_tEfNS_4arch4Sm90ELb0ELb1ELb1ELb0ELb0ELb0ELb0ELb1ELb1ELb1ELb1ELb0EEENS1_21CollectiveEpilogueFwdINS6_IJSA_SC_SB_EEES9_NS_10bfloat16_tESG_Li384ELb0ELb1ELb1ELb1EEENS1_19SingleTileSchedulerILb0ELb1ELb1ELi192EEEEEEEEEvNT_6ParamsE:
	.zero		3200


//--------------------- .nv.constant0._ZN7cutlass13device_kernelIN5flash11enable_sm90INS1_16FlashAttnFwdSm90INS1_25CollectiveMainloopFwdSm90ILi2EN4cute5tupleIJNS5_1CILi1EEES8_S8_EEENS6_IJNS7_ILi192EEENS7_ILi128EEENS7_ILi96EEEEEELi96ENS_12float_e4m3_tEfNS_4arch4Sm90ELb0ELb1ELb1ELb1ELb0ELb0ELb0ELb1ELb1ELb1ELb1ELb0EEENS1_21CollectiveEpilogueFwdINS6_IJSA_SC_SB_EEES9_NS_10bfloat16_tESG_Li384ELb1ELb1ELb1ELb1EEENS1_36VarlenDynamicPersistentTileSchedulerILi192ELi128ELi384ELi128ELb1ELb1ELb1ELb1ELb0ELb1EEEEEEEEEvNT_6ParamsE --------------------------
	.section	.nv.constant0._ZN7cutlass13device_kernelIN5flash11enable_sm90INS1_16FlashAttnFwdSm90INS1_25CollectiveMainloopFwdSm90ILi2EN4cute5tupleIJNS5_1CILi1EEES8_S8_EEENS6_IJNS7_ILi192EEENS7_ILi128EEENS7_ILi96EEEEEELi96ENS_12float_e4m3_tEfNS_4arch4Sm90ELb0ELb1ELb1ELb1ELb0ELb0ELb0ELb1ELb1ELb1ELb1ELb0EEENS1_21CollectiveEpilogueFwdINS6_IJSA_SC_SB_EEES9_NS_10bfloat16_tESG_Li384ELb1ELb1ELb1ELb1EEENS1_36VarlenDynamicPersistentTileSchedulerILi192ELi128ELi384ELi128ELb1ELb1ELb1ELb1ELb0ELb1EEEEEEEEEvNT_6ParamsE,"a",@progbits
	.sectionflags	@""
	.align	4
.nv.constant0._ZN7cutlass13device_kernelIN5flash11enable_sm90INS1_16FlashAttnFwdSm90INS1_25CollectiveMainloopFwdSm90ILi2EN4cute5tupleIJNS5_1CILi1EEES8_S8_EEENS6_IJNS7_ILi192EEENS7_ILi128EEENS7_ILi96EEEEEELi96ENS_12float_e4m3_tEfNS_4arch4Sm90ELb0ELb1ELb1ELb1ELb0ELb0ELb0ELb1ELb1ELb1ELb1ELb0EEENS1_21CollectiveEpilogueFwdINS6_IJSA_SC_SB_EEES9_NS_10bfloat16_tESG_Li384ELb1ELb1ELb1ELb1EEENS1_36VarlenDynamicPersistentTileSchedulerILi192ELi128ELi384ELi128ELb1ELb1ELb1ELb1ELb0ELb1EEEEEEEEEvNT_6ParamsE:
	.zero		3328


//--------------------- .nv.constant0._ZN7cutlass13device_kernelIN5flash11enable_sm90INS1_16FlashAttnFwdSm90INS1_25CollectiveMainloopFwdSm90ILi2EN4cute5tupleIJNS5_1CILi1EEES8_S8_EEENS6_IJNS7_ILi192EEENS7_ILi128EEENS7_ILi96EEEEEELi96ENS_12float_e4m3_tEfNS_4arch4Sm90ELb0ELb1ELb1ELb1ELb0ELb1ELb0ELb1ELb1ELb1ELb1ELb0EEENS1_21CollectiveEpilogueFwdINS6_IJSA_SC_SB_EEES9_NS_10bfloat16_tESG_Li384ELb1ELb1ELb1ELb1EEENS1_36VarlenDynamicPersistentTileSchedulerILi192ELi128ELi384ELi128ELb1ELb1ELb1ELb1ELb0ELb1EEEEEEEEEvNT_6ParamsE --------------------------
	.section	.nv.constant0._ZN7cutlass13device_kernelIN5flash11enable_sm90INS1_16FlashAttnFwdSm90INS1_25CollectiveMainloopFwdSm90ILi2EN4cute5tupleIJNS5_1CILi1EEES8_S8_EEENS6_IJNS7_ILi192EEENS7_ILi128EEENS7_ILi96EEEEEELi96ENS_12float_e4m3_tEfNS_4arch4Sm90ELb0ELb1ELb1ELb1ELb0ELb1ELb0ELb1ELb1ELb1ELb1ELb0EEENS1_21CollectiveEpilogueFwdINS6_IJSA_SC_SB_EEES9_NS_10bfloat16_tESG_Li384ELb1ELb1ELb1ELb1EEENS1_36VarlenDynamicPersistentTileSchedulerILi192ELi128ELi384ELi128ELb1ELb1ELb1ELb1ELb0ELb1EEEEEEEEEvNT_6ParamsE,"a",@progbits
	.sectionflags	@""
	.align	4
.nv.constant0._ZN7cutlass13device_kernelIN5flash11enable_sm90INS1_16FlashAttnFwdSm90INS1_25CollectiveMainloopFwdSm90ILi2EN4cute5tupleIJNS5_1CILi1EEES8_S8_EEENS6_IJNS7_ILi192EEENS7_ILi128EEENS7_ILi96EEEEEELi96ENS_12float_e4m3_tEfNS_4arch4Sm90ELb0ELb1ELb1ELb1ELb0ELb1ELb0ELb1ELb1ELb1ELb1ELb0EEENS1_21CollectiveEpilogueFwdINS6_IJSA_SC_SB_EEES9_NS_10bfloat16_tESG_Li384ELb1ELb1ELb1ELb1EEENS1_36VarlenDynamicPersistentTileSchedulerILi192ELi128ELi384ELi128ELb1ELb1ELb1ELb1ELb0ELb1EEEEEEEEEvNT_6ParamsE:
	.zero		3328


//--------------------- .nv.constant0._ZN7cutlass13device_kernelIN5flash11enable_sm90INS1_16FlashAttnFwdSm90INS1_25CollectiveMainloopFwdSm90ILi2EN4cute5tupleIJNS5_1CILi1EEES8_S8_EEENS6_IJNS7_ILi192EEENS7_ILi128EEENS7_ILi96EEEEEELi96ENS_12float_e4m3_tEfNS_4arch4Sm90ELb1ELb0ELb1ELb0ELb0ELb0ELb0ELb1ELb1ELb1ELb1ELb0EEENS1_21CollectiveEpilogueFwdINS6_IJSA_SC_SB_EEES9_NS_10bfloat16_tESG_Li384ELb0ELb1ELb1ELb1EEENS1_19SingleTileSchedulerILb0ELb1ELb1ELi192EEEEEEEEEvNT_6ParamsE --------------------------
	.section	.nv.constant0._ZN7cutlass13device_kernelIN5flash11enable_sm90INS1_16FlashAttnFwdSm90INS1_25CollectiveMainloopFwdSm90ILi2EN4cute5tupleIJNS5_1CILi1EEES8_S8_EEENS6_IJNS7_ILi192EEENS7_ILi128EEENS7_ILi96EEEEEELi96ENS_12float_e4m3_tEfNS_4arch4Sm90ELb1ELb0ELb1ELb0ELb0ELb0ELb0ELb1ELb1ELb1ELb1ELb0EEENS1_21CollectiveEpilogueFwdINS6_IJSA_SC_SB_EEES9_NS_10bfloat16_tESG_Li384ELb0ELb1ELb1ELb1EEENS1_19SingleTileSchedulerILb0ELb1ELb1ELi192EEEEEEEEEvNT_6ParamsE,"a",@progbits
	.sectionflags	@""
	.align	4
.nv.constant0._ZN7cutlass13device_kernelIN5flash11enable_sm90INS1_16FlashAttnFwdSm90INS1_25CollectiveMainloopFwdSm90ILi2EN4cute5tupleIJNS5_1CILi1EEES8_S8_EEENS6_IJNS7_ILi192EEENS7_ILi128EEENS7_ILi96EEEEEELi96ENS_12float_e4m3_tEfNS_4arch4Sm90ELb1ELb0ELb1ELb0ELb0ELb0ELb0ELb1ELb1ELb1ELb1ELb0EEENS1_21CollectiveEpilogueFwdINS6_IJSA_SC_SB_EEES9_NS_10bfloat16_tESG_Li384ELb0ELb1ELb1ELb1EEENS1_19SingleTileSchedulerILb0ELb1ELb1ELi192EEEEEEEEEvNT_6ParamsE:
	.zero		3200


//--------------------- .nv.constant0._ZN7cutlass13device_kernelIN5flash11enable_sm90INS1_16FlashAttnFwdSm90INS1_25CollectiveMainloopFwdSm90ILi2EN4cute5tupleIJNS5_1CILi1EEES8_S8_EEENS6_IJNS7_ILi192EEENS7_ILi128EEENS7_ILi96EEEEEELi96ENS_12float_e4m3_tEfNS_4arch4Sm90ELb1ELb0ELb1ELb1ELb0ELb0ELb0ELb1ELb1ELb1ELb1ELb0EEENS1_21CollectiveEpilogueFwdINS6_IJSA_SC_SB_EEES9_NS_10bfloat16_tESG_Li384ELb1ELb1ELb1ELb1EEENS1_36VarlenDynamicPersistentTileSchedulerILi192ELi128ELi384ELi128ELb1ELb1ELb1ELb1ELb1ELb1EEEEEEEEEvNT_6ParamsE --------------------------
	.section	.nv.constant0._ZN7cutlass13device_kernelIN5flash11enable_sm90INS1_16FlashAttnFwdSm90INS1_25CollectiveMainloopFwdSm90ILi2EN4cute5tupleIJNS5_1CILi1EEES8_S8_EEENS6_IJNS7_ILi192EEENS7_ILi128EEENS7_ILi96EEEEEELi96ENS_12float_e4m3_tEfNS_4arch4Sm90ELb1ELb0ELb1ELb1ELb0ELb0ELb0ELb1ELb1ELb1ELb1ELb0EEENS1_21CollectiveEpilogueFwdINS6_IJSA_SC_SB_EEES9_NS_10bfloat16_tESG_Li384ELb1ELb1ELb1ELb1EEENS1_36VarlenDynamicPersistentTileSchedulerILi192ELi128ELi384ELi128ELb1ELb1ELb1ELb1ELb1ELb1EEEEEEEEEvNT_6ParamsE,"a",@progbits
	.sectionflags	@""
	.align	4
.nv.constant0._ZN7cutlass13device_kernelIN5flash11enable_sm90INS1_16FlashAttnFwdSm90INS1_25CollectiveMainloopFwdSm90ILi2EN4cute5tupleIJNS5_1CILi1EEES8_S8_EEENS6_IJNS7_ILi192EEENS7_ILi128EEENS7_ILi96EEEEEELi96ENS_12float_e4m3_tEfNS_4arch4Sm90ELb1ELb0ELb1ELb1ELb0ELb0ELb0ELb1ELb1ELb1ELb1ELb0EEENS1_21CollectiveEpilogueFwdINS6_IJSA_SC_SB_EEES9_NS_10bfloat16_tESG_Li384ELb1ELb1ELb1ELb1EEENS1_36VarlenDynamicPersistentTileSchedulerILi192ELi128ELi384ELi128ELb1ELb1ELb1ELb1ELb1ELb1EEEEEEEEEvNT_6ParamsE:
	.zero		3328


//--------------------- .nv.constant0._ZN7cutlass13device_kernelIN5flash11enable_sm90INS1_16FlashAttnFwdSm90INS1_25CollectiveMainloopFwdSm90ILi2EN4cute5tupleIJNS5_1CILi1EEES8_S8_EEENS6_IJNS7_ILi192EEENS7_ILi128EEENS7_ILi96EEEEEELi96ENS_12float_e4m3_tEfNS_4arch4Sm90ELb1ELb0ELb1ELb1ELb0ELb1ELb0ELb1ELb1ELb1ELb1ELb0EEENS1_21CollectiveEpilogueFwdINS6_IJSA_SC_SB_EEES9_NS_10bfloat16_tESG_Li384ELb1ELb1ELb1ELb1EEENS1_36VarlenDynamicPersistentTileSchedulerILi192ELi128ELi384ELi128ELb1ELb1ELb1ELb1ELb1ELb1EEEEEEEEEvNT_6ParamsE --------------------------
	.section	.nv.constant0._ZN7cutlass13device_kernelIN5flash11enable_sm90INS1_16FlashAttnFwdSm90INS1_25CollectiveMainloopFwdSm90ILi2EN4cute5tupleIJNS5_1CILi1EEES8_S8_EEENS6_IJNS7_ILi192EEENS7_ILi128EEENS7_ILi96EEEEEELi96ENS_12float_e4m3_tEfNS_4arch4Sm90ELb1ELb0ELb1ELb1ELb0ELb1ELb0ELb1ELb1ELb1ELb1ELb0EEENS1_21CollectiveEpilogueFwdINS6_IJSA_SC_SB_EEES9_NS_10bfloat16_tESG_Li384ELb1ELb1ELb1ELb1EEENS1_36VarlenDynamicPersistentTileSchedulerILi192ELi128ELi384ELi128ELb1ELb1ELb1ELb1ELb1ELb1EEEEEEEEEvNT_6ParamsE,"a",@progbits
	.sectionflags	@""
	.align	4
.nv.constant0._ZN7cutlass13device_kernelIN5flash11enable_sm90INS1_16FlashAttnFwdSm90INS1_25CollectiveMainloopFwdSm90ILi2EN4cute5tupleIJNS5_1CILi1EEES8_S8_EEENS6_IJNS7_ILi192EEENS7_ILi128EEENS7_ILi96EEEEEELi96ENS_12float_e4m3_tEfNS_4arch4Sm90ELb1ELb0ELb1ELb1ELb0ELb1ELb0ELb1ELb1ELb1ELb1ELb0EEENS1_21CollectiveEpilogueFwdINS6_IJSA_SC_SB_EEES9_NS_10bfloat16_tESG_Li384ELb1ELb1ELb1ELb1EEENS1_36VarlenDynamicPersistentTileSchedulerILi192ELi128ELi384ELi128ELb1ELb1ELb1ELb1ELb1ELb1EEEEEEEEEvNT_6ParamsE:
	.zero		3328


//--------------------- SYMBOLS --------------------------

	.type		.nv.reservedSmem.offset0,@object
	.size		.nv.reservedSmem.offset0,0x4
	.type		__assertfail,@function
